// Copyright (c) 2024, Jay Shah, Ganesh Bikshandi, Ying Zhang, Vijay Thakkar, Pradeep Ramani, Tri Dao.
// Splitting the different template instantiations to different files to speed up compilation.
// This file is auto-generated. See "generate_kernels.py"

#include "flash_fwd_launch_template.h"

#ifndef FLASHATTENTION_DISABLE_SM8x
#ifndef FLASHATTENTION_DISABLE_HDIM64
template void run_mha_fwd_<80, cutlass::bfloat16_t, 64, 64, true, false, true, true>(Flash_fwd_params &params, cudaStream_t stream);
template void run_mha_fwd_<86, cutlass::bfloat16_t, 64, 64, true, false, true, true>(Flash_fwd_params &params, cudaStream_t stream);
#endif
#endif


// ===== COMPILED SASS (sm_80) =====

	.target	sm_80

	.elftype	@"ET_EXEC"


//--------------------- .note.nv.tkinfo           --------------------------
	.section	.note.nv.tkinfo,"",@"SHT_NOTE"
	.sectionflags	@"SHF_NOTE_NV_TKINFO"
	.tkinfo
        /*0018*/ 	.word	0x00000002
        /*0030*/ 	.string	""
        /*0030*/ 	.string	"ptxas"
        /*0030*/ 	.string	"Cuda compilation tools, release 13.0, V13.0.88"
        /*0030*/ 	.string	"Build cuda_13.0.r13.0/compiler.36424714_0"
        /*0030*/ 	.string	"-arch sm_80 -m 64 "



//--------------------- .note.nv.cuinfo           --------------------------
	.section	.note.nv.cuinfo,"",@"SHT_NOTE"
	.sectionflags	@"SHF_NOTE_NV_CUINFO"
        /*0018*/ 	.short	0x0002
        /*001a*/ 	.short	0x0050
        /*001c*/ 	.short	0x0082
	.zero		2


//--------------------- .nv.info                  --------------------------
	.section	.nv.info,"",@"SHT_CUDA_INFO"
	.align	4


	//----- nvinfo : EIATTR_REGCOUNT
	.align		4
        /*0000*/ 	.byte	0x04, 0x2f
        /*0002*/ 	.short	(.L_12 - .L_11)
	.align		4
.L_11:
        /*0004*/ 	.word	index@(_ZN7cutlass13device_kernelIN5flash19enable_sm80_to_sm89INS1_16FlashAttnFwdSm80INS1_25CollectiveMainloopFwdSm80ILi4ELi1ELb0EN4cute5tupleIJNS5_1CILi128EEENS7_ILi80EEENS7_ILi64EEEEEELi64ENS_10bfloat16_tEfNS_4arch4Sm80ELb1ELb0ELb1ELb1ELb0ELb1ELb1ELb1EEENS1_21CollectiveEpilogueFwdINS6_IJS8_SA_S9_EEENS6_IJNS7_ILi1EEESI_SI_EEESC_SE_Li128ELb1ELb1ELb1ELb0EEENS1_36VarlenDynamicPersistentTileSchedulerILi128ELi80ELi128ELi128ELb1ELb1ELb0ELb1ELb1ELb1EEEEEEEEEvNT_6ParamsE)
        /*0008*/ 	.word	0x000000ff


	//----- nvinfo : EIATTR_FRAME_SIZE
	.align		4
.L_12:
        /*000c*/ 	.byte	0x04, 0x11
        /*000e*/ 	.short	(.L_14 - .L_13)
	.align		4
.L_13:
        /*0010*/ 	.word	index@($__internal_25_$__cuda_sm70_votesync_ballot)
        /*0014*/ 	.word	0x00000000


	//----- nvinfo : EIATTR_FRAME_SIZE
	.align		4
.L_14:
        /*0018*/ 	.byte	0x04, 0x11
        /*001a*/ 	.short	(.L_16 - .L_15)
	.align		4
.L_15:
        /*001c*/ 	.word	index@($__internal_24_$__cuda_sm70_shflsync_up_p)
        /*0020*/ 	.word	0x00000000


	//----- nvinfo : EIATTR_FRAME_SIZE
	.align		4
.L_16:
        /*0024*/ 	.byte	0x04, 0x11
        /*0026*/ 	.short	(.L_18 - .L_17)
	.align		4
.L_17:
        /*0028*/ 	.word	index@($__internal_23_$__cuda_sm70_shflsync_idx_p)
        /*002c*/ 	.word	0x00000000


	//----- nvinfo : EIATTR_FRAME_SIZE
	.align		4
.L_18:
        /*0030*/ 	.byte	0x04, 0x11
        /*0032*/ 	.short	(.L_20 - .L_19)
	.align		4
.L_19:
        /*0034*/ 	.word	index@($__internal_22_$__cuda_sm70_shflsync_bfly_p)
        /*0038*/ 	.word	0x00000000


	//----- nvinfo : EIATTR_FRAME_SIZE
	.align		4
.L_20:
        /*003c*/ 	.byte	0x04, 0x11
        /*003e*/ 	.short	(.L_22 - .L_21)
	.align		4
.L_21:
        /*0040*/ 	.word	index@(_ZN7cutlass13device_kernelIN5flash19enable_sm80_to_sm89INS1_16FlashAttnFwdSm80INS1_25CollectiveMainloopFwdSm80ILi4ELi1ELb0EN4cute5tupleIJNS5_1CILi128EEENS7_ILi80EEENS7_ILi64EEEEEELi64ENS_10bfloat16_tEfNS_4arch4Sm80ELb1ELb0ELb1ELb1ELb0ELb1ELb1ELb1EEENS1_21CollectiveEpilogueFwdINS6_IJS8_SA_S9_EEENS6_IJNS7_ILi1EEESI_SI_EEESC_SE_Li128ELb1ELb1ELb1ELb0EEENS1_36VarlenDynamicPersistentTileSchedulerILi128ELi80ELi128ELi128ELb1ELb1ELb0ELb1ELb1ELb1EEEEEEEEEvNT_6ParamsE)
        /*0044*/ 	.word	0x00000068


	//----- nvinfo : EIATTR_REGCOUNT
	.align		4
.L_22:
        /*0048*/ 	.byte	0x04, 0x2f
        /*004a*/ 	.short	(.L_24 - .L_23)
	.align		4
.L_23:
        /*004c*/ 	.word	index@(_ZN7cutlass13device_kernelIN5flash19enable_sm80_to_sm89INS1_16FlashAttnFwdSm80INS1_25CollectiveMainloopFwdSm80ILi4ELi1ELb0EN4cute5tupleIJNS5_1CILi128EEENS7_ILi80EEENS7_ILi64EEEEEELi64ENS_10bfloat16_tEfNS_4arch4Sm80ELb1ELb0ELb1ELb1ELb0ELb0ELb1ELb1EEENS1_21CollectiveEpilogueFwdINS6_IJS8_SA_S9_EEENS6_IJNS7_ILi1EEESI_SI_EEESC_SE_Li128ELb1ELb1ELb1ELb0EEENS1_36VarlenDynamicPersistentTileSchedulerILi128ELi80ELi128ELi128ELb1ELb1ELb0ELb1ELb1ELb1EEEEEEEEEvNT_6ParamsE)
        /*0050*/ 	.word	0x000000ff


	//----- nvinfo : EIATTR_FRAME_SIZE
	.align		4
.L_24:
        /*0054*/ 	.byte	0x04, 0x11
        /*0056*/ 	.short	(.L_26 - .L_25)
	.align		4
.L_25:
        /*0058*/ 	.word	index@($__internal_21_$__cuda_sm70_votesync_ballot)
        /*005c*/ 	.word	0x00000000


	//----- nvinfo : EIATTR_FRAME_SIZE
	.align		4
.L_26:
        /*0060*/ 	.byte	0x04, 0x11
        /*0062*/ 	.short	(.L_28 - .L_27)
	.align		4
.L_27:
        /*0064*/ 	.word	index@($__internal_20_$__cuda_sm70_shflsync_up_p)
        /*0068*/ 	.word	0x00000000


	//----- nvinfo : EIATTR_FRAME_SIZE
	.align		4
.L_28:
        /*006c*/ 	.byte	0x04, 0x11
        /*006e*/ 	.short	(.L_30 - .L_29)
	.align		4
.L_29:
        /*0070*/ 	.word	index@($__internal_19_$__cuda_sm70_shflsync_idx_p)
        /*0074*/ 	.word	0x00000000


	//----- nvinfo : EIATTR_FRAME_SIZE
	.align		4
.L_30:
        /*0078*/ 	.byte	0x04, 0x11
        /*007a*/ 	.short	(.L_32 - .L_31)
	.align		4
.L_31:
        /*007c*/ 	.word	index@($__internal_18_$__cuda_sm70_shflsync_bfly_p)
        /*0080*/ 	.word	0x00000000


	//----- nvinfo : EIATTR_FRAME_SIZE
	.align		4
.L_32:
        /*0084*/ 	.byte	0x04, 0x11
        /*0086*/ 	.short	(.L_34 - .L_33)
	.align		4
.L_33:
        /*0088*/ 	.word	index@(_ZN7cutlass13device_kernelIN5flash19enable_sm80_to_sm89INS1_16FlashAttnFwdSm80INS1_25CollectiveMainloopFwdSm80ILi4ELi1ELb0EN4cute5tupleIJNS5_1CILi128EEENS7_ILi80EEENS7_ILi64EEEEEELi64ENS_10bfloat16_tEfNS_4arch4Sm80ELb1ELb0ELb1ELb1ELb0ELb0ELb1ELb1EEENS1_21CollectiveEpilogueFwdINS6_IJS8_SA_S9_EEENS6_IJNS7_ILi1EEESI_SI_EEESC_SE_Li128ELb1ELb1ELb1ELb0EEENS1_36VarlenDynamicPersistentTileSchedulerILi128ELi80ELi128ELi128ELb1ELb1ELb0ELb1ELb1ELb1EEEEEEEEEvNT_6ParamsE)
        /*008c*/ 	.word	0x000000a0


	//----- nvinfo : EIATTR_REGCOUNT
	.align		4
.L_34:
        /*0090*/ 	.byte	0x04, 0x2f
        /*0092*/ 	.short	(.L_36 - .L_35)
	.align		4
.L_35:
        /*0094*/ 	.word	index@(_ZN7cutlass13device_kernelIN5flash19enable_sm80_to_sm89INS1_16FlashAttnFwdSm80INS1_25CollectiveMainloopFwdSm80ILi4ELi1ELb0EN4cute5tupleIJNS5_1CILi128EEENS7_ILi112EEENS7_ILi64EEEEEELi64ENS_10bfloat16_tEfNS_4arch4Sm80ELb1ELb0ELb1ELb0ELb0ELb0ELb1ELb1EEENS1_21CollectiveEpilogueFwdINS6_IJS8_SA_S9_EEENS6_IJNS7_ILi1EEESI_SI_EEESC_SE_Li128ELb0ELb1ELb1ELb0EEENS1_30DynamicPersistentTileSchedulerILi128ELi128ELb1ELb1ELb0EEEEEEEEEvNT_6ParamsE)
        /*0098*/ 	.word	0x000000ff


	//----- nvinfo : EIATTR_FRAME_SIZE
	.align		4
.L_36:
        /*009c*/ 	.byte	0x04, 0x11
        /*009e*/ 	.short	(.L_38 - .L_37)
	.align		4
.L_37:
        /*00a0*/ 	.word	index@($__internal_17_$__cuda_sm70_shflsync_idx_p)
        /*00a4*/ 	.word	0x00000000


	//----- nvinfo : EIATTR_FRAME_SIZE
	.align		4
.L_38:
        /*00a8*/ 	.byte	0x04, 0x11
        /*00aa*/ 	.short	(.L_40 - .L_39)
	.align		4
.L_39:
        /*00ac*/ 	.word	index@($__internal_16_$__cuda_sm70_shflsync_bfly_p)
        /*00b0*/ 	.word	0x00000000


	//----- nvinfo : EIATTR_FRAME_SIZE
	.align		4
.L_40:
        /*00b4*/ 	.byte	0x04, 0x11
        /*00b6*/ 	.short	(.L_42 - .L_41)
	.align		4
.L_41:
        /*00b8*/ 	.word	index@(_ZN7cutlass13device_kernelIN5flash19enable_sm80_to_sm89INS1_16FlashAttnFwdSm80INS1_25CollectiveMainloopFwdSm80ILi4ELi1ELb0EN4cute5tupleIJNS5_1CILi128EEENS7_ILi112EEENS7_ILi64EEEEEELi64ENS_10bfloat16_tEfNS_4arch4Sm80ELb1ELb0ELb1ELb0ELb0ELb0ELb1ELb1EEENS1_21CollectiveEpilogueFwdINS6_IJS8_SA_S9_EEENS6_IJNS7_ILi1EEESI_SI_EEESC_SE_Li128ELb0ELb1ELb1ELb0EEENS1_30DynamicPersistentTileSchedulerILi128ELi128ELb1ELb1ELb0EEEEEEEEEvNT_6ParamsE)
        /*00bc*/ 	.word	0x00000098


	//----- nvinfo : EIATTR_REGCOUNT
	.align		4
.L_42:
        /*00c0*/ 	.byte	0x04, 0x2f
        /*00c2*/ 	.short	(.L_44 - .L_43)
	.align		4
.L_43:
        /*00c4*/ 	.word	index@(_ZN7cutlass13device_kernelIN5flash19enable_sm80_to_sm89INS1_16FlashAttnFwdSm80INS1_25CollectiveMainloopFwdSm80ILi4ELi1ELb0EN4cute5tupleIJNS5_1CILi128EEENS7_ILi80EEENS7_ILi64EEEEEELi64ENS_10bfloat16_tEfNS_4arch4Sm80ELb0ELb1ELb1ELb1ELb0ELb1ELb1ELb1EEENS1_21CollectiveEpilogueFwdINS6_IJS8_SA_S9_EEENS6_IJNS7_ILi1EEESI_SI_EEESC_SE_Li128ELb1ELb1ELb1ELb0EEENS1_36VarlenDynamicPersistentTileSchedulerILi128ELi80ELi128ELi128ELb1ELb1ELb0ELb1ELb0ELb1EEEEEEEEEvNT_6ParamsE)
        /*00c8*/ 	.word	0x000000ff


	//----- nvinfo : EIATTR_FRAME_SIZE
	.align		4
.L_44:
        /*00cc*/ 	.byte	0x04, 0x11
        /*00ce*/ 	.short	(.L_46 - .L_45)
	.align		4
.L_45:
        /*00d0*/ 	.word	index@($__internal_15_$__cuda_sm70_votesync_ballot)
        /*00d4*/ 	.word	0x00000000


	//----- nvinfo : EIATTR_FRAME_SIZE
	.align		4
.L_46:
        /*00d8*/ 	.byte	0x04, 0x11
        /*00da*/ 	.short	(.L_48 - .L_47)
	.align		4
.L_47:
        /*00dc*/ 	.word	index@($__internal_14_$__cuda_sm70_shflsync_up_p)
        /*00e0*/ 	.word	0x00000000


	//----- nvinfo : EIATTR_FRAME_SIZE
	.align		4
.L_48:
        /*00e4*/ 	.byte	0x04, 0x11
        /*00e6*/ 	.short	(.L_50 - .L_49)
	.align		4
.L_49:
        /*00e8*/ 	.word	index@($__internal_13_$__cuda_sm70_shflsync_idx_p)
        /*00ec*/ 	.word	0x00000000


	//----- nvinfo : EIATTR_FRAME_SIZE
	.align		4
.L_50:
        /*00f0*/ 	.byte	0x04, 0x11
        /*00f2*/ 	.short	(.L_52 - .L_51)
	.align		4
.L_51:
        /*00f4*/ 	.word	index@($__internal_12_$__cuda_sm70_shflsync_bfly_p)
        /*00f8*/ 	.word	0x00000000


	//----- nvinfo : EIATTR_FRAME_SIZE
	.align		4
.L_52:
        /*00fc*/ 	.byte	0x04, 0x11
        /*00fe*/ 	.short	(.L_54 - .L_53)
	.align		4
.L_53:
        /*0100*/ 	.word	index@(_ZN7cutlass13device_kernelIN5flash19enable_sm80_to_sm89INS1_16FlashAttnFwdSm80INS1_25CollectiveMainloopFwdSm80ILi4ELi1ELb0EN4cute5tupleIJNS5_1CILi128EEENS7_ILi80EEENS7_ILi64EEEEEELi64ENS_10bfloat16_tEfNS_4arch4Sm80ELb0ELb1ELb1ELb1ELb0ELb1ELb1ELb1EEENS1_21CollectiveEpilogueFwdINS6_IJS8_SA_S9_EEENS6_IJNS7_ILi1EEESI_SI_EEESC_SE_Li128ELb1ELb1ELb1ELb0EEENS1_36VarlenDynamicPersistentTileSchedulerILi128ELi80ELi128ELi128ELb1ELb1ELb0ELb1ELb0ELb1EEEEEEEEEvNT_6ParamsE)
        /*0104*/ 	.word	0x00000070


	//----- nvinfo : EIATTR_REGCOUNT
	.align		4
.L_54:
        /*0108*/ 	.byte	0x04, 0x2f
        /*010a*/ 	.short	(.L_56 - .L_55)
	.align		4
.L_55:
        /*010c*/ 	.word	index@(_ZN7cutlass13device_kernelIN5flash19enable_sm80_to_sm89INS1_16FlashAttnFwdSm80INS1_25CollectiveMainloopFwdSm80ILi4ELi1ELb0EN4cute5tupleIJNS5_1CILi128EEENS7_ILi80EEENS7_ILi64EEEEEELi64ENS_10bfloat16_tEfNS_4arch4Sm80ELb0ELb1ELb1ELb1ELb0ELb0ELb1ELb1EEENS1_21CollectiveEpilogueFwdINS6_IJS8_SA_S9_EEENS6_IJNS7_ILi1EEESI_SI_EEESC_SE_Li128ELb1ELb1ELb1ELb0EEENS1_36VarlenDynamicPersistentTileSchedulerILi128ELi80ELi128ELi128ELb1ELb1ELb0ELb1ELb0ELb1EEEEEEEEEvNT_6ParamsE)
        /*0110*/ 	.word	0x000000ff


	//----- nvinfo : EIATTR_FRAME_SIZE
	.align		4
.L_56:
        /*0114*/ 	.byte	0x04, 0x11
        /*0116*/ 	.short	(.L_58 - .L_57)
	.align		4
.L_57:
        /*0118*/ 	.word	index@($__internal_11_$__cuda_sm70_votesync_ballot)
        /*011c*/ 	.word	0x00000000


	//----- nvinfo : EIATTR_FRAME_SIZE
	.align		4
.L_58:
        /*0120*/ 	.byte	0x04, 0x11
        /*0122*/ 	.short	(.L_60 - .L_59)
	.align		4
.L_59:
        /*0124*/ 	.word	index@($__internal_10_$__cuda_sm70_shflsync_up_p)
        /*0128*/ 	.word	0x00000000


	//----- nvinfo : EIATTR_FRAME_SIZE
	.align		4
.L_60:
        /*012c*/ 	.byte	0x04, 0x11
        /*012e*/ 	.short	(.L_62 - .L_61)
	.align		4
.L_61:
        /*0130*/ 	.word	index@($__internal_9_$__cuda_sm70_shflsync_idx_p)
        /*0134*/ 	.word	0x00000000


	//----- nvinfo : EIATTR_FRAME_SIZE
	.align		4
.L_62:
        /*0138*/ 	.byte	0x04, 0x11
        /*013a*/ 	.short	(.L_64 - .L_63)
	.align		4
.L_63:
        /*013c*/ 	.word	index@($__internal_8_$__cuda_sm70_shflsync_bfly_p)
        /*0140*/ 	.word	0x00000000


	//----- nvinfo : EIATTR_FRAME_SIZE
	.align		4
.L_64:
        /*0144*/ 	.byte	0x04, 0x11
        /*0146*/ 	.short	(.L_66 - .L_65)
	.align		4
.L_65:
        /*0148*/ 	.word	index@(_ZN7cutlass13device_kernelIN5flash19enable_sm80_to_sm89INS1_16FlashAttnFwdSm80INS1_25CollectiveMainloopFwdSm80ILi4ELi1ELb0EN4cute5tupleIJNS5_1CILi128EEENS7_ILi80EEENS7_ILi64EEEEEELi64ENS_10bfloat16_tEfNS_4arch4Sm80ELb0ELb1ELb1ELb1ELb0ELb0ELb1ELb1EEENS1_21CollectiveEpilogueFwdINS6_IJS8_SA_S9_EEENS6_IJNS7_ILi1EEESI_SI_EEESC_SE_Li128ELb1ELb1ELb1ELb0EEENS1_36VarlenDynamicPersistentTileSchedulerILi128ELi80ELi128ELi128ELb1ELb1ELb0ELb1ELb0ELb1EEEEEEEEEvNT_6ParamsE)
        /*014c*/ 	.word	0x00000090


	//----- nvinfo : EIATTR_REGCOUNT
	.align		4
.L_66:
        /*0150*/ 	.byte	0x04, 0x2f
        /*0152*/ 	.short	(.L_68 - .L_67)
	.align		4
.L_67:
        /*0154*/ 	.word	index@(_ZN7cutlass13device_kernelIN5flash19enable_sm80_to_sm89INS1_16FlashAttnFwdSm80INS1_25CollectiveMainloopFwdSm80ILi4ELi1ELb0EN4cute5tupleIJNS5_1CILi128EEENS7_ILi96EEENS7_ILi64EEEEEELi64ENS_10bfloat16_tEfNS_4arch4Sm80ELb0ELb1ELb1ELb0ELb0ELb0ELb1ELb1EEENS1_21CollectiveEpilogueFwdINS6_IJS8_SA_S9_EEENS6_IJNS7_ILi1EEESI_SI_EEESC_SE_Li128ELb0ELb1ELb1ELb0EEENS1_19SingleTileSchedulerILb0ELb1ELb1ELi128EEEEEEEEEvNT_6ParamsE)
        /*0158*/ 	.word	0x000000ff


	//----- nvinfo : EIATTR_FRAME_SIZE
	.align		4
.L_68:
        /*015c*/ 	.byte	0x04, 0x11
        /*015e*/ 	.short	(.L_70 - .L_69)
	.align		4
.L_69:
        /*0160*/ 	.word	index@(_ZN7cutlass13device_kernelIN5flash19enable_sm80_to_sm89INS1_16FlashAttnFwdSm80INS1_25CollectiveMainloopFwdSm80ILi4ELi1ELb0EN4cute5tupleIJNS5_1CILi128EEENS7_ILi96EEENS7_ILi64EEEEEELi64ENS_10bfloat16_tEfNS_4arch4Sm80ELb0ELb1ELb1ELb0ELb0ELb0ELb1ELb1EEENS1_21CollectiveEpilogueFwdINS6_IJS8_SA_S9_EEENS6_IJNS7_ILi1EEESI_SI_EEESC_SE_Li128ELb0ELb1ELb1ELb0EEENS1_19SingleTileSchedulerILb0ELb1ELb1ELi128EEEEEEEEEvNT_6ParamsE)
        /*0164*/ 	.word	0x00000078


	//----- nvinfo : EIATTR_REGCOUNT
	.align		4
.L_70:
        /*0168*/ 	.byte	0x04, 0x2f
        /*016a*/ 	.short	(.L_72 - .L_71)
	.align		4
.L_71:
        /*016c*/ 	.word	index@(_ZN7cutlass13device_kernelIN5flash19enable_sm80_to_sm89INS1_16FlashAttnFwdSm80INS1_25CollectiveMainloopFwdSm80ILi4ELi1ELb0EN4cute5tupleIJNS5_1CILi128EEENS7_ILi80EEENS7_ILi64EEEEEELi64ENS_10bfloat16_tEfNS_4arch4Sm80ELb0ELb0ELb1ELb1ELb0ELb1ELb1ELb1EEENS1_21CollectiveEpilogueFwdINS6_IJS8_SA_S9_EEENS6_IJNS7_ILi1EEESI_SI_EEESC_SE_Li128ELb1ELb1ELb1ELb0EEENS1_36VarlenDynamicPersistentTileSchedulerILi128ELi80ELi128ELi128ELb1ELb1ELb0ELb0ELb1ELb1EEEEEEEEEvNT_6ParamsE)
        /*0170*/ 	.word	0x000000ff


	//----- nvinfo : EIATTR_FRAME_SIZE
	.align		4
.L_72:
        /*0174*/ 	.byte	0x04, 0x11
        /*0176*/ 	.short	(.L_74 - .L_73)
	.align		4
.L_73:
        /*0178*/ 	.word	index@($__internal_7_$__cuda_sm70_votesync_ballot)
        /*017c*/ 	.word	0x00000000


	//----- nvinfo : EIATTR_FRAME_SIZE
	.align		4
.L_74:
        /*0180*/ 	.byte	0x04, 0x11
        /*0182*/ 	.short	(.L_76 - .L_75)
	.align		4
.L_75:
        /*0184*/ 	.word	index@($__internal_6_$__cuda_sm70_shflsync_up_p)
        /*0188*/ 	.word	0x00000000


	//----- nvinfo : EIATTR_FRAME_SIZE
	.align		4
.L_76:
        /*018c*/ 	.byte	0x04, 0x11
        /*018e*/ 	.short	(.L_78 - .L_77)
	.align		4
.L_77:
        /*0190*/ 	.word	index@($__internal_5_$__cuda_sm70_shflsync_idx_p)
        /*0194*/ 	.word	0x00000000


	//----- nvinfo : EIATTR_FRAME_SIZE
	.align		4
.L_78:
        /*0198*/ 	.byte	0x04, 0x11
        /*019a*/ 	.short	(.L_80 - .L_79)
	.align		4
.L_79:
        /*019c*/ 	.word	index@($__internal_4_$__cuda_sm70_shflsync_bfly_p)
        /*01a0*/ 	.word	0x00000000


	//----- nvinfo : EIATTR_FRAME_SIZE
	.align		4
.L_80:
        /*01a4*/ 	.byte	0x04, 0x11
        /*01a6*/ 	.short	(.L_82 - .L_81)
	.align		4
.L_81:
        /*01a8*/ 	.word	index@(_ZN7cutlass13device_kernelIN5flash19enable_sm80_to_sm89INS1_16FlashAttnFwdSm80INS1_25CollectiveMainloopFwdSm80ILi4ELi1ELb0EN4cute5tupleIJNS5_1CILi128EEENS7_ILi80EEENS7_ILi64EEEEEELi64ENS_10bfloat16_tEfNS_4arch4Sm80ELb0ELb0ELb1ELb1ELb0ELb1ELb1ELb1EEENS1_21CollectiveEpilogueFwdINS6_IJS8_SA_S9_EEENS6_IJNS7_ILi1EEESI_SI_EEESC_SE_Li128ELb1ELb1ELb1ELb0EEENS1_36VarlenDynamicPersistentTileSchedulerILi128ELi80ELi128ELi128ELb1ELb1ELb0ELb0ELb1ELb1EEEEEEEEEvNT_6ParamsE)
        /*01ac*/ 	.word	0x00000070


	//----- nvinfo : EIATTR_REGCOUNT
	.align		4
.L_82:
        /*01b0*/ 	.byte	0x04, 0x2f
        /*01b2*/ 	.short	(.L_84 - .L_83)
	.align		4
.L_83:
        /*01b4*/ 	.word	index@(_ZN7cutlass13device_kernelIN5flash19enable_sm80_to_sm89INS1_16FlashAttnFwdSm80INS1_25CollectiveMainloopFwdSm80ILi4ELi1ELb0EN4cute5tupleIJNS5_1CILi128EEENS7_ILi80EEENS7_ILi64EEEEEELi64ENS_10bfloat16_tEfNS_4arch4Sm80ELb0ELb0ELb1ELb1ELb0ELb0ELb1ELb1EEENS1_21CollectiveEpilogueFwdINS6_IJS8_SA_S9_EEENS6_IJNS7_ILi1EEESI_SI_EEESC_SE_Li128ELb1ELb1ELb1ELb0EEENS1_36VarlenDynamicPersistentTileSchedulerILi128ELi80ELi128ELi128ELb1ELb1ELb0ELb0ELb1ELb1EEEEEEEEEvNT_6ParamsE)
        /*01b8*/ 	.word	0x000000ff


	//----- nvinfo : EIATTR_FRAME_SIZE
	.align		4
.L_84:
        /*01bc*/ 	.byte	0x04, 0x11
        /*01be*/ 	.short	(.L_86 - .L_85)
	.align		4
.L_85:
        /*01c0*/ 	.word	index@($__internal_3_$__cuda_sm70_votesync_ballot)
        /*01c4*/ 	.word	0x00000000


	//----- nvinfo : EIATTR_FRAME_SIZE
	.align		4
.L_86:
        /*01c8*/ 	.byte	0x04, 0x11
        /*01ca*/ 	.short	(.L_88 - .L_87)
	.align		4
.L_87:
        /*01cc*/ 	.word	index@($__internal_2_$__cuda_sm70_shflsync_up_p)
        /*01d0*/ 	.word	0x00000000


	//----- nvinfo : EIATTR_FRAME_SIZE
	.align		4
.L_88:
        /*01d4*/ 	.byte	0x04, 0x11
        /*01d6*/ 	.short	(.L_90 - .L_89)
	.align		4
.L_89:
        /*01d8*/ 	.word	index@($__internal_1_$__cuda_sm70_shflsync_idx_p)
        /*01dc*/ 	.word	0x00000000


	//----- nvinfo : EIATTR_FRAME_SIZE
	.align		4
.L_90:
        /*01e0*/ 	.byte	0x04, 0x11
        /*01e2*/ 	.short	(.L_92 - .L_91)
	.align		4
.L_91:
        /*01e4*/ 	.word	index@($__internal_0_$__cuda_sm70_shflsync_bfly_p)
        /*01e8*/ 	.word	0x00000000


	//----- nvinfo : EIATTR_FRAME_SIZE
	.align		4
.L_92:
        /*01ec*/ 	.byte	0x04, 0x11
        /*01ee*/ 	.short	(.L_94 - .L_93)
	.align		4
.L_93:
        /*01f0*/ 	.word	index@(_ZN7cutlass13device_kernelIN5flash19enable_sm80_to_sm89INS1_16FlashAttnFwdSm80INS1_25CollectiveMainloopFwdSm80ILi4ELi1ELb0EN4cute5tupleIJNS5_1CILi128EEENS7_ILi80EEENS7_ILi64EEEEEELi64ENS_10bfloat16_tEfNS_4arch4Sm80ELb0ELb0ELb1ELb1ELb0ELb0ELb1ELb1EEENS1_21CollectiveEpilogueFwdINS6_IJS8_SA_S9_EEENS6_IJNS7_ILi1EEESI_SI_EEESC_SE_Li128ELb1ELb1ELb1ELb0EEENS1_36VarlenDynamicPersistentTileSchedulerILi128ELi80ELi128ELi128ELb1ELb1ELb0ELb0ELb1ELb1EEEEEEEEEvNT_6ParamsE)
        /*01f4*/ 	.word	0x00000090


	//----- nvinfo : EIATTR_REGCOUNT
	.align		4
.L_94:
        /*01f8*/ 	.byte	0x04, 0x2f
        /*01fa*/ 	.short	(.L_96 - .L_95)
	.align		4
.L_95:
        /*01fc*/ 	.word	index@(_ZN7cutlass13device_kernelIN5flash19enable_sm80_to_sm89INS1_16FlashAttnFwdSm80INS1_25CollectiveMainloopFwdSm80ILi4ELi1ELb0EN4cute5tupleIJNS5_1CILi128EEENS7_ILi112EEENS7_ILi64EEEEEELi64ENS_10bfloat16_tEfNS_4arch4Sm80ELb0ELb0ELb1ELb0ELb0ELb0ELb1ELb1EEENS1_21CollectiveEpilogueFwdINS6_IJS8_SA_S9_EEENS6_IJNS7_ILi1EEESI_SI_EEESC_SE_Li128ELb0ELb1ELb1ELb0EEENS1_19SingleTileSchedulerILb0ELb1ELb1ELi128EEEEEEEEEvNT_6ParamsE)
        /*0200*/ 	.word	0x000000ff


	//----- nvinfo : EIATTR_FRAME_SIZE
	.align		4
.L_96:
        /*0204*/ 	.byte	0x04, 0x11
        /*0206*/ 	.short	(.L_98 - .L_97)
	.align		4
.L_97:
        /*0208*/ 	.word	index@(_ZN7cutlass13device_kernelIN5flash19enable_sm80_to_sm89INS1_16FlashAttnFwdSm80INS1_25CollectiveMainloopFwdSm80ILi4ELi1ELb0EN4cute5tupleIJNS5_1CILi128EEENS7_ILi112EEENS7_ILi64EEEEEELi64ENS_10bfloat16_tEfNS_4arch4Sm80ELb0ELb0ELb1ELb0ELb0ELb0ELb1ELb1EEENS1_21CollectiveEpilogueFwdINS6_IJS8_SA_S9_EEENS6_IJNS7_ILi1EEESI_SI_EEESC_SE_Li128ELb0ELb1ELb1ELb0EEENS1_19SingleTileSchedulerILb0ELb1ELb1ELi128EEEEEEEEEvNT_6ParamsE)
        /*020c*/ 	.word	0x00000068


	//----- nvinfo : EIATTR_MIN_STACK_SIZE
	.align		4
.L_98:
        /*0210*/ 	.byte	0x04, 0x12
        /*0212*/ 	.short	(.L_100 - .L_99)
	.align		4
.L_99:
        /*0214*/ 	.word	index@(_ZN7cutlass13device_kernelIN5flash19enable_sm80_to_sm89INS1_16FlashAttnFwdSm80INS1_25CollectiveMainloopFwdSm80ILi4ELi1ELb0EN4cute5tupleIJNS5_1CILi128EEENS7_ILi112EEENS7_ILi64EEEEEELi64ENS_10bfloat16_tEfNS_4arch4Sm80ELb0ELb0ELb1ELb0ELb0ELb0ELb1ELb1EEENS1_21CollectiveEpilogueFwdINS6_IJS8_SA_S9_EEENS6_IJNS7_ILi1EEESI_SI_EEESC_SE_Li128ELb0ELb1ELb1ELb0EEENS1_19SingleTileSchedulerILb0ELb1ELb1ELi128EEEEEEEEEvNT_6ParamsE)
        /*0218*/ 	.word	0x00000068


	//----- nvinfo : EIATTR_MIN_STACK_SIZE
	.align		4
.L_100:
        /*021c*/ 	.byte	0x04, 0x12
        /*021e*/ 	.short	(.L_102 - .L_101)
	.align		4
.L_101:
        /*0220*/ 	.word	index@(_ZN7cutlass13device_kernelIN5flash19enable_sm80_to_sm89INS1_16FlashAttnFwdSm80INS1_25CollectiveMainloopFwdSm80ILi4ELi1ELb0EN4cute5tupleIJNS5_1CILi128EEENS7_ILi80EEENS7_ILi64EEEEEELi64ENS_10bfloat16_tEfNS_4arch4Sm80ELb0ELb0ELb1ELb1ELb0ELb0ELb1ELb1EEENS1_21CollectiveEpilogueFwdINS6_IJS8_SA_S9_EEENS6_IJNS7_ILi1EEESI_SI_EEESC_SE_Li128ELb1ELb1ELb1ELb0EEENS1_36VarlenDynamicPersistentTileSchedulerILi128ELi80ELi128ELi128ELb1ELb1ELb0ELb0ELb1ELb1EEEEEEEEEvNT_6ParamsE)
        /*0224*/ 	.word	0x00000090


	//----- nvinfo : EIATTR_MIN_STACK_SIZE
	.align		4
.L_102:
        /*0228*/ 	.byte	0x04, 0x12
        /*022a*/ 	.short	(.L_104 - .L_103)
	.align		4
.L_103:
        /*022c*/ 	.word	index@(_ZN7cutlass13device_kernelIN5flash19enable_sm80_to_sm89INS1_16FlashAttnFwdSm80INS1_25CollectiveMainloopFwdSm80ILi4ELi1ELb0EN4cute5tupleIJNS5_1CILi128EEENS7_ILi80EEENS7_ILi64EEEEEELi64ENS_10bfloat16_tEfNS_4arch4Sm80ELb0ELb0ELb1ELb1ELb0ELb1ELb1ELb1EEENS1_21CollectiveEpilogueFwdINS6_IJS8_SA_S9_EEENS6_IJNS7_ILi1EEESI_SI_EEESC_SE_Li128ELb1ELb1ELb1ELb0EEENS1_36VarlenDynamicPersistentTileSchedulerILi128ELi80ELi128ELi128ELb1ELb1ELb0ELb0ELb1ELb1EEEEEEEEEvNT_6ParamsE)
        /*0230*/ 	.word	0x00000070


	//----- nvinfo : EIATTR_MIN_STACK_SIZE
	.align		4
.L_104:
        /*0234*/ 	.byte	0x04, 0x12
        /*0236*/ 	.short	(.L_106 - .L_105)
	.align		4
.L_105:
        /*0238*/ 	.word	index@(_ZN7cutlass13device_kernelIN5flash19enable_sm80_to_sm89INS1_16FlashAttnFwdSm80INS1_25CollectiveMainloopFwdSm80ILi4ELi1ELb0EN4cute5tupleIJNS5_1CILi128EEENS7_ILi96EEENS7_ILi64EEEEEELi64ENS_10bfloat16_tEfNS_4arch4Sm80ELb0ELb1ELb1ELb0ELb0ELb0ELb1ELb1EEENS1_21CollectiveEpilogueFwdINS6_IJS8_SA_S9_EEENS6_IJNS7_ILi1EEESI_SI_EEESC_SE_Li128ELb0ELb1ELb1ELb0EEENS1_19SingleTileSchedulerILb0ELb1ELb1ELi128EEEEEEEEEvNT_6ParamsE)
        /*023c*/ 	.word	0x00000078


	//----- nvinfo : EIATTR_MIN_STACK_SIZE
	.align		4
.L_106:
        /*0240*/ 	.byte	0x04, 0x12
        /*0242*/ 	.short	(.L_108 - .L_107)
	.align		4
.L_107:
        /*0244*/ 	.word	index@(_ZN7cutlass13device_kernelIN5flash19enable_sm80_to_sm89INS1_16FlashAttnFwdSm80INS1_25CollectiveMainloopFwdSm80ILi4ELi1ELb0EN4cute5tupleIJNS5_1CILi128EEENS7_ILi80EEENS7_ILi64EEEEEELi64ENS_10bfloat16_tEfNS_4arch4Sm80ELb0ELb1ELb1ELb1ELb0ELb0ELb1ELb1EEENS1_21CollectiveEpilogueFwdINS6_IJS8_SA_S9_EEENS6_IJNS7_ILi1EEESI_SI_EEESC_SE_Li128ELb1ELb1ELb1ELb0EEENS1_36VarlenDynamicPersistentTileSchedulerILi128ELi80ELi128ELi128ELb1ELb1ELb0ELb1ELb0ELb1EEEEEEEEEvNT_6ParamsE)
        /*0248*/ 	.word	0x00000090


	//----- nvinfo : EIATTR_MIN_STACK_SIZE
	.align		4
.L_108:
        /*024c*/ 	.byte	0x04, 0x12
        /*024e*/ 	.short	(.L_110 - .L_109)
	.align		4
.L_109:
        /*0250*/ 	.word	index@(_ZN7cutlass13device_kernelIN5flash19enable_sm80_to_sm89INS1_16FlashAttnFwdSm80INS1_25CollectiveMainloopFwdSm80ILi4ELi1ELb0EN4cute5tupleIJNS5_1CILi128EEENS7_ILi80EEENS7_ILi64EEEEEELi64ENS_10bfloat16_tEfNS_4arch4Sm80ELb0ELb1ELb1ELb1ELb0ELb1ELb1ELb1EEENS1_21CollectiveEpilogueFwdINS6_IJS8_SA_S9_EEENS6_IJNS7_ILi1EEESI_SI_EEESC_SE_Li128ELb1ELb1ELb1ELb0EEENS1_36VarlenDynamicPersistentTileSchedulerILi128ELi80ELi128ELi128ELb1ELb1ELb0ELb1ELb0ELb1EEEEEEEEEvNT_6ParamsE)
        /*0254*/ 	.word	0x00000070


	//----- nvinfo : EIATTR_MIN_STACK_SIZE
	.align		4
.L_110:
        /*0258*/ 	.byte	0x04, 0x12
        /*025a*/ 	.short	(.L_112 - .L_111)
	.align		4
.L_111:
        /*025c*/ 	.word	index@(_ZN7cutlass13device_kernelIN5flash19enable_sm80_to_sm89INS1_16FlashAttnFwdSm80INS1_25CollectiveMainloopFwdSm80ILi4ELi1ELb0EN4cute5tupleIJNS5_1CILi128EEENS7_ILi112EEENS7_ILi64EEEEEELi64ENS_10bfloat16_tEfNS_4arch4Sm80ELb1ELb0ELb1ELb0ELb0ELb0ELb1ELb1EEENS1_21CollectiveEpilogueFwdINS6_IJS8_SA_S9_EEENS6_IJNS7_ILi1EEESI_SI_EEESC_SE_Li128ELb0ELb1ELb1ELb0EEENS1_30DynamicPersistentTileSchedulerILi128ELi128ELb1ELb1ELb0EEEEEEEEEvNT_6ParamsE)
        /*0260*/ 	.word	0x00000098


	//----- nvinfo : EIATTR_MIN_STACK_SIZE
	.align		4
.L_112:
        /*0264*/ 	.byte	0x04, 0x12
        /*0266*/ 	.short	(.L_114 - .L_113)
	.align		4
.L_113:
        /*0268*/ 	.word	index@(_ZN7cutlass13device_kernelIN5flash19enable_sm80_to_sm89INS1_16FlashAttnFwdSm80INS1_25CollectiveMainloopFwdSm80ILi4ELi1ELb0EN4cute5tupleIJNS5_1CILi128EEENS7_ILi80EEENS7_ILi64EEEEEELi64ENS_10bfloat16_tEfNS_4arch4Sm80ELb1ELb0ELb1ELb1ELb0ELb0ELb1ELb1EEENS1_21CollectiveEpilogueFwdINS6_IJS8_SA_S9_EEENS6_IJNS7_ILi1EEESI_SI_EEESC_SE_Li128ELb1ELb1ELb1ELb0EEENS1_36VarlenDynamicPersistentTileSchedulerILi128ELi80ELi128ELi128ELb1ELb1ELb0ELb1ELb1ELb1EEEEEEEEEvNT_6ParamsE)
        /*026c*/ 	.word	0x000000a0


	//----- nvinfo : EIATTR_MIN_STACK_SIZE
	.align		4
.L_114:
        /*0270*/ 	.byte	0x04, 0x12
        /*0272*/ 	.short	(.L_116 - .L_115)
	.align		4
.L_115:
        /*0274*/ 	.word	index@(_ZN7cutlass13device_kernelIN5flash19enable_sm80_to_sm89INS1_16FlashAttnFwdSm80INS1_25CollectiveMainloopFwdSm80ILi4ELi1ELb0EN4cute5tupleIJNS5_1CILi128EEENS7_ILi80EEENS7_ILi64EEEEEELi64ENS_10bfloat16_tEfNS_4arch4Sm80ELb1ELb0ELb1ELb1ELb0ELb1ELb1ELb1EEENS1_21CollectiveEpilogueFwdINS6_IJS8_SA_S9_EEENS6_IJNS7_ILi1EEESI_SI_EEESC_SE_Li128ELb1ELb1ELb1ELb0EEENS1_36VarlenDynamicPersistentTileSchedulerILi128ELi80ELi128ELi128ELb1ELb1ELb0ELb1ELb1ELb1EEEEEEEEEvNT_6ParamsE)
        /*0278*/ 	.word	0x00000068
.L_116:


//--------------------- .nv.info._ZN7cutlass13device_kernelIN5flash19enable_sm80_to_sm89INS1_16FlashAttnFwdSm80INS1_25CollectiveMainloopFwdSm80ILi4ELi1ELb0EN4cute5tupleIJNS5_1CILi128EEENS7_ILi112EEENS7_ILi64EEEEEELi64ENS_10bfloat16_tEfNS_4arch4Sm80ELb0ELb0ELb1ELb0ELb0ELb0ELb1ELb1EEENS1_21CollectiveEpilogueFwdINS6_IJS8_SA_S9_EEENS6_IJNS7_ILi1EEESI_SI_EEESC_SE_Li128ELb0ELb1ELb1ELb0EEENS1_19SingleTileSchedulerILb0ELb1ELb1ELi128EEEEEEEEEvNT_6ParamsE --------------------------
	.section	.nv.info._ZN7cutlass13device_kernelIN5flash19enable_sm80_to_sm89INS1_16FlashAttnFwdSm80INS1_25CollectiveMainloopFwdSm80ILi4ELi1ELb0EN4cute5tupleIJNS5_1CILi128EEENS7_ILi112EEENS7_ILi64EEEEEELi64ENS_10bfloat16_tEfNS_4arch4Sm80ELb0ELb0ELb1ELb0ELb0ELb0ELb1ELb1EEENS1_21CollectiveEpilogueFwdINS6_IJS8_SA_S9_EEENS6_IJNS7_ILi1EEESI_SI_EEESC_SE_Li128ELb0ELb1ELb1ELb0EEENS1_19SingleTileSchedulerILb0ELb1ELb1ELi128EEEEEEEEEvNT_6ParamsE,"",@"SHT_CUDA_INFO"
	.sectionflags	@""
	.align	4


	//----- nvinfo : EIATTR_CUDA_API_VERSION
	.align		4
        /*0000*/ 	.byte	0x04, 0x37
        /*0002*/ 	.short	(.L_118 - .L_117)
.L_117:
        /*0004*/ 	.word	0x00000082


	//----- nvinfo : EIATTR_SW2861232_WAR
	.align		4
.L_118:
        /*0008*/ 	.byte	0x01, 0x35
	.zero		2


	//----- nvinfo : EIATTR_PARAM_CBANK
	.align		4
        /*000c*/ 	.byte	0x04, 0x0a
        /*000e*/ 	.short	(.L_120 - .L_119)
	.align		4
.L_119:
        /*0010*/ 	.word	index@(.nv.constant0._ZN7cutlass13device_kernelIN5flash19enable_sm80_to_sm89INS1_16FlashAttnFwdSm80INS1_25CollectiveMainloopFwdSm80ILi4ELi1ELb0EN4cute5tupleIJNS5_1CILi128EEENS7_ILi112EEENS7_ILi64EEEEEELi64ENS_10bfloat16_tEfNS_4arch4Sm80ELb0ELb0ELb1ELb0ELb0ELb0ELb1ELb1EEENS1_21CollectiveEpilogueFwdINS6_IJS8_SA_S9_EEENS6_IJNS7_ILi1EEESI_SI_EEESC_SE_Li128ELb0ELb1ELb1ELb0EEENS1_19SingleTileSchedulerILb0ELb1ELb1ELi128EEEEEEEEEvNT_6ParamsE)
        /*0014*/ 	.short	0x0160
        /*0016*/ 	.short	0x0418


	//----- nvinfo : EIATTR_CBANK_PARAM_SIZE
	.align		4
.L_120:
        /*0018*/ 	.byte	0x03, 0x19
        /*001a*/ 	.short	0x0418


	//----- nvinfo : EIATTR_KPARAM_INFO
	.align		4
        /*001c*/ 	.byte	0x04, 0x17
        /*001e*/ 	.short	(.L_122 - .L_121)
.L_121:
        /*0020*/ 	.word	0x00000000
        /*0024*/ 	.short	0x0000
        /*0026*/ 	.short	0x0000
        /*0028*/ 	.byte	0x00, 0xf0, 0x61, 0x10


	//----- nvinfo : EIATTR_MAXREG_COUNT
	.align		4
.L_122:
        /*002c*/ 	.byte	0x03, 0x1b
        /*002e*/ 	.short	0x00ff


	//----- nvinfo : EIATTR_NUM_BARRIERS
	.align		4
        /*0030*/ 	.byte	0x02, 0x4c
        /*0032*/ 	.byte	0x02
	.zero		1


	//----- nvinfo : EIATTR_ANNOTATIONS
	.align		4
        /*0034*/ 	.byte	0x04, 0x55
        /*0036*/ 	.short	(.L_124 - .L_123)


	//   ....[0]....
.L_123:
        /*0038*/ 	.word	0x00000001
        /*003c*/ 	.byte	0x90, 0x00, 0x00, 0x00, 0x01, 0x00, 0x00, 0x00, 0xf0, 0x00, 0x00, 0x00, 0x01, 0x00, 0x00, 0x00
        /* <DEDUP_REMOVED lines=25> */
        /*01dc*/ 	.byte	0x40, 0xd3, 0x00, 0x00, 0x01, 0x00, 0x00, 0x00, 0xf0, 0xe7, 0x00, 0x00


	//----- nvinfo : EIATTR_MERCURY_ISA_VERSION
	.align		4
.L_124:
        /*01e8*/ 	.byte	0x03, 0x5f
        /*01ea*/ 	.short	0x0000


	//----- nvinfo : EIATTR_COOP_GROUP_MASK_REGIDS
	.align		4
        /*01ec*/ 	.byte	0x04, 0x29
        /*01ee*/ 	.short	(.L_126 - .L_125)


	//   ....[0]....
.L_125:
        /*01f0*/ 	.word	0xffffffff


	//   ....[1]....
        /*01f4*/ 	.word	0xffffffff


	//   ....[2]....
        /*01f8*/ 	.word	0xffffffff


	//   ....[3]....
        /*01fc*/ 	.word	0xffffffff


	//   ....[4]....
        /*0200*/ 	.word	0xffffffff


	//   ....[5]....
        /*0204*/ 	.word	0xffffffff


	//   ....[6]....
        /*0208*/ 	.word	0xffffffff


	//   ....[7]....
        /*020c*/ 	.word	0xffffffff


	//   ....[8]....
        /*0210*/ 	.word	0xffffffff


	//   ....[9]....
        /*0214*/ 	.word	0xffffffff


	//   ....[10]....
        /*0218*/ 	.word	0xffffffff


	//   ....[11]....
        /*021c*/ 	.word	0xffffffff


	//   ....[12]....
        /*0220*/ 	.word	0xffffffff


	//   ....[13]....
        /*0224*/ 	.word	0xffffffff


	//   ....[14]....
        /*0228*/ 	.word	0xffffffff


	//   ....[15]....
        /*022c*/ 	.word	0xffffffff


	//   ....[16]....
        /*0230*/ 	.word	0xffffffff


	//   ....[17]....
        /*0234*/ 	.word	0xffffffff


	//   ....[18]....
        /*0238*/ 	.word	0xffffffff


	//   ....[19]....
        /*023c*/ 	.word	0xffffffff


	//   ....[20]....
        /*0240*/ 	.word	0xffffffff


	//   ....[21]....
        /*0244*/ 	.word	0xffffffff


	//   ....[22]....
        /*0248*/ 	.word	0xffffffff


	//   ....[23]....
        /*024c*/ 	.word	0xffffffff


	//   ....[24]....
        /*0250*/ 	.word	0xffffffff


	//   ....[25]....
        /*0254*/ 	.word	0xffffffff


	//   ....[26]....
        /*0258*/ 	.word	0xffffffff


	//   ....[27]....
        /*025c*/ 	.word	0xffffffff


	//   ....[28]....
        /*0260*/ 	.word	0xffffffff


	//   ....[29]....
        /*0264*/ 	.word	0xffffffff


	//   ....[30]....
        /*0268*/ 	.word	0xffffffff


	//   ....[31]....
        /*026c*/ 	.word	0xffffffff


	//   ....[32]....
        /*0270*/ 	.word	0xffffffff


	//   ....[33]....
        /*0274*/ 	.word	0xffffffff


	//   ....[34]....
        /*0278*/ 	.word	0xffffffff


	//   ....[35]....
        /*027c*/ 	.word	0xffffffff


	//   ....[36]....
        /*0280*/ 	.word	0xffffffff


	//   ....[37]....
        /*0284*/ 	.word	0xffffffff


	//   ....[38]....
        /*0288*/ 	.word	0xffffffff


	//   ....[39]....
        /*028c*/ 	.word	0xffffffff


	//   ....[40]....
        /*0290*/ 	.word	0xffffffff


	//   ....[41]....
        /*0294*/ 	.word	0xffffffff


	//   ....[42]....
        /*0298*/ 	.word	0xffffffff


	//   ....[43]....
        /*029c*/ 	.word	0xffffffff


	//   ....[44]....
        /*02a0*/ 	.word	0xffffffff


	//   ....[45]....
        /*02a4*/ 	.word	0xffffffff


	//   ....[46]....
        /*02a8*/ 	.word	0xffffffff


	//   ....[47]....
        /*02ac*/ 	.word	0xffffffff


	//   ....[48]....
        /*02b0*/ 	.word	0xffffffff


	//   ....[49]....
        /*02b4*/ 	.word	0xffffffff


	//   ....[50]....
        /*02b8*/ 	.word	0xffffffff


	//   ....[51]....
        /*02bc*/ 	.word	0xffffffff


	//   ....[52]....
        /*02c0*/ 	.word	0xffffffff


	//   ....[53]....
        /*02c4*/ 	.word	0xffffffff


	//   ....[54]....
        /*02c8*/ 	.word	0xffffffff


	//   ....[55]....
        /*02cc*/ 	.word	0xffffffff


	//   ....[56]....
        /*02d0*/ 	.word	0xffffffff


	//----- nvinfo : EIATTR_COOP_GROUP_INSTR_OFFSETS
	.align		4
.L_126:
        /*02d4*/ 	.byte	0x04, 0x28
        /*02d6*/ 	.short	(.L_128 - .L_127)


	//   ....[0]....
.L_127:
        /*02d8*/ 	.word	0x00000060


	//   ....[1]....
        /*02dc*/ 	.word	0x00000be0


	//   ....[2]....
        /*02e0*/ 	.word	0x00000c10


	//   ....[3]....
        /*02e4*/ 	.word	0x00000e20


	//   ....[4]....
        /*02e8*/ 	.word	0x00000e50


	//   ....[5]....
        /*02ec*/ 	.word	0x00000ee0


	//   ....[6]....
        /*02f0*/ 	.word	0x00000f10


	//   ....[7]....
        /*02f4*/ 	.word	0x00000fa0


	//   ....[8]....
        /*02f8*/ 	.word	0x00000fd0


	//   ....[9]....
        /*02fc*/ 	.word	0x00001060


	//   ....[10]....
        /*0300*/ 	.word	0x00001090


	//   ....[11]....
        /*0304*/ 	.word	0x00001120


	//   ....[12]....
        /*0308*/ 	.word	0x00001150


	//   ....[13]....
        /*030c*/ 	.word	0x000011e0


	//   ....[14]....
        /*0310*/ 	.word	0x00001210


	//   ....[15]....
        /*0314*/ 	.word	0x00001290


	//   ....[16]....
        /*0318*/ 	.word	0x000012d0


	//   ....[17]....
        /*031c*/ 	.word	0x00004290


	//   ....[18]....
        /*0320*/ 	.word	0x000043a0


	//   ....[19]....
        /*0324*/ 	.word	0x000047c0


	//   ....[20]....
        /*0328*/ 	.word	0x00004880


	//   ....[21]....
        /*032c*/ 	.word	0x000048e0


	//   ....[22]....
        /*0330*/ 	.word	0x00004990


	//   ....[23]....
        /*0334*/ 	.word	0x00004ac0


	//   ....[24]....
        /*0338*/ 	.word	0x00004c10


	//   ....[25]....
        /*033c*/ 	.word	0x00009340


	//   ....[26]....
        /*0340*/ 	.word	0x00009410


	//   ....[27]....
        /*0344*/ 	.word	0x000094e0


	//   ....[28]....
        /*0348*/ 	.word	0x00009510


	//   ....[29]....
        /*034c*/ 	.word	0x00009540


	//   ....[30]....
        /*0350*/ 	.word	0x00009750


	//   ....[31]....
        /*0354*/ 	.word	0x00009860


	//   ....[32]....
        /*0358*/ 	.word	0x00009b00


	//   ....[33]....
        /*035c*/ 	.word	0x0000cc30


	//   ....[34]....
        /*0360*/ 	.word	0x0000cc40


	//   ....[35]....
        /*0364*/ 	.word	0x0000cc50


	//   ....[36]....
        /*0368*/ 	.word	0x0000cc60


	//   ....[37]....
        /*036c*/ 	.word	0x0000cc90


	//   ....[38]....
        /*0370*/ 	.word	0x0000ccb0


	//   ....[39]....
        /*0374*/ 	.word	0x0000ccd0


	//   ....[40]....
        /*0378*/ 	.word	0x0000cce0


	//   ....[41]....
        /*037c*/ 	.word	0x0000d8c0


	//   ....[42]....
        /*0380*/ 	.word	0x0000d910


	//   ....[43]....
        /*0384*/ 	.word	0x0000d940


	//   ....[44]....
        /*0388*/ 	.word	0x0000d970


	//   ....[45]....
        /*038c*/ 	.word	0x0000d9a0


	//   ....[46]....
        /*0390*/ 	.word	0x0000d9d0


	//   ....[47]....
        /*0394*/ 	.word	0x0000da00


	//   ....[48]....
        /*0398*/ 	.word	0x0000da20


	//   ....[49]....
        /*039c*/ 	.word	0x0000da40


	//   ....[50]....
        /*03a0*/ 	.word	0x0000da50


	//   ....[51]....
        /*03a4*/ 	.word	0x0000de00


	//   ....[52]....
        /*03a8*/ 	.word	0x0000de20


	//   ....[53]....
        /*03ac*/ 	.word	0x0000e120


	//   ....[54]....
        /*03b0*/ 	.word	0x0000e140


	//   ....[55]....
        /*03b4*/ 	.word	0x0000e440


	//   ....[56]....
        /*03b8*/ 	.word	0x0000e450


	//----- nvinfo : EIATTR_EXIT_INSTR_OFFSETS
	.align		4
.L_128:
        /*03bc*/ 	.byte	0x04, 0x1c
        /*03be*/ 	.short	(.L_130 - .L_129)


	//   ....[0]....
.L_129:
        /*03c0*/ 	.word	0x000001b0


	//   ....[1]....
        /*03c4*/ 	.word	0x0000e460


	//   ....[2]....
        /*03c8*/ 	.word	0x0000e700


	//   ....[3]....
        /*03cc*/ 	.word	0x0000e750


	//   ....[4]....
        /*03d0*/ 	.word	0x0000e780


	//   ....[5]....
        /*03d4*/ 	.word	0x0000e7e0


	//   ....[6]....
        /*03d8*/ 	.word	0x0000ea40


	//----- nvinfo : EIATTR_CTAIDZ_USED
	.align		4
.L_130:
        /*03dc*/ 	.byte	0x01, 0x04
	.zero		2


	//----- nvinfo : EIATTR_MAX_THREADS
	.align		4
        /*03e0*/ 	.byte	0x04, 0x05
        /*03e2*/ 	.short	(.L_132 - .L_131)
.L_131:
        /*03e4*/ 	.word	0x00000080
        /*03e8*/ 	.word	0x00000001
        /*03ec*/ 	.word	0x00000001


	//----- nvinfo : EIATTR_CRS_STACK_SIZE
	.align		4
.L_132:
        /*03f0*/ 	.byte	0x04, 0x1e
        /*03f2*/ 	.short	(.L_134 - .L_133)
.L_133:
        /*03f4*/ 	.word	0x00000000
.L_134:


//--------------------- .nv.info._ZN7cutlass13device_kernelIN5flash19enable_sm80_to_sm89INS1_16FlashAttnFwdSm80INS1_25CollectiveMainloopFwdSm80ILi4ELi1ELb0EN4cute5tupleIJNS5_1CILi128EEENS7_ILi80EEENS7_ILi64EEEEEELi64ENS_10bfloat16_tEfNS_4arch4Sm80ELb0ELb0ELb1ELb1ELb0ELb0ELb1ELb1EEENS1_21CollectiveEpilogueFwdINS6_IJS8_SA_S9_EEENS6_IJNS7_ILi1EEESI_SI_EEESC_SE_Li128ELb1ELb1ELb1ELb0EEENS1_36VarlenDynamicPersistentTileSchedulerILi128ELi80ELi128ELi128ELb1ELb1ELb0ELb0ELb1ELb1EEEEEEEEEvNT_6ParamsE --------------------------
	.section	.nv.info._ZN7cutlass13device_kernelIN5flash19enable_sm80_to_sm89INS1_16FlashAttnFwdSm80INS1_25CollectiveMainloopFwdSm80ILi4ELi1ELb0EN4cute5tupleIJNS5_1CILi128EEENS7_ILi80EEENS7_ILi64EEEEEELi64ENS_10bfloat16_tEfNS_4arch4Sm80ELb0ELb0ELb1ELb1ELb0ELb0ELb1ELb1EEENS1_21CollectiveEpilogueFwdINS6_IJS8_SA_S9_EEENS6_IJNS7_ILi1EEESI_SI_EEESC_SE_Li128ELb1ELb1ELb1ELb0EEENS1_36VarlenDynamicPersistentTileSchedulerILi128ELi80ELi128ELi128ELb1ELb1ELb0ELb0ELb1ELb1EEEEEEEEEvNT_6ParamsE,"",@"SHT_CUDA_INFO"
	.sectionflags	@""
	.align	4


	//----- nvinfo : EIATTR_CUDA_API_VERSION
	.align		4
        /*0000*/ 	.byte	0x04, 0x37
        /*0002*/ 	.short	(.L_136 - .L_135)
.L_135:
        /*0004*/ 	.word	0x00000082


	//----- nvinfo : EIATTR_SW2861232_WAR
	.align		4
.L_136:
        /*0008*/ 	.byte	0x01, 0x35
	.zero		2


	//----- nvinfo : EIATTR_PARAM_CBANK
	.align		4
        /*000c*/ 	.byte	0x04, 0x0a
        /*000e*/ 	.short	(.L_138 - .L_137)
	.align		4
.L_137:
        /*0010*/ 	.word	index@(.nv.constant0._ZN7cutlass13device_kernelIN5flash19enable_sm80_to_sm89INS1_16FlashAttnFwdSm80INS1_25CollectiveMainloopFwdSm80ILi4ELi1ELb0EN4cute5tupleIJNS5_1CILi128EEENS7_ILi80EEENS7_ILi64EEEEEELi64ENS_10bfloat16_tEfNS_4arch4Sm80ELb0ELb0ELb1ELb1ELb0ELb0ELb1ELb1EEENS1_21CollectiveEpilogueFwdINS6_IJS8_SA_S9_EEENS6_IJNS7_ILi1EEESI_SI_EEESC_SE_Li128ELb1ELb1ELb1ELb0EEENS1_36VarlenDynamicPersistentTileSchedulerILi128ELi80ELi128ELi128ELb1ELb1ELb0ELb0ELb1ELb1EEEEEEEEEvNT_6ParamsE)
        /*0014*/ 	.short	0x0160
        /*0016*/ 	.short	0x0438


	//----- nvinfo : EIATTR_CBANK_PARAM_SIZE
	.align		4
.L_138:
        /*0018*/ 	.byte	0x03, 0x19
        /*001a*/ 	.short	0x0438


	//----- nvinfo : EIATTR_KPARAM_INFO
	.align		4
        /*001c*/ 	.byte	0x04, 0x17
        /*001e*/ 	.short	(.L_140 - .L_139)
.L_139:
        /*0020*/ 	.word	0x00000000
        /*0024*/ 	.short	0x0000
        /*0026*/ 	.short	0x0000
        /*0028*/ 	.byte	0x00, 0xf0, 0xe1, 0x10


	//----- nvinfo : EIATTR_MAXREG_COUNT
	.align		4
.L_140:
        /*002c*/ 	.byte	0x03, 0x1b
        /*002e*/ 	.short	0x00ff


	//----- nvinfo : EIATTR_NUM_BARRIERS
	.align		4
        /*0030*/ 	.byte	0x02, 0x4c
        /*0032*/ 	.byte	0x06
	.zero		1


	//----- nvinfo : EIATTR_ANNOTATIONS
	.align		4
        /*0034*/ 	.byte	0x04, 0x55
        /*0036*/ 	.short	(.L_142 - .L_141)


	//   ....[0]....
.L_141:
        /* <DEDUP_REMOVED lines=81> */


	//----- nvinfo : EIATTR_MERCURY_ISA_VERSION
	.align		4
.L_142:
        /*0538*/ 	.byte	0x03, 0x5f
        /*053a*/ 	.short	0x0000


	//----- nvinfo : EIATTR_INT_WARP_WIDE_INSTR_OFFSETS
	.align		4
        /*053c*/ 	.byte	0x04, 0x31
        /*053e*/ 	.short	(.L_144 - .L_143)


	//   ....[0]....
.L_143:
        /*0540*/ 	.word	0x0000aba0


	//   ....[1]....
        /*0544*/ 	.word	0x0000ac20


	//----- nvinfo : EIATTR_COOP_GROUP_MASK_REGIDS
	.align		4
.L_144:
        /*0548*/ 	.byte	0x04, 0x29
        /*054a*/ 	.short	(.L_146 - .L_145)


	//   ....[0]....
.L_145:
        /*054c*/ 	.word	0xffffffff


	//   ....[1]....
        /*0550*/ 	.word	0xffffffff


	//   ....[2]....
        /*0554*/ 	.word	0xffffffff


	//   ....[3]....
        /*0558*/ 	.word	0xffffffff


	//   ....[4]....
        /*055c*/ 	.word	0xffffffff


	//   ....[5]....
        /*0560*/ 	.word	0xffffffff


	//   ....[6]....
        /*0564*/ 	.word	0xffffffff


	//   ....[7]....
        /*0568*/ 	.word	0xffffffff


	//   ....[8]....
        /*056c*/ 	.word	0xffffffff


	//   ....[9]....
        /*0570*/ 	.word	0xffffffff


	//   ....[10]....
        /*0574*/ 	.word	0xffffffff


	//   ....[11]....
        /*0578*/ 	.word	0xffffffff


	//   ....[12]....
        /*057c*/ 	.word	0xffffffff


	//   ....[13]....
        /*0580*/ 	.word	0xffffffff


	//   ....[14]....
        /*0584*/ 	.word	0xffffffff


	//   ....[15]....
        /*0588*/ 	.word	0xffffffff


	//   ....[16]....
        /*058c*/ 	.word	0xffffffff


	//   ....[17]....
        /*0590*/ 	.word	0xffffffff


	//   ....[18]....
        /*0594*/ 	.word	0xffffffff


	//   ....[19]....
        /*0598*/ 	.word	0xffffffff


	//   ....[20]....
        /*059c*/ 	.word	0xffffffff


	//   ....[21]....
        /*05a0*/ 	.word	0xffffffff


	//   ....[22]....
        /*05a4*/ 	.word	0xffffffff


	//   ....[23]....
        /*05a8*/ 	.word	0xffffffff


	//   ....[24]....
        /*05ac*/ 	.word	0xffffffff


	//   ....[25]....
        /*05b0*/ 	.word	0xffffffff


	//   ....[26]....
        /*05b4*/ 	.word	0xffffffff


	//   ....[27]....
        /*05b8*/ 	.word	0xffffffff


	//   ....[28]....
        /*05bc*/ 	.word	0xffffffff


	//   ....[29]....
        /*05c0*/ 	.word	0xffffffff


	//   ....[30]....
        /*05c4*/ 	.word	0xffffffff


	//   ....[31]....
        /*05c8*/ 	.word	0xffffffff


	//   ....[32]....
        /*05cc*/ 	.word	0xffffffff


	//   ....[33]....
        /*05d0*/ 	.word	0xffffffff


	//   ....[34]....
        /*05d4*/ 	.word	0xffffffff


	//   ....[35]....
        /*05d8*/ 	.word	0xffffffff


	//   ....[36]....
        /*05dc*/ 	.word	0xffffffff


	//   ....[37]....
        /*05e0*/ 	.word	0xffffffff


	//   ....[38]....
        /*05e4*/ 	.word	0xffffffff


	//   ....[39]....
        /*05e8*/ 	.word	0xffffffff


	//   ....[40]....
        /*05ec*/ 	.word	0xffffffff


	//   ....[41]....
        /*05f0*/ 	.word	0xffffffff


	//   ....[42]....
        /*05f4*/ 	.word	0xffffffff


	//   ....[43]....
        /*05f8*/ 	.word	0xffffffff


	//   ....[44]....
        /*05fc*/ 	.word	0xffffffff


	//   ....[45]....
        /*0600*/ 	.word	0xffffffff


	//   ....[46]....
        /*0604*/ 	.word	0xffffffff


	//   ....[47]....
        /*0608*/ 	.word	0xffffffff


	//   ....[48]....
        /*060c*/ 	.word	0xffffffff


	//   ....[49]....
        /*0610*/ 	.word	0xffffffff


	//   ....[50]....
        /*0614*/ 	.word	0xffffffff


	//   ....[51]....
        /*0618*/ 	.word	0xffffffff


	//   ....[52]....
        /*061c*/ 	.word	0xffffffff


	//   ....[53]....
        /*0620*/ 	.word	0xffffffff


	//   ....[54]....
        /*0624*/ 	.word	0xffffffff


	//   ....[55]....
        /*0628*/ 	.word	0xffffffff


	//   ....[56]....
        /*062c*/ 	.word	0xffffffff


	//   ....[57]....
        /*0630*/ 	.word	0xffffffff


	//   ....[58]....
        /*0634*/ 	.word	0xffffffff


	//   ....[59]....
        /*0638*/ 	.word	0xffffffff


	//   ....[60]....
        /*063c*/ 	.word	0xffffffff


	//   ....[61]....
        /*0640*/ 	.word	0xffffffff


	//   ....[62]....
        /*0644*/ 	.word	0xffffffff


	//   ....[63]....
        /*0648*/ 	.word	0xffffffff


	//   ....[64]....
        /*064c*/ 	.word	0xffffffff


	//   ....[65]....
        /*0650*/ 	.word	0xffffffff


	//   ....[66]....
        /*0654*/ 	.word	0xffffffff


	//   ....[67]....
        /*0658*/ 	.word	0xffffffff


	//   ....[68]....
        /*065c*/ 	.word	0xffffffff


	//   ....[69]....
        /*0660*/ 	.word	0xffffffff


	//   ....[70]....
        /*0664*/ 	.word	0xffffffff


	//   ....[71]....
        /*0668*/ 	.word	0xffffffff


	//   ....[72]....
        /*066c*/ 	.word	0xffffffff


	//   ....[73]....
        /*0670*/ 	.word	0xffffffff


	//   ....[74]....
        /*0674*/ 	.word	0xffffffff


	//   ....[75]....
        /*0678*/ 	.word	0xffffffff


	//   ....[76]....
        /*067c*/ 	.word	0xffffffff


	//   ....[77]....
        /*0680*/ 	.word	0xffffffff


	//   ....[78]....
        /*0684*/ 	.word	0xffffffff


	//   ....[79]....
        /*0688*/ 	.word	0xffffffff


	//   ....[80]....
        /*068c*/ 	.word	0xffffffff


	//   ....[81]....
        /*0690*/ 	.word	0xffffffff


	//   ....[82]....
        /*0694*/ 	.word	0xffffffff


	//   ....[83]....
        /*0698*/ 	.word	0xffffffff


	//   ....[84]....
        /*069c*/ 	.word	0xffffffff


	//   ....[85]....
        /*06a0*/ 	.word	0xffffffff


	//   ....[86]....
        /*06a4*/ 	.word	0xffffffff


	//   ....[87]....
        /*06a8*/ 	.word	0xffffffff


	//   ....[88]....
        /*06ac*/ 	.word	0xffffffff


	//   ....[89]....
        /*06b0*/ 	.word	0xffffffff


	//   ....[90]....
        /*06b4*/ 	.word	0xffffffff


	//   ....[91]....
        /*06b8*/ 	.word	0xffffffff


	//   ....[92]....
        /*06bc*/ 	.word	0xffffffff


	//   ....[93]....
        /*06c0*/ 	.word	0xffffffff


	//   ....[94]....
        /*06c4*/ 	.word	0xffffffff


	//   ....[95]....
        /*06c8*/ 	.word	0xffffffff


	//   ....[96]....
        /*06cc*/ 	.word	0xffffffff


	//   ....[97]....
        /*06d0*/ 	.word	0xffffffff


	//   ....[98]....
        /*06d4*/ 	.word	0xffffffff


	//   ....[99]....
        /*06d8*/ 	.word	0xffffffff


	//   ....[100]....
        /*06dc*/ 	.word	0xffffffff


	//   ....[101]....
        /*06e0*/ 	.word	0xffffffff


	//   ....[102]....
        /*06e4*/ 	.word	0xffffffff


	//   ....[103]....
        /*06e8*/ 	.word	0xffffffff


	//   ....[104]....
        /*06ec*/ 	.word	0xffffffff


	//   ....[105]....
        /*06f0*/ 	.word	0xffffffff


	//   ....[106]....
        /*06f4*/ 	.word	0xffffffff


	//   ....[107]....
        /*06f8*/ 	.word	0xffffffff


	//   ....[108]....
        /*06fc*/ 	.word	0xffffffff


	//   ....[109]....
        /*0700*/ 	.word	0xffffffff


	//   ....[110]....
        /*0704*/ 	.word	0xffffffff


	//   ....[111]....
        /*0708*/ 	.word	0xffffffff


	//   ....[112]....
        /*070c*/ 	.word	0xffffffff


	//   ....[113]....
        /*0710*/ 	.word	0xffffffff


	//   ....[114]....
        /*0714*/ 	.word	0xffffffff


	//   ....[115]....
        /*0718*/ 	.word	0xffffffff


	//   ....[116]....
        /*071c*/ 	.word	0xffffffff


	//   ....[117]....
        /*0720*/ 	.word	0xffffffff


	//   ....[118]....
        /*0724*/ 	.word	0xffffffff


	//   ....[119]....
        /*0728*/ 	.word	0xffffffff


	//   ....[120]....
        /*072c*/ 	.word	0xffffffff


	//   ....[121]....
        /*0730*/ 	.word	0xffffffff


	//   ....[122]....
        /*0734*/ 	.word	0xffffffff


	//   ....[123]....
        /*0738*/ 	.word	0xffffffff


	//   ....[124]....
        /*073c*/ 	.word	0xffffffff


	//   ....[125]....
        /*0740*/ 	.word	0xffffffff


	//   ....[126]....
        /*0744*/ 	.word	0xffffffff


	//   ....[127]....
        /*0748*/ 	.word	0xffffffff


	//   ....[128]....
        /*074c*/ 	.word	0xffffffff


	//   ....[129]....
        /*0750*/ 	.word	0xffffffff


	//   ....[130]....
        /*0754*/ 	.word	0xffffffff


	//   ....[131]....
        /*0758*/ 	.word	0xffffffff


	//   ....[132]....
        /*075c*/ 	.word	0xffffffff


	//   ....[133]....
        /*0760*/ 	.word	0xffffffff


	//   ....[134]....
        /*0764*/ 	.word	0xffffffff


	//   ....[135]....
        /*0768*/ 	.word	0xffffffff


	//   ....[136]....
        /*076c*/ 	.word	0xffffffff


	//   ....[137]....
        /*0770*/ 	.word	0xffffffff


	//   ....[138]....
        /*0774*/ 	.word	0xffffffff


	//   ....[139]....
        /*0778*/ 	.word	0xffffffff


	//   ....[140]....
        /*077c*/ 	.word	0xffffffff


	//   ....[141]....
        /*0780*/ 	.word	0xffffffff


	//   ....[142]....
        /*0784*/ 	.word	0xffffffff


	//   ....[143]....
        /*0788*/ 	.word	0xffffffff


	//   ....[144]....
        /*078c*/ 	.word	0xffffffff


	//   ....[145]....
        /*0790*/ 	.word	0xffffffff


	//   ....[146]....
        /*0794*/ 	.word	0xffffffff


	//   ....[147]....
        /*0798*/ 	.word	0xffffffff


	//   ....[148]....
        /*079c*/ 	.word	0xffffffff


	//   ....[149]....
        /*07a0*/ 	.word	0xffffffff


	//   ....[150]....
        /*07a4*/ 	.word	0xffffffff


	//   ....[151]....
        /*07a8*/ 	.word	0xffffffff


	//   ....[152]....
        /*07ac*/ 	.word	0xffffffff


	//   ....[153]....
        /*07b0*/ 	.word	0xffffffff


	//   ....[154]....
        /*07b4*/ 	.word	0xffffffff


	//   ....[155]....
        /*07b8*/ 	.word	0xffffffff


	//   ....[156]....
        /*07bc*/ 	.word	0xffffffff


	//   ....[157]....
        /*07c0*/ 	.word	0xffffffff


	//   ....[158]....
        /*07c4*/ 	.word	0xffffffff


	//   ....[159]....
        /*07c8*/ 	.word	0xffffffff


	//   ....[160]....
        /*07cc*/ 	.word	0xffffffff


	//   ....[161]....
        /*07d0*/ 	.word	0xffffffff


	//   ....[162]....
        /*07d4*/ 	.word	0xffffffff


	//   ....[163]....
        /*07d8*/ 	.word	0xffffffff


	//   ....[164]....
        /*07dc*/ 	.word	0xffffffff


	//   ....[165]....
        /*07e0*/ 	.word	0xffffffff


	//   ....[166]....
        /*07e4*/ 	.word	0xffffffff


	//   ....[167]....
        /*07e8*/ 	.word	0xffffffff


	//   ....[168]....
        /*07ec*/ 	.word	0xffffffff


	//   ....[169]....
        /*07f0*/ 	.word	0xffffffff


	//   ....[170]....
        /*07f4*/ 	.word	0xffffffff


	//   ....[171]....
        /*07f8*/ 	.word	0xffffffff


	//   ....[172]....
        /*07fc*/ 	.word	0xffffffff


	//   ....[173]....
        /*0800*/ 	.word	0xffffffff


	//   ....[174]....
        /*0804*/ 	.word	0xffffffff


	//   ....[175]....
        /*0808*/ 	.word	0xffffffff


	//   ....[176]....
        /*080c*/ 	.word	0xffffffff


	//   ....[177]....
        /*0810*/ 	.word	0xffffffff


	//   ....[178]....
        /*0814*/ 	.word	0xffffffff


	//   ....[179]....
        /*0818*/ 	.word	0xffffffff


	//   ....[180]....
        /*081c*/ 	.word	0xffffffff


	//   ....[181]....
        /*0820*/ 	.word	0xffffffff


	//   ....[182]....
        /*0824*/ 	.word	0xffffffff


	//   ....[183]....
        /*0828*/ 	.word	0xffffffff


	//   ....[184]....
        /*082c*/ 	.word	0xffffffff


	//   ....[185]....
        /*0830*/ 	.word	0xffffffff


	//   ....[186]....
        /*0834*/ 	.word	0xffffffff


	//   ....[187]....
        /*0838*/ 	.word	0xffffffff


	//   ....[188]....
        /*083c*/ 	.word	0xffffffff


	//   ....[189]....
        /*0840*/ 	.word	0xffffffff


	//   ....[190]....
        /*0844*/ 	.word	0xffffffff


	//   ....[191]....
        /*0848*/ 	.word	0xffffffff


	//   ....[192]....
        /*084c*/ 	.word	0xffffffff


	//   ....[193]....
        /*0850*/ 	.word	0xffffffff


	//   ....[194]....
        /*0854*/ 	.word	0xffffffff


	//   ....[195]....
        /*0858*/ 	.word	0xffffffff


	//   ....[196]....
        /*085c*/ 	.word	0xffffffff


	//   ....[197]....
        /*0860*/ 	.word	0xffffffff


	//   ....[198]....
        /*0864*/ 	.word	0xffffffff


	//   ....[199]....
        /*0868*/ 	.word	0xffffffff


	//   ....[200]....
        /*086c*/ 	.word	0xffffffff


	//   ....[201]....
        /*0870*/ 	.word	0xffffffff


	//   ....[202]....
        /*0874*/ 	.word	0xffffffff


	//   ....[203]....
        /*0878*/ 	.word	0xffffffff


	//   ....[204]....
        /*087c*/ 	.word	0xffffffff


	//   ....[205]....
        /*0880*/ 	.word	0xffffffff


	//   ....[206]....
        /*0884*/ 	.word	0xffffffff


	//   ....[207]....
        /*0888*/ 	.word	0xffffffff


	//   ....[208]....
        /*088c*/ 	.word	0xffffffff


	//   ....[209]....
        /*0890*/ 	.word	0xffffffff


	//   ....[210]....
        /*0894*/ 	.word	0xffffffff


	//   ....[211]....
        /*0898*/ 	.word	0xffffffff


	//   ....[212]....
        /*089c*/ 	.word	0xffffffff


	//   ....[213]....
        /*08a0*/ 	.word	0xffffffff


	//   ....[214]....
        /*08a4*/ 	.word	0xffffffff


	//----- nvinfo : EIATTR_COOP_GROUP_INSTR_OFFSETS
	.align		4
.L_146:
        /*08a8*/ 	.byte	0x04, 0x28
        /*08aa*/ 	.short	(.L_148 - .L_147)


	//   ....[0]....
.L_147:
        /*08ac*/ 	.word	0x00000050


	//   ....[1]....
        /*08b0*/ 	.word	0x00000210


	//   ....[2]....
        /*08b4*/ 	.word	0x00000240


	//   ....[3]....
        /*08b8*/ 	.word	0x00000270


	//   ....[4]....
        /*08bc*/ 	.word	0x000002a0


	//   ....[5]....
        /*08c0*/ 	.word	0x000002d0


	//   ....[6]....
        /*08c4*/ 	.word	0x00000300


	//   ....[7]....
        /*08c8*/ 	.word	0x00000470


	//   ....[8]....
        /*08cc*/ 	.word	0x000004b0


	//   ....[9]....
        /*08d0*/ 	.word	0x000004e0


	//   ....[10]....
        /*08d4*/ 	.word	0x00000510


	//   ....[11]....
        /*08d8*/ 	.word	0x00000540


	//   ....[12]....
        /*08dc*/ 	.word	0x00000570


	//   ....[13]....
        /*08e0*/ 	.word	0x00000600


	//   ....[14]....
        /*08e4*/ 	.word	0x00000630


	//   ....[15]....
        /*08e8*/ 	.word	0x00000650


	//   ....[16]....
        /*08ec*/ 	.word	0x000006b0


	//   ....[17]....
        /*08f0*/ 	.word	0x00002300


	//   ....[18]....
        /*08f4*/ 	.word	0x00002320


	//   ....[19]....
        /*08f8*/ 	.word	0x00002400


	//   ....[20]....
        /*08fc*/ 	.word	0x00002410


	//   ....[21]....
        /*0900*/ 	.word	0x000024f0


	//   ....[22]....
        /*0904*/ 	.word	0x00002510


	//   ....[23]....
        /*0908*/ 	.word	0x000025f0


	//   ....[24]....
        /*090c*/ 	.word	0x00002600


	//   ....[25]....
        /*0910*/ 	.word	0x000026e0


	//   ....[26]....
        /*0914*/ 	.word	0x00002700


	//   ....[27]....
        /*0918*/ 	.word	0x000027e0


	//   ....[28]....
        /*091c*/ 	.word	0x000027f0


	//   ....[29]....
        /*0920*/ 	.word	0x000028d0


	//   ....[30]....
        /*0924*/ 	.word	0x000028f0


	//   ....[31]....
        /*0928*/ 	.word	0x000029d0


	//   ....[32]....
        /*092c*/ 	.word	0x000029e0


	//   ....[33]....
        /*0930*/ 	.word	0x00004cd0


	//   ....[34]....
        /*0934*/ 	.word	0x00004d00


	//   ....[35]....
        /*0938*/ 	.word	0x00004e30


	//   ....[36]....
        /*093c*/ 	.word	0x00004e60


	//   ....[37]....
        /*0940*/ 	.word	0x00004ed0


	//   ....[38]....
        /*0944*/ 	.word	0x00004fe0


	//   ....[39]....
        /*0948*/ 	.word	0x00005040


	//   ....[40]....
        /*094c*/ 	.word	0x000050f0


	//   ....[41]....
        /*0950*/ 	.word	0x00007e00


	//   ....[42]....
        /*0954*/ 	.word	0x00007e50


	//   ....[43]....
        /*0958*/ 	.word	0x00007fd0


	//   ....[44]....
        /*095c*/ 	.word	0x00008060


	//   ....[45]....
        /*0960*/ 	.word	0x00008130


	//   ....[46]....
        /*0964*/ 	.word	0x00008170


	//   ....[47]....
        /*0968*/ 	.word	0x00008320


	//   ....[48]....
        /*096c*/ 	.word	0x00008570


	//   ....[49]....
        /*0970*/ 	.word	0x0000a3f0


	//   ....[50]....
        /*0974*/ 	.word	0x0000a400


	//   ....[51]....
        /*0978*/ 	.word	0x0000a410


	//   ....[52]....
        /*097c*/ 	.word	0x0000a420


	//   ....[53]....
        /*0980*/ 	.word	0x0000a450


	//   ....[54]....
        /*0984*/ 	.word	0x0000a470


	//   ....[55]....
        /*0988*/ 	.word	0x0000a490


	//   ....[56]....
        /*098c*/ 	.word	0x0000a4a0


	//   ....[57]....
        /*0990*/ 	.word	0x0000b6b0


	//   ....[58]....
        /*0994*/ 	.word	0x0000b6c0


	//   ....[59]....
        /*0998*/ 	.word	0x0000b6d0


	//   ....[60]....
        /*099c*/ 	.word	0x0000b6e0


	//   ....[61]....
        /*09a0*/ 	.word	0x0000b6f0


	//   ....[62]....
        /*09a4*/ 	.word	0x0000b700


	//   ....[63]....
        /*09a8*/ 	.word	0x0000b710


	//   ....[64]....
        /*09ac*/ 	.word	0x0000b720


	//   ....[65]....
        /*09b0*/ 	.word	0x0000bb10


	//   ....[66]....
        /*09b4*/ 	.word	0x0000bb30


	//   ....[67]....
        /*09b8*/ 	.word	0x0000bbb0


	//   ....[68]....
        /*09bc*/ 	.word	0x0000bbc0


	//   ....[69]....
        /*09c0*/ 	.word	0x0000bc40


	//   ....[70]....
        /*09c4*/ 	.word	0x0000bc60


	//   ....[71]....
        /*09c8*/ 	.word	0x0000bce0


	//   ....[72]....
        /*09cc*/ 	.word	0x0000bcf0


	//   ....[73]....
        /*09d0*/ 	.word	0x0000bd70


	//   ....[74]....
        /*09d4*/ 	.word	0x0000bd90


	//   ....[75]....
        /*09d8*/ 	.word	0x0000be10


	//   ....[76]....
        /*09dc*/ 	.word	0x0000be20


	//   ....[77]....
        /*09e0*/ 	.word	0x0000bea0


	//   ....[78]....
        /*09e4*/ 	.word	0x0000bec0


	//   ....[79]....
        /*09e8*/ 	.word	0x0000bf40


	//   ....[80]....
        /*09ec*/ 	.word	0x0000bf50


	//   ....[81]....
        /*09f0*/ 	.word	0x0000c1f0


	//   ....[82]....
        /*09f4*/ 	.word	0x0000c210


	//   ....[83]....
        /*09f8*/ 	.word	0x0000c550


	//   ....[84]....
        /*09fc*/ 	.word	0x0000c560


	//   ....[85]....
        /*0a00*/ 	.word	0x0000c7c0


	//   ....[86]....
        /*0a04*/ 	.word	0x0000c7e0


	//   ....[87]....
        /*0a08*/ 	.word	0x0000ca40


	//   ....[88]....
        /*0a0c*/ 	.word	0x0000ca50


	//   ....[89]....
        /*0a10*/ 	.word	0x0000d460


	//   ....[90]....
        /*0a14*/ 	.word	0x0000d480


	//   ....[91]....
        /*0a18*/ 	.word	0x0000d500


	//   ....[92]....
        /*0a1c*/ 	.word	0x0000d510


	//   ....[93]....
        /*0a20*/ 	.word	0x0000d590


	//   ....[94]....
        /*0a24*/ 	.word	0x0000d5b0


	//   ....[95]....
        /*0a28*/ 	.word	0x0000d630


	//   ....[96]....
        /*0a2c*/ 	.word	0x0000d640


	//   ....[97]....
        /*0a30*/ 	.word	0x0000d6c0


	//   ....[98]....
        /*0a34*/ 	.word	0x0000d6e0


	//   ....[99]....
        /*0a38*/ 	.word	0x0000d760


	//   ....[100]....
        /*0a3c*/ 	.word	0x0000d770


	//   ....[101]....
        /*0a40*/ 	.word	0x0000d7f0


	//   ....[102]....
        /*0a44*/ 	.word	0x0000d810


	//   ....[103]....
        /*0a48*/ 	.word	0x0000d890


	//   ....[104]....
        /*0a4c*/ 	.word	0x0000d8a0


	//   ....[105]....
        /*0a50*/ 	.word	0x0000da00


	//   ....[106]....
        /*0a54*/ 	.word	0x0000da20


	//   ....[107]....
        /*0a58*/ 	.word	0x0000db50


	//   ....[108]....
        /*0a5c*/ 	.word	0x0000db90


	//   ....[109]....
        /*0a60*/ 	.word	0x0000dbc0


	//   ....[110]....
        /*0a64*/ 	.word	0x0000dbf0


	//   ....[111]....
        /*0a68*/ 	.word	0x0000dc20


	//   ....[112]....
        /*0a6c*/ 	.word	0x0000dc50


	//   ....[113]....
        /*0a70*/ 	.word	0x0000ddb0


	//   ....[114]....
        /*0a74*/ 	.word	0x0000ddf0


	//   ....[115]....
        /*0a78*/ 	.word	0x0000de20


	//   ....[116]....
        /*0a7c*/ 	.word	0x0000de50


	//   ....[117]....
        /*0a80*/ 	.word	0x0000de80


	//   ....[118]....
        /*0a84*/ 	.word	0x0000deb0


	//   ....[119]....
        /*0a88*/ 	.word	0x0000df40


	//   ....[120]....
        /*0a8c*/ 	.word	0x0000df70


	//   ....[121]....
        /*0a90*/ 	.word	0x0000df80


	//   ....[122]....
        /*0a94*/ 	.word	0x0000dfe0


	//   ....[123]....
        /*0a98*/ 	.word	0x0000e5d0


	//   ....[124]....
        /*0a9c*/ 	.word	0x0000e630


	//   ....[125]....
        /*0aa0*/ 	.word	0x0000e680


	//   ....[126]....
        /*0aa4*/ 	.word	0x0000e6d0


	//   ....[127]....
        /*0aa8*/ 	.word	0x0000e720


	//   ....[128]....
        /*0aac*/ 	.word	0x0000e790


	//   ....[129]....
        /*0ab0*/ 	.word	0x0000e7e0


	//   ....[130]....
        /*0ab4*/ 	.word	0x0000e840


	//   ....[131]....
        /*0ab8*/ 	.word	0x0000e8b0


	//   ....[132]....
        /*0abc*/ 	.word	0x0000e910


	//   ....[133]....
        /*0ac0*/ 	.word	0x0000e980


	//   ....[134]....
        /*0ac4*/ 	.word	0x0000e9f0


	//   ....[135]....
        /*0ac8*/ 	.word	0x0000ea60


	//   ....[136]....
        /*0acc*/ 	.word	0x0000eac0


	//   ....[137]....
        /*0ad0*/ 	.word	0x0000eb30


	//   ....[138]....
        /*0ad4*/ 	.word	0x0000eba0


	//   ....[139]....
        /*0ad8*/ 	.word	0x0000ec10


	//   ....[140]....
        /*0adc*/ 	.word	0x0000ec70


	//   ....[141]....
        /*0ae0*/ 	.word	0x0000ece0


	//   ....[142]....
        /*0ae4*/ 	.word	0x0000ed50


	//   ....[143]....
        /*0ae8*/ 	.word	0x0000edc0


	//   ....[144]....
        /*0aec*/ 	.word	0x0000ee20


	//   ....[145]....
        /*0af0*/ 	.word	0x0000ee90


	//   ....[146]....
        /*0af4*/ 	.word	0x0000ef00


	//   ....[147]....
        /*0af8*/ 	.word	0x0000ef70


	//   ....[148]....
        /*0afc*/ 	.word	0x0000efd0


	//   ....[149]....
        /*0b00*/ 	.word	0x0000f050


	//   ....[150]....
        /*0b04*/ 	.word	0x0000f0b0


	//   ....[151]....
        /*0b08*/ 	.word	0x0000f100


	//   ....[152]....
        /*0b0c*/ 	.word	0x0000f160


	//   ....[153]....
        /*0b10*/ 	.word	0x0000f1b0


	//   ....[154]....
        /*0b14*/ 	.word	0x0000f210


	//   ....[155]....
        /*0b18*/ 	.word	0x0000f260


	//   ....[156]....
        /*0b1c*/ 	.word	0x0000f2c0


	//   ....[157]....
        /*0b20*/ 	.word	0x0000f330


	//   ....[158]....
        /*0b24*/ 	.word	0x0000f3a0


	//   ....[159]....
        /*0b28*/ 	.word	0x0000f410


	//   ....[160]....
        /*0b2c*/ 	.word	0x0000f470


	//   ....[161]....
        /*0b30*/ 	.word	0x0000f4e0


	//   ....[162]....
        /*0b34*/ 	.word	0x0000f550


	//   ....[163]....
        /*0b38*/ 	.word	0x0000f5c0


	//   ....[164]....
        /*0b3c*/ 	.word	0x0000f620


	//   ....[165]....
        /*0b40*/ 	.word	0x0000f690


	//   ....[166]....
        /*0b44*/ 	.word	0x0000f700


	//   ....[167]....
        /*0b48*/ 	.word	0x0000f770


	//   ....[168]....
        /*0b4c*/ 	.word	0x0000f7d0


	//   ....[169]....
        /*0b50*/ 	.word	0x0000f840


	//   ....[170]....
        /*0b54*/ 	.word	0x0000f8b0


	//   ....[171]....
        /*0b58*/ 	.word	0x0000f920


	//   ....[172]....
        /*0b5c*/ 	.word	0x0000f980


	//   ....[173]....
        /*0b60*/ 	.word	0x0000f9f0


	//   ....[174]....
        /*0b64*/ 	.word	0x0000fa60


	//   ....[175]....
        /*0b68*/ 	.word	0x0000fad0


	//   ....[176]....
        /*0b6c*/ 	.word	0x0000fb30


	//   ....[177]....
        /*0b70*/ 	.word	0x0000fba0


	//   ....[178]....
        /*0b74*/ 	.word	0x0000fc10


	//   ....[179]....
        /*0b78*/ 	.word	0x0000fc80


	//   ....[180]....
        /*0b7c*/ 	.word	0x0000fce0


	//   ....[181]....
        /*0b80*/ 	.word	0x0000fd50


	//   ....[182]....
        /*0b84*/ 	.word	0x0000fdc0


	//   ....[183]....
        /*0b88*/ 	.word	0x0000fe30


	//   ....[184]....
        /*0b8c*/ 	.word	0x0000fe90


	//   ....[185]....
        /*0b90*/ 	.word	0x0000ff00


	//   ....[186]....
        /*0b94*/ 	.word	0x0000ff70


	//   ....[187]....
        /*0b98*/ 	.word	0x0000ffe0


	//   ....[188]....
        /*0b9c*/ 	.word	0x00010040


	//   ....[189]....
        /*0ba0*/ 	.word	0x000100b0


	//   ....[190]....
        /*0ba4*/ 	.word	0x00010120


	//   ....[191]....
        /*0ba8*/ 	.word	0x00010190


	//   ....[192]....
        /*0bac*/ 	.word	0x000101f0


	//   ....[193]....
        /*0bb0*/ 	.word	0x00010260


	//   ....[194]....
        /*0bb4*/ 	.word	0x000102d0


	//   ....[195]....
        /*0bb8*/ 	.word	0x00010340


	//   ....[196]....
        /*0bbc*/ 	.word	0x000103a0


	//   ....[197]....
        /*0bc0*/ 	.word	0x00010410


	//   ....[198]....
        /*0bc4*/ 	.word	0x00010480


	//   ....[199]....
        /*0bc8*/ 	.word	0x000104d0


	//   ....[200]....
        /*0bcc*/ 	.word	0x00010510


	//   ....[201]....
        /*0bd0*/ 	.word	0x00010560


	//   ....[202]....
        /*0bd4*/ 	.word	0x000105b0


	//   ....[203]....
        /*0bd8*/ 	.word	0x00010600


	//   ....[204]....
        /*0bdc*/ 	.word	0x00010670


	//   ....[205]....
        /*0be0*/ 	.word	0x000106c0


	//   ....[206]....
        /*0be4*/ 	.word	0x00010710


	//   ....[207]....
        /*0be8*/ 	.word	0x00010760


	//   ....[208]....
        /*0bec*/ 	.word	0x000107b0


	//   ....[209]....
        /*0bf0*/ 	.word	0x00010800


	//   ....[210]....
        /*0bf4*/ 	.word	0x00010870


	//   ....[211]....
        /*0bf8*/ 	.word	0x000108c0


	//   ....[212]....
        /*0bfc*/ 	.word	0x00010920


	//   ....[213]....
        /*0c00*/ 	.word	0x00010980


	//   ....[214]....
        /*0c04*/ 	.word	0x000109e0


	//----- nvinfo : EIATTR_EXIT_INSTR_OFFSETS
	.align		4
.L_148:
        /*0c08*/ 	.byte	0x04, 0x1c
        /*0c0a*/ 	.short	(.L_150 - .L_149)


	//   ....[0]....
.L_149:
        /*0c0c*/ 	.word	0x00000c20


	//   ....[1]....
        /*0c10*/ 	.word	0x0000e590


	//----- nvinfo : EIATTR_MAX_THREADS
	.align		4
.L_150:
        /*0c14*/ 	.byte	0x04, 0x05
        /*0c16*/ 	.short	(.L_152 - .L_151)
.L_151:
        /*0c18*/ 	.word	0x00000080
        /*0c1c*/ 	.word	0x00000001
        /*0c20*/ 	.word	0x00000001


	//----- nvinfo : EIATTR_CRS_STACK_SIZE
	.align		4
.L_152:
        /*0c24*/ 	.byte	0x04, 0x1e
        /*0c26*/ 	.short	(.L_154 - .L_153)
.L_153:
        /*0c28*/ 	.word	0x00000000
.L_154:


//--------------------- .nv.info._ZN7cutlass13device_kernelIN5flash19enable_sm80_to_sm89INS1_16FlashAttnFwdSm80INS1_25CollectiveMainloopFwdSm80ILi4ELi1ELb0EN4cute5tupleIJNS5_1CILi128EEENS7_ILi80EEENS7_ILi64EEEEEELi64ENS_10bfloat16_tEfNS_4arch4Sm80ELb0ELb0ELb1ELb1ELb0ELb1ELb1ELb1EEENS1_21CollectiveEpilogueFwdINS6_IJS8_SA_S9_EEENS6_IJNS7_ILi1EEESI_SI_EEESC_SE_Li128ELb1ELb1ELb1ELb0EEENS1_36VarlenDynamicPersistentTileSchedulerILi128ELi80ELi128ELi128ELb1ELb1ELb0ELb0ELb1ELb1EEEEEEEEEvNT_6ParamsE --------------------------
	.section	.nv.info._ZN7cutlass13device_kernelIN5flash19enable_sm80_to_sm89INS1_16FlashAttnFwdSm80INS1_25CollectiveMainloopFwdSm80ILi4ELi1ELb0EN4cute5tupleIJNS5_1CILi128EEENS7_ILi80EEENS7_ILi64EEEEEELi64ENS_10bfloat16_tEfNS_4arch4Sm80ELb0ELb0ELb1ELb1ELb0ELb1ELb1ELb1EEENS1_21CollectiveEpilogueFwdINS6_IJS8_SA_S9_EEENS6_IJNS7_ILi1EEESI_SI_EEESC_SE_Li128ELb1ELb1ELb1ELb0EEENS1_36VarlenDynamicPersistentTileSchedulerILi128ELi80ELi128ELi128ELb1ELb1ELb0ELb0ELb1ELb1EEEEEEEEEvNT_6ParamsE,"",@"SHT_CUDA_INFO"
	.sectionflags	@""
	.align	4


	//----- nvinfo : EIATTR_CUDA_API_VERSION
	.align		4
        /*0000*/ 	.byte	0x04, 0x37
        /*0002*/ 	.short	(.L_156 - .L_155)
.L_155:
        /*0004*/ 	.word	0x00000082


	//----- nvinfo : EIATTR_SW2861232_WAR
	.align		4
.L_156:
        /*0008*/ 	.byte	0x01, 0x35
	.zero		2


	//----- nvinfo : EIATTR_PARAM_CBANK
	.align		4
        /*000c*/ 	.byte	0x04, 0x0a
        /*000e*/ 	.short	(.L_158 - .L_157)
	.align		4
.L_157:
        /*0010*/ 	.word	index@(.nv.constant0._ZN7cutlass13device_kernelIN5flash19enable_sm80_to_sm89INS1_16FlashAttnFwdSm80INS1_25CollectiveMainloopFwdSm80ILi4ELi1ELb0EN4cute5tupleIJNS5_1CILi128EEENS7_ILi80EEENS7_ILi64EEEEEELi64ENS_10bfloat16_tEfNS_4arch4Sm80ELb0ELb0ELb1ELb1ELb0ELb1ELb1ELb1EEENS1_21CollectiveEpilogueFwdINS6_IJS8_SA_S9_EEENS6_IJNS7_ILi1EEESI_SI_EEESC_SE_Li128ELb1ELb1ELb1ELb0EEENS1_36VarlenDynamicPersistentTileSchedulerILi128ELi80ELi128ELi128ELb1ELb1ELb0ELb0ELb1ELb1EEEEEEEEEvNT_6ParamsE)
        /*0014*/ 	.short	0x0160
        /*0016*/ 	.short	0x0438


	//----- nvinfo : EIATTR_CBANK_PARAM_SIZE
	.align		4
.L_158:
        /*0018*/ 	.byte	0x03, 0x19
        /*001a*/ 	.short	0x0438


	//----- nvinfo : EIATTR_KPARAM_INFO
	.align		4
        /*001c*/ 	.byte	0x04, 0x17
        /*001e*/ 	.short	(.L_160 - .L_159)
.L_159:
        /*0020*/ 	.word	0x00000000
        /*0024*/ 	.short	0x0000
        /*0026*/ 	.short	0x0000
        /*0028*/ 	.byte	0x00, 0xf0, 0xe1, 0x10


	//----- nvinfo : EIATTR_MAXREG_COUNT
	.align		4
.L_160:
        /*002c*/ 	.byte	0x03, 0x1b
        /*002e*/ 	.short	0x00ff


	//----- nvinfo : EIATTR_NUM_BARRIERS
	.align		4
        /*0030*/ 	.byte	0x02, 0x4c
        /*0032*/ 	.byte	0x06
	.zero		1


	//----- nvinfo : EIATTR_ANNOTATIONS
	.align		4
        /*0034*/ 	.byte	0x04, 0x55
        /*0036*/ 	.short	(.L_162 - .L_161)


	//   ....[0]....
.L_161:
        /* <DEDUP_REMOVED lines=61> */


	//----- nvinfo : EIATTR_MERCURY_ISA_VERSION
	.align		4
.L_162:
        /*03f8*/ 	.byte	0x03, 0x5f
        /*03fa*/ 	.short	0x0000


	//----- nvinfo : EIATTR_INT_WARP_WIDE_INSTR_OFFSETS
	.align		4
        /*03fc*/ 	.byte	0x04, 0x31
        /*03fe*/ 	.short	(.L_164 - .L_163)


	//   ....[0]....
.L_163:
        /*0400*/ 	.word	0x00013830


	//   ....[1]....
        /*0404*/ 	.word	0x000138b0


	//----- nvinfo : EIATTR_COOP_GROUP_MASK_REGIDS
	.align		4
.L_164:
        /*0408*/ 	.byte	0x04, 0x29
        /*040a*/ 	.short	(.L_166 - .L_165)


	//   ....[0]....
.L_165:
        /*040c*/ 	.word	0xffffffff


	//   ....[1]....
        /*0410*/ 	.word	0xffffffff


	//   ....[2]....
        /*0414*/ 	.word	0xffffffff


	//   ....[3]....
        /*0418*/ 	.word	0xffffffff


	//   ....[4]....
        /*041c*/ 	.word	0xffffffff


	//   ....[5]....
        /*0420*/ 	.word	0xffffffff


	//   ....[6]....
        /*0424*/ 	.word	0xffffffff


	//   ....[7]....
        /*0428*/ 	.word	0xffffffff


	//   ....[8]....
        /*042c*/ 	.word	0xffffffff


	//   ....[9]....
        /*0430*/ 	.word	0xffffffff


	//   ....[10]....
        /*0434*/ 	.word	0xffffffff


	//   ....[11]....
        /*0438*/ 	.word	0xffffffff


	//   ....[12]....
        /*043c*/ 	.word	0xffffffff


	//   ....[13]....
        /*0440*/ 	.word	0xffffffff


	//   ....[14]....
        /*0444*/ 	.word	0xffffffff


	//   ....[15]....
        /*0448*/ 	.word	0xffffffff


	//   ....[16]....
        /*044c*/ 	.word	0xffffffff


	//   ....[17]....
        /*0450*/ 	.word	0xffffffff


	//   ....[18]....
        /*0454*/ 	.word	0xffffffff


	//   ....[19]....
        /*0458*/ 	.word	0xffffffff


	//   ....[20]....
        /*045c*/ 	.word	0xffffffff


	//   ....[21]....
        /*0460*/ 	.word	0xffffffff


	//   ....[22]....
        /*0464*/ 	.word	0xffffffff


	//   ....[23]....
        /*0468*/ 	.word	0xffffffff


	//   ....[24]....
        /*046c*/ 	.word	0xffffffff


	//   ....[25]....
        /*0470*/ 	.word	0xffffffff


	//   ....[26]....
        /*0474*/ 	.word	0xffffffff


	//   ....[27]....
        /*0478*/ 	.word	0xffffffff


	//   ....[28]....
        /*047c*/ 	.word	0xffffffff


	//   ....[29]....
        /*0480*/ 	.word	0xffffffff


	//   ....[30]....
        /*0484*/ 	.word	0xffffffff


	//   ....[31]....
        /*0488*/ 	.word	0xffffffff


	//   ....[32]....
        /*048c*/ 	.word	0xffffffff


	//   ....[33]....
        /*0490*/ 	.word	0xffffffff


	//   ....[34]....
        /*0494*/ 	.word	0xffffffff


	//   ....[35]....
        /*0498*/ 	.word	0xffffffff


	//   ....[36]....
        /*049c*/ 	.word	0xffffffff


	//   ....[37]....
        /*04a0*/ 	.word	0xffffffff


	//   ....[38]....
        /*04a4*/ 	.word	0xffffffff


	//   ....[39]....
        /*04a8*/ 	.word	0xffffffff


	//   ....[40]....
        /*04ac*/ 	.word	0xffffffff


	//   ....[41]....
        /*04b0*/ 	.word	0xffffffff


	//   ....[42]....
        /*04b4*/ 	.word	0xffffffff


	//   ....[43]....
        /*04b8*/ 	.word	0xffffffff


	//   ....[44]....
        /*04bc*/ 	.word	0xffffffff


	//   ....[45]....
        /*04c0*/ 	.word	0xffffffff


	//   ....[46]....
        /*04c4*/ 	.word	0xffffffff


	//   ....[47]....
        /*04c8*/ 	.word	0xffffffff


	//   ....[48]....
        /*04cc*/ 	.word	0xffffffff


	//   ....[49]....
        /*04d0*/ 	.word	0xffffffff


	//   ....[50]....
        /*04d4*/ 	.word	0xffffffff


	//   ....[51]....
        /*04d8*/ 	.word	0xffffffff


	//   ....[52]....
        /*04dc*/ 	.word	0xffffffff


	//   ....[53]....
        /*04e0*/ 	.word	0xffffffff


	//   ....[54]....
        /*04e4*/ 	.word	0xffffffff


	//   ....[55]....
        /*04e8*/ 	.word	0xffffffff


	//   ....[56]....
        /*04ec*/ 	.word	0xffffffff


	//   ....[57]....
        /*04f0*/ 	.word	0xffffffff


	//   ....[58]....
        /*04f4*/ 	.word	0xffffffff


	//   ....[59]....
        /*04f8*/ 	.word	0xffffffff


	//   ....[60]....
        /*04fc*/ 	.word	0xffffffff


	//   ....[61]....
        /*0500*/ 	.word	0xffffffff


	//   ....[62]....
        /*0504*/ 	.word	0xffffffff


	//   ....[63]....
        /*0508*/ 	.word	0xffffffff


	//   ....[64]....
        /*050c*/ 	.word	0xffffffff


	//   ....[65]....
        /*0510*/ 	.word	0xffffffff


	//   ....[66]....
        /*0514*/ 	.word	0xffffffff


	//   ....[67]....
        /*0518*/ 	.word	0xffffffff


	//   ....[68]....
        /*051c*/ 	.word	0xffffffff


	//   ....[69]....
        /*0520*/ 	.word	0xffffffff


	//   ....[70]....
        /*0524*/ 	.word	0xffffffff


	//   ....[71]....
        /*0528*/ 	.word	0xffffffff


	//   ....[72]....
        /*052c*/ 	.word	0xffffffff


	//   ....[73]....
        /*0530*/ 	.word	0xffffffff


	//   ....[74]....
        /*0534*/ 	.word	0xffffffff


	//   ....[75]....
        /*0538*/ 	.word	0xffffffff


	//   ....[76]....
        /*053c*/ 	.word	0xffffffff


	//   ....[77]....
        /*0540*/ 	.word	0xffffffff


	//   ....[78]....
        /*0544*/ 	.word	0xffffffff


	//   ....[79]....
        /*0548*/ 	.word	0xffffffff


	//   ....[80]....
        /*054c*/ 	.word	0xffffffff


	//   ....[81]....
        /*0550*/ 	.word	0xffffffff


	//   ....[82]....
        /*0554*/ 	.word	0xffffffff


	//   ....[83]....
        /*0558*/ 	.word	0xffffffff


	//   ....[84]....
        /*055c*/ 	.word	0xffffffff


	//   ....[85]....
        /*0560*/ 	.word	0xffffffff


	//   ....[86]....
        /*0564*/ 	.word	0xffffffff


	//   ....[87]....
        /*0568*/ 	.word	0xffffffff


	//   ....[88]....
        /*056c*/ 	.word	0xffffffff


	//   ....[89]....
        /*0570*/ 	.word	0xffffffff


	//   ....[90]....
        /*0574*/ 	.word	0xffffffff


	//   ....[91]....
        /*0578*/ 	.word	0xffffffff


	//   ....[92]....
        /*057c*/ 	.word	0xffffffff


	//   ....[93]....
        /*0580*/ 	.word	0xffffffff


	//   ....[94]....
        /*0584*/ 	.word	0xffffffff


	//   ....[95]....
        /*0588*/ 	.word	0xffffffff


	//   ....[96]....
        /*058c*/ 	.word	0xffffffff


	//   ....[97]....
        /*0590*/ 	.word	0xffffffff


	//   ....[98]....
        /*0594*/ 	.word	0xffffffff


	//   ....[99]....
        /*0598*/ 	.word	0xffffffff


	//   ....[100]....
        /*059c*/ 	.word	0xffffffff


	//   ....[101]....
        /*05a0*/ 	.word	0xffffffff


	//   ....[102]....
        /*05a4*/ 	.word	0xffffffff


	//   ....[103]....
        /*05a8*/ 	.word	0xffffffff


	//   ....[104]....
        /*05ac*/ 	.word	0xffffffff


	//   ....[105]....
        /*05b0*/ 	.word	0xffffffff


	//   ....[106]....
        /*05b4*/ 	.word	0xffffffff


	//   ....[107]....
        /*05b8*/ 	.word	0xffffffff


	//   ....[108]....
        /*05bc*/ 	.word	0xffffffff


	//   ....[109]....
        /*05c0*/ 	.word	0xffffffff


	//   ....[110]....
        /*05c4*/ 	.word	0xffffffff


	//   ....[111]....
        /*05c8*/ 	.word	0xffffffff


	//   ....[112]....
        /*05cc*/ 	.word	0xffffffff


	//   ....[113]....
        /*05d0*/ 	.word	0xffffffff


	//   ....[114]....
        /*05d4*/ 	.word	0xffffffff


	//   ....[115]....
        /*05d8*/ 	.word	0xffffffff


	//   ....[116]....
        /*05dc*/ 	.word	0xffffffff


	//   ....[117]....
        /*05e0*/ 	.word	0xffffffff


	//   ....[118]....
        /*05e4*/ 	.word	0xffffffff


	//   ....[119]....
        /*05e8*/ 	.word	0xffffffff


	//   ....[120]....
        /*05ec*/ 	.word	0xffffffff


	//   ....[121]....
        /*05f0*/ 	.word	0xffffffff


	//   ....[122]....
        /*05f4*/ 	.word	0xffffffff


	//   ....[123]....
        /*05f8*/ 	.word	0xffffffff


	//   ....[124]....
        /*05fc*/ 	.word	0xffffffff


	//   ....[125]....
        /*0600*/ 	.word	0xffffffff


	//   ....[126]....
        /*0604*/ 	.word	0xffffffff


	//   ....[127]....
        /*0608*/ 	.word	0xffffffff


	//   ....[128]....
        /*060c*/ 	.word	0xffffffff


	//   ....[129]....
        /*0610*/ 	.word	0xffffffff


	//   ....[130]....
        /*0614*/ 	.word	0xffffffff


	//   ....[131]....
        /*0618*/ 	.word	0xffffffff


	//   ....[132]....
        /*061c*/ 	.word	0xffffffff


	//   ....[133]....
        /*0620*/ 	.word	0xffffffff


	//   ....[134]....
        /*0624*/ 	.word	0xffffffff


	//   ....[135]....
        /*0628*/ 	.word	0xffffffff


	//   ....[136]....
        /*062c*/ 	.word	0xffffffff


	//   ....[137]....
        /*0630*/ 	.word	0xffffffff


	//   ....[138]....
        /*0634*/ 	.word	0xffffffff


	//   ....[139]....
        /*0638*/ 	.word	0xffffffff


	//   ....[140]....
        /*063c*/ 	.word	0xffffffff


	//   ....[141]....
        /*0640*/ 	.word	0xffffffff


	//   ....[142]....
        /*0644*/ 	.word	0xffffffff


	//   ....[143]....
        /*0648*/ 	.word	0xffffffff


	//   ....[144]....
        /*064c*/ 	.word	0xffffffff


	//   ....[145]....
        /*0650*/ 	.word	0xffffffff


	//   ....[146]....
        /*0654*/ 	.word	0xffffffff


	//   ....[147]....
        /*0658*/ 	.word	0xffffffff


	//   ....[148]....
        /*065c*/ 	.word	0xffffffff


	//   ....[149]....
        /*0660*/ 	.word	0xffffffff


	//   ....[150]....
        /*0664*/ 	.word	0xffffffff


	//   ....[151]....
        /*0668*/ 	.word	0xffffffff


	//   ....[152]....
        /*066c*/ 	.word	0xffffffff


	//   ....[153]....
        /*0670*/ 	.word	0xffffffff


	//   ....[154]....
        /*0674*/ 	.word	0xffffffff


	//   ....[155]....
        /*0678*/ 	.word	0xffffffff


	//   ....[156]....
        /*067c*/ 	.word	0xffffffff


	//   ....[157]....
        /*0680*/ 	.word	0xffffffff


	//   ....[158]....
        /*0684*/ 	.word	0xffffffff


	//   ....[159]....
        /*0688*/ 	.word	0xffffffff


	//   ....[160]....
        /*068c*/ 	.word	0xffffffff


	//   ....[161]....
        /*0690*/ 	.word	0xffffffff


	//   ....[162]....
        /*0694*/ 	.word	0xffffffff


	//   ....[163]....
        /*0698*/ 	.word	0xffffffff


	//   ....[164]....
        /*069c*/ 	.word	0xffffffff


	//   ....[165]....
        /*06a0*/ 	.word	0xffffffff


	//   ....[166]....
        /*06a4*/ 	.word	0xffffffff


	//   ....[167]....
        /*06a8*/ 	.word	0xffffffff


	//   ....[168]....
        /*06ac*/ 	.word	0xffffffff


	//   ....[169]....
        /*06b0*/ 	.word	0xffffffff


	//   ....[170]....
        /*06b4*/ 	.word	0xffffffff


	//   ....[171]....
        /*06b8*/ 	.word	0xffffffff


	//   ....[172]....
        /*06bc*/ 	.word	0xffffffff


	//   ....[173]....
        /*06c0*/ 	.word	0xffffffff


	//   ....[174]....
        /*06c4*/ 	.word	0xffffffff


	//   ....[175]....
        /*06c8*/ 	.word	0xffffffff


	//   ....[176]....
        /*06cc*/ 	.word	0xffffffff


	//   ....[177]....
        /*06d0*/ 	.word	0xffffffff


	//   ....[178]....
        /*06d4*/ 	.word	0xffffffff


	//   ....[179]....
        /*06d8*/ 	.word	0xffffffff


	//   ....[180]....
        /*06dc*/ 	.word	0xffffffff


	//   ....[181]....
        /*06e0*/ 	.word	0xffffffff


	//   ....[182]....
        /*06e4*/ 	.word	0xffffffff


	//   ....[183]....
        /*06e8*/ 	.word	0xffffffff


	//   ....[184]....
        /*06ec*/ 	.word	0xffffffff


	//   ....[185]....
        /*06f0*/ 	.word	0xffffffff


	//   ....[186]....
        /*06f4*/ 	.word	0xffffffff


	//   ....[187]....
        /*06f8*/ 	.word	0xffffffff


	//   ....[188]....
        /*06fc*/ 	.word	0xffffffff


	//   ....[189]....
        /*0700*/ 	.word	0xffffffff


	//   ....[190]....
        /*0704*/ 	.word	0xffffffff


	//   ....[191]....
        /*0708*/ 	.word	0xffffffff


	//   ....[192]....
        /*070c*/ 	.word	0xffffffff


	//   ....[193]....
        /*0710*/ 	.word	0xffffffff


	//   ....[194]....
        /*0714*/ 	.word	0xffffffff


	//   ....[195]....
        /*0718*/ 	.word	0xffffffff


	//   ....[196]....
        /*071c*/ 	.word	0xffffffff


	//   ....[197]....
        /*0720*/ 	.word	0xffffffff


	//   ....[198]....
        /*0724*/ 	.word	0xffffffff


	//   ....[199]....
        /*0728*/ 	.word	0xffffffff


	//   ....[200]....
        /*072c*/ 	.word	0xffffffff


	//   ....[201]....
        /*0730*/ 	.word	0xffffffff


	//   ....[202]....
        /*0734*/ 	.word	0xffffffff


	//   ....[203]....
        /*0738*/ 	.word	0xffffffff


	//   ....[204]....
        /*073c*/ 	.word	0xffffffff


	//   ....[205]....
        /*0740*/ 	.word	0xffffffff


	//   ....[206]....
        /*0744*/ 	.word	0xffffffff


	//   ....[207]....
        /*0748*/ 	.word	0xffffffff


	//   ....[208]....
        /*074c*/ 	.word	0xffffffff


	//   ....[209]....
        /*0750*/ 	.word	0xffffffff


	//   ....[210]....
        /*0754*/ 	.word	0xffffffff


	//   ....[211]....
        /*0758*/ 	.word	0xffffffff


	//   ....[212]....
        /*075c*/ 	.word	0xffffffff


	//   ....[213]....
        /*0760*/ 	.word	0xffffffff


	//   ....[214]....
        /*0764*/ 	.word	0xffffffff


	//   ....[215]....
        /*0768*/ 	.word	0xffffffff


	//   ....[216]....
        /*076c*/ 	.word	0xffffffff


	//   ....[217]....
        /*0770*/ 	.word	0xffffffff


	//   ....[218]....
        /*0774*/ 	.word	0xffffffff


	//   ....[219]....
        /*0778*/ 	.word	0xffffffff


	//   ....[220]....
        /*077c*/ 	.word	0xffffffff


	//   ....[221]....
        /*0780*/ 	.word	0xffffffff


	//   ....[222]....
        /*0784*/ 	.word	0xffffffff


	//----- nvinfo : EIATTR_COOP_GROUP_INSTR_OFFSETS
	.align		4
.L_166:
        /*0788*/ 	.byte	0x04, 0x28
        /*078a*/ 	.short	(.L_168 - .L_167)


	//   ....[0]....
.L_167:
        /*078c*/ 	.word	0x00000050


	//   ....[1]....
        /*0790*/ 	.word	0x00000200


	//   ....[2]....
        /*0794*/ 	.word	0x00000230


	//   ....[3]....
        /*0798*/ 	.word	0x00000260


	//   ....[4]....
        /*079c*/ 	.word	0x00000290


	//   ....[5]....
        /*07a0*/ 	.word	0x000002c0


	//   ....[6]....
        /*07a4*/ 	.word	0x000002f0


	//   ....[7]....
        /*07a8*/ 	.word	0x00000460


	//   ....[8]....
        /*07ac*/ 	.word	0x000004a0


	//   ....[9]....
        /*07b0*/ 	.word	0x000004d0


	//   ....[10]....
        /*07b4*/ 	.word	0x00000500


	//   ....[11]....
        /*07b8*/ 	.word	0x00000530


	//   ....[12]....
        /*07bc*/ 	.word	0x00000560


	//   ....[13]....
        /*07c0*/ 	.word	0x000005f0


	//   ....[14]....
        /*07c4*/ 	.word	0x00000620


	//   ....[15]....
        /*07c8*/ 	.word	0x00000640


	//   ....[16]....
        /*07cc*/ 	.word	0x000006a0


	//   ....[17]....
        /*07d0*/ 	.word	0x00007b70


	//   ....[18]....
        /*07d4*/ 	.word	0x00007b90


	//   ....[19]....
        /*07d8*/ 	.word	0x00007c60


	//   ....[20]....
        /*07dc*/ 	.word	0x00007c70


	//   ....[21]....
        /*07e0*/ 	.word	0x00007d40


	//   ....[22]....
        /*07e4*/ 	.word	0x00007d60


	//   ....[23]....
        /*07e8*/ 	.word	0x00007e30


	//   ....[24]....
        /*07ec*/ 	.word	0x00007e40


	//   ....[25]....
        /*07f0*/ 	.word	0x00007f10


	//   ....[26]....
        /*07f4*/ 	.word	0x00007f30


	//   ....[27]....
        /*07f8*/ 	.word	0x00008000


	//   ....[28]....
        /*07fc*/ 	.word	0x00008010


	//   ....[29]....
        /*0800*/ 	.word	0x000080e0


	//   ....[30]....
        /*0804*/ 	.word	0x00008100


	//   ....[31]....
        /*0808*/ 	.word	0x000081d0


	//   ....[32]....
        /*080c*/ 	.word	0x000081e0


	//   ....[33]....
        /*0810*/ 	.word	0x000087f0


	//   ....[34]....
        /*0814*/ 	.word	0x00008830


	//   ....[35]....
        /*0818*/ 	.word	0x00008840


	//   ....[36]....
        /*081c*/ 	.word	0x00008850


	//   ....[37]....
        /*0820*/ 	.word	0x0000a0f0


	//   ....[38]....
        /*0824*/ 	.word	0x0000a130


	//   ....[39]....
        /*0828*/ 	.word	0x0000a150


	//   ....[40]....
        /*082c*/ 	.word	0x0000a160


	//   ....[41]....
        /*0830*/ 	.word	0x0000d980


	//   ....[42]....
        /*0834*/ 	.word	0x0000d9f0


	//   ....[43]....
        /*0838*/ 	.word	0x0000db10


	//   ....[44]....
        /*083c*/ 	.word	0x0000db60


	//   ....[45]....
        /*0840*/ 	.word	0x0000db90


	//   ....[46]....
        /*0844*/ 	.word	0x0000dc90


	//   ....[47]....
        /*0848*/ 	.word	0x0000dd50


	//   ....[48]....
        /*084c*/ 	.word	0x0000de20


	//   ....[49]....
        /*0850*/ 	.word	0x00010b20


	//   ....[50]....
        /*0854*/ 	.word	0x00010b60


	//   ....[51]....
        /*0858*/ 	.word	0x00010d60


	//   ....[52]....
        /*085c*/ 	.word	0x00010e00


	//   ....[53]....
        /*0860*/ 	.word	0x00010e30


	//   ....[54]....
        /*0864*/ 	.word	0x00010f00


	//   ....[55]....
        /*0868*/ 	.word	0x00010fe0


	//   ....[56]....
        /*086c*/ 	.word	0x000112d0


	//   ....[57]....
        /*0870*/ 	.word	0x00013070


	//   ....[58]....
        /*0874*/ 	.word	0x00013080


	//   ....[59]....
        /*0878*/ 	.word	0x00013090


	//   ....[60]....
        /*087c*/ 	.word	0x000130a0


	//   ....[61]....
        /*0880*/ 	.word	0x000130e0


	//   ....[62]....
        /*0884*/ 	.word	0x00013100


	//   ....[63]....
        /*0888*/ 	.word	0x00013110


	//   ....[64]....
        /*088c*/ 	.word	0x00013120


	//   ....[65]....
        /*0890*/ 	.word	0x00014590


	//   ....[66]....
        /*0894*/ 	.word	0x000145a0


	//   ....[67]....
        /*0898*/ 	.word	0x000145b0


	//   ....[68]....
        /*089c*/ 	.word	0x000145c0


	//   ....[69]....
        /*08a0*/ 	.word	0x000145d0


	//   ....[70]....
        /*08a4*/ 	.word	0x000145e0


	//   ....[71]....
        /*08a8*/ 	.word	0x00014600


	//   ....[72]....
        /*08ac*/ 	.word	0x00014670


	//   ....[73]....
        /*08b0*/ 	.word	0x000149f0


	//   ....[74]....
        /*08b4*/ 	.word	0x00014a10


	//   ....[75]....
        /*08b8*/ 	.word	0x00014a80


	//   ....[76]....
        /*08bc*/ 	.word	0x00014a90


	//   ....[77]....
        /*08c0*/ 	.word	0x00014b00


	//   ....[78]....
        /*08c4*/ 	.word	0x00014b20


	//   ....[79]....
        /*08c8*/ 	.word	0x00014b90


	//   ....[80]....
        /*08cc*/ 	.word	0x00014ba0


	//   ....[81]....
        /*08d0*/ 	.word	0x00014c10


	//   ....[82]....
        /*08d4*/ 	.word	0x00014c30


	//   ....[83]....
        /*08d8*/ 	.word	0x00014ca0


	//   ....[84]....
        /*08dc*/ 	.word	0x00014cb0


	//   ....[85]....
        /*08e0*/ 	.word	0x00014d20


	//   ....[86]....
        /*08e4*/ 	.word	0x00014d40


	//   ....[87]....
        /*08e8*/ 	.word	0x00014db0


	//   ....[88]....
        /*08ec*/ 	.word	0x00014dc0


	//   ....[89]....
        /*08f0*/ 	.word	0x00015050


	//   ....[90]....
        /*08f4*/ 	.word	0x00015070


	//   ....[91]....
        /*08f8*/ 	.word	0x000153d0


	//   ....[92]....
        /*08fc*/ 	.word	0x000153e0


	//   ....[93]....
        /*0900*/ 	.word	0x00015630


	//   ....[94]....
        /*0904*/ 	.word	0x00015650


	//   ....[95]....
        /*0908*/ 	.word	0x000158c0


	//   ....[96]....
        /*090c*/ 	.word	0x000158d0


	//   ....[97]....
        /*0910*/ 	.word	0x00016290


	//   ....[98]....
        /*0914*/ 	.word	0x000162b0


	//   ....[99]....
        /*0918*/ 	.word	0x00016320


	//   ....[100]....
        /*091c*/ 	.word	0x00016330


	//   ....[101]....
        /*0920*/ 	.word	0x000163a0


	//   ....[102]....
        /*0924*/ 	.word	0x000163c0


	//   ....[103]....
        /*0928*/ 	.word	0x00016430


	//   ....[104]....
        /*092c*/ 	.word	0x00016440


	//   ....[105]....
        /*0930*/ 	.word	0x000164b0


	//   ....[106]....
        /*0934*/ 	.word	0x000164d0


	//   ....[107]....
        /*0938*/ 	.word	0x00016540


	//   ....[108]....
        /*093c*/ 	.word	0x00016550


	//   ....[109]....
        /*0940*/ 	.word	0x000165c0


	//   ....[110]....
        /*0944*/ 	.word	0x000165e0


	//   ....[111]....
        /*0948*/ 	.word	0x00016650


	//   ....[112]....
        /*094c*/ 	.word	0x00016660


	//   ....[113]....
        /*0950*/ 	.word	0x000167b0


	//   ....[114]....
        /*0954*/ 	.word	0x000167d0


	//   ....[115]....
        /*0958*/ 	.word	0x00016900


	//   ....[116]....
        /*095c*/ 	.word	0x00016940


	//   ....[117]....
        /*0960*/ 	.word	0x00016970


	//   ....[118]....
        /*0964*/ 	.word	0x000169a0


	//   ....[119]....
        /*0968*/ 	.word	0x000169d0


	//   ....[120]....
        /*096c*/ 	.word	0x00016a00


	//   ....[121]....
        /*0970*/ 	.word	0x00016b60


	//   ....[122]....
        /*0974*/ 	.word	0x00016ba0


	//   ....[123]....
        /*0978*/ 	.word	0x00016bd0


	//   ....[124]....
        /*097c*/ 	.word	0x00016c00


	//   ....[125]....
        /*0980*/ 	.word	0x00016c30


	//   ....[126]....
        /*0984*/ 	.word	0x00016c60


	//   ....[127]....
        /*0988*/ 	.word	0x00016cf0


	//   ....[128]....
        /*098c*/ 	.word	0x00016d20


	//   ....[129]....
        /*0990*/ 	.word	0x00016d30


	//   ....[130]....
        /*0994*/ 	.word	0x00016d90


	//   ....[131]....
        /*0998*/ 	.word	0x00017380


	//   ....[132]....
        /*099c*/ 	.word	0x000173e0


	//   ....[133]....
        /*09a0*/ 	.word	0x00017430


	//   ....[134]....
        /*09a4*/ 	.word	0x00017480


	//   ....[135]....
        /*09a8*/ 	.word	0x000174d0


	//   ....[136]....
        /*09ac*/ 	.word	0x00017540


	//   ....[137]....
        /*09b0*/ 	.word	0x00017590


	//   ....[138]....
        /*09b4*/ 	.word	0x000175f0


	//   ....[139]....
        /*09b8*/ 	.word	0x00017660


	//   ....[140]....
        /*09bc*/ 	.word	0x000176c0


	//   ....[141]....
        /*09c0*/ 	.word	0x00017730


	//   ....[142]....
        /*09c4*/ 	.word	0x000177a0


	//   ....[143]....
        /*09c8*/ 	.word	0x00017810


	//   ....[144]....
        /*09cc*/ 	.word	0x00017870


	//   ....[145]....
        /*09d0*/ 	.word	0x000178e0


	//   ....[146]....
        /*09d4*/ 	.word	0x00017950


	//   ....[147]....
        /*09d8*/ 	.word	0x000179c0


	//   ....[148]....
        /*09dc*/ 	.word	0x00017a20


	//   ....[149]....
        /*09e0*/ 	.word	0x00017a90


	//   ....[150]....
        /*09e4*/ 	.word	0x00017b00


	//   ....[151]....
        /*09e8*/ 	.word	0x00017b70


	//   ....[152]....
        /*09ec*/ 	.word	0x00017bd0


	//   ....[153]....
        /*09f0*/ 	.word	0x00017c40


	//   ....[154]....
        /*09f4*/ 	.word	0x00017cb0


	//   ....[155]....
        /*09f8*/ 	.word	0x00017d20


	//   ....[156]....
        /*09fc*/ 	.word	0x00017d80


	//   ....[157]....
        /*0a00*/ 	.word	0x00017e00


	//   ....[158]....
        /*0a04*/ 	.word	0x00017e60


	//   ....[159]....
        /*0a08*/ 	.word	0x00017eb0


	//   ....[160]....
        /*0a0c*/ 	.word	0x00017f10


	//   ....[161]....
        /*0a10*/ 	.word	0x00017f60


	//   ....[162]....
        /*0a14*/ 	.word	0x00017fc0


	//   ....[163]....
        /*0a18*/ 	.word	0x00018010


	//   ....[164]....
        /*0a1c*/ 	.word	0x00018070


	//   ....[165]....
        /*0a20*/ 	.word	0x000180e0


	//   ....[166]....
        /*0a24*/ 	.word	0x00018150


	//   ....[167]....
        /*0a28*/ 	.word	0x000181c0


	//   ....[168]....
        /*0a2c*/ 	.word	0x00018220


	//   ....[169]....
        /*0a30*/ 	.word	0x00018290


	//   ....[170]....
        /*0a34*/ 	.word	0x00018300


	//   ....[171]....
        /*0a38*/ 	.word	0x00018370


	//   ....[172]....
        /*0a3c*/ 	.word	0x000183d0


	//   ....[173]....
        /*0a40*/ 	.word	0x00018440


	//   ....[174]....
        /*0a44*/ 	.word	0x000184b0


	//   ....[175]....
        /*0a48*/ 	.word	0x00018520


	//   ....[176]....
        /*0a4c*/ 	.word	0x00018580


	//   ....[177]....
        /*0a50*/ 	.word	0x000185f0


	//   ....[178]....
        /*0a54*/ 	.word	0x00018660


	//   ....[179]....
        /*0a58*/ 	.word	0x000186d0


	//   ....[180]....
        /*0a5c*/ 	.word	0x00018730


	//   ....[181]....
        /*0a60*/ 	.word	0x000187a0


	//   ....[182]....
        /*0a64*/ 	.word	0x00018810


	//   ....[183]....
        /*0a68*/ 	.word	0x00018880


	//   ....[184]....
        /*0a6c*/ 	.word	0x000188e0


	//   ....[185]....
        /*0a70*/ 	.word	0x00018950


	//   ....[186]....
        /*0a74*/ 	.word	0x000189c0


	//   ....[187]....
        /*0a78*/ 	.word	0x00018a30


	//   ....[188]....
        /*0a7c*/ 	.word	0x00018a90


	//   ....[189]....
        /*0a80*/ 	.word	0x00018b00


	//   ....[190]....
        /*0a84*/ 	.word	0x00018b70


	//   ....[191]....
        /*0a88*/ 	.word	0x00018be0


	//   ....[192]....
        /*0a8c*/ 	.word	0x00018c40


	//   ....[193]....
        /*0a90*/ 	.word	0x00018cb0


	//   ....[194]....
        /*0a94*/ 	.word	0x00018d20


	//   ....[195]....
        /*0a98*/ 	.word	0x00018d90


	//   ....[196]....
        /*0a9c*/ 	.word	0x00018df0


	//   ....[197]....
        /*0aa0*/ 	.word	0x00018e60


	//   ....[198]....
        /*0aa4*/ 	.word	0x00018ed0


	//   ....[199]....
        /*0aa8*/ 	.word	0x00018f40


	//   ....[200]....
        /*0aac*/ 	.word	0x00018fa0


	//   ....[201]....
        /*0ab0*/ 	.word	0x00019010


	//   ....[202]....
        /*0ab4*/ 	.word	0x00019080


	//   ....[203]....
        /*0ab8*/ 	.word	0x000190f0


	//   ....[204]....
        /*0abc*/ 	.word	0x00019150


	//   ....[205]....
        /*0ac0*/ 	.word	0x000191c0


	//   ....[206]....
        /*0ac4*/ 	.word	0x00019230


	//   ....[207]....
        /*0ac8*/ 	.word	0x00019280


	//   ....[208]....
        /*0acc*/ 	.word	0x000192c0


	//   ....[209]....
        /*0ad0*/ 	.word	0x00019310


	//   ....[210]....
        /*0ad4*/ 	.word	0x00019360


	//   ....[211]....
        /*0ad8*/ 	.word	0x000193b0


	//   ....[212]....
        /*0adc*/ 	.word	0x00019420


	//   ....[213]....
        /*0ae0*/ 	.word	0x00019470


	//   ....[214]....
        /*0ae4*/ 	.word	0x000194c0


	//   ....[215]....
        /*0ae8*/ 	.word	0x00019510


	//   ....[216]....
        /*0aec*/ 	.word	0x00019560


	//   ....[217]....
        /*0af0*/ 	.word	0x000195b0


	//   ....[218]....
        /*0af4*/ 	.word	0x00019620


	//   ....[219]....
        /*0af8*/ 	.word	0x00019670


	//   ....[220]....
        /*0afc*/ 	.word	0x000196d0


	//   ....[221]....
        /*0b00*/ 	.word	0x00019730


	//   ....[222]....
        /*0b04*/ 	.word	0x00019790


	//----- nvinfo : EIATTR_EXIT_INSTR_OFFSETS
	.align		4
.L_168:
        /*0b08*/ 	.byte	0x04, 0x1c
        /*0b0a*/ 	.short	(.L_170 - .L_169)


	//   ....[0]....
.L_169:
        /*0b0c*/ 	.word	0x00000c10


	//   ....[1]....
        /*0b10*/ 	.word	0x00017340


	//----- nvinfo : EIATTR_MAX_THREADS
	.align		4
.L_170:
        /*0b14*/ 	.byte	0x04, 0x05
        /*0b16*/ 	.short	(.L_172 - .L_171)
.L_171:
        /*0b18*/ 	.word	0x00000080
        /*0b1c*/ 	.word	0x00000001
        /*0b20*/ 	.word	0x00000001


	//----- nvinfo : EIATTR_CRS_STACK_SIZE
	.align		4
.L_172:
        /*0b24*/ 	.byte	0x04, 0x1e
        /*0b26*/ 	.short	(.L_174 - .L_173)
.L_173:
        /*0b28*/ 	.word	0x00000000
.L_174:


//--------------------- .nv.info._ZN7cutlass13device_kernelIN5flash19enable_sm80_to_sm89INS1_16FlashAttnFwdSm80INS1_25CollectiveMainloopFwdSm80ILi4ELi1ELb0EN4cute5tupleIJNS5_1CILi128EEENS7_ILi96EEENS7_ILi64EEEEEELi64ENS_10bfloat16_tEfNS_4arch4Sm80ELb0ELb1ELb1ELb0ELb0ELb0ELb1ELb1EEENS1_21CollectiveEpilogueFwdINS6_IJS8_SA_S9_EEENS6_IJNS7_ILi1EEESI_SI_EEESC_SE_Li128ELb0ELb1ELb1ELb0EEENS1_19SingleTileSchedulerILb0ELb1ELb1ELi128EEEEEEEEEvNT_6ParamsE --------------------------
	.section	.nv.info._ZN7cutlass13device_kernelIN5flash19enable_sm80_to_sm89INS1_16FlashAttnFwdSm80INS1_25CollectiveMainloopFwdSm80ILi4ELi1ELb0EN4cute5tupleIJNS5_1CILi128EEENS7_ILi96EEENS7_ILi64EEEEEELi64ENS_10bfloat16_tEfNS_4arch4Sm80ELb0ELb1ELb1ELb0ELb0ELb0ELb1ELb1EEENS1_21CollectiveEpilogueFwdINS6_IJS8_SA_S9_EEENS6_IJNS7_ILi1EEESI_SI_EEESC_SE_Li128ELb0ELb1ELb1ELb0EEENS1_19SingleTileSchedulerILb0ELb1ELb1ELi128EEEEEEEEEvNT_6ParamsE,"",@"SHT_CUDA_INFO"
	.sectionflags	@""
	.align	4


	//----- nvinfo : EIATTR_CUDA_API_VERSION
	.align		4
        /*0000*/ 	.byte	0x04, 0x37
        /*0002*/ 	.short	(.L_176 - .L_175)
.L_175:
        /*0004*/ 	.word	0x00000082


	//----- nvinfo : EIATTR_SW2861232_WAR
	.align		4
.L_176:
        /*0008*/ 	.byte	0x01, 0x35
	.zero		2


	//----- nvinfo : EIATTR_PARAM_CBANK
	.align		4
        /*000c*/ 	.byte	0x04, 0x0a
        /*000e*/ 	.short	(.L_178 - .L_177)
	.align		4
.L_177:
        /*0010*/ 	.word	index@(.nv.constant0._ZN7cutlass13device_kernelIN5flash19enable_sm80_to_sm89INS1_16FlashAttnFwdSm80INS1_25CollectiveMainloopFwdSm80ILi4ELi1ELb0EN4cute5tupleIJNS5_1CILi128EEENS7_ILi96EEENS7_ILi64EEEEEELi64ENS_10bfloat16_tEfNS_4arch4Sm80ELb0ELb1ELb1ELb0ELb0ELb0ELb1ELb1EEENS1_21CollectiveEpilogueFwdINS6_IJS8_SA_S9_EEENS6_IJNS7_ILi1EEESI_SI_EEESC_SE_Li128ELb0ELb1ELb1ELb0EEENS1_19SingleTileSchedulerILb0ELb1ELb1ELi128EEEEEEEEEvNT_6ParamsE)
        /*0014*/ 	.short	0x0160
        /*0016*/ 	.short	0x0418


	//----- nvinfo : EIATTR_CBANK_PARAM_SIZE
	.align		4
.L_178:
        /*0018*/ 	.byte	0x03, 0x19
        /*001a*/ 	.short	0x0418


	//----- nvinfo : EIATTR_KPARAM_INFO
	.align		4
        /*001c*/ 	.byte	0x04, 0x17
        /*001e*/ 	.short	(.L_180 - .L_179)
.L_179:
        /*0020*/ 	.word	0x00000000
        /*0024*/ 	.short	0x0000
        /*0026*/ 	.short	0x0000
        /*0028*/ 	.byte	0x00, 0xf0, 0x61, 0x10


	//----- nvinfo : EIATTR_MAXREG_COUNT
	.align		4
.L_180:
        /*002c*/ 	.byte	0x03, 0x1b
        /*002e*/ 	.short	0x00ff


	//----- nvinfo : EIATTR_NUM_BARRIERS
	.align		4
        /*0030*/ 	.byte	0x02, 0x4c
        /*0032*/ 	.byte	0x02
	.zero		1


	//----- nvinfo : EIATTR_ANNOTATIONS
	.align		4
        /*0034*/ 	.byte	0x04, 0x55
        /*0036*/ 	.short	(.L_182 - .L_181)


	//   ....[0]....
.L_181:
        /* <DEDUP_REMOVED lines=45> */


	//----- nvinfo : EIATTR_MERCURY_ISA_VERSION
	.align		4
.L_182:
        /*02f8*/ 	.byte	0x03, 0x5f
        /*02fa*/ 	.short	0x0000


	//----- nvinfo : EIATTR_COOP_GROUP_MASK_REGIDS
	.align		4
        /*02fc*/ 	.byte	0x04, 0x29
        /*02fe*/ 	.short	(.L_184 - .L_183)


	//   ....[0]....
.L_183:
        /*0300*/ 	.word	0xffffffff


	//   ....[1]....
        /*0304*/ 	.word	0xffffffff


	//   ....[2]....
        /*0308*/ 	.word	0xffffffff


	//   ....[3]....
        /*030c*/ 	.word	0xffffffff


	//   ....[4]....
        /*0310*/ 	.word	0xffffffff


	//   ....[5]....
        /*0314*/ 	.word	0xffffffff


	//   ....[6]....
        /*0318*/ 	.word	0xffffffff


	//   ....[7]....
        /*031c*/ 	.word	0xffffffff


	//   ....[8]....
        /*0320*/ 	.word	0xffffffff


	//   ....[9]....
        /*0324*/ 	.word	0xffffffff


	//   ....[10]....
        /*0328*/ 	.word	0xffffffff


	//   ....[11]....
        /*032c*/ 	.word	0xffffffff


	//   ....[12]....
        /*0330*/ 	.word	0xffffffff


	//   ....[13]....
        /*0334*/ 	.word	0xffffffff


	//   ....[14]....
        /*0338*/ 	.word	0xffffffff


	//   ....[15]....
        /*033c*/ 	.word	0xffffffff


	//   ....[16]....
        /*0340*/ 	.word	0xffffffff


	//   ....[17]....
        /*0344*/ 	.word	0xffffffff


	//   ....[18]....
        /*0348*/ 	.word	0xffffffff


	//   ....[19]....
        /*034c*/ 	.word	0xffffffff


	//   ....[20]....
        /*0350*/ 	.word	0xffffffff


	//   ....[21]....
        /*0354*/ 	.word	0xffffffff


	//   ....[22]....
        /*0358*/ 	.word	0xffffffff


	//   ....[23]....
        /*035c*/ 	.word	0xffffffff


	//   ....[24]....
        /*0360*/ 	.word	0xffffffff


	//   ....[25]....
        /*0364*/ 	.word	0xffffffff


	//   ....[26]....
        /*0368*/ 	.word	0xffffffff


	//   ....[27]....
        /*036c*/ 	.word	0xffffffff


	//   ....[28]....
        /*0370*/ 	.word	0xffffffff


	//   ....[29]....
        /*0374*/ 	.word	0xffffffff


	//   ....[30]....
        /*0378*/ 	.word	0xffffffff


	//   ....[31]....
        /*037c*/ 	.word	0xffffffff


	//   ....[32]....
        /*0380*/ 	.word	0xffffffff


	//   ....[33]....
        /*0384*/ 	.word	0xffffffff


	//   ....[34]....
        /*0388*/ 	.word	0xffffffff


	//   ....[35]....
        /*038c*/ 	.word	0xffffffff


	//   ....[36]....
        /*0390*/ 	.word	0xffffffff


	//   ....[37]....
        /*0394*/ 	.word	0xffffffff


	//   ....[38]....
        /*0398*/ 	.word	0xffffffff


	//   ....[39]....
        /*039c*/ 	.word	0xffffffff


	//   ....[40]....
        /*03a0*/ 	.word	0xffffffff


	//   ....[41]....
        /*03a4*/ 	.word	0xffffffff


	//   ....[42]....
        /*03a8*/ 	.word	0xffffffff


	//   ....[43]....
        /*03ac*/ 	.word	0xffffffff


	//   ....[44]....
        /*03b0*/ 	.word	0xffffffff


	//   ....[45]....
        /*03b4*/ 	.word	0xffffffff


	//   ....[46]....
        /*03b8*/ 	.word	0xffffffff


	//   ....[47]....
        /*03bc*/ 	.word	0xffffffff


	//   ....[48]....
        /*03c0*/ 	.word	0xffffffff


	//   ....[49]....
        /*03c4*/ 	.word	0xffffffff


	//   ....[50]....
        /*03c8*/ 	.word	0xffffffff


	//   ....[51]....
        /*03cc*/ 	.word	0xffffffff


	//   ....[52]....
        /*03d0*/ 	.word	0xffffffff


	//   ....[53]....
        /*03d4*/ 	.word	0xffffffff


	//   ....[54]....
        /*03d8*/ 	.word	0xffffffff


	//   ....[55]....
        /*03dc*/ 	.word	0xffffffff


	//   ....[56]....
        /*03e0*/ 	.word	0xffffffff


	//   ....[57]....
        /*03e4*/ 	.word	0xffffffff


	//   ....[58]....
        /*03e8*/ 	.word	0xffffffff


	//   ....[59]....
        /*03ec*/ 	.word	0xffffffff


	//   ....[60]....
        /*03f0*/ 	.word	0xffffffff


	//   ....[61]....
        /*03f4*/ 	.word	0xffffffff


	//   ....[62]....
        /*03f8*/ 	.word	0xffffffff


	//   ....[63]....
        /*03fc*/ 	.word	0xffffffff


	//   ....[64]....
        /*0400*/ 	.word	0xffffffff


	//   ....[65]....
        /*0404*/ 	.word	0xffffffff


	//   ....[66]....
        /*0408*/ 	.word	0xffffffff


	//   ....[67]....
        /*040c*/ 	.word	0xffffffff


	//   ....[68]....
        /*0410*/ 	.word	0xffffffff


	//   ....[69]....
        /*0414*/ 	.word	0xffffffff


	//   ....[70]....
        /*0418*/ 	.word	0xffffffff


	//   ....[71]....
        /*041c*/ 	.word	0xffffffff


	//   ....[72]....
        /*0420*/ 	.word	0xffffffff


	//   ....[73]....
        /*0424*/ 	.word	0xffffffff


	//   ....[74]....
        /*0428*/ 	.word	0xffffffff


	//   ....[75]....
        /*042c*/ 	.word	0xffffffff


	//   ....[76]....
        /*0430*/ 	.word	0xffffffff


	//   ....[77]....
        /*0434*/ 	.word	0xffffffff


	//   ....[78]....
        /*0438*/ 	.word	0xffffffff


	//   ....[79]....
        /*043c*/ 	.word	0xffffffff


	//   ....[80]....
        /*0440*/ 	.word	0xffffffff


	//   ....[81]....
        /*0444*/ 	.word	0xffffffff


	//   ....[82]....
        /*0448*/ 	.word	0xffffffff


	//   ....[83]....
        /*044c*/ 	.word	0xffffffff


	//   ....[84]....
        /*0450*/ 	.word	0xffffffff


	//----- nvinfo : EIATTR_COOP_GROUP_INSTR_OFFSETS
	.align		4
.L_184:
        /*0454*/ 	.byte	0x04, 0x28
        /*0456*/ 	.short	(.L_186 - .L_185)


	//   ....[0]....
.L_185:
        /*0458*/ 	.word	0x00000060


	//   ....[1]....
        /*045c*/ 	.word	0x00001210


	//   ....[2]....
        /*0460*/ 	.word	0x00001240


	//   ....[3]....
        /*0464*/ 	.word	0x000013a0


	//   ....[4]....
        /*0468*/ 	.word	0x000013d0


	//   ....[5]....
        /*046c*/ 	.word	0x00001460


	//   ....[6]....
        /*0470*/ 	.word	0x00001490


	//   ....[7]....
        /*0474*/ 	.word	0x00001520


	//   ....[8]....
        /*0478*/ 	.word	0x00001550


	//   ....[9]....
        /*047c*/ 	.word	0x000015e0


	//   ....[10]....
        /*0480*/ 	.word	0x00001610


	//   ....[11]....
        /*0484*/ 	.word	0x000016a0


	//   ....[12]....
        /*0488*/ 	.word	0x000016d0


	//   ....[13]....
        /*048c*/ 	.word	0x00001760


	//   ....[14]....
        /*0490*/ 	.word	0x00001790


	//   ....[15]....
        /*0494*/ 	.word	0x00001810


	//   ....[16]....
        /*0498*/ 	.word	0x00001850


	//   ....[17]....
        /*049c*/ 	.word	0x00003130


	//   ....[18]....
        /*04a0*/ 	.word	0x000033c0


	//   ....[19]....
        /*04a4*/ 	.word	0x00003fa0


	//   ....[20]....
        /*04a8*/ 	.word	0x00004a00


	//   ....[21]....
        /*04ac*/ 	.word	0x000059a0


	//   ....[22]....
        /*04b0*/ 	.word	0x00005ac0


	//   ....[23]....
        /*04b4*/ 	.word	0x00005be0


	//   ....[24]....
        /*04b8*/ 	.word	0x00005ce0


	//   ....[25]....
        /*04bc*/ 	.word	0x000063f0


	//   ....[26]....
        /*04c0*/ 	.word	0x000064b0


	//   ....[27]....
        /*04c4*/ 	.word	0x000064f0


	//   ....[28]....
        /*04c8*/ 	.word	0x00006590


	//   ....[29]....
        /*04cc*/ 	.word	0x00009c60


	//   ....[30]....
        /*04d0*/ 	.word	0x0000a760


	//   ....[31]....
        /*04d4*/ 	.word	0x0000a9b0


	//   ....[32]....
        /*04d8*/ 	.word	0x0000b150


	//   ....[33]....
        /*04dc*/ 	.word	0x0000bec0


	//   ....[34]....
        /*04e0*/ 	.word	0x0000bf60


	//   ....[35]....
        /*04e4*/ 	.word	0x0000c020


	//   ....[36]....
        /*04e8*/ 	.word	0x0000c070


	//   ....[37]....
        /*04ec*/ 	.word	0x0000c540


	//   ....[38]....
        /*04f0*/ 	.word	0x0000c680


	//   ....[39]....
        /*04f4*/ 	.word	0x0000c760


	//   ....[40]....
        /*04f8*/ 	.word	0x0000c8b0


	//   ....[41]....
        /*04fc*/ 	.word	0x000108b0


	//   ....[42]....
        /*0500*/ 	.word	0x00010920


	//   ....[43]....
        /*0504*/ 	.word	0x000109a0


	//   ....[44]....
        /*0508*/ 	.word	0x000109d0


	//   ....[45]....
        /*050c*/ 	.word	0x00010c40


	//   ....[46]....
        /*0510*/ 	.word	0x00010ce0


	//   ....[47]....
        /*0514*/ 	.word	0x00010e40


	//   ....[48]....
        /*0518*/ 	.word	0x00011040


	//   ....[49]....
        /*051c*/ 	.word	0x000152f0


	//   ....[50]....
        /*0520*/ 	.word	0x00015f80


	//   ....[51]....
        /*0524*/ 	.word	0x000161a0


	//   ....[52]....
        /*0528*/ 	.word	0x00016930


	//   ....[53]....
        /*052c*/ 	.word	0x00017670


	//   ....[54]....
        /*0530*/ 	.word	0x00017710


	//   ....[55]....
        /*0534*/ 	.word	0x000177f0


	//   ....[56]....
        /*0538*/ 	.word	0x00017840


	//   ....[57]....
        /*053c*/ 	.word	0x00017d30


	//   ....[58]....
        /*0540*/ 	.word	0x00017e70


	//   ....[59]....
        /*0544*/ 	.word	0x00017f40


	//   ....[60]....
        /*0548*/ 	.word	0x00018090


	//   ....[61]....
        /*054c*/ 	.word	0x0001a510


	//   ....[62]....
        /*0550*/ 	.word	0x0001a520


	//   ....[63]....
        /*0554*/ 	.word	0x0001a530


	//   ....[64]....
        /*0558*/ 	.word	0x0001a540


	//   ....[65]....
        /*055c*/ 	.word	0x0001a570


	//   ....[66]....
        /*0560*/ 	.word	0x0001a590


	//   ....[67]....
        /*0564*/ 	.word	0x0001a5b0


	//   ....[68]....
        /*0568*/ 	.word	0x0001a5c0


	//   ....[69]....
        /*056c*/ 	.word	0x0001b230


	//   ....[70]....
        /*0570*/ 	.word	0x0001b270


	//   ....[71]....
        /*0574*/ 	.word	0x0001b2a0


	//   ....[72]....
        /*0578*/ 	.word	0x0001b2d0


	//   ....[73]....
        /*057c*/ 	.word	0x0001b310


	//   ....[74]....
        /*0580*/ 	.word	0x0001b340


	//   ....[75]....
        /*0584*/ 	.word	0x0001b360


	//   ....[76]....
        /*0588*/ 	.word	0x0001b370


	//   ....[77]....
        /*058c*/ 	.word	0x0001b390


	//   ....[78]....
        /*0590*/ 	.word	0x0001b3a0


	//   ....[79]....
        /*0594*/ 	.word	0x0001b750


	//   ....[80]....
        /*0598*/ 	.word	0x0001b770


	//   ....[81]....
        /*059c*/ 	.word	0x0001ba70


	//   ....[82]....
        /*05a0*/ 	.word	0x0001ba90


	//   ....[83]....
        /*05a4*/ 	.word	0x0001bd90


	//   ....[84]....
        /*05a8*/ 	.word	0x0001bda0


	//----- nvinfo : EIATTR_EXIT_INSTR_OFFSETS
	.align		4
.L_186:
        /*05ac*/ 	.byte	0x04, 0x1c
        /*05ae*/ 	.short	(.L_188 - .L_187)


	//   ....[0]....
.L_187:
        /*05b0*/ 	.word	0x000001c0


	//   ....[1]....
        /*05b4*/ 	.word	0x0001bdb0


	//   ....[2]....
        /*05b8*/ 	.word	0x0001c050


	//   ....[3]....
        /*05bc*/ 	.word	0x0001c0a0


	//   ....[4]....
        /*05c0*/ 	.word	0x0001c0d0


	//   ....[5]....
        /*05c4*/ 	.word	0x0001c130


	//   ....[6]....
        /*05c8*/ 	.word	0x0001c3c0


	//----- nvinfo : EIATTR_CTAIDZ_USED
	.align		4
.L_188:
        /*05cc*/ 	.byte	0x01, 0x04
	.zero		2


	//----- nvinfo : EIATTR_MAX_THREADS
	.align		4
        /*05d0*/ 	.byte	0x04, 0x05
        /*05d2*/ 	.short	(.L_190 - .L_189)
.L_189:
        /*05d4*/ 	.word	0x00000080
        /*05d8*/ 	.word	0x00000001
        /*05dc*/ 	.word	0x00000001


	//----- nvinfo : EIATTR_CRS_STACK_SIZE
	.align		4
.L_190:
        /*05e0*/ 	.byte	0x04, 0x1e
        /*05e2*/ 	.short	(.L_192 - .L_191)
.L_191:
        /*05e4*/ 	.word	0x00000000
.L_192:


//--------------------- .nv.info._ZN7cutlass13device_kernelIN5flash19enable_sm80_to_sm89INS1_16FlashAttnFwdSm80INS1_25CollectiveMainloopFwdSm80ILi4ELi1ELb0EN4cute5tupleIJNS5_1CILi128EEENS7_ILi80EEENS7_ILi64EEEEEELi64ENS_10bfloat16_tEfNS_4arch4Sm80ELb0ELb1ELb1ELb1ELb0ELb0ELb1ELb1EEENS1_21CollectiveEpilogueFwdINS6_IJS8_SA_S9_EEENS6_IJNS7_ILi1EEESI_SI_EEESC_SE_Li128ELb1ELb1ELb1ELb0EEENS1_36VarlenDynamicPersistentTileSchedulerILi128ELi80ELi128ELi128ELb1ELb1ELb0ELb1ELb0ELb1EEEEEEEEEvNT_6ParamsE --------------------------
	.section	.nv.info._ZN7cutlass13device_kernelIN5flash19enable_sm80_to_sm89INS1_16FlashAttnFwdSm80INS1_25CollectiveMainloopFwdSm80ILi4ELi1ELb0EN4cute5tupleIJNS5_1CILi128EEENS7_ILi80EEENS7_ILi64EEEEEELi64ENS_10bfloat16_tEfNS_4arch4Sm80ELb0ELb1ELb1ELb1ELb0ELb0ELb1ELb1EEENS1_21CollectiveEpilogueFwdINS6_IJS8_SA_S9_EEENS6_IJNS7_ILi1EEESI_SI_EEESC_SE_Li128ELb1ELb1ELb1ELb0EEENS1_36VarlenDynamicPersistentTileSchedulerILi128ELi80ELi128ELi128ELb1ELb1ELb0ELb1ELb0ELb1EEEEEEEEEvNT_6ParamsE,"",@"SHT_CUDA_INFO"
	.sectionflags	@""
	.align	4


	//----- nvinfo : EIATTR_CUDA_API_VERSION
	.align		4
        /*0000*/ 	.byte	0x04, 0x37
        /*0002*/ 	.short	(.L_194 - .L_193)
.L_193:
        /*0004*/ 	.word	0x00000082


	//----- nvinfo : EIATTR_SW2861232_WAR
	.align		4
.L_194:
        /*0008*/ 	.byte	0x01, 0x35
	.zero		2


	//----- nvinfo : EIATTR_PARAM_CBANK
	.align		4
        /*000c*/ 	.byte	0x04, 0x0a
        /*000e*/ 	.short	(.L_196 - .L_195)
	.align		4
.L_195:
        /*0010*/ 	.word	index@(.nv.constant0._ZN7cutlass13device_kernelIN5flash19enable_sm80_to_sm89INS1_16FlashAttnFwdSm80INS1_25CollectiveMainloopFwdSm80ILi4ELi1ELb0EN4cute5tupleIJNS5_1CILi128EEENS7_ILi80EEENS7_ILi64EEEEEELi64ENS_10bfloat16_tEfNS_4arch4Sm80ELb0ELb1ELb1ELb1ELb0ELb0ELb1ELb1EEENS1_21CollectiveEpilogueFwdINS6_IJS8_SA_S9_EEENS6_IJNS7_ILi1EEESI_SI_EEESC_SE_Li128ELb1ELb1ELb1ELb0EEENS1_36VarlenDynamicPersistentTileSchedulerILi128ELi80ELi128ELi128ELb1ELb1ELb0ELb1ELb0ELb1EEEEEEEEEvNT_6ParamsE)
        /*0014*/ 	.short	0x0160
        /*0016*/ 	.short	0x0438


	//----- nvinfo : EIATTR_CBANK_PARAM_SIZE
	.align		4
.L_196:
        /*0018*/ 	.byte	0x03, 0x19
        /*001a*/ 	.short	0x0438


	//----- nvinfo : EIATTR_KPARAM_INFO
	.align		4
        /*001c*/ 	.byte	0x04, 0x17
        /*001e*/ 	.short	(.L_198 - .L_197)
.L_197:
        /*0020*/ 	.word	0x00000000
        /*0024*/ 	.short	0x0000
        /*0026*/ 	.short	0x0000
        /*0028*/ 	.byte	0x00, 0xf0, 0xe1, 0x10


	//----- nvinfo : EIATTR_MAXREG_COUNT
	.align		4
.L_198:
        /*002c*/ 	.byte	0x03, 0x1b
        /*002e*/ 	.short	0x00ff


	//----- nvinfo : EIATTR_NUM_BARRIERS
	.align		4
        /*0030*/ 	.byte	0x02, 0x4c
        /*0032*/ 	.byte	0x06
	.zero		1


	//----- nvinfo : EIATTR_ANNOTATIONS
	.align		4
        /*0034*/ 	.byte	0x04, 0x55
        /*0036*/ 	.short	(.L_200 - .L_199)


	//   ....[0]....
.L_199:
        /* <DEDUP_REMOVED lines=101> */


	//----- nvinfo : EIATTR_MERCURY_ISA_VERSION
	.align		4
.L_200:
        /*0678*/ 	.byte	0x03, 0x5f
        /*067a*/ 	.short	0x0000


	//----- nvinfo : EIATTR_INT_WARP_WIDE_INSTR_OFFSETS
	.align		4
        /*067c*/ 	.byte	0x04, 0x31
        /*067e*/ 	.short	(.L_202 - .L_201)


	//   ....[0]....
.L_201:
        /*0680*/ 	.word	0x00017e20


	//   ....[1]....
        /*0684*/ 	.word	0x00017ea0


	//----- nvinfo : EIATTR_COOP_GROUP_MASK_REGIDS
	.align		4
.L_202:
        /*0688*/ 	.byte	0x04, 0x29
        /*068a*/ 	.short	(.L_204 - .L_203)


	//   ....[0]....
.L_203:
        /*068c*/ 	.word	0xffffffff


	//   ....[1]....
        /*0690*/ 	.word	0xffffffff


	//   ....[2]....
        /*0694*/ 	.word	0xffffffff


	//   ....[3]....
        /*0698*/ 	.word	0xffffffff


	//   ....[4]....
        /*069c*/ 	.word	0xffffffff


	//   ....[5]....
        /*06a0*/ 	.word	0xffffffff


	//   ....[6]....
        /*06a4*/ 	.word	0xffffffff


	//   ....[7]....
        /*06a8*/ 	.word	0xffffffff


	//   ....[8]....
        /*06ac*/ 	.word	0xffffffff


	//   ....[9]....
        /*06b0*/ 	.word	0xffffffff


	//   ....[10]....
        /*06b4*/ 	.word	0xffffffff


	//   ....[11]....
        /*06b8*/ 	.word	0xffffffff


	//   ....[12]....
        /*06bc*/ 	.word	0xffffffff


	//   ....[13]....
        /*06c0*/ 	.word	0xffffffff


	//   ....[14]....
        /*06c4*/ 	.word	0xffffffff


	//   ....[15]....
        /*06c8*/ 	.word	0xffffffff


	//   ....[16]....
        /*06cc*/ 	.word	0xffffffff


	//   ....[17]....
        /*06d0*/ 	.word	0xffffffff


	//   ....[18]....
        /*06d4*/ 	.word	0xffffffff


	//   ....[19]....
        /*06d8*/ 	.word	0xffffffff


	//   ....[20]....
        /*06dc*/ 	.word	0xffffffff


	//   ....[21]....
        /*06e0*/ 	.word	0xffffffff


	//   ....[22]....
        /*06e4*/ 	.word	0xffffffff


	//   ....[23]....
        /*06e8*/ 	.word	0xffffffff


	//   ....[24]....
        /*06ec*/ 	.word	0xffffffff


	//   ....[25]....
        /*06f0*/ 	.word	0xffffffff


	//   ....[26]....
        /*06f4*/ 	.word	0xffffffff


	//   ....[27]....
        /*06f8*/ 	.word	0xffffffff


	//   ....[28]....
        /*06fc*/ 	.word	0xffffffff


	//   ....[29]....
        /*0700*/ 	.word	0xffffffff


	//   ....[30]....
        /*0704*/ 	.word	0xffffffff


	//   ....[31]....
        /*0708*/ 	.word	0xffffffff


	//   ....[32]....
        /*070c*/ 	.word	0xffffffff


	//   ....[33]....
        /*0710*/ 	.word	0xffffffff


	//   ....[34]....
        /*0714*/ 	.word	0xffffffff


	//   ....[35]....
        /*0718*/ 	.word	0xffffffff


	//   ....[36]....
        /*071c*/ 	.word	0xffffffff


	//   ....[37]....
        /*0720*/ 	.word	0xffffffff


	//   ....[38]....
        /*0724*/ 	.word	0xffffffff


	//   ....[39]....
        /*0728*/ 	.word	0xffffffff


	//   ....[40]....
        /*072c*/ 	.word	0xffffffff


	//   ....[41]....
        /*0730*/ 	.word	0xffffffff


	//   ....[42]....
        /*0734*/ 	.word	0xffffffff


	//   ....[43]....
        /*0738*/ 	.word	0xffffffff


	//   ....[44]....
        /*073c*/ 	.word	0xffffffff


	//   ....[45]....
        /*0740*/ 	.word	0xffffffff


	//   ....[46]....
        /*0744*/ 	.word	0xffffffff


	//   ....[47]....
        /*0748*/ 	.word	0xffffffff


	//   ....[48]....
        /*074c*/ 	.word	0xffffffff


	//   ....[49]....
        /*0750*/ 	.word	0xffffffff


	//   ....[50]....
        /*0754*/ 	.word	0xffffffff


	//   ....[51]....
        /*0758*/ 	.word	0xffffffff


	//   ....[52]....
        /*075c*/ 	.word	0xffffffff


	//   ....[53]....
        /*0760*/ 	.word	0xffffffff


	//   ....[54]....
        /*0764*/ 	.word	0xffffffff


	//   ....[55]....
        /*0768*/ 	.word	0xffffffff


	//   ....[56]....
        /*076c*/ 	.word	0xffffffff


	//   ....[57]....
        /*0770*/ 	.word	0xffffffff


	//   ....[58]....
        /*0774*/ 	.word	0xffffffff


	//   ....[59]....
        /*0778*/ 	.word	0xffffffff


	//   ....[60]....
        /*077c*/ 	.word	0xffffffff


	//   ....[61]....
        /*0780*/ 	.word	0xffffffff


	//   ....[62]....
        /*0784*/ 	.word	0xffffffff


	//   ....[63]....
        /*0788*/ 	.word	0xffffffff


	//   ....[64]....
        /*078c*/ 	.word	0xffffffff


	//   ....[65]....
        /*0790*/ 	.word	0xffffffff


	//   ....[66]....
        /*0794*/ 	.word	0xffffffff


	//   ....[67]....
        /*0798*/ 	.word	0xffffffff


	//   ....[68]....
        /*079c*/ 	.word	0xffffffff


	//   ....[69]....
        /*07a0*/ 	.word	0xffffffff


	//   ....[70]....
        /*07a4*/ 	.word	0xffffffff


	//   ....[71]....
        /*07a8*/ 	.word	0xffffffff


	//   ....[72]....
        /*07ac*/ 	.word	0xffffffff


	//   ....[73]....
        /*07b0*/ 	.word	0xffffffff


	//   ....[74]....
        /*07b4*/ 	.word	0xffffffff


	//   ....[75]....
        /*07b8*/ 	.word	0xffffffff


	//   ....[76]....
        /*07bc*/ 	.word	0xffffffff


	//   ....[77]....
        /*07c0*/ 	.word	0xffffffff


	//   ....[78]....
        /*07c4*/ 	.word	0xffffffff


	//   ....[79]....
        /*07c8*/ 	.word	0xffffffff


	//   ....[80]....
        /*07cc*/ 	.word	0xffffffff


	//   ....[81]....
        /*07d0*/ 	.word	0xffffffff


	//   ....[82]....
        /*07d4*/ 	.word	0xffffffff


	//   ....[83]....
        /*07d8*/ 	.word	0xffffffff


	//   ....[84]....
        /*07dc*/ 	.word	0xffffffff


	//   ....[85]....
        /*07e0*/ 	.word	0xffffffff


	//   ....[86]....
        /*07e4*/ 	.word	0xffffffff


	//   ....[87]....
        /*07e8*/ 	.word	0xffffffff


	//   ....[88]....
        /*07ec*/ 	.word	0xffffffff


	//   ....[89]....
        /*07f0*/ 	.word	0xffffffff


	//   ....[90]....
        /*07f4*/ 	.word	0xffffffff


	//   ....[91]....
        /*07f8*/ 	.word	0xffffffff


	//   ....[92]....
        /*07fc*/ 	.word	0xffffffff


	//   ....[93]....
        /*0800*/ 	.word	0xffffffff


	//   ....[94]....
        /*0804*/ 	.word	0xffffffff


	//   ....[95]....
        /*0808*/ 	.word	0xffffffff


	//   ....[96]....
        /*080c*/ 	.word	0xffffffff


	//   ....[97]....
        /*0810*/ 	.word	0xffffffff


	//   ....[98]....
        /*0814*/ 	.word	0xffffffff


	//   ....[99]....
        /*0818*/ 	.word	0xffffffff


	//   ....[100]....
        /*081c*/ 	.word	0xffffffff


	//   ....[101]....
        /*0820*/ 	.word	0xffffffff


	//   ....[102]....
        /*0824*/ 	.word	0xffffffff


	//   ....[103]....
        /*0828*/ 	.word	0xffffffff


	//   ....[104]....
        /*082c*/ 	.word	0xffffffff


	//   ....[105]....
        /*0830*/ 	.word	0xffffffff


	//   ....[106]....
        /*0834*/ 	.word	0xffffffff


	//   ....[107]....
        /*0838*/ 	.word	0xffffffff


	//   ....[108]....
        /*083c*/ 	.word	0xffffffff


	//   ....[109]....
        /*0840*/ 	.word	0xffffffff


	//   ....[110]....
        /*0844*/ 	.word	0xffffffff


	//   ....[111]....
        /*0848*/ 	.word	0xffffffff


	//   ....[112]....
        /*084c*/ 	.word	0xffffffff


	//   ....[113]....
        /*0850*/ 	.word	0xffffffff


	//   ....[114]....
        /*0854*/ 	.word	0xffffffff


	//   ....[115]....
        /*0858*/ 	.word	0xffffffff


	//   ....[116]....
        /*085c*/ 	.word	0xffffffff


	//   ....[117]....
        /*0860*/ 	.word	0xffffffff


	//   ....[118]....
        /*0864*/ 	.word	0xffffffff


	//   ....[119]....
        /*0868*/ 	.word	0xffffffff


	//   ....[120]....
        /*086c*/ 	.word	0xffffffff


	//   ....[121]....
        /*0870*/ 	.word	0xffffffff


	//   ....[122]....
        /*0874*/ 	.word	0xffffffff


	//   ....[123]....
        /*0878*/ 	.word	0xffffffff


	//   ....[124]....
        /*087c*/ 	.word	0xffffffff


	//   ....[125]....
        /*0880*/ 	.word	0xffffffff


	//   ....[126]....
        /*0884*/ 	.word	0xffffffff


	//   ....[127]....
        /*0888*/ 	.word	0xffffffff


	//   ....[128]....
        /*088c*/ 	.word	0xffffffff


	//   ....[129]....
        /*0890*/ 	.word	0xffffffff


	//   ....[130]....
        /*0894*/ 	.word	0xffffffff


	//   ....[131]....
        /*0898*/ 	.word	0xffffffff


	//   ....[132]....
        /*089c*/ 	.word	0xffffffff


	//   ....[133]....
        /*08a0*/ 	.word	0xffffffff


	//   ....[134]....
        /*08a4*/ 	.word	0xffffffff


	//   ....[135]....
        /*08a8*/ 	.word	0xffffffff


	//   ....[136]....
        /*08ac*/ 	.word	0xffffffff


	//   ....[137]....
        /*08b0*/ 	.word	0xffffffff


	//   ....[138]....
        /*08b4*/ 	.word	0xffffffff


	//   ....[139]....
        /*08b8*/ 	.word	0xffffffff


	//   ....[140]....
        /*08bc*/ 	.word	0xffffffff


	//   ....[141]....
        /*08c0*/ 	.word	0xffffffff


	//   ....[142]....
        /*08c4*/ 	.word	0xffffffff


	//   ....[143]....
        /*08c8*/ 	.word	0xffffffff


	//   ....[144]....
        /*08cc*/ 	.word	0xffffffff


	//   ....[145]....
        /*08d0*/ 	.word	0xffffffff


	//   ....[146]....
        /*08d4*/ 	.word	0xffffffff


	//   ....[147]....
        /*08d8*/ 	.word	0xffffffff


	//   ....[148]....
        /*08dc*/ 	.word	0xffffffff


	//   ....[149]....
        /*08e0*/ 	.word	0xffffffff


	//   ....[150]....
        /*08e4*/ 	.word	0xffffffff


	//   ....[151]....
        /*08e8*/ 	.word	0xffffffff


	//   ....[152]....
        /*08ec*/ 	.word	0xffffffff


	//   ....[153]....
        /*08f0*/ 	.word	0xffffffff


	//   ....[154]....
        /*08f4*/ 	.word	0xffffffff


	//   ....[155]....
        /*08f8*/ 	.word	0xffffffff


	//   ....[156]....
        /*08fc*/ 	.word	0xffffffff


	//   ....[157]....
        /*0900*/ 	.word	0xffffffff


	//   ....[158]....
        /*0904*/ 	.word	0xffffffff


	//   ....[159]....
        /*0908*/ 	.word	0xffffffff


	//   ....[160]....
        /*090c*/ 	.word	0xffffffff


	//   ....[161]....
        /*0910*/ 	.word	0xffffffff


	//   ....[162]....
        /*0914*/ 	.word	0xffffffff


	//   ....[163]....
        /*0918*/ 	.word	0xffffffff


	//   ....[164]....
        /*091c*/ 	.word	0xffffffff


	//   ....[165]....
        /*0920*/ 	.word	0xffffffff


	//   ....[166]....
        /*0924*/ 	.word	0xffffffff


	//   ....[167]....
        /*0928*/ 	.word	0xffffffff


	//   ....[168]....
        /*092c*/ 	.word	0xffffffff


	//   ....[169]....
        /*0930*/ 	.word	0xffffffff


	//   ....[170]....
        /*0934*/ 	.word	0xffffffff


	//   ....[171]....
        /*0938*/ 	.word	0xffffffff


	//   ....[172]....
        /*093c*/ 	.word	0xffffffff


	//   ....[173]....
        /*0940*/ 	.word	0xffffffff


	//   ....[174]....
        /*0944*/ 	.word	0xffffffff


	//   ....[175]....
        /*0948*/ 	.word	0xffffffff


	//   ....[176]....
        /*094c*/ 	.word	0xffffffff


	//   ....[177]....
        /*0950*/ 	.word	0xffffffff


	//   ....[178]....
        /*0954*/ 	.word	0xffffffff


	//   ....[179]....
        /*0958*/ 	.word	0xffffffff


	//   ....[180]....
        /*095c*/ 	.word	0xffffffff


	//   ....[181]....
        /*0960*/ 	.word	0xffffffff


	//   ....[182]....
        /*0964*/ 	.word	0xffffffff


	//   ....[183]....
        /*0968*/ 	.word	0xffffffff


	//   ....[184]....
        /*096c*/ 	.word	0xffffffff


	//   ....[185]....
        /*0970*/ 	.word	0xffffffff


	//   ....[186]....
        /*0974*/ 	.word	0xffffffff


	//   ....[187]....
        /*0978*/ 	.word	0xffffffff


	//   ....[188]....
        /*097c*/ 	.word	0xffffffff


	//   ....[189]....
        /*0980*/ 	.word	0xffffffff


	//   ....[190]....
        /*0984*/ 	.word	0xffffffff


	//   ....[191]....
        /*0988*/ 	.word	0xffffffff


	//   ....[192]....
        /*098c*/ 	.word	0xffffffff


	//   ....[193]....
        /*0990*/ 	.word	0xffffffff


	//   ....[194]....
        /*0994*/ 	.word	0xffffffff


	//   ....[195]....
        /*0998*/ 	.word	0xffffffff


	//   ....[196]....
        /*099c*/ 	.word	0xffffffff


	//   ....[197]....
        /*09a0*/ 	.word	0xffffffff


	//   ....[198]....
        /*09a4*/ 	.word	0xffffffff


	//   ....[199]....
        /*09a8*/ 	.word	0xffffffff


	//   ....[200]....
        /*09ac*/ 	.word	0xffffffff


	//   ....[201]....
        /*09b0*/ 	.word	0xffffffff


	//   ....[202]....
        /*09b4*/ 	.word	0xffffffff


	//   ....[203]....
        /*09b8*/ 	.word	0xffffffff


	//   ....[204]....
        /*09bc*/ 	.word	0xffffffff


	//   ....[205]....
        /*09c0*/ 	.word	0xffffffff


	//   ....[206]....
        /*09c4*/ 	.word	0xffffffff


	//   ....[207]....
        /*09c8*/ 	.word	0xffffffff


	//   ....[208]....
        /*09cc*/ 	.word	0xffffffff


	//   ....[209]....
        /*09d0*/ 	.word	0xffffffff


	//   ....[210]....
        /*09d4*/ 	.word	0xffffffff


	//   ....[211]....
        /*09d8*/ 	.word	0xffffffff


	//   ....[212]....
        /*09dc*/ 	.word	0xffffffff


	//   ....[213]....
        /*09e0*/ 	.word	0xffffffff


	//   ....[214]....
        /*09e4*/ 	.word	0xffffffff


	//   ....[215]....
        /*09e8*/ 	.word	0xffffffff


	//   ....[216]....
        /*09ec*/ 	.word	0xffffffff


	//   ....[217]....
        /*09f0*/ 	.word	0xffffffff


	//   ....[218]....
        /*09f4*/ 	.word	0xffffffff


	//   ....[219]....
        /*09f8*/ 	.word	0xffffffff


	//   ....[220]....
        /*09fc*/ 	.word	0xffffffff


	//   ....[221]....
        /*0a00*/ 	.word	0xffffffff


	//   ....[222]....
        /*0a04*/ 	.word	0xffffffff


	//   ....[223]....
        /*0a08*/ 	.word	0xffffffff


	//   ....[224]....
        /*0a0c*/ 	.word	0xffffffff


	//   ....[225]....
        /*0a10*/ 	.word	0xffffffff


	//   ....[226]....
        /*0a14*/ 	.word	0xffffffff


	//   ....[227]....
        /*0a18*/ 	.word	0xffffffff


	//   ....[228]....
        /*0a1c*/ 	.word	0xffffffff


	//   ....[229]....
        /*0a20*/ 	.word	0xffffffff


	//   ....[230]....
        /*0a24*/ 	.word	0xffffffff


	//   ....[231]....
        /*0a28*/ 	.word	0xffffffff


	//   ....[232]....
        /*0a2c*/ 	.word	0xffffffff


	//   ....[233]....
        /*0a30*/ 	.word	0xffffffff


	//   ....[234]....
        /*0a34*/ 	.word	0xffffffff


	//   ....[235]....
        /*0a38*/ 	.word	0xffffffff


	//   ....[236]....
        /*0a3c*/ 	.word	0xffffffff


	//   ....[237]....
        /*0a40*/ 	.word	0xffffffff


	//   ....[238]....
        /*0a44*/ 	.word	0xffffffff


	//   ....[239]....
        /*0a48*/ 	.word	0xffffffff


	//   ....[240]....
        /*0a4c*/ 	.word	0xffffffff


	//   ....[241]....
        /*0a50*/ 	.word	0xffffffff


	//   ....[242]....
        /*0a54*/ 	.word	0xffffffff


	//----- nvinfo : EIATTR_COOP_GROUP_INSTR_OFFSETS
	.align		4
.L_204:
        /*0a58*/ 	.byte	0x04, 0x28
        /*0a5a*/ 	.short	(.L_206 - .L_205)


	//   ....[0]....
.L_205:
        /*0a5c*/ 	.word	0x00000050


	//   ....[1]....
        /*0a60*/ 	.word	0x00000210


	//   ....[2]....
        /*0a64*/ 	.word	0x00000240


	//   ....[3]....
        /*0a68*/ 	.word	0x00000270


	//   ....[4]....
        /*0a6c*/ 	.word	0x000002a0


	//   ....[5]....
        /*0a70*/ 	.word	0x000002d0


	//   ....[6]....
        /*0a74*/ 	.word	0x00000300


	//   ....[7]....
        /*0a78*/ 	.word	0x00000470


	//   ....[8]....
        /*0a7c*/ 	.word	0x000004b0


	//   ....[9]....
        /*0a80*/ 	.word	0x000004e0


	//   ....[10]....
        /*0a84*/ 	.word	0x00000510


	//   ....[11]....
        /*0a88*/ 	.word	0x00000540


	//   ....[12]....
        /*0a8c*/ 	.word	0x00000570


	//   ....[13]....
        /*0a90*/ 	.word	0x00000600


	//   ....[14]....
        /*0a94*/ 	.word	0x00000650


	//   ....[15]....
        /*0a98*/ 	.word	0x00000670


	//   ....[16]....
        /*0a9c*/ 	.word	0x000006d0


	//   ....[17]....
        /*0aa0*/ 	.word	0x00002b60


	//   ....[18]....
        /*0aa4*/ 	.word	0x00002b80


	//   ....[19]....
        /*0aa8*/ 	.word	0x00002c60


	//   ....[20]....
        /*0aac*/ 	.word	0x00002c70


	//   ....[21]....
        /*0ab0*/ 	.word	0x00002d50


	//   ....[22]....
        /*0ab4*/ 	.word	0x00002d70


	//   ....[23]....
        /*0ab8*/ 	.word	0x00002e50


	//   ....[24]....
        /*0abc*/ 	.word	0x00002e60


	//   ....[25]....
        /*0ac0*/ 	.word	0x00002f40


	//   ....[26]....
        /*0ac4*/ 	.word	0x00002f60


	//   ....[27]....
        /*0ac8*/ 	.word	0x00003040


	//   ....[28]....
        /*0acc*/ 	.word	0x00003050


	//   ....[29]....
        /*0ad0*/ 	.word	0x00003130


	//   ....[30]....
        /*0ad4*/ 	.word	0x00003150


	//   ....[31]....
        /*0ad8*/ 	.word	0x00003230


	//   ....[32]....
        /*0adc*/ 	.word	0x00003240


	//   ....[33]....
        /*0ae0*/ 	.word	0x00004d10


	//   ....[34]....
        /*0ae4*/ 	.word	0x00005500


	//   ....[35]....
        /*0ae8*/ 	.word	0x000056c0


	//   ....[36]....
        /*0aec*/ 	.word	0x00005d10


	//   ....[37]....
        /*0af0*/ 	.word	0x00006790


	//   ....[38]....
        /*0af4*/ 	.word	0x00006870


	//   ....[39]....
        /*0af8*/ 	.word	0x00006bd0


	//   ....[40]....
        /*0afc*/ 	.word	0x00006c40


	//   ....[41]....
        /*0b00*/ 	.word	0x00006ec0


	//   ....[42]....
        /*0b04*/ 	.word	0x00006f30


	//   ....[43]....
        /*0b08*/ 	.word	0x00006fe0


	//   ....[44]....
        /*0b0c*/ 	.word	0x000070b0


	//   ....[45]....
        /*0b10*/ 	.word	0x00009ff0


	//   ....[46]....
        /*0b14*/ 	.word	0x0000a1f0


	//   ....[47]....
        /*0b18*/ 	.word	0x0000aa70


	//   ....[48]....
        /*0b1c*/ 	.word	0x0000b0c0


	//   ....[49]....
        /*0b20*/ 	.word	0x0000bb60


	//   ....[50]....
        /*0b24*/ 	.word	0x0000bcf0


	//   ....[51]....
        /*0b28*/ 	.word	0x0000bd40


	//   ....[52]....
        /*0b2c*/ 	.word	0x0000be90


	//   ....[53]....
        /*0b30*/ 	.word	0x0000bfc0


	//   ....[54]....
        /*0b34*/ 	.word	0x0000c230


	//   ....[55]....
        /*0b38*/ 	.word	0x0000c4f0


	//   ....[56]....
        /*0b3c*/ 	.word	0x0000c5a0


	//   ....[57]....
        /*0b40*/ 	.word	0x0000f890


	//   ....[58]....
        /*0b44*/ 	.word	0x0000f8e0


	//   ....[59]....
        /*0b48*/ 	.word	0x0000fa60


	//   ....[60]....
        /*0b4c*/ 	.word	0x0000faf0


	//   ....[61]....
        /*0b50*/ 	.word	0x0000fbb0


	//   ....[62]....
        /*0b54*/ 	.word	0x0000fbf0


	//   ....[63]....
        /*0b58*/ 	.word	0x0000fd80


	//   ....[64]....
        /*0b5c*/ 	.word	0x0000fff0


	//   ....[65]....
        /*0b60*/ 	.word	0x000134e0


	//   ....[66]....
        /*0b64*/ 	.word	0x000136e0


	//   ....[67]....
        /*0b68*/ 	.word	0x00013f60


	//   ....[68]....
        /*0b6c*/ 	.word	0x000145b0


	//   ....[69]....
        /*0b70*/ 	.word	0x00015050


	//   ....[70]....
        /*0b74*/ 	.word	0x000151e0


	//   ....[71]....
        /*0b78*/ 	.word	0x00015230


	//   ....[72]....
        /*0b7c*/ 	.word	0x00015380


	//   ....[73]....
        /*0b80*/ 	.word	0x000154b0


	//   ....[74]....
        /*0b84*/ 	.word	0x00015720


	//   ....[75]....
        /*0b88*/ 	.word	0x000159e0


	//   ....[76]....
        /*0b8c*/ 	.word	0x00015a90


	//   ....[77]....
        /*0b90*/ 	.word	0x00017620


	//   ....[78]....
        /*0b94*/ 	.word	0x00017690


	//   ....[79]....
        /*0b98*/ 	.word	0x000176b0


	//   ....[80]....
        /*0b9c*/ 	.word	0x000176c0


	//   ....[81]....
        /*0ba0*/ 	.word	0x000176d0


	//   ....[82]....
        /*0ba4*/ 	.word	0x00017700


	//   ....[83]....
        /*0ba8*/ 	.word	0x00017720


	//   ....[84]....
        /*0bac*/ 	.word	0x00017730


	//   ....[85]....
        /*0bb0*/ 	.word	0x00018940


	//   ....[86]....
        /*0bb4*/ 	.word	0x00018950


	//   ....[87]....
        /*0bb8*/ 	.word	0x00018960


	//   ....[88]....
        /*0bbc*/ 	.word	0x00018970


	//   ....[89]....
        /*0bc0*/ 	.word	0x00018980


	//   ....[90]....
        /*0bc4*/ 	.word	0x00018990


	//   ....[91]....
        /*0bc8*/ 	.word	0x000189b0


	//   ....[92]....
        /*0bcc*/ 	.word	0x000189c0


	//   ....[93]....
        /*0bd0*/ 	.word	0x00018dc0


	//   ....[94]....
        /*0bd4*/ 	.word	0x00018de0


	//   ....[95]....
        /*0bd8*/ 	.word	0x00018e60


	//   ....[96]....
        /*0bdc*/ 	.word	0x00018e70


	//   ....[97]....
        /*0be0*/ 	.word	0x00018ef0


	//   ....[98]....
        /*0be4*/ 	.word	0x00018f10


	//   ....[99]....
        /*0be8*/ 	.word	0x00018f90


	//   ....[100]....
        /*0bec*/ 	.word	0x00018fa0


	//   ....[101]....
        /*0bf0*/ 	.word	0x00019020


	//   ....[102]....
        /*0bf4*/ 	.word	0x00019040


	//   ....[103]....
        /*0bf8*/ 	.word	0x000190c0


	//   ....[104]....
        /*0bfc*/ 	.word	0x000190d0


	//   ....[105]....
        /*0c00*/ 	.word	0x00019150


	//   ....[106]....
        /*0c04*/ 	.word	0x00019170


	//   ....[107]....
        /*0c08*/ 	.word	0x000191f0


	//   ....[108]....
        /*0c0c*/ 	.word	0x00019200


	//   ....[109]....
        /*0c10*/ 	.word	0x000194a0


	//   ....[110]....
        /*0c14*/ 	.word	0x000194c0


	//   ....[111]....
        /*0c18*/ 	.word	0x00019810


	//   ....[112]....
        /*0c1c*/ 	.word	0x00019820


	//   ....[113]....
        /*0c20*/ 	.word	0x00019a80


	//   ....[114]....
        /*0c24*/ 	.word	0x00019aa0


	//   ....[115]....
        /*0c28*/ 	.word	0x00019d10


	//   ....[116]....
        /*0c2c*/ 	.word	0x00019d20


	//   ....[117]....
        /*0c30*/ 	.word	0x0001a760


	//   ....[118]....
        /*0c34*/ 	.word	0x0001a780


	//   ....[119]....
        /*0c38*/ 	.word	0x0001a800


	//   ....[120]....
        /*0c3c*/ 	.word	0x0001a810


	//   ....[121]....
        /*0c40*/ 	.word	0x0001a890


	//   ....[122]....
        /*0c44*/ 	.word	0x0001a8b0


	//   ....[123]....
        /*0c48*/ 	.word	0x0001a930


	//   ....[124]....
        /*0c4c*/ 	.word	0x0001a940


	//   ....[125]....
        /*0c50*/ 	.word	0x0001a9c0


	//   ....[126]....
        /*0c54*/ 	.word	0x0001a9e0


	//   ....[127]....
        /*0c58*/ 	.word	0x0001aa60


	//   ....[128]....
        /*0c5c*/ 	.word	0x0001aa70


	//   ....[129]....
        /*0c60*/ 	.word	0x0001aaf0


	//   ....[130]....
        /*0c64*/ 	.word	0x0001ab10


	//   ....[131]....
        /*0c68*/ 	.word	0x0001ab90


	//   ....[132]....
        /*0c6c*/ 	.word	0x0001aba0


	//   ....[133]....
        /*0c70*/ 	.word	0x0001ad00


	//   ....[134]....
        /*0c74*/ 	.word	0x0001ad20


	//   ....[135]....
        /*0c78*/ 	.word	0x0001ae50


	//   ....[136]....
        /*0c7c*/ 	.word	0x0001ae90


	//   ....[137]....
        /*0c80*/ 	.word	0x0001aec0


	//   ....[138]....
        /*0c84*/ 	.word	0x0001aef0


	//   ....[139]....
        /*0c88*/ 	.word	0x0001af20


	//   ....[140]....
        /*0c8c*/ 	.word	0x0001af50


	//   ....[141]....
        /*0c90*/ 	.word	0x0001b0b0


	//   ....[142]....
        /*0c94*/ 	.word	0x0001b0f0


	//   ....[143]....
        /*0c98*/ 	.word	0x0001b120


	//   ....[144]....
        /*0c9c*/ 	.word	0x0001b150


	//   ....[145]....
        /*0ca0*/ 	.word	0x0001b180


	//   ....[146]....
        /*0ca4*/ 	.word	0x0001b1b0


	//   ....[147]....
        /*0ca8*/ 	.word	0x0001b240


	//   ....[148]....
        /*0cac*/ 	.word	0x0001b2a0


	//   ....[149]....
        /*0cb0*/ 	.word	0x0001b2b0


	//   ....[150]....
        /*0cb4*/ 	.word	0x0001b310


	//   ....[151]....
        /*0cb8*/ 	.word	0x0001bd70


	//   ....[152]....
        /*0cbc*/ 	.word	0x0001bdd0


	//   ....[153]....
        /*0cc0*/ 	.word	0x0001be20


	//   ....[154]....
        /*0cc4*/ 	.word	0x0001be70


	//   ....[155]....
        /*0cc8*/ 	.word	0x0001bec0


	//   ....[156]....
        /*0ccc*/ 	.word	0x0001bf30


	//   ....[157]....
        /*0cd0*/ 	.word	0x0001bf80


	//   ....[158]....
        /*0cd4*/ 	.word	0x0001bff0


	//   ....[159]....
        /*0cd8*/ 	.word	0x0001c060


	//   ....[160]....
        /*0cdc*/ 	.word	0x0001c0c0


	//   ....[161]....
        /*0ce0*/ 	.word	0x0001c130


	//   ....[162]....
        /*0ce4*/ 	.word	0x0001c1a0


	//   ....[163]....
        /*0ce8*/ 	.word	0x0001c210


	//   ....[164]....
        /*0cec*/ 	.word	0x0001c270


	//   ....[165]....
        /*0cf0*/ 	.word	0x0001c2e0


	//   ....[166]....
        /*0cf4*/ 	.word	0x0001c350


	//   ....[167]....
        /*0cf8*/ 	.word	0x0001c3c0


	//   ....[168]....
        /*0cfc*/ 	.word	0x0001c420


	//   ....[169]....
        /*0d00*/ 	.word	0x0001c490


	//   ....[170]....
        /*0d04*/ 	.word	0x0001c500


	//   ....[171]....
        /*0d08*/ 	.word	0x0001c570


	//   ....[172]....
        /*0d0c*/ 	.word	0x0001c5d0


	//   ....[173]....
        /*0d10*/ 	.word	0x0001c640


	//   ....[174]....
        /*0d14*/ 	.word	0x0001c6b0


	//   ....[175]....
        /*0d18*/ 	.word	0x0001c720


	//   ....[176]....
        /*0d1c*/ 	.word	0x0001c780


	//   ....[177]....
        /*0d20*/ 	.word	0x0001c7e0


	//   ....[178]....
        /*0d24*/ 	.word	0x0001c840


	//   ....[179]....
        /*0d28*/ 	.word	0x0001c890


	//   ....[180]....
        /*0d2c*/ 	.word	0x0001c8f0


	//   ....[181]....
        /*0d30*/ 	.word	0x0001c940


	//   ....[182]....
        /*0d34*/ 	.word	0x0001c9a0


	//   ....[183]....
        /*0d38*/ 	.word	0x0001c9f0


	//   ....[184]....
        /*0d3c*/ 	.word	0x0001ca50


	//   ....[185]....
        /*0d40*/ 	.word	0x0001cac0


	//   ....[186]....
        /*0d44*/ 	.word	0x0001cb30


	//   ....[187]....
        /*0d48*/ 	.word	0x0001cba0


	//   ....[188]....
        /*0d4c*/ 	.word	0x0001cc00


	//   ....[189]....
        /*0d50*/ 	.word	0x0001cc70


	//   ....[190]....
        /*0d54*/ 	.word	0x0001cce0


	//   ....[191]....
        /*0d58*/ 	.word	0x0001cd50


	//   ....[192]....
        /*0d5c*/ 	.word	0x0001cdb0


	//   ....[193]....
        /*0d60*/ 	.word	0x0001ce20


	//   ....[194]....
        /*0d64*/ 	.word	0x0001ce90


	//   ....[195]....
        /*0d68*/ 	.word	0x0001cf00


	//   ....[196]....
        /*0d6c*/ 	.word	0x0001cf60


	//   ....[197]....
        /*0d70*/ 	.word	0x0001cfd0


	//   ....[198]....
        /*0d74*/ 	.word	0x0001d040


	//   ....[199]....
        /*0d78*/ 	.word	0x0001d0b0


	//   ....[200]....
        /*0d7c*/ 	.word	0x0001d110


	//   ....[201]....
        /*0d80*/ 	.word	0x0001d180


	//   ....[202]....
        /*0d84*/ 	.word	0x0001d1f0


	//   ....[203]....
        /*0d88*/ 	.word	0x0001d260


	//   ....[204]....
        /*0d8c*/ 	.word	0x0001d2c0


	//   ....[205]....
        /*0d90*/ 	.word	0x0001d330


	//   ....[206]....
        /*0d94*/ 	.word	0x0001d3a0


	//   ....[207]....
        /*0d98*/ 	.word	0x0001d410


	//   ....[208]....
        /*0d9c*/ 	.word	0x0001d470


	//   ....[209]....
        /*0da0*/ 	.word	0x0001d4e0


	//   ....[210]....
        /*0da4*/ 	.word	0x0001d550


	//   ....[211]....
        /*0da8*/ 	.word	0x0001d5c0


	//   ....[212]....
        /*0dac*/ 	.word	0x0001d620


	//   ....[213]....
        /*0db0*/ 	.word	0x0001d690


	//   ....[214]....
        /*0db4*/ 	.word	0x0001d700


	//   ....[215]....
        /*0db8*/ 	.word	0x0001d770


	//   ....[216]....
        /*0dbc*/ 	.word	0x0001d7d0


	//   ....[217]....
        /*0dc0*/ 	.word	0x0001d840


	//   ....[218]....
        /*0dc4*/ 	.word	0x0001d8b0


	//   ....[219]....
        /*0dc8*/ 	.word	0x0001d920


	//   ....[220]....
        /*0dcc*/ 	.word	0x0001d980


	//   ....[221]....
        /*0dd0*/ 	.word	0x0001d9f0


	//   ....[222]....
        /*0dd4*/ 	.word	0x0001da60


	//   ....[223]....
        /*0dd8*/ 	.word	0x0001dad0


	//   ....[224]....
        /*0ddc*/ 	.word	0x0001db30


	//   ....[225]....
        /*0de0*/ 	.word	0x0001dba0


	//   ....[226]....
        /*0de4*/ 	.word	0x0001dc10


	//   ....[227]....
        /*0de8*/ 	.word	0x0001dc60


	//   ....[228]....
        /*0dec*/ 	.word	0x0001dca0


	//   ....[229]....
        /*0df0*/ 	.word	0x0001dcf0


	//   ....[230]....
        /*0df4*/ 	.word	0x0001dd40


	//   ....[231]....
        /*0df8*/ 	.word	0x0001dd90


	//   ....[232]....
        /*0dfc*/ 	.word	0x0001de00


	//   ....[233]....
        /*0e00*/ 	.word	0x0001de50


	//   ....[234]....
        /*0e04*/ 	.word	0x0001dea0


	//   ....[235]....
        /*0e08*/ 	.word	0x0001def0


	//   ....[236]....
        /*0e0c*/ 	.word	0x0001df40


	//   ....[237]....
        /*0e10*/ 	.word	0x0001df90


	//   ....[238]....
        /*0e14*/ 	.word	0x0001e000


	//   ....[239]....
        /*0e18*/ 	.word	0x0001e050


	//   ....[240]....
        /*0e1c*/ 	.word	0x0001e0c0


	//   ....[241]....
        /*0e20*/ 	.word	0x0001e120


	//   ....[242]....
        /*0e24*/ 	.word	0x0001e190


	//----- nvinfo : EIATTR_EXIT_INSTR_OFFSETS
	.align		4
.L_206:
        /*0e28*/ 	.byte	0x04, 0x1c
        /*0e2a*/ 	.short	(.L_208 - .L_207)


	//   ....[0]....
.L_207:
        /*0e2c*/ 	.word	0x000010f0


	//   ....[1]....
        /*0e30*/ 	.word	0x0001bd30


	//----- nvinfo : EIATTR_MAX_THREADS
	.align		4
.L_208:
        /*0e34*/ 	.byte	0x04, 0x05
        /*0e36*/ 	.short	(.L_210 - .L_209)
.L_209:
        /*0e38*/ 	.word	0x00000080
        /*0e3c*/ 	.word	0x00000001
        /*0e40*/ 	.word	0x00000001


	//----- nvinfo : EIATTR_CRS_STACK_SIZE
	.align		4
.L_210:
        /*0e44*/ 	.byte	0x04, 0x1e
        /*0e46*/ 	.short	(.L_212 - .L_211)
.L_211:
        /*0e48*/ 	.word	0x00000000
.L_212:


//--------------------- .nv.info._ZN7cutlass13device_kernelIN5flash19enable_sm80_to_sm89INS1_16FlashAttnFwdSm80INS1_25CollectiveMainloopFwdSm80ILi4ELi1ELb0EN4cute5tupleIJNS5_1CILi128EEENS7_ILi80EEENS7_ILi64EEEEEELi64ENS_10bfloat16_tEfNS_4arch4Sm80ELb0ELb1ELb1ELb1ELb0ELb1ELb1ELb1EEENS1_21CollectiveEpilogueFwdINS6_IJS8_SA_S9_EEENS6_IJNS7_ILi1EEESI_SI_EEESC_SE_Li128ELb1ELb1ELb1ELb0EEENS1_36VarlenDynamicPersistentTileSchedulerILi128ELi80ELi128ELi128ELb1ELb1ELb0ELb1ELb0ELb1EEEEEEEEEvNT_6ParamsE --------------------------
	.section	.nv.info._ZN7cutlass13device_kernelIN5flash19enable_sm80_to_sm89INS1_16FlashAttnFwdSm80INS1_25CollectiveMainloopFwdSm80ILi4ELi1ELb0EN4cute5tupleIJNS5_1CILi128EEENS7_ILi80EEENS7_ILi64EEEEEELi64ENS_10bfloat16_tEfNS_4arch4Sm80ELb0ELb1ELb1ELb1ELb0ELb1ELb1ELb1EEENS1_21CollectiveEpilogueFwdINS6_IJS8_SA_S9_EEENS6_IJNS7_ILi1EEESI_SI_EEESC_SE_Li128ELb1ELb1ELb1ELb0EEENS1_36VarlenDynamicPersistentTileSchedulerILi128ELi80ELi128ELi128ELb1ELb1ELb0ELb1ELb0ELb1EEEEEEEEEvNT_6ParamsE,"",@"SHT_CUDA_INFO"
	.sectionflags	@""
	.align	4


	//----- nvinfo : EIATTR_CUDA_API_VERSION
	.align		4
        /*0000*/ 	.byte	0x04, 0x37
        /*0002*/ 	.short	(.L_214 - .L_213)
.L_213:
        /*0004*/ 	.word	0x00000082


	//----- nvinfo : EIATTR_SW2861232_WAR
	.align		4
.L_214:
        /*0008*/ 	.byte	0x01, 0x35
	.zero		2


	//----- nvinfo : EIATTR_PARAM_CBANK
	.align		4
        /*000c*/ 	.byte	0x04, 0x0a
        /*000e*/ 	.short	(.L_216 - .L_215)
	.align		4
.L_215:
        /*0010*/ 	.word	index@(.nv.constant0._ZN7cutlass13device_kernelIN5flash19enable_sm80_to_sm89INS1_16FlashAttnFwdSm80INS1_25CollectiveMainloopFwdSm80ILi4ELi1ELb0EN4cute5tupleIJNS5_1CILi128EEENS7_ILi80EEENS7_ILi64EEEEEELi64ENS_10bfloat16_tEfNS_4arch4Sm80ELb0ELb1ELb1ELb1ELb0ELb1ELb1ELb1EEENS1_21CollectiveEpilogueFwdINS6_IJS8_SA_S9_EEENS6_IJNS7_ILi1EEESI_SI_EEESC_SE_Li128ELb1ELb1ELb1ELb0EEENS1_36VarlenDynamicPersistentTileSchedulerILi128ELi80ELi128ELi128ELb1ELb1ELb0ELb1ELb0ELb1EEEEEEEEEvNT_6ParamsE)
        /*0014*/ 	.short	0x0160
        /*0016*/ 	.short	0x0438


	//----- nvinfo : EIATTR_CBANK_PARAM_SIZE
	.align		4
.L_216:
        /*0018*/ 	.byte	0x03, 0x19
        /*001a*/ 	.short	0x0438


	//----- nvinfo : EIATTR_KPARAM_INFO
	.align		4
        /*001c*/ 	.byte	0x04, 0x17
        /*001e*/ 	.short	(.L_218 - .L_217)
.L_217:
        /*0020*/ 	.word	0x00000000
        /*0024*/ 	.short	0x0000
        /*0026*/ 	.short	0x0000
        /*0028*/ 	.byte	0x00, 0xf0, 0xe1, 0x10


	//----- nvinfo : EIATTR_MAXREG_COUNT
	.align		4
.L_218:
        /*002c*/ 	.byte	0x03, 0x1b
        /*002e*/ 	.short	0x00ff


	//----- nvinfo : EIATTR_NUM_BARRIERS
	.align		4
        /*0030*/ 	.byte	0x02, 0x4c
        /*0032*/ 	.byte	0x06
	.zero		1


	//----- nvinfo : EIATTR_ANNOTATIONS
	.align		4
        /*0034*/ 	.byte	0x04, 0x55
        /*0036*/ 	.short	(.L_220 - .L_219)


	//   ....[0]....
.L_219:
        /* <DEDUP_REMOVED lines=91> */
        /*05dc*/ 	.byte	0xf0, 0x73, 0x02, 0x00


	//----- nvinfo : EIATTR_MERCURY_ISA_VERSION
	.align		4
.L_220:
        /*05e0*/ 	.byte	0x03, 0x5f
        /*05e2*/ 	.short	0x0000


	//----- nvinfo : EIATTR_INT_WARP_WIDE_INSTR_OFFSETS
	.align		4
        /*05e4*/ 	.byte	0x04, 0x31
        /*05e6*/ 	.short	(.L_222 - .L_221)


	//   ....[0]....
.L_221:
        /*05e8*/ 	.word	0x00022770


	//   ....[1]....
        /*05ec*/ 	.word	0x000227f0


	//----- nvinfo : EIATTR_COOP_GROUP_MASK_REGIDS
	.align		4
.L_222:
        /*05f0*/ 	.byte	0x04, 0x29
        /*05f2*/ 	.short	(.L_224 - .L_223)


	//   ....[0]....
.L_223:
        /*05f4*/ 	.word	0xffffffff


	//   ....[1]....
        /*05f8*/ 	.word	0xffffffff


	//   ....[2]....
        /*05fc*/ 	.word	0xffffffff


	//   ....[3]....
        /*0600*/ 	.word	0xffffffff


	//   ....[4]....
        /*0604*/ 	.word	0xffffffff


	//   ....[5]....
        /*0608*/ 	.word	0xffffffff


	//   ....[6]....
        /*060c*/ 	.word	0xffffffff


	//   ....[7]....
        /*0610*/ 	.word	0xffffffff


	//   ....[8]....
        /*0614*/ 	.word	0xffffffff


	//   ....[9]....
        /*0618*/ 	.word	0xffffffff


	//   ....[10]....
        /*061c*/ 	.word	0xffffffff


	//   ....[11]....
        /*0620*/ 	.word	0xffffffff


	//   ....[12]....
        /*0624*/ 	.word	0xffffffff


	//   ....[13]....
        /*0628*/ 	.word	0xffffffff


	//   ....[14]....
        /*062c*/ 	.word	0xffffffff


	//   ....[15]....
        /*0630*/ 	.word	0xffffffff


	//   ....[16]....
        /*0634*/ 	.word	0xffffffff


	//   ....[17]....
        /*0638*/ 	.word	0xffffffff


	//   ....[18]....
        /*063c*/ 	.word	0xffffffff


	//   ....[19]....
        /*0640*/ 	.word	0xffffffff


	//   ....[20]....
        /*0644*/ 	.word	0xffffffff


	//   ....[21]....
        /*0648*/ 	.word	0xffffffff


	//   ....[22]....
        /*064c*/ 	.word	0xffffffff


	//   ....[23]....
        /*0650*/ 	.word	0xffffffff


	//   ....[24]....
        /*0654*/ 	.word	0xffffffff


	//   ....[25]....
        /*0658*/ 	.word	0xffffffff


	//   ....[26]....
        /*065c*/ 	.word	0xffffffff


	//   ....[27]....
        /*0660*/ 	.word	0xffffffff


	//   ....[28]....
        /*0664*/ 	.word	0xffffffff


	//   ....[29]....
        /*0668*/ 	.word	0xffffffff


	//   ....[30]....
        /*066c*/ 	.word	0xffffffff


	//   ....[31]....
        /*0670*/ 	.word	0xffffffff


	//   ....[32]....
        /*0674*/ 	.word	0xffffffff


	//   ....[33]....
        /*0678*/ 	.word	0xffffffff


	//   ....[34]....
        /*067c*/ 	.word	0xffffffff


	//   ....[35]....
        /*0680*/ 	.word	0xffffffff


	//   ....[36]....
        /*0684*/ 	.word	0xffffffff


	//   ....[37]....
        /*0688*/ 	.word	0xffffffff


	//   ....[38]....
        /*068c*/ 	.word	0xffffffff


	//   ....[39]....
        /*0690*/ 	.word	0xffffffff


	//   ....[40]....
        /*0694*/ 	.word	0xffffffff


	//   ....[41]....
        /*0698*/ 	.word	0xffffffff


	//   ....[42]....
        /*069c*/ 	.word	0xffffffff


	//   ....[43]....
        /*06a0*/ 	.word	0xffffffff


	//   ....[44]....
        /*06a4*/ 	.word	0xffffffff


	//   ....[45]....
        /*06a8*/ 	.word	0xffffffff


	//   ....[46]....
        /*06ac*/ 	.word	0xffffffff


	//   ....[47]....
        /*06b0*/ 	.word	0xffffffff


	//   ....[48]....
        /*06b4*/ 	.word	0xffffffff


	//   ....[49]....
        /*06b8*/ 	.word	0xffffffff


	//   ....[50]....
        /*06bc*/ 	.word	0xffffffff


	//   ....[51]....
        /*06c0*/ 	.word	0xffffffff


	//   ....[52]....
        /*06c4*/ 	.word	0xffffffff


	//   ....[53]....
        /*06c8*/ 	.word	0xffffffff


	//   ....[54]....
        /*06cc*/ 	.word	0xffffffff


	//   ....[55]....
        /*06d0*/ 	.word	0xffffffff


	//   ....[56]....
        /*06d4*/ 	.word	0xffffffff


	//   ....[57]....
        /*06d8*/ 	.word	0xffffffff


	//   ....[58]....
        /*06dc*/ 	.word	0xffffffff


	//   ....[59]....
        /*06e0*/ 	.word	0xffffffff


	//   ....[60]....
        /*06e4*/ 	.word	0xffffffff


	//   ....[61]....
        /*06e8*/ 	.word	0xffffffff


	//   ....[62]....
        /*06ec*/ 	.word	0xffffffff


	//   ....[63]....
        /*06f0*/ 	.word	0xffffffff


	//   ....[64]....
        /*06f4*/ 	.word	0xffffffff


	//   ....[65]....
        /*06f8*/ 	.word	0xffffffff


	//   ....[66]....
        /*06fc*/ 	.word	0xffffffff


	//   ....[67]....
        /*0700*/ 	.word	0xffffffff


	//   ....[68]....
        /*0704*/ 	.word	0xffffffff


	//   ....[69]....
        /*0708*/ 	.word	0xffffffff


	//   ....[70]....
        /*070c*/ 	.word	0xffffffff


	//   ....[71]....
        /*0710*/ 	.word	0xffffffff


	//   ....[72]....
        /*0714*/ 	.word	0xffffffff


	//   ....[73]....
        /*0718*/ 	.word	0xffffffff


	//   ....[74]....
        /*071c*/ 	.word	0xffffffff


	//   ....[75]....
        /*0720*/ 	.word	0xffffffff


	//   ....[76]....
        /*0724*/ 	.word	0xffffffff


	//   ....[77]....
        /*0728*/ 	.word	0xffffffff


	//   ....[78]....
        /*072c*/ 	.word	0xffffffff


	//   ....[79]....
        /*0730*/ 	.word	0xffffffff


	//   ....[80]....
        /*0734*/ 	.word	0xffffffff


	//   ....[81]....
        /*0738*/ 	.word	0xffffffff


	//   ....[82]....
        /*073c*/ 	.word	0xffffffff


	//   ....[83]....
        /*0740*/ 	.word	0xffffffff


	//   ....[84]....
        /*0744*/ 	.word	0xffffffff


	//   ....[85]....
        /*0748*/ 	.word	0xffffffff


	//   ....[86]....
        /*074c*/ 	.word	0xffffffff


	//   ....[87]....
        /*0750*/ 	.word	0xffffffff


	//   ....[88]....
        /*0754*/ 	.word	0xffffffff


	//   ....[89]....
        /*0758*/ 	.word	0xffffffff


	//   ....[90]....
        /*075c*/ 	.word	0xffffffff


	//   ....[91]....
        /*0760*/ 	.word	0xffffffff


	//   ....[92]....
        /*0764*/ 	.word	0xffffffff


	//   ....[93]....
        /*0768*/ 	.word	0xffffffff


	//   ....[94]....
        /*076c*/ 	.word	0xffffffff


	//   ....[95]....
        /*0770*/ 	.word	0xffffffff


	//   ....[96]....
        /*0774*/ 	.word	0xffffffff


	//   ....[97]....
        /*0778*/ 	.word	0xffffffff


	//   ....[98]....
        /*077c*/ 	.word	0xffffffff


	//   ....[99]....
        /*0780*/ 	.word	0xffffffff


	//   ....[100]....
        /*0784*/ 	.word	0xffffffff


	//   ....[101]....
        /*0788*/ 	.word	0xffffffff


	//   ....[102]....
        /*078c*/ 	.word	0xffffffff


	//   ....[103]....
        /*0790*/ 	.word	0xffffffff


	//   ....[104]....
        /*0794*/ 	.word	0xffffffff


	//   ....[105]....
        /*0798*/ 	.word	0xffffffff


	//   ....[106]....
        /*079c*/ 	.word	0xffffffff


	//   ....[107]....
        /*07a0*/ 	.word	0xffffffff


	//   ....[108]....
        /*07a4*/ 	.word	0xffffffff


	//   ....[109]....
        /*07a8*/ 	.word	0xffffffff


	//   ....[110]....
        /*07ac*/ 	.word	0xffffffff


	//   ....[111]....
        /*07b0*/ 	.word	0xffffffff


	//   ....[112]....
        /*07b4*/ 	.word	0xffffffff


	//   ....[113]....
        /*07b8*/ 	.word	0xffffffff


	//   ....[114]....
        /*07bc*/ 	.word	0xffffffff


	//   ....[115]....
        /*07c0*/ 	.word	0xffffffff


	//   ....[116]....
        /*07c4*/ 	.word	0xffffffff


	//   ....[117]....
        /*07c8*/ 	.word	0xffffffff


	//   ....[118]....
        /*07cc*/ 	.word	0xffffffff


	//   ....[119]....
        /*07d0*/ 	.word	0xffffffff


	//   ....[120]....
        /*07d4*/ 	.word	0xffffffff


	//   ....[121]....
        /*07d8*/ 	.word	0xffffffff


	//   ....[122]....
        /*07dc*/ 	.word	0xffffffff


	//   ....[123]....
        /*07e0*/ 	.word	0xffffffff


	//   ....[124]....
        /*07e4*/ 	.word	0xffffffff


	//   ....[125]....
        /*07e8*/ 	.word	0xffffffff


	//   ....[126]....
        /*07ec*/ 	.word	0xffffffff


	//   ....[127]....
        /*07f0*/ 	.word	0xffffffff


	//   ....[128]....
        /*07f4*/ 	.word	0xffffffff


	//   ....[129]....
        /*07f8*/ 	.word	0xffffffff


	//   ....[130]....
        /*07fc*/ 	.word	0xffffffff


	//   ....[131]....
        /*0800*/ 	.word	0xffffffff


	//   ....[132]....
        /*0804*/ 	.word	0xffffffff


	//   ....[133]....
        /*0808*/ 	.word	0xffffffff


	//   ....[134]....
        /*080c*/ 	.word	0xffffffff


	//   ....[135]....
        /*0810*/ 	.word	0xffffffff


	//   ....[136]....
        /*0814*/ 	.word	0xffffffff


	//   ....[137]....
        /*0818*/ 	.word	0xffffffff


	//   ....[138]....
        /*081c*/ 	.word	0xffffffff


	//   ....[139]....
        /*0820*/ 	.word	0xffffffff


	//   ....[140]....
        /*0824*/ 	.word	0xffffffff


	//   ....[141]....
        /*0828*/ 	.word	0xffffffff


	//   ....[142]....
        /*082c*/ 	.word	0xffffffff


	//   ....[143]....
        /*0830*/ 	.word	0xffffffff


	//   ....[144]....
        /*0834*/ 	.word	0xffffffff


	//   ....[145]....
        /*0838*/ 	.word	0xffffffff


	//   ....[146]....
        /*083c*/ 	.word	0xffffffff


	//   ....[147]....
        /*0840*/ 	.word	0xffffffff


	//   ....[148]....
        /*0844*/ 	.word	0xffffffff


	//   ....[149]....
        /*0848*/ 	.word	0xffffffff


	//   ....[150]....
        /*084c*/ 	.word	0xffffffff


	//   ....[151]....
        /*0850*/ 	.word	0xffffffff


	//   ....[152]....
        /*0854*/ 	.word	0xffffffff


	//   ....[153]....
        /*0858*/ 	.word	0xffffffff


	//   ....[154]....
        /*085c*/ 	.word	0xffffffff


	//   ....[155]....
        /*0860*/ 	.word	0xffffffff


	//   ....[156]....
        /*0864*/ 	.word	0xffffffff


	//   ....[157]....
        /*0868*/ 	.word	0xffffffff


	//   ....[158]....
        /*086c*/ 	.word	0xffffffff


	//   ....[159]....
        /*0870*/ 	.word	0xffffffff


	//   ....[160]....
        /*0874*/ 	.word	0xffffffff


	//   ....[161]....
        /*0878*/ 	.word	0xffffffff


	//   ....[162]....
        /*087c*/ 	.word	0xffffffff


	//   ....[163]....
        /*0880*/ 	.word	0xffffffff


	//   ....[164]....
        /*0884*/ 	.word	0xffffffff


	//   ....[165]....
        /*0888*/ 	.word	0xffffffff


	//   ....[166]....
        /*088c*/ 	.word	0xffffffff


	//   ....[167]....
        /*0890*/ 	.word	0xffffffff


	//   ....[168]....
        /*0894*/ 	.word	0xffffffff


	//   ....[169]....
        /*0898*/ 	.word	0xffffffff


	//   ....[170]....
        /*089c*/ 	.word	0xffffffff


	//   ....[171]....
        /*08a0*/ 	.word	0xffffffff


	//   ....[172]....
        /*08a4*/ 	.word	0xffffffff


	//   ....[173]....
        /*08a8*/ 	.word	0xffffffff


	//   ....[174]....
        /*08ac*/ 	.word	0xffffffff


	//   ....[175]....
        /*08b0*/ 	.word	0xffffffff


	//   ....[176]....
        /*08b4*/ 	.word	0xffffffff


	//   ....[177]....
        /*08b8*/ 	.word	0xffffffff


	//   ....[178]....
        /*08bc*/ 	.word	0xffffffff


	//   ....[179]....
        /*08c0*/ 	.word	0xffffffff


	//   ....[180]....
        /*08c4*/ 	.word	0xffffffff


	//   ....[181]....
        /*08c8*/ 	.word	0xffffffff


	//   ....[182]....
        /*08cc*/ 	.word	0xffffffff


	//   ....[183]....
        /*08d0*/ 	.word	0xffffffff


	//   ....[184]....
        /*08d4*/ 	.word	0xffffffff


	//   ....[185]....
        /*08d8*/ 	.word	0xffffffff


	//   ....[186]....
        /*08dc*/ 	.word	0xffffffff


	//   ....[187]....
        /*08e0*/ 	.word	0xffffffff


	//   ....[188]....
        /*08e4*/ 	.word	0xffffffff


	//   ....[189]....
        /*08e8*/ 	.word	0xffffffff


	//   ....[190]....
        /*08ec*/ 	.word	0xffffffff


	//   ....[191]....
        /*08f0*/ 	.word	0xffffffff


	//   ....[192]....
        /*08f4*/ 	.word	0xffffffff


	//   ....[193]....
        /*08f8*/ 	.word	0xffffffff


	//   ....[194]....
        /*08fc*/ 	.word	0xffffffff


	//   ....[195]....
        /*0900*/ 	.word	0xffffffff


	//   ....[196]....
        /*0904*/ 	.word	0xffffffff


	//   ....[197]....
        /*0908*/ 	.word	0xffffffff


	//   ....[198]....
        /*090c*/ 	.word	0xffffffff


	//   ....[199]....
        /*0910*/ 	.word	0xffffffff


	//   ....[200]....
        /*0914*/ 	.word	0xffffffff


	//   ....[201]....
        /*0918*/ 	.word	0xffffffff


	//   ....[202]....
        /*091c*/ 	.word	0xffffffff


	//   ....[203]....
        /*0920*/ 	.word	0xffffffff


	//   ....[204]....
        /*0924*/ 	.word	0xffffffff


	//   ....[205]....
        /*0928*/ 	.word	0xffffffff


	//   ....[206]....
        /*092c*/ 	.word	0xffffffff


	//   ....[207]....
        /*0930*/ 	.word	0xffffffff


	//   ....[208]....
        /*0934*/ 	.word	0xffffffff


	//   ....[209]....
        /*0938*/ 	.word	0xffffffff


	//   ....[210]....
        /*093c*/ 	.word	0xffffffff


	//   ....[211]....
        /*0940*/ 	.word	0xffffffff


	//   ....[212]....
        /*0944*/ 	.word	0xffffffff


	//   ....[213]....
        /*0948*/ 	.word	0xffffffff


	//   ....[214]....
        /*094c*/ 	.word	0xffffffff


	//   ....[215]....
        /*0950*/ 	.word	0xffffffff


	//   ....[216]....
        /*0954*/ 	.word	0xffffffff


	//   ....[217]....
        /*0958*/ 	.word	0xffffffff


	//   ....[218]....
        /*095c*/ 	.word	0xffffffff


	//   ....[219]....
        /*0960*/ 	.word	0xffffffff


	//   ....[220]....
        /*0964*/ 	.word	0xffffffff


	//   ....[221]....
        /*0968*/ 	.word	0xffffffff


	//   ....[222]....
        /*096c*/ 	.word	0xffffffff


	//   ....[223]....
        /*0970*/ 	.word	0xffffffff


	//   ....[224]....
        /*0974*/ 	.word	0xffffffff


	//   ....[225]....
        /*0978*/ 	.word	0xffffffff


	//   ....[226]....
        /*097c*/ 	.word	0xffffffff


	//   ....[227]....
        /*0980*/ 	.word	0xffffffff


	//   ....[228]....
        /*0984*/ 	.word	0xffffffff


	//   ....[229]....
        /*0988*/ 	.word	0xffffffff


	//   ....[230]....
        /*098c*/ 	.word	0xffffffff


	//   ....[231]....
        /*0990*/ 	.word	0xffffffff


	//   ....[232]....
        /*0994*/ 	.word	0xffffffff


	//   ....[233]....
        /*0998*/ 	.word	0xffffffff


	//   ....[234]....
        /*099c*/ 	.word	0xffffffff


	//   ....[235]....
        /*09a0*/ 	.word	0xffffffff


	//   ....[236]....
        /*09a4*/ 	.word	0xffffffff


	//   ....[237]....
        /*09a8*/ 	.word	0xffffffff


	//   ....[238]....
        /*09ac*/ 	.word	0xffffffff


	//   ....[239]....
        /*09b0*/ 	.word	0xffffffff


	//   ....[240]....
        /*09b4*/ 	.word	0xffffffff


	//   ....[241]....
        /*09b8*/ 	.word	0xffffffff


	//   ....[242]....
        /*09bc*/ 	.word	0xffffffff


	//   ....[243]....
        /*09c0*/ 	.word	0xffffffff


	//   ....[244]....
        /*09c4*/ 	.word	0xffffffff


	//   ....[245]....
        /*09c8*/ 	.word	0xffffffff


	//   ....[246]....
        /*09cc*/ 	.word	0xffffffff


	//   ....[247]....
        /*09d0*/ 	.word	0xffffffff


	//   ....[248]....
        /*09d4*/ 	.word	0xffffffff


	//   ....[249]....
        /*09d8*/ 	.word	0xffffffff


	//   ....[250]....
        /*09dc*/ 	.word	0xffffffff


	//   ....[251]....
        /*09e0*/ 	.word	0xffffffff


	//   ....[252]....
        /*09e4*/ 	.word	0xffffffff


	//   ....[253]....
        /*09e8*/ 	.word	0xffffffff


	//   ....[254]....
        /*09ec*/ 	.word	0xffffffff


	//   ....[255]....
        /*09f0*/ 	.word	0xffffffff


	//   ....[0]....
        /*09f4*/ 	.word	0xffffffff


	//   ....[1]....
        /*09f8*/ 	.word	0xffffffff


	//   ....[2]....
        /*09fc*/ 	.word	0xffffffff


	//   ....[3]....
        /*0a00*/ 	.word	0xffffffff


	//   ....[4]....
        /*0a04*/ 	.word	0xffffffff


	//   ....[5]....
        /*0a08*/ 	.word	0xffffffff


	//   ....[6]....
        /*0a0c*/ 	.word	0xffffffff


	//   ....[7]....
        /*0a10*/ 	.word	0xffffffff


	//   ....[8]....
        /*0a14*/ 	.word	0xffffffff


	//   ....[9]....
        /*0a18*/ 	.word	0xffffffff


	//   ....[10]....
        /*0a1c*/ 	.word	0xffffffff


	//   ....[11]....
        /*0a20*/ 	.word	0xffffffff


	//   ....[12]....
        /*0a24*/ 	.word	0xffffffff


	//   ....[13]....
        /*0a28*/ 	.word	0xffffffff


	//   ....[14]....
        /*0a2c*/ 	.word	0xffffffff


	//   ....[15]....
        /*0a30*/ 	.word	0xffffffff


	//   ....[16]....
        /*0a34*/ 	.word	0xffffffff


	//   ....[17]....
        /*0a38*/ 	.word	0xffffffff


	//   ....[18]....
        /*0a3c*/ 	.word	0xffffffff


	//----- nvinfo : EIATTR_COOP_GROUP_INSTR_OFFSETS
	.align		4
.L_224:
        /*0a40*/ 	.byte	0x04, 0x28
        /*0a42*/ 	.short	(.L_226 - .L_225)


	//   ....[0]....
.L_225:
        /*0a44*/ 	.word	0x00000050


	//   ....[1]....
        /*0a48*/ 	.word	0x00000200


	//   ....[2]....
        /*0a4c*/ 	.word	0x00000230


	//   ....[3]....
        /*0a50*/ 	.word	0x00000260


	//   ....[4]....
        /*0a54*/ 	.word	0x00000290


	//   ....[5]....
        /*0a58*/ 	.word	0x000002c0


	//   ....[6]....
        /*0a5c*/ 	.word	0x000002f0


	//   ....[7]....
        /*0a60*/ 	.word	0x00000450


	//   ....[8]....
        /*0a64*/ 	.word	0x00000490


	//   ....[9]....
        /*0a68*/ 	.word	0x000004c0


	//   ....[10]....
        /*0a6c*/ 	.word	0x000004f0


	//   ....[11]....
        /*0a70*/ 	.word	0x00000520


	//   ....[12]....
        /*0a74*/ 	.word	0x00000550


	//   ....[13]....
        /*0a78*/ 	.word	0x000005e0


	//   ....[14]....
        /*0a7c*/ 	.word	0x00000630


	//   ....[15]....
        /*0a80*/ 	.word	0x00000650


	//   ....[16]....
        /*0a84*/ 	.word	0x000006b0


	//   ....[17]....
        /*0a88*/ 	.word	0x00008920


	//   ....[18]....
        /*0a8c*/ 	.word	0x00008940


	//   ....[19]....
        /*0a90*/ 	.word	0x00008a20


	//   ....[20]....
        /*0a94*/ 	.word	0x00008a30


	//   ....[21]....
        /*0a98*/ 	.word	0x00008b00


	//   ....[22]....
        /*0a9c*/ 	.word	0x00008b20


	//   ....[23]....
        /*0aa0*/ 	.word	0x00008bf0


	//   ....[24]....
        /*0aa4*/ 	.word	0x00008c00


	//   ....[25]....
        /*0aa8*/ 	.word	0x00008cd0


	//   ....[26]....
        /*0aac*/ 	.word	0x00008cf0


	//   ....[27]....
        /*0ab0*/ 	.word	0x00008dc0


	//   ....[28]....
        /*0ab4*/ 	.word	0x00008dd0


	//   ....[29]....
        /*0ab8*/ 	.word	0x00008ea0


	//   ....[30]....
        /*0abc*/ 	.word	0x00008ec0


	//   ....[31]....
        /*0ac0*/ 	.word	0x00008f90


	//   ....[32]....
        /*0ac4*/ 	.word	0x00008fa0


	//   ....[33]....
        /*0ac8*/ 	.word	0x00009640


	//   ....[34]....
        /*0acc*/ 	.word	0x000096a0


	//   ....[35]....
        /*0ad0*/ 	.word	0x00009700


	//   ....[36]....
        /*0ad4*/ 	.word	0x00009730


	//   ....[37]....
        /*0ad8*/ 	.word	0x000098e0


	//   ....[38]....
        /*0adc*/ 	.word	0x00009920


	//   ....[39]....
        /*0ae0*/ 	.word	0x00009970


	//   ....[40]....
        /*0ae4*/ 	.word	0x000099b0


	//   ....[41]....
        /*0ae8*/ 	.word	0x00009bc0


	//   ....[42]....
        /*0aec*/ 	.word	0x00009c00


	//   ....[43]....
        /*0af0*/ 	.word	0x00009c50


	//   ....[44]....
        /*0af4*/ 	.word	0x00009c90


	//   ....[45]....
        /*0af8*/ 	.word	0x00009ec0


	//   ....[46]....
        /*0afc*/ 	.word	0x00009f00


	//   ....[47]....
        /*0b00*/ 	.word	0x00009f50


	//   ....[48]....
        /*0b04*/ 	.word	0x00009f90


	//   ....[49]....
        /*0b08*/ 	.word	0x0000bcf0


	//   ....[50]....
        /*0b0c*/ 	.word	0x0000bd40


	//   ....[51]....
        /*0b10*/ 	.word	0x0000bd60


	//   ....[52]....
        /*0b14*/ 	.word	0x0000bd80


	//   ....[53]....
        /*0b18*/ 	.word	0x0000be60


	//   ....[54]....
        /*0b1c*/ 	.word	0x0000be70


	//   ....[55]....
        /*0b20*/ 	.word	0x0000be80


	//   ....[56]....
        /*0b24*/ 	.word	0x0000be90


	//   ....[57]....
        /*0b28*/ 	.word	0x0000c0a0


	//   ....[58]....
        /*0b2c*/ 	.word	0x0000c0e0


	//   ....[59]....
        /*0b30*/ 	.word	0x0000c100


	//   ....[60]....
        /*0b34*/ 	.word	0x0000c110


	//   ....[61]....
        /*0b38*/ 	.word	0x0000c250


	//   ....[62]....
        /*0b3c*/ 	.word	0x0000c2f0


	//   ....[63]....
        /*0b40*/ 	.word	0x0000c310


	//   ....[64]....
        /*0b44*/ 	.word	0x0000c320


	//   ....[65]....
        /*0b48*/ 	.word	0x0000f6b0


	//   ....[66]....
        /*0b4c*/ 	.word	0x0000f8b0


	//   ....[67]....
        /*0b50*/ 	.word	0x00010040


	//   ....[68]....
        /*0b54*/ 	.word	0x00010690


	//   ....[69]....
        /*0b58*/ 	.word	0x00011060


	//   ....[70]....
        /*0b5c*/ 	.word	0x00011100


	//   ....[71]....
        /*0b60*/ 	.word	0x000114c0


	//   ....[72]....
        /*0b64*/ 	.word	0x000114e0


	//   ....[73]....
        /*0b68*/ 	.word	0x00011bd0


	//   ....[74]....
        /*0b6c*/ 	.word	0x00011c70


	//   ....[75]....
        /*0b70*/ 	.word	0x00011d60


	//   ....[76]....
        /*0b74*/ 	.word	0x00011df0


	//   ....[77]....
        /*0b78*/ 	.word	0x000149f0


	//   ....[78]....
        /*0b7c*/ 	.word	0x00014c20


	//   ....[79]....
        /*0b80*/ 	.word	0x000153f0


	//   ....[80]....
        /*0b84*/ 	.word	0x00015a80


	//   ....[81]....
        /*0b88*/ 	.word	0x00016430


	//   ....[82]....
        /*0b8c*/ 	.word	0x000165c0


	//   ....[83]....
        /*0b90*/ 	.word	0x000168b0


	//   ....[84]....
        /*0b94*/ 	.word	0x000169c0


	//   ....[85]....
        /*0b98*/ 	.word	0x00016a10


	//   ....[86]....
        /*0b9c*/ 	.word	0x00016b10


	//   ....[87]....
        /*0ba0*/ 	.word	0x00016f90


	//   ....[88]....
        /*0ba4*/ 	.word	0x00017010


	//   ....[89]....
        /*0ba8*/ 	.word	0x0001a2a0


	//   ....[90]....
        /*0bac*/ 	.word	0x0001a2e0


	//   ....[91]....
        /*0bb0*/ 	.word	0x0001a510


	//   ....[92]....
        /*0bb4*/ 	.word	0x0001a5b0


	//   ....[93]....
        /*0bb8*/ 	.word	0x0001a5e0


	//   ....[94]....
        /*0bbc*/ 	.word	0x0001a6c0


	//   ....[95]....
        /*0bc0*/ 	.word	0x0001a7b0


	//   ....[96]....
        /*0bc4*/ 	.word	0x0001aa10


	//   ....[97]....
        /*0bc8*/ 	.word	0x0001de60


	//   ....[98]....
        /*0bcc*/ 	.word	0x0001e090


	//   ....[99]....
        /*0bd0*/ 	.word	0x0001e860


	//   ....[100]....
        /*0bd4*/ 	.word	0x0001eef0


	//   ....[101]....
        /*0bd8*/ 	.word	0x0001f8a0


	//   ....[102]....
        /*0bdc*/ 	.word	0x0001fa30


	//   ....[103]....
        /*0be0*/ 	.word	0x0001fd20


	//   ....[104]....
        /*0be4*/ 	.word	0x0001fe30


	//   ....[105]....
        /*0be8*/ 	.word	0x0001fe80


	//   ....[106]....
        /*0bec*/ 	.word	0x0001ff80


	//   ....[107]....
        /*0bf0*/ 	.word	0x00020410


	//   ....[108]....
        /*0bf4*/ 	.word	0x00020490


	//   ....[109]....
        /*0bf8*/ 	.word	0x00021f60


	//   ....[110]....
        /*0bfc*/ 	.word	0x00021fd0


	//   ....[111]....
        /*0c00*/ 	.word	0x00021fe0


	//   ....[112]....
        /*0c04*/ 	.word	0x00021ff0


	//   ....[113]....
        /*0c08*/ 	.word	0x00022020


	//   ....[114]....
        /*0c0c*/ 	.word	0x00022040


	//   ....[115]....
        /*0c10*/ 	.word	0x00022050


	//   ....[116]....
        /*0c14*/ 	.word	0x00022060


	//   ....[117]....
        /*0c18*/ 	.word	0x000234c0


	//   ....[118]....
        /*0c1c*/ 	.word	0x000234e0


	//   ....[119]....
        /*0c20*/ 	.word	0x000234f0


	//   ....[120]....
        /*0c24*/ 	.word	0x00023500


	//   ....[121]....
        /*0c28*/ 	.word	0x00023510


	//   ....[122]....
        /*0c2c*/ 	.word	0x00023520


	//   ....[123]....
        /*0c30*/ 	.word	0x00023540


	//   ....[124]....
        /*0c34*/ 	.word	0x000235b0


	//   ....[125]....
        /*0c38*/ 	.word	0x00023930


	//   ....[126]....
        /*0c3c*/ 	.word	0x00023950


	//   ....[127]....
        /*0c40*/ 	.word	0x000239c0


	//   ....[128]....
        /*0c44*/ 	.word	0x000239d0


	//   ....[129]....
        /*0c48*/ 	.word	0x00023a40


	//   ....[130]....
        /*0c4c*/ 	.word	0x00023a60


	//   ....[131]....
        /*0c50*/ 	.word	0x00023ad0


	//   ....[132]....
        /*0c54*/ 	.word	0x00023ae0


	//   ....[133]....
        /*0c58*/ 	.word	0x00023b50


	//   ....[134]....
        /*0c5c*/ 	.word	0x00023b70


	//   ....[135]....
        /*0c60*/ 	.word	0x00023be0


	//   ....[136]....
        /*0c64*/ 	.word	0x00023bf0


	//   ....[137]....
        /*0c68*/ 	.word	0x00023c60


	//   ....[138]....
        /*0c6c*/ 	.word	0x00023c80


	//   ....[139]....
        /*0c70*/ 	.word	0x00023cf0


	//   ....[140]....
        /*0c74*/ 	.word	0x00023d00


	//   ....[141]....
        /*0c78*/ 	.word	0x00023f90


	//   ....[142]....
        /*0c7c*/ 	.word	0x00023fb0


	//   ....[143]....
        /*0c80*/ 	.word	0x00024300


	//   ....[144]....
        /*0c84*/ 	.word	0x00024310


	//   ....[145]....
        /*0c88*/ 	.word	0x00024570


	//   ....[146]....
        /*0c8c*/ 	.word	0x00024590


	//   ....[147]....
        /*0c90*/ 	.word	0x00024810


	//   ....[148]....
        /*0c94*/ 	.word	0x00024820


	//   ....[149]....
        /*0c98*/ 	.word	0x000251e0


	//   ....[150]....
        /*0c9c*/ 	.word	0x00025200


	//   ....[151]....
        /*0ca0*/ 	.word	0x00025270


	//   ....[152]....
        /*0ca4*/ 	.word	0x00025280


	//   ....[153]....
        /*0ca8*/ 	.word	0x000252f0


	//   ....[154]....
        /*0cac*/ 	.word	0x00025310


	//   ....[155]....
        /*0cb0*/ 	.word	0x00025380


	//   ....[156]....
        /*0cb4*/ 	.word	0x00025390


	//   ....[157]....
        /*0cb8*/ 	.word	0x00025400


	//   ....[158]....
        /*0cbc*/ 	.word	0x00025420


	//   ....[159]....
        /*0cc0*/ 	.word	0x00025490


	//   ....[160]....
        /*0cc4*/ 	.word	0x000254a0


	//   ....[161]....
        /*0cc8*/ 	.word	0x00025510


	//   ....[162]....
        /*0ccc*/ 	.word	0x00025530


	//   ....[163]....
        /*0cd0*/ 	.word	0x000255a0


	//   ....[164]....
        /*0cd4*/ 	.word	0x000255b0


	//   ....[165]....
        /*0cd8*/ 	.word	0x000256f0


	//   ....[166]....
        /*0cdc*/ 	.word	0x00025710


	//   ....[167]....
        /*0ce0*/ 	.word	0x00025840


	//   ....[168]....
        /*0ce4*/ 	.word	0x00025880


	//   ....[169]....
        /*0ce8*/ 	.word	0x000258b0


	//   ....[170]....
        /*0cec*/ 	.word	0x000258e0


	//   ....[171]....
        /*0cf0*/ 	.word	0x00025910


	//   ....[172]....
        /*0cf4*/ 	.word	0x00025940


	//   ....[173]....
        /*0cf8*/ 	.word	0x00025aa0


	//   ....[174]....
        /*0cfc*/ 	.word	0x00025ae0


	//   ....[175]....
        /*0d00*/ 	.word	0x00025b10


	//   ....[176]....
        /*0d04*/ 	.word	0x00025b40


	//   ....[177]....
        /*0d08*/ 	.word	0x00025b70


	//   ....[178]....
        /*0d0c*/ 	.word	0x00025ba0


	//   ....[179]....
        /*0d10*/ 	.word	0x00025c30


	//   ....[180]....
        /*0d14*/ 	.word	0x00025c90


	//   ....[181]....
        /*0d18*/ 	.word	0x00025ca0


	//   ....[182]....
        /*0d1c*/ 	.word	0x00025d00


	//   ....[183]....
        /*0d20*/ 	.word	0x00026760


	//   ....[184]....
        /*0d24*/ 	.word	0x000267c0


	//   ....[185]....
        /*0d28*/ 	.word	0x00026810


	//   ....[186]....
        /*0d2c*/ 	.word	0x00026860


	//   ....[187]....
        /*0d30*/ 	.word	0x000268b0


	//   ....[188]....
        /*0d34*/ 	.word	0x00026920


	//   ....[189]....
        /*0d38*/ 	.word	0x00026970


	//   ....[190]....
        /*0d3c*/ 	.word	0x000269e0


	//   ....[191]....
        /*0d40*/ 	.word	0x00026a50


	//   ....[192]....
        /*0d44*/ 	.word	0x00026ab0


	//   ....[193]....
        /*0d48*/ 	.word	0x00026b20


	//   ....[194]....
        /*0d4c*/ 	.word	0x00026b90


	//   ....[195]....
        /*0d50*/ 	.word	0x00026c00


	//   ....[196]....
        /*0d54*/ 	.word	0x00026c60


	//   ....[197]....
        /*0d58*/ 	.word	0x00026cd0


	//   ....[198]....
        /*0d5c*/ 	.word	0x00026d40


	//   ....[199]....
        /*0d60*/ 	.word	0x00026db0


	//   ....[200]....
        /*0d64*/ 	.word	0x00026e10


	//   ....[201]....
        /*0d68*/ 	.word	0x00026e80


	//   ....[202]....
        /*0d6c*/ 	.word	0x00026ef0


	//   ....[203]....
        /*0d70*/ 	.word	0x00026f60


	//   ....[204]....
        /*0d74*/ 	.word	0x00026fc0


	//   ....[205]....
        /*0d78*/ 	.word	0x00027030


	//   ....[206]....
        /*0d7c*/ 	.word	0x000270a0


	//   ....[207]....
        /*0d80*/ 	.word	0x00027110


	//   ....[208]....
        /*0d84*/ 	.word	0x00027170


	//   ....[209]....
        /*0d88*/ 	.word	0x000271d0


	//   ....[210]....
        /*0d8c*/ 	.word	0x00027230


	//   ....[211]....
        /*0d90*/ 	.word	0x00027280


	//   ....[212]....
        /*0d94*/ 	.word	0x000272e0


	//   ....[213]....
        /*0d98*/ 	.word	0x00027330


	//   ....[214]....
        /*0d9c*/ 	.word	0x00027390


	//   ....[215]....
        /*0da0*/ 	.word	0x000273e0


	//   ....[216]....
        /*0da4*/ 	.word	0x00027440


	//   ....[217]....
        /*0da8*/ 	.word	0x000274b0


	//   ....[218]....
        /*0dac*/ 	.word	0x00027520


	//   ....[219]....
        /*0db0*/ 	.word	0x00027590


	//   ....[220]....
        /*0db4*/ 	.word	0x000275f0


	//   ....[221]....
        /*0db8*/ 	.word	0x00027660


	//   ....[222]....
        /*0dbc*/ 	.word	0x000276d0


	//   ....[223]....
        /*0dc0*/ 	.word	0x00027740


	//   ....[224]....
        /*0dc4*/ 	.word	0x000277a0


	//   ....[225]....
        /*0dc8*/ 	.word	0x00027810


	//   ....[226]....
        /*0dcc*/ 	.word	0x00027880


	//   ....[227]....
        /*0dd0*/ 	.word	0x000278f0


	//   ....[228]....
        /*0dd4*/ 	.word	0x00027950


	//   ....[229]....
        /*0dd8*/ 	.word	0x000279c0


	//   ....[230]....
        /*0ddc*/ 	.word	0x00027a30


	//   ....[231]....
        /*0de0*/ 	.word	0x00027aa0


	//   ....[232]....
        /*0de4*/ 	.word	0x00027b00


	//   ....[233]....
        /*0de8*/ 	.word	0x00027b70


	//   ....[234]....
        /*0dec*/ 	.word	0x00027be0


	//   ....[235]....
        /*0df0*/ 	.word	0x00027c50


	//   ....[236]....
        /*0df4*/ 	.word	0x00027cb0


	//   ....[237]....
        /*0df8*/ 	.word	0x00027d20


	//   ....[238]....
        /*0dfc*/ 	.word	0x00027d90


	//   ....[239]....
        /*0e00*/ 	.word	0x00027e00


	//   ....[240]....
        /*0e04*/ 	.word	0x00027e60


	//   ....[241]....
        /*0e08*/ 	.word	0x00027ed0


	//   ....[242]....
        /*0e0c*/ 	.word	0x00027f40


	//   ....[243]....
        /*0e10*/ 	.word	0x00027fb0


	//   ....[244]....
        /*0e14*/ 	.word	0x00028010


	//   ....[245]....
        /*0e18*/ 	.word	0x00028080


	//   ....[246]....
        /*0e1c*/ 	.word	0x000280f0


	//   ....[247]....
        /*0e20*/ 	.word	0x00028160


	//   ....[248]....
        /*0e24*/ 	.word	0x000281c0


	//   ....[249]....
        /*0e28*/ 	.word	0x00028230


	//   ....[250]....
        /*0e2c*/ 	.word	0x000282a0


	//   ....[251]....
        /*0e30*/ 	.word	0x00028310


	//   ....[252]....
        /*0e34*/ 	.word	0x00028370


	//   ....[253]....
        /*0e38*/ 	.word	0x000283e0


	//   ....[254]....
        /*0e3c*/ 	.word	0x00028450


	//   ....[255]....
        /*0e40*/ 	.word	0x000284c0


	//   ....[0]....
        /*0e44*/ 	.word	0x00028520


	//   ....[1]....
        /*0e48*/ 	.word	0x00028590


	//   ....[2]....
        /*0e4c*/ 	.word	0x00028600


	//   ....[3]....
        /*0e50*/ 	.word	0x00028650


	//   ....[4]....
        /*0e54*/ 	.word	0x00028690


	//   ....[5]....
        /*0e58*/ 	.word	0x000286e0


	//   ....[6]....
        /*0e5c*/ 	.word	0x00028730


	//   ....[7]....
        /*0e60*/ 	.word	0x00028780


	//   ....[8]....
        /*0e64*/ 	.word	0x000287f0


	//   ....[9]....
        /*0e68*/ 	.word	0x00028840


	//   ....[10]....
        /*0e6c*/ 	.word	0x00028890


	//   ....[11]....
        /*0e70*/ 	.word	0x000288e0


	//   ....[12]....
        /*0e74*/ 	.word	0x00028930


	//   ....[13]....
        /*0e78*/ 	.word	0x00028980


	//   ....[14]....
        /*0e7c*/ 	.word	0x000289f0


	//   ....[15]....
        /*0e80*/ 	.word	0x00028a40


	//   ....[16]....
        /*0e84*/ 	.word	0x00028ab0


	//   ....[17]....
        /*0e88*/ 	.word	0x00028b10


	//   ....[18]....
        /*0e8c*/ 	.word	0x00028b80


	//----- nvinfo : EIATTR_EXIT_INSTR_OFFSETS
	.align		4
.L_226:
        /*0e90*/ 	.byte	0x04, 0x1c
        /*0e92*/ 	.short	(.L_228 - .L_227)


	//   ....[0]....
.L_227:
        /*0e94*/ 	.word	0x000010d0


	//   ....[1]....
        /*0e98*/ 	.word	0x00026720


	//----- nvinfo : EIATTR_MAX_THREADS
	.align		4
.L_228:
        /*0e9c*/ 	.byte	0x04, 0x05
        /*0e9e*/ 	.short	(.L_230 - .L_229)
.L_229:
        /*0ea0*/ 	.word	0x00000080
        /*0ea4*/ 	.word	0x00000001
        /*0ea8*/ 	.word	0x00000001


	//----- nvinfo : EIATTR_CRS_STACK_SIZE
	.align		4
.L_230:
        /*0eac*/ 	.byte	0x04, 0x1e
        /*0eae*/ 	.short	(.L_232 - .L_231)
.L_231:
        /*0eb0*/ 	.word	0x00000000
.L_232:


//--------------------- .nv.info._ZN7cutlass13device_kernelIN5flash19enable_sm80_to_sm89INS1_16FlashAttnFwdSm80INS1_25CollectiveMainloopFwdSm80ILi4ELi1ELb0EN4cute5tupleIJNS5_1CILi128EEENS7_ILi112EEENS7_ILi64EEEEEELi64ENS_10bfloat16_tEfNS_4arch4Sm80ELb1ELb0ELb1ELb0ELb0ELb0ELb1ELb1EEENS1_21CollectiveEpilogueFwdINS6_IJS8_SA_S9_EEENS6_IJNS7_ILi1EEESI_SI_EEESC_SE_Li128ELb0ELb1ELb1ELb0EEENS1_30DynamicPersistentTileSchedulerILi128ELi128ELb1ELb1ELb0EEEEEEEEEvNT_6ParamsE --------------------------
	.section	.nv.info._ZN7cutlass13device_kernelIN5flash19enable_sm80_to_sm89INS1_16FlashAttnFwdSm80INS1_25CollectiveMainloopFwdSm80ILi4ELi1ELb0EN4cute5tupleIJNS5_1CILi128EEENS7_ILi112EEENS7_ILi64EEEEEELi64ENS_10bfloat16_tEfNS_4arch4Sm80ELb1ELb0ELb1ELb0ELb0ELb0ELb1ELb1EEENS1_21CollectiveEpilogueFwdINS6_IJS8_SA_S9_EEENS6_IJNS7_ILi1EEESI_SI_EEESC_SE_Li128ELb0ELb1ELb1ELb0EEENS1_30DynamicPersistentTileSchedulerILi128ELi128ELb1ELb1ELb0EEEEEEEEEvNT_6ParamsE,"",@"SHT_CUDA_INFO"
	.sectionflags	@""
	.align	4


	//----- nvinfo : EIATTR_CUDA_API_VERSION
	.align		4
        /*0000*/ 	.byte	0x04, 0x37
        /*0002*/ 	.short	(.L_234 - .L_233)
.L_233:
        /*0004*/ 	.word	0x00000082


	//----- nvinfo : EIATTR_SW2861232_WAR
	.align		4
.L_234:
        /*0008*/ 	.byte	0x01, 0x35
	.zero		2


	//----- nvinfo : EIATTR_PARAM_CBANK
	.align		4
        /*000c*/ 	.byte	0x04, 0x0a
        /*000e*/ 	.short	(.L_236 - .L_235)
	.align		4
.L_235:
        /*0010*/ 	.word	index@(.nv.constant0._ZN7cutlass13device_kernelIN5flash19enable_sm80_to_sm89INS1_16FlashAttnFwdSm80INS1_25CollectiveMainloopFwdSm80ILi4ELi1ELb0EN4cute5tupleIJNS5_1CILi128EEENS7_ILi112EEENS7_ILi64EEEEEELi64ENS_10bfloat16_tEfNS_4arch4Sm80ELb1ELb0ELb1ELb0ELb0ELb0ELb1ELb1EEENS1_21CollectiveEpilogueFwdINS6_IJS8_SA_S9_EEENS6_IJNS7_ILi1EEESI_SI_EEESC_SE_Li128ELb0ELb1ELb1ELb0EEENS1_30DynamicPersistentTileSchedulerILi128ELi128ELb1ELb1ELb0EEEEEEEEEvNT_6ParamsE)
        /*0014*/ 	.short	0x0160
        /*0016*/ 	.short	0x0428


	//----- nvinfo : EIATTR_CBANK_PARAM_SIZE
	.align		4
.L_236:
        /*0018*/ 	.byte	0x03, 0x19
        /*001a*/ 	.short	0x0428


	//----- nvinfo : EIATTR_KPARAM_INFO
	.align		4
        /*001c*/ 	.byte	0x04, 0x17
        /*001e*/ 	.short	(.L_238 - .L_237)
.L_237:
        /*0020*/ 	.word	0x00000000
        /*0024*/ 	.short	0x0000
        /*0026*/ 	.short	0x0000
        /*0028*/ 	.byte	0x00, 0xf0, 0xa1, 0x10


	//----- nvinfo : EIATTR_MAXREG_COUNT
	.align		4
.L_238:
        /*002c*/ 	.byte	0x03, 0x1b
        /*002e*/ 	.short	0x00ff


	//----- nvinfo : EIATTR_NUM_BARRIERS
	.align		4
        /*0030*/ 	.byte	0x02, 0x4c
        /*0032*/ 	.byte	0x06
	.zero		1


	//----- nvinfo : EIATTR_ANNOTATIONS
	.align		4
        /*0034*/ 	.byte	0x04, 0x55
        /*0036*/ 	.short	(.L_240 - .L_239)


	//   ....[0]....
.L_239:
        /* <DEDUP_REMOVED lines=77> */


	//----- nvinfo : EIATTR_MERCURY_ISA_VERSION
	.align		4
.L_240:
        /*04f0*/ 	.byte	0x03, 0x5f
        /*04f2*/ 	.short	0x0000


	//----- nvinfo : EIATTR_INT_WARP_WIDE_INSTR_OFFSETS
	.align		4
        /*04f4*/ 	.byte	0x04, 0x31
        /*04f6*/ 	.short	(.L_242 - .L_241)


	//   ....[0]....
.L_241:
        /*04f8*/ 	.word	0x00014950


	//   ....[1]....
        /*04fc*/ 	.word	0x000149d0


	//----- nvinfo : EIATTR_COOP_GROUP_MASK_REGIDS
	.align		4
.L_242:
        /*0500*/ 	.byte	0x04, 0x29
        /*0502*/ 	.short	(.L_244 - .L_243)


	//   ....[0]....
.L_243:
        /*0504*/ 	.word	0xffffffff


	//   ....[1]....
        /*0508*/ 	.word	0xffffffff


	//   ....[2]....
        /*050c*/ 	.word	0xffffffff


	//   ....[3]....
        /*0510*/ 	.word	0xffffffff


	//   ....[4]....
        /*0514*/ 	.word	0xffffffff


	//   ....[5]....
        /*0518*/ 	.word	0xffffffff


	//   ....[6]....
        /*051c*/ 	.word	0xffffffff


	//   ....[7]....
        /*0520*/ 	.word	0xffffffff


	//   ....[8]....
        /*0524*/ 	.word	0xffffffff


	//   ....[9]....
        /*0528*/ 	.word	0xffffffff


	//   ....[10]....
        /*052c*/ 	.word	0xffffffff


	//   ....[11]....
        /*0530*/ 	.word	0xffffffff


	//   ....[12]....
        /*0534*/ 	.word	0xffffffff


	//   ....[13]....
        /*0538*/ 	.word	0xffffffff


	//   ....[14]....
        /*053c*/ 	.word	0xffffffff


	//   ....[15]....
        /*0540*/ 	.word	0xffffffff


	//   ....[16]....
        /*0544*/ 	.word	0xffffffff


	//   ....[17]....
        /*0548*/ 	.word	0xffffffff


	//   ....[18]....
        /*054c*/ 	.word	0xffffffff


	//   ....[19]....
        /*0550*/ 	.word	0xffffffff


	//   ....[20]....
        /*0554*/ 	.word	0xffffffff


	//   ....[21]....
        /*0558*/ 	.word	0xffffffff


	//   ....[22]....
        /*055c*/ 	.word	0xffffffff


	//   ....[23]....
        /*0560*/ 	.word	0xffffffff


	//   ....[24]....
        /*0564*/ 	.word	0xffffffff


	//   ....[25]....
        /*0568*/ 	.word	0xffffffff


	//   ....[26]....
        /*056c*/ 	.word	0xffffffff


	//   ....[27]....
        /*0570*/ 	.word	0xffffffff


	//   ....[28]....
        /*0574*/ 	.word	0xffffffff


	//   ....[29]....
        /*0578*/ 	.word	0xffffffff


	//   ....[30]....
        /*057c*/ 	.word	0xffffffff


	//   ....[31]....
        /*0580*/ 	.word	0xffffffff


	//   ....[32]....
        /*0584*/ 	.word	0xffffffff


	//   ....[33]....
        /*0588*/ 	.word	0xffffffff


	//   ....[34]....
        /*058c*/ 	.word	0xffffffff


	//   ....[35]....
        /*0590*/ 	.word	0xffffffff


	//   ....[36]....
        /*0594*/ 	.word	0xffffffff


	//   ....[37]....
        /*0598*/ 	.word	0xffffffff


	//   ....[38]....
        /*059c*/ 	.word	0xffffffff


	//   ....[39]....
        /*05a0*/ 	.word	0xffffffff


	//   ....[40]....
        /*05a4*/ 	.word	0xffffffff


	//   ....[41]....
        /*05a8*/ 	.word	0xffffffff


	//   ....[42]....
        /*05ac*/ 	.word	0xffffffff


	//   ....[43]....
        /*05b0*/ 	.word	0xffffffff


	//   ....[44]....
        /*05b4*/ 	.word	0xffffffff


	//   ....[45]....
        /*05b8*/ 	.word	0xffffffff


	//   ....[46]....
        /*05bc*/ 	.word	0xffffffff


	//   ....[47]....
        /*05c0*/ 	.word	0xffffffff


	//   ....[48]....
        /*05c4*/ 	.word	0xffffffff


	//   ....[49]....
        /*05c8*/ 	.word	0xffffffff


	//   ....[50]....
        /*05cc*/ 	.word	0xffffffff


	//   ....[51]....
        /*05d0*/ 	.word	0xffffffff


	//   ....[52]....
        /*05d4*/ 	.word	0xffffffff


	//   ....[53]....
        /*05d8*/ 	.word	0xffffffff


	//   ....[54]....
        /*05dc*/ 	.word	0xffffffff


	//   ....[55]....
        /*05e0*/ 	.word	0xffffffff


	//   ....[56]....
        /*05e4*/ 	.word	0xffffffff


	//   ....[57]....
        /*05e8*/ 	.word	0xffffffff


	//   ....[58]....
        /*05ec*/ 	.word	0xffffffff


	//   ....[59]....
        /*05f0*/ 	.word	0xffffffff


	//   ....[60]....
        /*05f4*/ 	.word	0xffffffff


	//   ....[61]....
        /*05f8*/ 	.word	0xffffffff


	//   ....[62]....
        /*05fc*/ 	.word	0xffffffff


	//   ....[63]....
        /*0600*/ 	.word	0xffffffff


	//   ....[64]....
        /*0604*/ 	.word	0xffffffff


	//   ....[65]....
        /*0608*/ 	.word	0xffffffff


	//   ....[66]....
        /*060c*/ 	.word	0xffffffff


	//   ....[67]....
        /*0610*/ 	.word	0xffffffff


	//   ....[68]....
        /*0614*/ 	.word	0xffffffff


	//   ....[69]....
        /*0618*/ 	.word	0xffffffff


	//   ....[70]....
        /*061c*/ 	.word	0xffffffff


	//   ....[71]....
        /*0620*/ 	.word	0xffffffff


	//   ....[72]....
        /*0624*/ 	.word	0xffffffff


	//   ....[73]....
        /*0628*/ 	.word	0xffffffff


	//   ....[74]....
        /*062c*/ 	.word	0xffffffff


	//   ....[75]....
        /*0630*/ 	.word	0xffffffff


	//   ....[76]....
        /*0634*/ 	.word	0xffffffff


	//   ....[77]....
        /*0638*/ 	.word	0xffffffff


	//   ....[78]....
        /*063c*/ 	.word	0xffffffff


	//   ....[79]....
        /*0640*/ 	.word	0xffffffff


	//   ....[80]....
        /*0644*/ 	.word	0xffffffff


	//   ....[81]....
        /*0648*/ 	.word	0xffffffff


	//   ....[82]....
        /*064c*/ 	.word	0xffffffff


	//   ....[83]....
        /*0650*/ 	.word	0xffffffff


	//   ....[84]....
        /*0654*/ 	.word	0xffffffff


	//   ....[85]....
        /*0658*/ 	.word	0xffffffff


	//   ....[86]....
        /*065c*/ 	.word	0xffffffff


	//   ....[87]....
        /*0660*/ 	.word	0xffffffff


	//   ....[88]....
        /*0664*/ 	.word	0xffffffff


	//   ....[89]....
        /*0668*/ 	.word	0xffffffff


	//   ....[90]....
        /*066c*/ 	.word	0xffffffff


	//   ....[91]....
        /*0670*/ 	.word	0xffffffff


	//   ....[92]....
        /*0674*/ 	.word	0xffffffff


	//   ....[93]....
        /*0678*/ 	.word	0xffffffff


	//   ....[94]....
        /*067c*/ 	.word	0xffffffff


	//   ....[95]....
        /*0680*/ 	.word	0xffffffff


	//   ....[96]....
        /*0684*/ 	.word	0xffffffff


	//   ....[97]....
        /*0688*/ 	.word	0xffffffff


	//   ....[98]....
        /*068c*/ 	.word	0xffffffff


	//   ....[99]....
        /*0690*/ 	.word	0xffffffff


	//----- nvinfo : EIATTR_COOP_GROUP_INSTR_OFFSETS
	.align		4
.L_244:
        /*0694*/ 	.byte	0x04, 0x28
        /*0696*/ 	.short	(.L_246 - .L_245)


	//   ....[0]....
.L_245:
        /*0698*/ 	.word	0x00000050


	//   ....[1]....
        /*069c*/ 	.word	0x00001570


	//   ....[2]....
        /*06a0*/ 	.word	0x00001590


	//   ....[3]....
        /*06a4*/ 	.word	0x00001680


	//   ....[4]....
        /*06a8*/ 	.word	0x00001690


	//   ....[5]....
        /*06ac*/ 	.word	0x00001770


	//   ....[6]....
        /*06b0*/ 	.word	0x00001790


	//   ....[7]....
        /*06b4*/ 	.word	0x00001870


	//   ....[8]....
        /*06b8*/ 	.word	0x00001880


	//   ....[9]....
        /*06bc*/ 	.word	0x00001960


	//   ....[10]....
        /*06c0*/ 	.word	0x00001980


	//   ....[11]....
        /*06c4*/ 	.word	0x00001a60


	//   ....[12]....
        /*06c8*/ 	.word	0x00001a70


	//   ....[13]....
        /*06cc*/ 	.word	0x00001b50


	//   ....[14]....
        /*06d0*/ 	.word	0x00001b70


	//   ....[15]....
        /*06d4*/ 	.word	0x00001c50


	//   ....[16]....
        /*06d8*/ 	.word	0x00001c60


	//   ....[17]....
        /*06dc*/ 	.word	0x00004080


	//   ....[18]....
        /*06e0*/ 	.word	0x000040b0


	//   ....[19]....
        /*06e4*/ 	.word	0x000040d0


	//   ....[20]....
        /*06e8*/ 	.word	0x000040e0


	//   ....[21]....
        /*06ec*/ 	.word	0x000050d0


	//   ....[22]....
        /*06f0*/ 	.word	0x00005120


	//   ....[23]....
        /*06f4*/ 	.word	0x00005140


	//   ....[24]....
        /*06f8*/ 	.word	0x00005160


	//   ....[25]....
        /*06fc*/ 	.word	0x00005180


	//   ....[26]....
        /*0700*/ 	.word	0x000051b0


	//   ....[27]....
        /*0704*/ 	.word	0x00005990


	//   ....[28]....
        /*0708*/ 	.word	0x00005a30


	//   ....[29]....
        /*070c*/ 	.word	0x00009260


	//   ....[30]....
        /*0710*/ 	.word	0x000096e0


	//   ....[31]....
        /*0714*/ 	.word	0x00009720


	//   ....[32]....
        /*0718*/ 	.word	0x000097f0


	//   ....[33]....
        /*071c*/ 	.word	0x0000b0f0


	//   ....[34]....
        /*0720*/ 	.word	0x0000b290


	//   ....[35]....
        /*0724*/ 	.word	0x0000b2f0


	//   ....[36]....
        /*0728*/ 	.word	0x0000b4a0


	//   ....[37]....
        /*072c*/ 	.word	0x0000b800


	//   ....[38]....
        /*0730*/ 	.word	0x0000ba70


	//   ....[39]....
        /*0734*/ 	.word	0x0000bab0


	//   ....[40]....
        /*0738*/ 	.word	0x0000bb50


	//   ....[41]....
        /*073c*/ 	.word	0x00010a50


	//   ....[42]....
        /*0740*/ 	.word	0x00010a90


	//   ....[43]....
        /*0744*/ 	.word	0x00010ad0


	//   ....[44]....
        /*0748*/ 	.word	0x00010b50


	//   ....[45]....
        /*074c*/ 	.word	0x00010e70


	//   ....[46]....
        /*0750*/ 	.word	0x000110d0


	//   ....[47]....
        /*0754*/ 	.word	0x00011130


	//   ....[48]....
        /*0758*/ 	.word	0x00011310


	//   ....[49]....
        /*075c*/ 	.word	0x00014150


	//   ....[50]....
        /*0760*/ 	.word	0x000141c0


	//   ....[51]....
        /*0764*/ 	.word	0x000141d0


	//   ....[52]....
        /*0768*/ 	.word	0x000141e0


	//   ....[53]....
        /*076c*/ 	.word	0x00014210


	//   ....[54]....
        /*0770*/ 	.word	0x00014230


	//   ....[55]....
        /*0774*/ 	.word	0x00014240


	//   ....[56]....
        /*0778*/ 	.word	0x00014250


	//   ....[57]....
        /*077c*/ 	.word	0x00014b10


	//   ....[58]....
        /*0780*/ 	.word	0x00014f70


	//   ....[59]....
        /*0784*/ 	.word	0x00014f80


	//   ....[60]....
        /*0788*/ 	.word	0x00014fb0


	//   ....[61]....
        /*078c*/ 	.word	0x00014fd0


	//   ....[62]....
        /*0790*/ 	.word	0x00014ff0


	//   ....[63]....
        /*0794*/ 	.word	0x00015000


	//   ....[64]....
        /*0798*/ 	.word	0x00015010


	//   ....[65]....
        /*079c*/ 	.word	0x00015020


	//   ....[66]....
        /*07a0*/ 	.word	0x00015180


	//   ....[67]....
        /*07a4*/ 	.word	0x000151b0


	//   ....[68]....
        /*07a8*/ 	.word	0x000154b0


	//   ....[69]....
        /*07ac*/ 	.word	0x000154d0


	//   ....[70]....
        /*07b0*/ 	.word	0x00015700


	//   ....[71]....
        /*07b4*/ 	.word	0x00015720


	//   ....[72]....
        /*07b8*/ 	.word	0x00015950


	//   ....[73]....
        /*07bc*/ 	.word	0x00015960


	//   ....[74]....
        /*07c0*/ 	.word	0x00015f00


	//   ....[75]....
        /*07c4*/ 	.word	0x00016010


	//   ....[76]....
        /*07c8*/ 	.word	0x00016080


	//   ....[77]....
        /*07cc*/ 	.word	0x000160f0


	//   ....[78]....
        /*07d0*/ 	.word	0x00016150


	//   ....[79]....
        /*07d4*/ 	.word	0x000161c0


	//   ....[80]....
        /*07d8*/ 	.word	0x00016230


	//   ....[81]....
        /*07dc*/ 	.word	0x000162a0


	//   ....[82]....
        /*07e0*/ 	.word	0x00016300


	//   ....[83]....
        /*07e4*/ 	.word	0x00016370


	//   ....[84]....
        /*07e8*/ 	.word	0x000163e0


	//   ....[85]....
        /*07ec*/ 	.word	0x00016450


	//   ....[86]....
        /*07f0*/ 	.word	0x000164b0


	//   ....[87]....
        /*07f4*/ 	.word	0x00016520


	//   ....[88]....
        /*07f8*/ 	.word	0x00016590


	//   ....[89]....
        /*07fc*/ 	.word	0x00016600


	//   ....[90]....
        /*0800*/ 	.word	0x00016660


	//   ....[91]....
        /*0804*/ 	.word	0x000166c0


	//   ....[92]....
        /*0808*/ 	.word	0x00016720


	//   ....[93]....
        /*080c*/ 	.word	0x00016770


	//   ....[94]....
        /*0810*/ 	.word	0x000167d0


	//   ....[95]....
        /*0814*/ 	.word	0x00016820


	//   ....[96]....
        /*0818*/ 	.word	0x00016880


	//   ....[97]....
        /*081c*/ 	.word	0x000168d0


	//   ....[98]....
        /*0820*/ 	.word	0x00016930


	//   ....[99]....
        /*0824*/ 	.word	0x000169a0


	//----- nvinfo : EIATTR_EXIT_INSTR_OFFSETS
	.align		4
.L_246:
        /*0828*/ 	.byte	0x04, 0x1c
        /*082a*/ 	.short	(.L_248 - .L_247)


	//   ....[0]....
.L_247:
        /*082c*/ 	.word	0x000000a0


	//   ....[1]....
        /*0830*/ 	.word	0x00015fc0


	//----- nvinfo : EIATTR_MAX_THREADS
	.align		4
.L_248:
        /*0834*/ 	.byte	0x04, 0x05
        /*0836*/ 	.short	(.L_250 - .L_249)
.L_249:
        /*0838*/ 	.word	0x00000080
        /*083c*/ 	.word	0x00000001
        /*0840*/ 	.word	0x00000001


	//----- nvinfo : EIATTR_CRS_STACK_SIZE
	.align		4
.L_250:
        /*0844*/ 	.byte	0x04, 0x1e
        /*0846*/ 	.short	(.L_252 - .L_251)
.L_251:
        /*0848*/ 	.word	0x00000000
.L_252:


//--------------------- .nv.info._ZN7cutlass13device_kernelIN5flash19enable_sm80_to_sm89INS1_16FlashAttnFwdSm80INS1_25CollectiveMainloopFwdSm80ILi4ELi1ELb0EN4cute5tupleIJNS5_1CILi128EEENS7_ILi80EEENS7_ILi64EEEEEELi64ENS_10bfloat16_tEfNS_4arch4Sm80ELb1ELb0ELb1ELb1ELb0ELb0ELb1ELb1EEENS1_21CollectiveEpilogueFwdINS6_IJS8_SA_S9_EEENS6_IJNS7_ILi1EEESI_SI_EEESC_SE_Li128ELb1ELb1ELb1ELb0EEENS1_36VarlenDynamicPersistentTileSchedulerILi128ELi80ELi128ELi128ELb1ELb1ELb0ELb1ELb1ELb1EEEEEEEEEvNT_6ParamsE --------------------------
	.section	.nv.info._ZN7cutlass13device_kernelIN5flash19enable_sm80_to_sm89INS1_16FlashAttnFwdSm80INS1_25CollectiveMainloopFwdSm80ILi4ELi1ELb0EN4cute5tupleIJNS5_1CILi128EEENS7_ILi80EEENS7_ILi64EEEEEELi64ENS_10bfloat16_tEfNS_4arch4Sm80ELb1ELb0ELb1ELb1ELb0ELb0ELb1ELb1EEENS1_21CollectiveEpilogueFwdINS6_IJS8_SA_S9_EEENS6_IJNS7_ILi1EEESI_SI_EEESC_SE_Li128ELb1ELb1ELb1ELb0EEENS1_36VarlenDynamicPersistentTileSchedulerILi128ELi80ELi128ELi128ELb1ELb1ELb0ELb1ELb1ELb1EEEEEEEEEvNT_6ParamsE,"",@"SHT_CUDA_INFO"
	.sectionflags	@""
	.align	4


	//----- nvinfo : EIATTR_CUDA_API_VERSION
	.align		4
        /*0000*/ 	.byte	0x04, 0x37
        /*0002*/ 	.short	(.L_254 - .L_253)
.L_253:
        /*0004*/ 	.word	0x00000082


	//----- nvinfo : EIATTR_SW2861232_WAR
	.align		4
.L_254:
        /*0008*/ 	.byte	0x01, 0x35
	.zero		2


	//----- nvinfo : EIATTR_PARAM_CBANK
	.align		4
        /*000c*/ 	.byte	0x04, 0x0a
        /*000e*/ 	.short	(.L_256 - .L_255)
	.align		4
.L_255:
        /*0010*/ 	.word	index@(.nv.constant0._ZN7cutlass13device_kernelIN5flash19enable_sm80_to_sm89INS1_16FlashAttnFwdSm80INS1_25CollectiveMainloopFwdSm80ILi4ELi1ELb0EN4cute5tupleIJNS5_1CILi128EEENS7_ILi80EEENS7_ILi64EEEEEELi64ENS_10bfloat16_tEfNS_4arch4Sm80ELb1ELb0ELb1ELb1ELb0ELb0ELb1ELb1EEENS1_21CollectiveEpilogueFwdINS6_IJS8_SA_S9_EEENS6_IJNS7_ILi1EEESI_SI_EEESC_SE_Li128ELb1ELb1ELb1ELb0EEENS1_36VarlenDynamicPersistentTileSchedulerILi128ELi80ELi128ELi128ELb1ELb1ELb0ELb1ELb1ELb1EEEEEEEEEvNT_6ParamsE)
        /*0014*/ 	.short	0x0160
        /*0016*/ 	.short	0x0438


	//----- nvinfo : EIATTR_CBANK_PARAM_SIZE
	.align		4
.L_256:
        /*0018*/ 	.byte	0x03, 0x19
        /*001a*/ 	.short	0x0438


	//----- nvinfo : EIATTR_KPARAM_INFO
	.align		4
        /*001c*/ 	.byte	0x04, 0x17
        /*001e*/ 	.short	(.L_258 - .L_257)
.L_257:
        /*0020*/ 	.word	0x00000000
        /*0024*/ 	.short	0x0000
        /*0026*/ 	.short	0x0000
        /*0028*/ 	.byte	0x00, 0xf0, 0xe1, 0x10


	//----- nvinfo : EIATTR_MAXREG_COUNT
	.align		4
.L_258:
        /*002c*/ 	.byte	0x03, 0x1b
        /*002e*/ 	.short	0x00ff


	//----- nvinfo : EIATTR_NUM_BARRIERS
	.align		4
        /*0030*/ 	.byte	0x02, 0x4c
        /*0032*/ 	.byte	0x06
	.zero		1


	//----- nvinfo : EIATTR_ANNOTATIONS
	.align		4
        /*0034*/ 	.byte	0x04, 0x55
        /*0036*/ 	.short	(.L_260 - .L_259)


	//   ....[0]....
.L_259:
        /* <DEDUP_REMOVED lines=100> */


	//----- nvinfo : EIATTR_MERCURY_ISA_VERSION
	.align		4
.L_260:
        /*0668*/ 	.byte	0x03, 0x5f
        /*066a*/ 	.short	0x0000


	//----- nvinfo : EIATTR_INT_WARP_WIDE_INSTR_OFFSETS
	.align		4
        /*066c*/ 	.byte	0x04, 0x31
        /*066e*/ 	.short	(.L_262 - .L_261)


	//   ....[0]....
.L_261:
        /*0670*/ 	.word	0x0000fe20


	//   ....[1]....
        /*0674*/ 	.word	0x0000fea0


	//----- nvinfo : EIATTR_COOP_GROUP_MASK_REGIDS
	.align		4
.L_262:
        /*0678*/ 	.byte	0x04, 0x29
        /*067a*/ 	.short	(.L_264 - .L_263)


	//   ....[0]....
.L_263:
        /*067c*/ 	.word	0xffffffff


	//   ....[1]....
        /*0680*/ 	.word	0xffffffff


	//   ....[2]....
        /*0684*/ 	.word	0xffffffff


	//   ....[3]....
        /*0688*/ 	.word	0xffffffff


	//   ....[4]....
        /*068c*/ 	.word	0xffffffff


	//   ....[5]....
        /*0690*/ 	.word	0xffffffff


	//   ....[6]....
        /*0694*/ 	.word	0xffffffff


	//   ....[7]....
        /*0698*/ 	.word	0xffffffff


	//   ....[8]....
        /*069c*/ 	.word	0xffffffff


	//   ....[9]....
        /*06a0*/ 	.word	0xffffffff


	//   ....[10]....
        /*06a4*/ 	.word	0xffffffff


	//   ....[11]....
        /*06a8*/ 	.word	0xffffffff


	//   ....[12]....
        /*06ac*/ 	.word	0xffffffff


	//   ....[13]....
        /*06b0*/ 	.word	0xffffffff


	//   ....[14]....
        /*06b4*/ 	.word	0xffffffff


	//   ....[15]....
        /*06b8*/ 	.word	0xffffffff


	//   ....[16]....
        /*06bc*/ 	.word	0xffffffff


	//   ....[17]....
        /*06c0*/ 	.word	0xffffffff


	//   ....[18]....
        /*06c4*/ 	.word	0xffffffff


	//   ....[19]....
        /*06c8*/ 	.word	0xffffffff


	//   ....[20]....
        /*06cc*/ 	.word	0xffffffff


	//   ....[21]....
        /*06d0*/ 	.word	0xffffffff


	//   ....[22]....
        /*06d4*/ 	.word	0xffffffff


	//   ....[23]....
        /*06d8*/ 	.word	0xffffffff


	//   ....[24]....
        /*06dc*/ 	.word	0xffffffff


	//   ....[25]....
        /*06e0*/ 	.word	0xffffffff


	//   ....[26]....
        /*06e4*/ 	.word	0xffffffff


	//   ....[27]....
        /*06e8*/ 	.word	0xffffffff


	//   ....[28]....
        /*06ec*/ 	.word	0xffffffff


	//   ....[29]....
        /*06f0*/ 	.word	0xffffffff


	//   ....[30]....
        /*06f4*/ 	.word	0xffffffff


	//   ....[31]....
        /*06f8*/ 	.word	0xffffffff


	//   ....[32]....
        /*06fc*/ 	.word	0xffffffff


	//   ....[33]....
        /*0700*/ 	.word	0xffffffff


	//   ....[34]....
        /*0704*/ 	.word	0xffffffff


	//   ....[35]....
        /*0708*/ 	.word	0xffffffff


	//   ....[36]....
        /*070c*/ 	.word	0xffffffff


	//   ....[37]....
        /*0710*/ 	.word	0xffffffff


	//   ....[38]....
        /*0714*/ 	.word	0xffffffff


	//   ....[39]....
        /*0718*/ 	.word	0xffffffff


	//   ....[40]....
        /*071c*/ 	.word	0xffffffff


	//   ....[41]....
        /*0720*/ 	.word	0xffffffff


	//   ....[42]....
        /*0724*/ 	.word	0xffffffff


	//   ....[43]....
        /*0728*/ 	.word	0xffffffff


	//   ....[44]....
        /*072c*/ 	.word	0xffffffff


	//   ....[45]....
        /*0730*/ 	.word	0xffffffff


	//   ....[46]....
        /*0734*/ 	.word	0xffffffff


	//   ....[47]....
        /*0738*/ 	.word	0xffffffff


	//   ....[48]....
        /*073c*/ 	.word	0xffffffff


	//   ....[49]....
        /*0740*/ 	.word	0xffffffff


	//   ....[50]....
        /*0744*/ 	.word	0xffffffff


	//   ....[51]....
        /*0748*/ 	.word	0xffffffff


	//   ....[52]....
        /*074c*/ 	.word	0xffffffff


	//   ....[53]....
        /*0750*/ 	.word	0xffffffff


	//   ....[54]....
        /*0754*/ 	.word	0xffffffff


	//   ....[55]....
        /*0758*/ 	.word	0xffffffff


	//   ....[56]....
        /*075c*/ 	.word	0xffffffff


	//   ....[57]....
        /*0760*/ 	.word	0xffffffff


	//   ....[58]....
        /*0764*/ 	.word	0xffffffff


	//   ....[59]....
        /*0768*/ 	.word	0xffffffff


	//   ....[60]....
        /*076c*/ 	.word	0xffffffff


	//   ....[61]....
        /*0770*/ 	.word	0xffffffff


	//   ....[62]....
        /*0774*/ 	.word	0xffffffff


	//   ....[63]....
        /*0778*/ 	.word	0xffffffff


	//   ....[64]....
        /*077c*/ 	.word	0xffffffff


	//   ....[65]....
        /*0780*/ 	.word	0xffffffff


	//   ....[66]....
        /*0784*/ 	.word	0xffffffff


	//   ....[67]....
        /*0788*/ 	.word	0xffffffff


	//   ....[68]....
        /*078c*/ 	.word	0xffffffff


	//   ....[69]....
        /*0790*/ 	.word	0xffffffff


	//   ....[70]....
        /*0794*/ 	.word	0xffffffff


	//   ....[71]....
        /*0798*/ 	.word	0xffffffff


	//   ....[72]....
        /*079c*/ 	.word	0xffffffff


	//   ....[73]....
        /*07a0*/ 	.word	0xffffffff


	//   ....[74]....
        /*07a4*/ 	.word	0xffffffff


	//   ....[75]....
        /*07a8*/ 	.word	0xffffffff


	//   ....[76]....
        /*07ac*/ 	.word	0xffffffff


	//   ....[77]....
        /*07b0*/ 	.word	0xffffffff


	//   ....[78]....
        /*07b4*/ 	.word	0xffffffff


	//   ....[79]....
        /*07b8*/ 	.word	0xffffffff


	//   ....[80]....
        /*07bc*/ 	.word	0xffffffff


	//   ....[81]....
        /*07c0*/ 	.word	0xffffffff


	//   ....[82]....
        /*07c4*/ 	.word	0xffffffff


	//   ....[83]....
        /*07c8*/ 	.word	0xffffffff


	//   ....[84]....
        /*07cc*/ 	.word	0xffffffff


	//   ....[85]....
        /*07d0*/ 	.word	0xffffffff


	//   ....[86]....
        /*07d4*/ 	.word	0xffffffff


	//   ....[87]....
        /*07d8*/ 	.word	0xffffffff


	//   ....[88]....
        /*07dc*/ 	.word	0xffffffff


	//   ....[89]....
        /*07e0*/ 	.word	0xffffffff


	//   ....[90]....
        /*07e4*/ 	.word	0xffffffff


	//   ....[91]....
        /*07e8*/ 	.word	0xffffffff


	//   ....[92]....
        /*07ec*/ 	.word	0xffffffff


	//   ....[93]....
        /*07f0*/ 	.word	0xffffffff


	//   ....[94]....
        /*07f4*/ 	.word	0xffffffff


	//   ....[95]....
        /*07f8*/ 	.word	0xffffffff


	//   ....[96]....
        /*07fc*/ 	.word	0xffffffff


	//   ....[97]....
        /*0800*/ 	.word	0xffffffff


	//   ....[98]....
        /*0804*/ 	.word	0xffffffff


	//   ....[99]....
        /*0808*/ 	.word	0xffffffff


	//   ....[100]....
        /*080c*/ 	.word	0xffffffff


	//   ....[101]....
        /*0810*/ 	.word	0xffffffff


	//   ....[102]....
        /*0814*/ 	.word	0xffffffff


	//   ....[103]....
        /*0818*/ 	.word	0xffffffff


	//   ....[104]....
        /*081c*/ 	.word	0xffffffff


	//   ....[105]....
        /*0820*/ 	.word	0xffffffff


	//   ....[106]....
        /*0824*/ 	.word	0xffffffff


	//   ....[107]....
        /*0828*/ 	.word	0xffffffff


	//   ....[108]....
        /*082c*/ 	.word	0xffffffff


	//   ....[109]....
        /*0830*/ 	.word	0xffffffff


	//   ....[110]....
        /*0834*/ 	.word	0xffffffff


	//   ....[111]....
        /*0838*/ 	.word	0xffffffff


	//   ....[112]....
        /*083c*/ 	.word	0xffffffff


	//   ....[113]....
        /*0840*/ 	.word	0xffffffff


	//   ....[114]....
        /*0844*/ 	.word	0xffffffff


	//   ....[115]....
        /*0848*/ 	.word	0xffffffff


	//   ....[116]....
        /*084c*/ 	.word	0xffffffff


	//   ....[117]....
        /*0850*/ 	.word	0xffffffff


	//   ....[118]....
        /*0854*/ 	.word	0xffffffff


	//   ....[119]....
        /*0858*/ 	.word	0xffffffff


	//   ....[120]....
        /*085c*/ 	.word	0xffffffff


	//   ....[121]....
        /*0860*/ 	.word	0xffffffff


	//   ....[122]....
        /*0864*/ 	.word	0xffffffff


	//   ....[123]....
        /*0868*/ 	.word	0xffffffff


	//   ....[124]....
        /*086c*/ 	.word	0xffffffff


	//   ....[125]....
        /*0870*/ 	.word	0xffffffff


	//   ....[126]....
        /*0874*/ 	.word	0xffffffff


	//   ....[127]....
        /*0878*/ 	.word	0xffffffff


	//   ....[128]....
        /*087c*/ 	.word	0xffffffff


	//   ....[129]....
        /*0880*/ 	.word	0xffffffff


	//   ....[130]....
        /*0884*/ 	.word	0xffffffff


	//   ....[131]....
        /*0888*/ 	.word	0xffffffff


	//   ....[132]....
        /*088c*/ 	.word	0xffffffff


	//   ....[133]....
        /*0890*/ 	.word	0xffffffff


	//   ....[134]....
        /*0894*/ 	.word	0xffffffff


	//   ....[135]....
        /*0898*/ 	.word	0xffffffff


	//   ....[136]....
        /*089c*/ 	.word	0xffffffff


	//   ....[137]....
        /*08a0*/ 	.word	0xffffffff


	//   ....[138]....
        /*08a4*/ 	.word	0xffffffff


	//   ....[139]....
        /*08a8*/ 	.word	0xffffffff


	//   ....[140]....
        /*08ac*/ 	.word	0xffffffff


	//   ....[141]....
        /*08b0*/ 	.word	0xffffffff


	//   ....[142]....
        /*08b4*/ 	.word	0xffffffff


	//   ....[143]....
        /*08b8*/ 	.word	0xffffffff


	//   ....[144]....
        /*08bc*/ 	.word	0xffffffff


	//   ....[145]....
        /*08c0*/ 	.word	0xffffffff


	//   ....[146]....
        /*08c4*/ 	.word	0xffffffff


	//   ....[147]....
        /*08c8*/ 	.word	0xffffffff


	//   ....[148]....
        /*08cc*/ 	.word	0xffffffff


	//   ....[149]....
        /*08d0*/ 	.word	0xffffffff


	//   ....[150]....
        /*08d4*/ 	.word	0xffffffff


	//   ....[151]....
        /*08d8*/ 	.word	0xffffffff


	//   ....[152]....
        /*08dc*/ 	.word	0xffffffff


	//   ....[153]....
        /*08e0*/ 	.word	0xffffffff


	//   ....[154]....
        /*08e4*/ 	.word	0xffffffff


	//   ....[155]....
        /*08e8*/ 	.word	0xffffffff


	//   ....[156]....
        /*08ec*/ 	.word	0xffffffff


	//   ....[157]....
        /*08f0*/ 	.word	0xffffffff


	//   ....[158]....
        /*08f4*/ 	.word	0xffffffff


	//   ....[159]....
        /*08f8*/ 	.word	0xffffffff


	//   ....[160]....
        /*08fc*/ 	.word	0xffffffff


	//   ....[161]....
        /*0900*/ 	.word	0xffffffff


	//   ....[162]....
        /*0904*/ 	.word	0xffffffff


	//   ....[163]....
        /*0908*/ 	.word	0xffffffff


	//   ....[164]....
        /*090c*/ 	.word	0xffffffff


	//   ....[165]....
        /*0910*/ 	.word	0xffffffff


	//   ....[166]....
        /*0914*/ 	.word	0xffffffff


	//   ....[167]....
        /*0918*/ 	.word	0xffffffff


	//   ....[168]....
        /*091c*/ 	.word	0xffffffff


	//   ....[169]....
        /*0920*/ 	.word	0xffffffff


	//   ....[170]....
        /*0924*/ 	.word	0xffffffff


	//   ....[171]....
        /*0928*/ 	.word	0xffffffff


	//   ....[172]....
        /*092c*/ 	.word	0xffffffff


	//   ....[173]....
        /*0930*/ 	.word	0xffffffff


	//   ....[174]....
        /*0934*/ 	.word	0xffffffff


	//   ....[175]....
        /*0938*/ 	.word	0xffffffff


	//   ....[176]....
        /*093c*/ 	.word	0xffffffff


	//   ....[177]....
        /*0940*/ 	.word	0xffffffff


	//   ....[178]....
        /*0944*/ 	.word	0xffffffff


	//   ....[179]....
        /*0948*/ 	.word	0xffffffff


	//   ....[180]....
        /*094c*/ 	.word	0xffffffff


	//   ....[181]....
        /*0950*/ 	.word	0xffffffff


	//   ....[182]....
        /*0954*/ 	.word	0xffffffff


	//   ....[183]....
        /*0958*/ 	.word	0xffffffff


	//   ....[184]....
        /*095c*/ 	.word	0xffffffff


	//   ....[185]....
        /*0960*/ 	.word	0xffffffff


	//   ....[186]....
        /*0964*/ 	.word	0xffffffff


	//   ....[187]....
        /*0968*/ 	.word	0xffffffff


	//   ....[188]....
        /*096c*/ 	.word	0xffffffff


	//   ....[189]....
        /*0970*/ 	.word	0xffffffff


	//   ....[190]....
        /*0974*/ 	.word	0xffffffff


	//   ....[191]....
        /*0978*/ 	.word	0xffffffff


	//   ....[192]....
        /*097c*/ 	.word	0xffffffff


	//   ....[193]....
        /*0980*/ 	.word	0xffffffff


	//   ....[194]....
        /*0984*/ 	.word	0xffffffff


	//   ....[195]....
        /*0988*/ 	.word	0xffffffff


	//   ....[196]....
        /*098c*/ 	.word	0xffffffff


	//   ....[197]....
        /*0990*/ 	.word	0xffffffff


	//   ....[198]....
        /*0994*/ 	.word	0xffffffff


	//   ....[199]....
        /*0998*/ 	.word	0xffffffff


	//   ....[200]....
        /*099c*/ 	.word	0xffffffff


	//   ....[201]....
        /*09a0*/ 	.word	0xffffffff


	//   ....[202]....
        /*09a4*/ 	.word	0xffffffff


	//   ....[203]....
        /*09a8*/ 	.word	0xffffffff


	//   ....[204]....
        /*09ac*/ 	.word	0xffffffff


	//   ....[205]....
        /*09b0*/ 	.word	0xffffffff


	//   ....[206]....
        /*09b4*/ 	.word	0xffffffff


	//   ....[207]....
        /*09b8*/ 	.word	0xffffffff


	//   ....[208]....
        /*09bc*/ 	.word	0xffffffff


	//   ....[209]....
        /*09c0*/ 	.word	0xffffffff


	//   ....[210]....
        /*09c4*/ 	.word	0xffffffff


	//   ....[211]....
        /*09c8*/ 	.word	0xffffffff


	//   ....[212]....
        /*09cc*/ 	.word	0xffffffff


	//   ....[213]....
        /*09d0*/ 	.word	0xffffffff


	//   ....[214]....
        /*09d4*/ 	.word	0xffffffff


	//   ....[215]....
        /*09d8*/ 	.word	0xffffffff


	//   ....[216]....
        /*09dc*/ 	.word	0xffffffff


	//   ....[217]....
        /*09e0*/ 	.word	0xffffffff


	//   ....[218]....
        /*09e4*/ 	.word	0xffffffff


	//   ....[219]....
        /*09e8*/ 	.word	0xffffffff


	//   ....[220]....
        /*09ec*/ 	.word	0xffffffff


	//   ....[221]....
        /*09f0*/ 	.word	0xffffffff


	//   ....[222]....
        /*09f4*/ 	.word	0xffffffff


	//   ....[223]....
        /*09f8*/ 	.word	0xffffffff


	//   ....[224]....
        /*09fc*/ 	.word	0xffffffff


	//   ....[225]....
        /*0a00*/ 	.word	0xffffffff


	//   ....[226]....
        /*0a04*/ 	.word	0xffffffff


	//   ....[227]....
        /*0a08*/ 	.word	0xffffffff


	//   ....[228]....
        /*0a0c*/ 	.word	0xffffffff


	//   ....[229]....
        /*0a10*/ 	.word	0xffffffff


	//   ....[230]....
        /*0a14*/ 	.word	0xffffffff


	//----- nvinfo : EIATTR_COOP_GROUP_INSTR_OFFSETS
	.align		4
.L_264:
        /*0a18*/ 	.byte	0x04, 0x28
        /*0a1a*/ 	.short	(.L_266 - .L_265)


	//   ....[0]....
.L_265:
        /*0a1c*/ 	.word	0x00000050


	//   ....[1]....
        /*0a20*/ 	.word	0x00000210


	//   ....[2]....
        /*0a24*/ 	.word	0x00000240


	//   ....[3]....
        /*0a28*/ 	.word	0x00000270


	//   ....[4]....
        /*0a2c*/ 	.word	0x000002a0


	//   ....[5]....
        /*0a30*/ 	.word	0x000002d0


	//   ....[6]....
        /*0a34*/ 	.word	0x00000300


	//   ....[7]....
        /*0a38*/ 	.word	0x00000470


	//   ....[8]....
        /*0a3c*/ 	.word	0x000004b0


	//   ....[9]....
        /*0a40*/ 	.word	0x000004e0


	//   ....[10]....
        /*0a44*/ 	.word	0x00000510


	//   ....[11]....
        /*0a48*/ 	.word	0x00000540


	//   ....[12]....
        /*0a4c*/ 	.word	0x00000570


	//   ....[13]....
        /*0a50*/ 	.word	0x00000600


	//   ....[14]....
        /*0a54*/ 	.word	0x00000650


	//   ....[15]....
        /*0a58*/ 	.word	0x00000670


	//   ....[16]....
        /*0a5c*/ 	.word	0x000006d0


	//   ....[17]....
        /*0a60*/ 	.word	0x00002900


	//   ....[18]....
        /*0a64*/ 	.word	0x00002920


	//   ....[19]....
        /*0a68*/ 	.word	0x00002a10


	//   ....[20]....
        /*0a6c*/ 	.word	0x00002a20


	//   ....[21]....
        /*0a70*/ 	.word	0x00002b00


	//   ....[22]....
        /*0a74*/ 	.word	0x00002b20


	//   ....[23]....
        /*0a78*/ 	.word	0x00002c00


	//   ....[24]....
        /*0a7c*/ 	.word	0x00002c10


	//   ....[25]....
        /*0a80*/ 	.word	0x00002cf0


	//   ....[26]....
        /*0a84*/ 	.word	0x00002d10


	//   ....[27]....
        /*0a88*/ 	.word	0x00002df0


	//   ....[28]....
        /*0a8c*/ 	.word	0x00002e00


	//   ....[29]....
        /*0a90*/ 	.word	0x00002ee0


	//   ....[30]....
        /*0a94*/ 	.word	0x00002f00


	//   ....[31]....
        /*0a98*/ 	.word	0x00002fe0


	//   ....[32]....
        /*0a9c*/ 	.word	0x00002ff0


	//   ....[33]....
        /*0aa0*/ 	.word	0x00004a90


	//   ....[34]....
        /*0aa4*/ 	.word	0x00004aa0


	//   ....[35]....
        /*0aa8*/ 	.word	0x00004ac0


	//   ....[36]....
        /*0aac*/ 	.word	0x00004ad0


	//   ....[37]....
        /*0ab0*/ 	.word	0x00005510


	//   ....[38]....
        /*0ab4*/ 	.word	0x00005560


	//   ....[39]....
        /*0ab8*/ 	.word	0x00005870


	//   ....[40]....
        /*0abc*/ 	.word	0x000058a0


	//   ....[41]....
        /*0ac0*/ 	.word	0x00005950


	//   ....[42]....
        /*0ac4*/ 	.word	0x00005b10


	//   ....[43]....
        /*0ac8*/ 	.word	0x00005b50


	//   ....[44]....
        /*0acc*/ 	.word	0x00005c50


	//   ....[45]....
        /*0ad0*/ 	.word	0x00008580


	//   ....[46]....
        /*0ad4*/ 	.word	0x00008590


	//   ....[47]....
        /*0ad8*/ 	.word	0x000085a0


	//   ....[48]....
        /*0adc*/ 	.word	0x000085b0


	//   ....[49]....
        /*0ae0*/ 	.word	0x00009020


	//   ....[50]....
        /*0ae4*/ 	.word	0x00009390


	//   ....[51]....
        /*0ae8*/ 	.word	0x000095e0


	//   ....[52]....
        /*0aec*/ 	.word	0x00009760


	//   ....[53]....
        /*0af0*/ 	.word	0x000097e0


	//   ....[54]....
        /*0af4*/ 	.word	0x000099d0


	//   ....[55]....
        /*0af8*/ 	.word	0x00009a40


	//   ....[56]....
        /*0afc*/ 	.word	0x00009b50


	//   ....[57]....
        /*0b00*/ 	.word	0x0000d030


	//   ....[58]....
        /*0b04*/ 	.word	0x0000d080


	//   ....[59]....
        /*0b08*/ 	.word	0x0000d200


	//   ....[60]....
        /*0b0c*/ 	.word	0x0000d290


	//   ....[61]....
        /*0b10*/ 	.word	0x0000d340


	//   ....[62]....
        /*0b14*/ 	.word	0x0000d380


	//   ....[63]....
        /*0b18*/ 	.word	0x0000d540


	//   ....[64]....
        /*0b1c*/ 	.word	0x0000d790


	//   ....[65]....
        /*0b20*/ 	.word	0x0000f620


	//   ....[66]....
        /*0b24*/ 	.word	0x0000f690


	//   ....[67]....
        /*0b28*/ 	.word	0x0000f6a0


	//   ....[68]....
        /*0b2c*/ 	.word	0x0000f6b0


	//   ....[69]....
        /*0b30*/ 	.word	0x0000f6e0


	//   ....[70]....
        /*0b34*/ 	.word	0x0000f700


	//   ....[71]....
        /*0b38*/ 	.word	0x0000f710


	//   ....[72]....
        /*0b3c*/ 	.word	0x0000f720


	//   ....[73]....
        /*0b40*/ 	.word	0x00010930


	//   ....[74]....
        /*0b44*/ 	.word	0x00010940


	//   ....[75]....
        /*0b48*/ 	.word	0x00010950


	//   ....[76]....
        /*0b4c*/ 	.word	0x00010960


	//   ....[77]....
        /*0b50*/ 	.word	0x00010970


	//   ....[78]....
        /*0b54*/ 	.word	0x00010980


	//   ....[79]....
        /*0b58*/ 	.word	0x00010990


	//   ....[80]....
        /*0b5c*/ 	.word	0x000109a0


	//   ....[81]....
        /*0b60*/ 	.word	0x00010d90


	//   ....[82]....
        /*0b64*/ 	.word	0x00010db0


	//   ....[83]....
        /*0b68*/ 	.word	0x00010e30


	//   ....[84]....
        /*0b6c*/ 	.word	0x00010e40


	//   ....[85]....
        /*0b70*/ 	.word	0x00010ec0


	//   ....[86]....
        /*0b74*/ 	.word	0x00010ee0


	//   ....[87]....
        /*0b78*/ 	.word	0x00010f60


	//   ....[88]....
        /*0b7c*/ 	.word	0x00010f70


	//   ....[89]....
        /*0b80*/ 	.word	0x00010ff0


	//   ....[90]....
        /*0b84*/ 	.word	0x00011010


	//   ....[91]....
        /*0b88*/ 	.word	0x00011090


	//   ....[92]....
        /*0b8c*/ 	.word	0x000110a0


	//   ....[93]....
        /*0b90*/ 	.word	0x00011120


	//   ....[94]....
        /*0b94*/ 	.word	0x00011140


	//   ....[95]....
        /*0b98*/ 	.word	0x000111c0


	//   ....[96]....
        /*0b9c*/ 	.word	0x000111d0


	//   ....[97]....
        /*0ba0*/ 	.word	0x00011470


	//   ....[98]....
        /*0ba4*/ 	.word	0x00011490


	//   ....[99]....
        /*0ba8*/ 	.word	0x000117e0


	//   ....[100]....
        /*0bac*/ 	.word	0x000117f0


	//   ....[101]....
        /*0bb0*/ 	.word	0x00011a50


	//   ....[102]....
        /*0bb4*/ 	.word	0x00011a70


	//   ....[103]....
        /*0bb8*/ 	.word	0x00011cd0


	//   ....[104]....
        /*0bbc*/ 	.word	0x00011ce0


	//   ....[105]....
        /*0bc0*/ 	.word	0x000126f0


	//   ....[106]....
        /*0bc4*/ 	.word	0x00012710


	//   ....[107]....
        /*0bc8*/ 	.word	0x00012790


	//   ....[108]....
        /*0bcc*/ 	.word	0x000127a0


	//   ....[109]....
        /*0bd0*/ 	.word	0x00012820


	//   ....[110]....
        /*0bd4*/ 	.word	0x00012840


	//   ....[111]....
        /*0bd8*/ 	.word	0x000128c0


	//   ....[112]....
        /*0bdc*/ 	.word	0x000128d0


	//   ....[113]....
        /*0be0*/ 	.word	0x00012950


	//   ....[114]....
        /*0be4*/ 	.word	0x00012970


	//   ....[115]....
        /*0be8*/ 	.word	0x000129f0


	//   ....[116]....
        /*0bec*/ 	.word	0x00012a00


	//   ....[117]....
        /*0bf0*/ 	.word	0x00012a80


	//   ....[118]....
        /*0bf4*/ 	.word	0x00012aa0


	//   ....[119]....
        /*0bf8*/ 	.word	0x00012b20


	//   ....[120]....
        /*0bfc*/ 	.word	0x00012b30


	//   ....[121]....
        /*0c00*/ 	.word	0x00012c90


	//   ....[122]....
        /*0c04*/ 	.word	0x00012cb0


	//   ....[123]....
        /*0c08*/ 	.word	0x00012de0


	//   ....[124]....
        /*0c0c*/ 	.word	0x00012e20


	//   ....[125]....
        /*0c10*/ 	.word	0x00012e50


	//   ....[126]....
        /*0c14*/ 	.word	0x00012e80


	//   ....[127]....
        /*0c18*/ 	.word	0x00012eb0


	//   ....[128]....
        /*0c1c*/ 	.word	0x00012ee0


	//   ....[129]....
        /*0c20*/ 	.word	0x00013040


	//   ....[130]....
        /*0c24*/ 	.word	0x00013080


	//   ....[131]....
        /*0c28*/ 	.word	0x000130b0


	//   ....[132]....
        /*0c2c*/ 	.word	0x000130e0


	//   ....[133]....
        /*0c30*/ 	.word	0x00013110


	//   ....[134]....
        /*0c34*/ 	.word	0x00013140


	//   ....[135]....
        /*0c38*/ 	.word	0x000131d0


	//   ....[136]....
        /*0c3c*/ 	.word	0x00013230


	//   ....[137]....
        /*0c40*/ 	.word	0x00013240


	//   ....[138]....
        /*0c44*/ 	.word	0x000132a0


	//   ....[139]....
        /*0c48*/ 	.word	0x00013d00


	//   ....[140]....
        /*0c4c*/ 	.word	0x00013d60


	//   ....[141]....
        /*0c50*/ 	.word	0x00013db0


	//   ....[142]....
        /*0c54*/ 	.word	0x00013e00


	//   ....[143]....
        /*0c58*/ 	.word	0x00013e50


	//   ....[144]....
        /*0c5c*/ 	.word	0x00013ec0


	//   ....[145]....
        /*0c60*/ 	.word	0x00013f10


	//   ....[146]....
        /*0c64*/ 	.word	0x00013f80


	//   ....[147]....
        /*0c68*/ 	.word	0x00013ff0


	//   ....[148]....
        /*0c6c*/ 	.word	0x00014050


	//   ....[149]....
        /*0c70*/ 	.word	0x000140c0


	//   ....[150]....
        /*0c74*/ 	.word	0x00014130


	//   ....[151]....
        /*0c78*/ 	.word	0x000141a0


	//   ....[152]....
        /*0c7c*/ 	.word	0x00014200


	//   ....[153]....
        /*0c80*/ 	.word	0x00014270


	//   ....[154]....
        /*0c84*/ 	.word	0x000142e0


	//   ....[155]....
        /*0c88*/ 	.word	0x00014350


	//   ....[156]....
        /*0c8c*/ 	.word	0x000143b0


	//   ....[157]....
        /*0c90*/ 	.word	0x00014420


	//   ....[158]....
        /*0c94*/ 	.word	0x00014490


	//   ....[159]....
        /*0c98*/ 	.word	0x00014500


	//   ....[160]....
        /*0c9c*/ 	.word	0x00014560


	//   ....[161]....
        /*0ca0*/ 	.word	0x000145d0


	//   ....[162]....
        /*0ca4*/ 	.word	0x00014640


	//   ....[163]....
        /*0ca8*/ 	.word	0x000146b0


	//   ....[164]....
        /*0cac*/ 	.word	0x00014710


	//   ....[165]....
        /*0cb0*/ 	.word	0x00014770


	//   ....[166]....
        /*0cb4*/ 	.word	0x000147c0


	//   ....[167]....
        /*0cb8*/ 	.word	0x00014810


	//   ....[168]....
        /*0cbc*/ 	.word	0x00014870


	//   ....[169]....
        /*0cc0*/ 	.word	0x000148c0


	//   ....[170]....
        /*0cc4*/ 	.word	0x00014920


	//   ....[171]....
        /*0cc8*/ 	.word	0x00014970


	//   ....[172]....
        /*0ccc*/ 	.word	0x000149d0


	//   ....[173]....
        /*0cd0*/ 	.word	0x00014a40


	//   ....[174]....
        /*0cd4*/ 	.word	0x00014ab0


	//   ....[175]....
        /*0cd8*/ 	.word	0x00014b20


	//   ....[176]....
        /*0cdc*/ 	.word	0x00014b80


	//   ....[177]....
        /*0ce0*/ 	.word	0x00014bf0


	//   ....[178]....
        /*0ce4*/ 	.word	0x00014c60


	//   ....[179]....
        /*0ce8*/ 	.word	0x00014cd0


	//   ....[180]....
        /*0cec*/ 	.word	0x00014d30


	//   ....[181]....
        /*0cf0*/ 	.word	0x00014da0


	//   ....[182]....
        /*0cf4*/ 	.word	0x00014e10


	//   ....[183]....
        /*0cf8*/ 	.word	0x00014e80


	//   ....[184]....
        /*0cfc*/ 	.word	0x00014ee0


	//   ....[185]....
        /*0d00*/ 	.word	0x00014f50


	//   ....[186]....
        /*0d04*/ 	.word	0x00014fc0


	//   ....[187]....
        /*0d08*/ 	.word	0x00015030


	//   ....[188]....
        /*0d0c*/ 	.word	0x00015090


	//   ....[189]....
        /*0d10*/ 	.word	0x00015100


	//   ....[190]....
        /*0d14*/ 	.word	0x00015170


	//   ....[191]....
        /*0d18*/ 	.word	0x000151e0


	//   ....[192]....
        /*0d1c*/ 	.word	0x00015240


	//   ....[193]....
        /*0d20*/ 	.word	0x000152b0


	//   ....[194]....
        /*0d24*/ 	.word	0x00015320


	//   ....[195]....
        /*0d28*/ 	.word	0x00015390


	//   ....[196]....
        /*0d2c*/ 	.word	0x000153f0


	//   ....[197]....
        /*0d30*/ 	.word	0x00015460


	//   ....[198]....
        /*0d34*/ 	.word	0x000154d0


	//   ....[199]....
        /*0d38*/ 	.word	0x00015540


	//   ....[200]....
        /*0d3c*/ 	.word	0x000155a0


	//   ....[201]....
        /*0d40*/ 	.word	0x00015610


	//   ....[202]....
        /*0d44*/ 	.word	0x00015680


	//   ....[203]....
        /*0d48*/ 	.word	0x000156f0


	//   ....[204]....
        /*0d4c*/ 	.word	0x00015750


	//   ....[205]....
        /*0d50*/ 	.word	0x000157c0


	//   ....[206]....
        /*0d54*/ 	.word	0x00015830


	//   ....[207]....
        /*0d58*/ 	.word	0x000158a0


	//   ....[208]....
        /*0d5c*/ 	.word	0x00015900


	//   ....[209]....
        /*0d60*/ 	.word	0x00015970


	//   ....[210]....
        /*0d64*/ 	.word	0x000159e0


	//   ....[211]....
        /*0d68*/ 	.word	0x00015a50


	//   ....[212]....
        /*0d6c*/ 	.word	0x00015ab0


	//   ....[213]....
        /*0d70*/ 	.word	0x00015b20


	//   ....[214]....
        /*0d74*/ 	.word	0x00015b90


	//   ....[215]....
        /*0d78*/ 	.word	0x00015be0


	//   ....[216]....
        /*0d7c*/ 	.word	0x00015c20


	//   ....[217]....
        /*0d80*/ 	.word	0x00015c70


	//   ....[218]....
        /*0d84*/ 	.word	0x00015cc0


	//   ....[219]....
        /*0d88*/ 	.word	0x00015d10


	//   ....[220]....
        /*0d8c*/ 	.word	0x00015d80


	//   ....[221]....
        /*0d90*/ 	.word	0x00015dd0


	//   ....[222]....
        /*0d94*/ 	.word	0x00015e20


	//   ....[223]....
        /*0d98*/ 	.word	0x00015e70


	//   ....[224]....
        /*0d9c*/ 	.word	0x00015ec0


	//   ....[225]....
        /*0da0*/ 	.word	0x00015f10


	//   ....[226]....
        /*0da4*/ 	.word	0x00015f80


	//   ....[227]....
        /*0da8*/ 	.word	0x00015fd0


	//   ....[228]....
        /*0dac*/ 	.word	0x00016040


	//   ....[229]....
        /*0db0*/ 	.word	0x000160a0


	//   ....[230]....
        /*0db4*/ 	.word	0x00016110


	//----- nvinfo : EIATTR_EXIT_INSTR_OFFSETS
	.align		4
.L_266:
        /*0db8*/ 	.byte	0x04, 0x1c
        /*0dba*/ 	.short	(.L_268 - .L_267)


	//   ....[0]....
.L_267:
        /*0dbc*/ 	.word	0x000010f0


	//   ....[1]....
        /*0dc0*/ 	.word	0x00013cc0


	//----- nvinfo : EIATTR_MAX_THREADS
	.align		4
.L_268:
        /*0dc4*/ 	.byte	0x04, 0x05
        /*0dc6*/ 	.short	(.L_270 - .L_269)
.L_269:
        /*0dc8*/ 	.word	0x00000080
        /*0dcc*/ 	.word	0x00000001
        /*0dd0*/ 	.word	0x00000001


	//----- nvinfo : EIATTR_CRS_STACK_SIZE
	.align		4
.L_270:
        /*0dd4*/ 	.byte	0x04, 0x1e
        /*0dd6*/ 	.short	(.L_272 - .L_271)
.L_271:
        /*0dd8*/ 	.word	0x00000000
.L_272:


//--------------------- .nv.info._ZN7cutlass13device_kernelIN5flash19enable_sm80_to_sm89INS1_16FlashAttnFwdSm80INS1_25CollectiveMainloopFwdSm80ILi4ELi1ELb0EN4cute5tupleIJNS5_1CILi128EEENS7_ILi80EEENS7_ILi64EEEEEELi64ENS_10bfloat16_tEfNS_4arch4Sm80ELb1ELb0ELb1ELb1ELb0ELb1ELb1ELb1EEENS1_21CollectiveEpilogueFwdINS6_IJS8_SA_S9_EEENS6_IJNS7_ILi1EEESI_SI_EEESC_SE_Li128ELb1ELb1ELb1ELb0EEENS1_36VarlenDynamicPersistentTileSchedulerILi128ELi80ELi128ELi128ELb1ELb1ELb0ELb1ELb1ELb1EEEEEEEEEvNT_6ParamsE --------------------------
	.section	.nv.info._ZN7cutlass13device_kernelIN5flash19enable_sm80_to_sm89INS1_16FlashAttnFwdSm80INS1_25CollectiveMainloopFwdSm80ILi4ELi1ELb0EN4cute5tupleIJNS5_1CILi128EEENS7_ILi80EEENS7_ILi64EEEEEELi64ENS_10bfloat16_tEfNS_4arch4Sm80ELb1ELb0ELb1ELb1ELb0ELb1ELb1ELb1EEENS1_21CollectiveEpilogueFwdINS6_IJS8_SA_S9_EEENS6_IJNS7_ILi1EEESI_SI_EEESC_SE_Li128ELb1ELb1ELb1ELb0EEENS1_36VarlenDynamicPersistentTileSchedulerILi128ELi80ELi128ELi128ELb1ELb1ELb0ELb1ELb1ELb1EEEEEEEEEvNT_6ParamsE,"",@"SHT_CUDA_INFO"
	.sectionflags	@""
	.align	4


	//----- nvinfo : EIATTR_CUDA_API_VERSION
	.align		4
        /*0000*/ 	.byte	0x04, 0x37
        /*0002*/ 	.short	(.L_274 - .L_273)
.L_273:
        /*0004*/ 	.word	0x00000082


	//----- nvinfo : EIATTR_SW2861232_WAR
	.align		4
.L_274:
        /*0008*/ 	.byte	0x01, 0x35
	.zero		2


	//----- nvinfo : EIATTR_PARAM_CBANK
	.align		4
        /*000c*/ 	.byte	0x04, 0x0a
        /*000e*/ 	.short	(.L_276 - .L_275)
	.align		4
.L_275:
        /*0010*/ 	.word	index@(.nv.constant0._ZN7cutlass13device_kernelIN5flash19enable_sm80_to_sm89INS1_16FlashAttnFwdSm80INS1_25CollectiveMainloopFwdSm80ILi4ELi1ELb0EN4cute5tupleIJNS5_1CILi128EEENS7_ILi80EEENS7_ILi64EEEEEELi64ENS_10bfloat16_tEfNS_4arch4Sm80ELb1ELb0ELb1ELb1ELb0ELb1ELb1ELb1EEENS1_21CollectiveEpilogueFwdINS6_IJS8_SA_S9_EEENS6_IJNS7_ILi1EEESI_SI_EEESC_SE_Li128ELb1ELb1ELb1ELb0EEENS1_36VarlenDynamicPersistentTileSchedulerILi128ELi80ELi128ELi128ELb1ELb1ELb0ELb1ELb1ELb1EEEEEEEEEvNT_6ParamsE)
        /*0014*/ 	.short	0x0160
        /*0016*/ 	.short	0x0438


	//----- nvinfo : EIATTR_CBANK_PARAM_SIZE
	.align		4
.L_276:
        /*0018*/ 	.byte	0x03, 0x19
        /*001a*/ 	.short	0x0438


	//----- nvinfo : EIATTR_KPARAM_INFO
	.align		4
        /*001c*/ 	.byte	0x04, 0x17
        /*001e*/ 	.short	(.L_278 - .L_277)
.L_277:
        /*0020*/ 	.word	0x00000000
        /*0024*/ 	.short	0x0000
        /*0026*/ 	.short	0x0000
        /*0028*/ 	.byte	0x00, 0xf0, 0xe1, 0x10


	//----- nvinfo : EIATTR_MAXREG_COUNT
	.align		4
.L_278:
        /*002c*/ 	.byte	0x03, 0x1b
        /*002e*/ 	.short	0x00ff


	//----- nvinfo : EIATTR_NUM_BARRIERS
	.align		4
        /*0030*/ 	.byte	0x02, 0x4c
        /*0032*/ 	.byte	0x06
	.zero		1


	//----- nvinfo : EIATTR_ANNOTATIONS
	.align		4
        /*0034*/ 	.byte	0x04, 0x55
        /*0036*/ 	.short	(.L_280 - .L_279)


	//   ....[0]....
.L_279:
        /* <DEDUP_REMOVED lines=80> */


	//----- nvinfo : EIATTR_MERCURY_ISA_VERSION
	.align		4
.L_280:
        /*0528*/ 	.byte	0x03, 0x5f
        /*052a*/ 	.short	0x0000


	//----- nvinfo : EIATTR_INT_WARP_WIDE_INSTR_OFFSETS
	.align		4
        /*052c*/ 	.byte	0x04, 0x31
        /*052e*/ 	.short	(.L_282 - .L_281)


	//   ....[0]....
.L_281:
        /*0530*/ 	.word	0x0001a450


	//   ....[1]....
        /*0534*/ 	.word	0x0001a4d0


	//----- nvinfo : EIATTR_COOP_GROUP_MASK_REGIDS
	.align		4
.L_282:
        /*0538*/ 	.byte	0x04, 0x29
        /*053a*/ 	.short	(.L_284 - .L_283)


	//   ....[0]....
.L_283:
        /*053c*/ 	.word	0xffffffff


	//   ....[1]....
        /*0540*/ 	.word	0xffffffff


	//   ....[2]....
        /*0544*/ 	.word	0xffffffff


	//   ....[3]....
        /*0548*/ 	.word	0xffffffff


	//   ....[4]....
        /*054c*/ 	.word	0xffffffff


	//   ....[5]....
        /*0550*/ 	.word	0xffffffff


	//   ....[6]....
        /*0554*/ 	.word	0xffffffff


	//   ....[7]....
        /*0558*/ 	.word	0xffffffff


	//   ....[8]....
        /*055c*/ 	.word	0xffffffff


	//   ....[9]....
        /*0560*/ 	.word	0xffffffff


	//   ....[10]....
        /*0564*/ 	.word	0xffffffff


	//   ....[11]....
        /*0568*/ 	.word	0xffffffff


	//   ....[12]....
        /*056c*/ 	.word	0xffffffff


	//   ....[13]....
        /*0570*/ 	.word	0xffffffff


	//   ....[14]....
        /*0574*/ 	.word	0xffffffff


	//   ....[15]....
        /*0578*/ 	.word	0xffffffff


	//   ....[16]....
        /*057c*/ 	.word	0xffffffff


	//   ....[17]....
        /*0580*/ 	.word	0xffffffff


	//   ....[18]....
        /*0584*/ 	.word	0xffffffff


	//   ....[19]....
        /*0588*/ 	.word	0xffffffff


	//   ....[20]....
        /*058c*/ 	.word	0xffffffff


	//   ....[21]....
        /*0590*/ 	.word	0xffffffff


	//   ....[22]....
        /*0594*/ 	.word	0xffffffff


	//   ....[23]....
        /*0598*/ 	.word	0xffffffff


	//   ....[24]....
        /*059c*/ 	.word	0xffffffff


	//   ....[25]....
        /*05a0*/ 	.word	0xffffffff


	//   ....[26]....
        /*05a4*/ 	.word	0xffffffff


	//   ....[27]....
        /*05a8*/ 	.word	0xffffffff


	//   ....[28]....
        /*05ac*/ 	.word	0xffffffff


	//   ....[29]....
        /*05b0*/ 	.word	0xffffffff


	//   ....[30]....
        /*05b4*/ 	.word	0xffffffff


	//   ....[31]....
        /*05b8*/ 	.word	0xffffffff


	//   ....[32]....
        /*05bc*/ 	.word	0xffffffff


	//   ....[33]....
        /*05c0*/ 	.word	0xffffffff


	//   ....[34]....
        /*05c4*/ 	.word	0xffffffff


	//   ....[35]....
        /*05c8*/ 	.word	0xffffffff


	//   ....[36]....
        /*05cc*/ 	.word	0xffffffff


	//   ....[37]....
        /*05d0*/ 	.word	0xffffffff


	//   ....[38]....
        /*05d4*/ 	.word	0xffffffff


	//   ....[39]....
        /*05d8*/ 	.word	0xffffffff


	//   ....[40]....
        /*05dc*/ 	.word	0xffffffff


	//   ....[41]....
        /*05e0*/ 	.word	0xffffffff


	//   ....[42]....
        /*05e4*/ 	.word	0xffffffff


	//   ....[43]....
        /*05e8*/ 	.word	0xffffffff


	//   ....[44]....
        /*05ec*/ 	.word	0xffffffff


	//   ....[45]....
        /*05f0*/ 	.word	0xffffffff


	//   ....[46]....
        /*05f4*/ 	.word	0xffffffff


	//   ....[47]....
        /*05f8*/ 	.word	0xffffffff


	//   ....[48]....
        /*05fc*/ 	.word	0xffffffff


	//   ....[49]....
        /*0600*/ 	.word	0xffffffff


	//   ....[50]....
        /*0604*/ 	.word	0xffffffff


	//   ....[51]....
        /*0608*/ 	.word	0xffffffff


	//   ....[52]....
        /*060c*/ 	.word	0xffffffff


	//   ....[53]....
        /*0610*/ 	.word	0xffffffff


	//   ....[54]....
        /*0614*/ 	.word	0xffffffff


	//   ....[55]....
        /*0618*/ 	.word	0xffffffff


	//   ....[56]....
        /*061c*/ 	.word	0xffffffff


	//   ....[57]....
        /*0620*/ 	.word	0xffffffff


	//   ....[58]....
        /*0624*/ 	.word	0xffffffff


	//   ....[59]....
        /*0628*/ 	.word	0xffffffff


	//   ....[60]....
        /*062c*/ 	.word	0xffffffff


	//   ....[61]....
        /*0630*/ 	.word	0xffffffff


	//   ....[62]....
        /*0634*/ 	.word	0xffffffff


	//   ....[63]....
        /*0638*/ 	.word	0xffffffff


	//   ....[64]....
        /*063c*/ 	.word	0xffffffff


	//   ....[65]....
        /*0640*/ 	.word	0xffffffff


	//   ....[66]....
        /*0644*/ 	.word	0xffffffff


	//   ....[67]....
        /*0648*/ 	.word	0xffffffff


	//   ....[68]....
        /*064c*/ 	.word	0xffffffff


	//   ....[69]....
        /*0650*/ 	.word	0xffffffff


	//   ....[70]....
        /*0654*/ 	.word	0xffffffff


	//   ....[71]....
        /*0658*/ 	.word	0xffffffff


	//   ....[72]....
        /*065c*/ 	.word	0xffffffff


	//   ....[73]....
        /*0660*/ 	.word	0xffffffff


	//   ....[74]....
        /*0664*/ 	.word	0xffffffff


	//   ....[75]....
        /*0668*/ 	.word	0xffffffff


	//   ....[76]....
        /*066c*/ 	.word	0xffffffff


	//   ....[77]....
        /*0670*/ 	.word	0xffffffff


	//   ....[78]....
        /*0674*/ 	.word	0xffffffff


	//   ....[79]....
        /*0678*/ 	.word	0xffffffff


	//   ....[80]....
        /*067c*/ 	.word	0xffffffff


	//   ....[81]....
        /*0680*/ 	.word	0xffffffff


	//   ....[82]....
        /*0684*/ 	.word	0xffffffff


	//   ....[83]....
        /*0688*/ 	.word	0xffffffff


	//   ....[84]....
        /*068c*/ 	.word	0xffffffff


	//   ....[85]....
        /*0690*/ 	.word	0xffffffff


	//   ....[86]....
        /*0694*/ 	.word	0xffffffff


	//   ....[87]....
        /*0698*/ 	.word	0xffffffff


	//   ....[88]....
        /*069c*/ 	.word	0xffffffff


	//   ....[89]....
        /*06a0*/ 	.word	0xffffffff


	//   ....[90]....
        /*06a4*/ 	.word	0xffffffff


	//   ....[91]....
        /*06a8*/ 	.word	0xffffffff


	//   ....[92]....
        /*06ac*/ 	.word	0xffffffff


	//   ....[93]....
        /*06b0*/ 	.word	0xffffffff


	//   ....[94]....
        /*06b4*/ 	.word	0xffffffff


	//   ....[95]....
        /*06b8*/ 	.word	0xffffffff


	//   ....[96]....
        /*06bc*/ 	.word	0xffffffff


	//   ....[97]....
        /*06c0*/ 	.word	0xffffffff


	//   ....[98]....
        /*06c4*/ 	.word	0xffffffff


	//   ....[99]....
        /*06c8*/ 	.word	0xffffffff


	//   ....[100]....
        /*06cc*/ 	.word	0xffffffff


	//   ....[101]....
        /*06d0*/ 	.word	0xffffffff


	//   ....[102]....
        /*06d4*/ 	.word	0xffffffff


	//   ....[103]....
        /*06d8*/ 	.word	0xffffffff


	//   ....[104]....
        /*06dc*/ 	.word	0xffffffff


	//   ....[105]....
        /*06e0*/ 	.word	0xffffffff


	//   ....[106]....
        /*06e4*/ 	.word	0xffffffff


	//   ....[107]....
        /*06e8*/ 	.word	0xffffffff


	//   ....[108]....
        /*06ec*/ 	.word	0xffffffff


	//   ....[109]....
        /*06f0*/ 	.word	0xffffffff


	//   ....[110]....
        /*06f4*/ 	.word	0xffffffff


	//   ....[111]....
        /*06f8*/ 	.word	0xffffffff


	//   ....[112]....
        /*06fc*/ 	.word	0xffffffff


	//   ....[113]....
        /*0700*/ 	.word	0xffffffff


	//   ....[114]....
        /*0704*/ 	.word	0xffffffff


	//   ....[115]....
        /*0708*/ 	.word	0xffffffff


	//   ....[116]....
        /*070c*/ 	.word	0xffffffff


	//   ....[117]....
        /*0710*/ 	.word	0xffffffff


	//   ....[118]....
        /*0714*/ 	.word	0xffffffff


	//   ....[119]....
        /*0718*/ 	.word	0xffffffff


	//   ....[120]....
        /*071c*/ 	.word	0xffffffff


	//   ....[121]....
        /*0720*/ 	.word	0xffffffff


	//   ....[122]....
        /*0724*/ 	.word	0xffffffff


	//   ....[123]....
        /*0728*/ 	.word	0xffffffff


	//   ....[124]....
        /*072c*/ 	.word	0xffffffff


	//   ....[125]....
        /*0730*/ 	.word	0xffffffff


	//   ....[126]....
        /*0734*/ 	.word	0xffffffff


	//   ....[127]....
        /*0738*/ 	.word	0xffffffff


	//   ....[128]....
        /*073c*/ 	.word	0xffffffff


	//   ....[129]....
        /*0740*/ 	.word	0xffffffff


	//   ....[130]....
        /*0744*/ 	.word	0xffffffff


	//   ....[131]....
        /*0748*/ 	.word	0xffffffff


	//   ....[132]....
        /*074c*/ 	.word	0xffffffff


	//   ....[133]....
        /*0750*/ 	.word	0xffffffff


	//   ....[134]....
        /*0754*/ 	.word	0xffffffff


	//   ....[135]....
        /*0758*/ 	.word	0xffffffff


	//   ....[136]....
        /*075c*/ 	.word	0xffffffff


	//   ....[137]....
        /*0760*/ 	.word	0xffffffff


	//   ....[138]....
        /*0764*/ 	.word	0xffffffff


	//   ....[139]....
        /*0768*/ 	.word	0xffffffff


	//   ....[140]....
        /*076c*/ 	.word	0xffffffff


	//   ....[141]....
        /*0770*/ 	.word	0xffffffff


	//   ....[142]....
        /*0774*/ 	.word	0xffffffff


	//   ....[143]....
        /*0778*/ 	.word	0xffffffff


	//   ....[144]....
        /*077c*/ 	.word	0xffffffff


	//   ....[145]....
        /*0780*/ 	.word	0xffffffff


	//   ....[146]....
        /*0784*/ 	.word	0xffffffff


	//   ....[147]....
        /*0788*/ 	.word	0xffffffff


	//   ....[148]....
        /*078c*/ 	.word	0xffffffff


	//   ....[149]....
        /*0790*/ 	.word	0xffffffff


	//   ....[150]....
        /*0794*/ 	.word	0xffffffff


	//   ....[151]....
        /*0798*/ 	.word	0xffffffff


	//   ....[152]....
        /*079c*/ 	.word	0xffffffff


	//   ....[153]....
        /*07a0*/ 	.word	0xffffffff


	//   ....[154]....
        /*07a4*/ 	.word	0xffffffff


	//   ....[155]....
        /*07a8*/ 	.word	0xffffffff


	//   ....[156]....
        /*07ac*/ 	.word	0xffffffff


	//   ....[157]....
        /*07b0*/ 	.word	0xffffffff


	//   ....[158]....
        /*07b4*/ 	.word	0xffffffff


	//   ....[159]....
        /*07b8*/ 	.word	0xffffffff


	//   ....[160]....
        /*07bc*/ 	.word	0xffffffff


	//   ....[161]....
        /*07c0*/ 	.word	0xffffffff


	//   ....[162]....
        /*07c4*/ 	.word	0xffffffff


	//   ....[163]....
        /*07c8*/ 	.word	0xffffffff


	//   ....[164]....
        /*07cc*/ 	.word	0xffffffff


	//   ....[165]....
        /*07d0*/ 	.word	0xffffffff


	//   ....[166]....
        /*07d4*/ 	.word	0xffffffff


	//   ....[167]....
        /*07d8*/ 	.word	0xffffffff


	//   ....[168]....
        /*07dc*/ 	.word	0xffffffff


	//   ....[169]....
        /*07e0*/ 	.word	0xffffffff


	//   ....[170]....
        /*07e4*/ 	.word	0xffffffff


	//   ....[171]....
        /*07e8*/ 	.word	0xffffffff


	//   ....[172]....
        /*07ec*/ 	.word	0xffffffff


	//   ....[173]....
        /*07f0*/ 	.word	0xffffffff


	//   ....[174]....
        /*07f4*/ 	.word	0xffffffff


	//   ....[175]....
        /*07f8*/ 	.word	0xffffffff


	//   ....[176]....
        /*07fc*/ 	.word	0xffffffff


	//   ....[177]....
        /*0800*/ 	.word	0xffffffff


	//   ....[178]....
        /*0804*/ 	.word	0xffffffff


	//   ....[179]....
        /*0808*/ 	.word	0xffffffff


	//   ....[180]....
        /*080c*/ 	.word	0xffffffff


	//   ....[181]....
        /*0810*/ 	.word	0xffffffff


	//   ....[182]....
        /*0814*/ 	.word	0xffffffff


	//   ....[183]....
        /*0818*/ 	.word	0xffffffff


	//   ....[184]....
        /*081c*/ 	.word	0xffffffff


	//   ....[185]....
        /*0820*/ 	.word	0xffffffff


	//   ....[186]....
        /*0824*/ 	.word	0xffffffff


	//   ....[187]....
        /*0828*/ 	.word	0xffffffff


	//   ....[188]....
        /*082c*/ 	.word	0xffffffff


	//   ....[189]....
        /*0830*/ 	.word	0xffffffff


	//   ....[190]....
        /*0834*/ 	.word	0xffffffff


	//   ....[191]....
        /*0838*/ 	.word	0xffffffff


	//   ....[192]....
        /*083c*/ 	.word	0xffffffff


	//   ....[193]....
        /*0840*/ 	.word	0xffffffff


	//   ....[194]....
        /*0844*/ 	.word	0xffffffff


	//   ....[195]....
        /*0848*/ 	.word	0xffffffff


	//   ....[196]....
        /*084c*/ 	.word	0xffffffff


	//   ....[197]....
        /*0850*/ 	.word	0xffffffff


	//   ....[198]....
        /*0854*/ 	.word	0xffffffff


	//   ....[199]....
        /*0858*/ 	.word	0xffffffff


	//   ....[200]....
        /*085c*/ 	.word	0xffffffff


	//   ....[201]....
        /*0860*/ 	.word	0xffffffff


	//   ....[202]....
        /*0864*/ 	.word	0xffffffff


	//   ....[203]....
        /*0868*/ 	.word	0xffffffff


	//   ....[204]....
        /*086c*/ 	.word	0xffffffff


	//   ....[205]....
        /*0870*/ 	.word	0xffffffff


	//   ....[206]....
        /*0874*/ 	.word	0xffffffff


	//   ....[207]....
        /*0878*/ 	.word	0xffffffff


	//   ....[208]....
        /*087c*/ 	.word	0xffffffff


	//   ....[209]....
        /*0880*/ 	.word	0xffffffff


	//   ....[210]....
        /*0884*/ 	.word	0xffffffff


	//   ....[211]....
        /*0888*/ 	.word	0xffffffff


	//   ....[212]....
        /*088c*/ 	.word	0xffffffff


	//   ....[213]....
        /*0890*/ 	.word	0xffffffff


	//   ....[214]....
        /*0894*/ 	.word	0xffffffff


	//   ....[215]....
        /*0898*/ 	.word	0xffffffff


	//   ....[216]....
        /*089c*/ 	.word	0xffffffff


	//   ....[217]....
        /*08a0*/ 	.word	0xffffffff


	//   ....[218]....
        /*08a4*/ 	.word	0xffffffff


	//   ....[219]....
        /*08a8*/ 	.word	0xffffffff


	//   ....[220]....
        /*08ac*/ 	.word	0xffffffff


	//   ....[221]....
        /*08b0*/ 	.word	0xffffffff


	//   ....[222]....
        /*08b4*/ 	.word	0xffffffff


	//   ....[223]....
        /*08b8*/ 	.word	0xffffffff


	//   ....[224]....
        /*08bc*/ 	.word	0xffffffff


	//   ....[225]....
        /*08c0*/ 	.word	0xffffffff


	//   ....[226]....
        /*08c4*/ 	.word	0xffffffff


	//   ....[227]....
        /*08c8*/ 	.word	0xffffffff


	//   ....[228]....
        /*08cc*/ 	.word	0xffffffff


	//   ....[229]....
        /*08d0*/ 	.word	0xffffffff


	//   ....[230]....
        /*08d4*/ 	.word	0xffffffff


	//   ....[231]....
        /*08d8*/ 	.word	0xffffffff


	//   ....[232]....
        /*08dc*/ 	.word	0xffffffff


	//   ....[233]....
        /*08e0*/ 	.word	0xffffffff


	//   ....[234]....
        /*08e4*/ 	.word	0xffffffff


	//   ....[235]....
        /*08e8*/ 	.word	0xffffffff


	//   ....[236]....
        /*08ec*/ 	.word	0xffffffff


	//   ....[237]....
        /*08f0*/ 	.word	0xffffffff


	//   ....[238]....
        /*08f4*/ 	.word	0xffffffff


	//   ....[239]....
        /*08f8*/ 	.word	0xffffffff


	//   ....[240]....
        /*08fc*/ 	.word	0xffffffff


	//   ....[241]....
        /*0900*/ 	.word	0xffffffff


	//   ....[242]....
        /*0904*/ 	.word	0xffffffff


	//   ....[243]....
        /*0908*/ 	.word	0xffffffff


	//   ....[244]....
        /*090c*/ 	.word	0xffffffff


	//   ....[245]....
        /*0910*/ 	.word	0xffffffff


	//   ....[246]....
        /*0914*/ 	.word	0xffffffff


	//   ....[247]....
        /*0918*/ 	.word	0xffffffff


	//   ....[248]....
        /*091c*/ 	.word	0xffffffff


	//   ....[249]....
        /*0920*/ 	.word	0xffffffff


	//   ....[250]....
        /*0924*/ 	.word	0xffffffff


	//   ....[251]....
        /*0928*/ 	.word	0xffffffff


	//   ....[252]....
        /*092c*/ 	.word	0xffffffff


	//   ....[253]....
        /*0930*/ 	.word	0xffffffff


	//   ....[254]....
        /*0934*/ 	.word	0xffffffff


	//   ....[255]....
        /*0938*/ 	.word	0xffffffff


	//   ....[0]....
        /*093c*/ 	.word	0xffffffff


	//   ....[1]....
        /*0940*/ 	.word	0xffffffff


	//   ....[2]....
        /*0944*/ 	.word	0xffffffff


	//   ....[3]....
        /*0948*/ 	.word	0xffffffff


	//   ....[4]....
        /*094c*/ 	.word	0xffffffff


	//   ....[5]....
        /*0950*/ 	.word	0xffffffff


	//   ....[6]....
        /*0954*/ 	.word	0xffffffff


	//----- nvinfo : EIATTR_COOP_GROUP_INSTR_OFFSETS
	.align		4
.L_284:
        /*0958*/ 	.byte	0x04, 0x28
        /*095a*/ 	.short	(.L_286 - .L_285)


	//   ....[0]....
.L_285:
        /*095c*/ 	.word	0x00000050


	//   ....[1]....
        /*0960*/ 	.word	0x00000200


	//   ....[2]....
        /*0964*/ 	.word	0x00000230


	//   ....[3]....
        /*0968*/ 	.word	0x00000260


	//   ....[4]....
        /*096c*/ 	.word	0x00000290


	//   ....[5]....
        /*0970*/ 	.word	0x000002c0


	//   ....[6]....
        /*0974*/ 	.word	0x000002f0


	//   ....[7]....
        /*0978*/ 	.word	0x00000450


	//   ....[8]....
        /*097c*/ 	.word	0x00000490


	//   ....[9]....
        /*0980*/ 	.word	0x000004c0


	//   ....[10]....
        /*0984*/ 	.word	0x000004f0


	//   ....[11]....
        /*0988*/ 	.word	0x00000520


	//   ....[12]....
        /*098c*/ 	.word	0x00000550


	//   ....[13]....
        /*0990*/ 	.word	0x000005e0


	//   ....[14]....
        /*0994*/ 	.word	0x00000630


	//   ....[15]....
        /*0998*/ 	.word	0x00000650


	//   ....[16]....
        /*099c*/ 	.word	0x000006b0


	//   ....[17]....
        /*09a0*/ 	.word	0x00008340


	//   ....[18]....
        /*09a4*/ 	.word	0x00008360


	//   ....[19]....
        /*09a8*/ 	.word	0x00008440


	//   ....[20]....
        /*09ac*/ 	.word	0x00008450


	//   ....[21]....
        /*09b0*/ 	.word	0x00008520


	//   ....[22]....
        /*09b4*/ 	.word	0x00008540


	//   ....[23]....
        /*09b8*/ 	.word	0x00008610


	//   ....[24]....
        /*09bc*/ 	.word	0x00008620


	//   ....[25]....
        /*09c0*/ 	.word	0x000086f0


	//   ....[26]....
        /*09c4*/ 	.word	0x00008710


	//   ....[27]....
        /*09c8*/ 	.word	0x000087e0


	//   ....[28]....
        /*09cc*/ 	.word	0x000087f0


	//   ....[29]....
        /*09d0*/ 	.word	0x000088c0


	//   ....[30]....
        /*09d4*/ 	.word	0x000088e0


	//   ....[31]....
        /*09d8*/ 	.word	0x000089b0


	//   ....[32]....
        /*09dc*/ 	.word	0x000089c0


	//   ....[33]....
        /*09e0*/ 	.word	0x000090a0


	//   ....[34]....
        /*09e4*/ 	.word	0x00009100


	//   ....[35]....
        /*09e8*/ 	.word	0x00009160


	//   ....[36]....
        /*09ec*/ 	.word	0x00009190


	//   ....[37]....
        /*09f0*/ 	.word	0x00009340


	//   ....[38]....
        /*09f4*/ 	.word	0x00009380


	//   ....[39]....
        /*09f8*/ 	.word	0x000093d0


	//   ....[40]....
        /*09fc*/ 	.word	0x00009410


	//   ....[41]....
        /*0a00*/ 	.word	0x00009620


	//   ....[42]....
        /*0a04*/ 	.word	0x00009660


	//   ....[43]....
        /*0a08*/ 	.word	0x000096b0


	//   ....[44]....
        /*0a0c*/ 	.word	0x000096f0


	//   ....[45]....
        /*0a10*/ 	.word	0x00009920


	//   ....[46]....
        /*0a14*/ 	.word	0x00009960


	//   ....[47]....
        /*0a18*/ 	.word	0x000099b0


	//   ....[48]....
        /*0a1c*/ 	.word	0x000099f0


	//   ....[49]....
        /*0a20*/ 	.word	0x0000b750


	//   ....[50]....
        /*0a24*/ 	.word	0x0000b7a0


	//   ....[51]....
        /*0a28*/ 	.word	0x0000b7c0


	//   ....[52]....
        /*0a2c*/ 	.word	0x0000b7e0


	//   ....[53]....
        /*0a30*/ 	.word	0x0000b8c0


	//   ....[54]....
        /*0a34*/ 	.word	0x0000b8d0


	//   ....[55]....
        /*0a38*/ 	.word	0x0000b8e0


	//   ....[56]....
        /*0a3c*/ 	.word	0x0000b8f0


	//   ....[57]....
        /*0a40*/ 	.word	0x0000bb00


	//   ....[58]....
        /*0a44*/ 	.word	0x0000bb40


	//   ....[59]....
        /*0a48*/ 	.word	0x0000bb60


	//   ....[60]....
        /*0a4c*/ 	.word	0x0000bb70


	//   ....[61]....
        /*0a50*/ 	.word	0x0000bcb0


	//   ....[62]....
        /*0a54*/ 	.word	0x0000bd50


	//   ....[63]....
        /*0a58*/ 	.word	0x0000bd70


	//   ....[64]....
        /*0a5c*/ 	.word	0x0000bd80


	//   ....[65]....
        /*0a60*/ 	.word	0x0000f0c0


	//   ....[66]....
        /*0a64*/ 	.word	0x0000f0d0


	//   ....[67]....
        /*0a68*/ 	.word	0x0000f0f0


	//   ....[68]....
        /*0a6c*/ 	.word	0x0000f100


	//   ....[69]....
        /*0a70*/ 	.word	0x0000fb40


	//   ....[70]....
        /*0a74*/ 	.word	0x0000fb90


	//   ....[71]....
        /*0a78*/ 	.word	0x0000fee0


	//   ....[72]....
        /*0a7c*/ 	.word	0x0000ff10


	//   ....[73]....
        /*0a80*/ 	.word	0x0000ff80


	//   ....[74]....
        /*0a84*/ 	.word	0x00010140


	//   ....[75]....
        /*0a88*/ 	.word	0x00010180


	//   ....[76]....
        /*0a8c*/ 	.word	0x00010280


	//   ....[77]....
        /*0a90*/ 	.word	0x00012c10


	//   ....[78]....
        /*0a94*/ 	.word	0x00012c20


	//   ....[79]....
        /*0a98*/ 	.word	0x00012c30


	//   ....[80]....
        /*0a9c*/ 	.word	0x00012c40


	//   ....[81]....
        /*0aa0*/ 	.word	0x00013790


	//   ....[82]....
        /*0aa4*/ 	.word	0x00013a60


	//   ....[83]....
        /*0aa8*/ 	.word	0x00013c40


	//   ....[84]....
        /*0aac*/ 	.word	0x00013df0


	//   ....[85]....
        /*0ab0*/ 	.word	0x00013e70


	//   ....[86]....
        /*0ab4*/ 	.word	0x00014070


	//   ....[87]....
        /*0ab8*/ 	.word	0x00014100


	//   ....[88]....
        /*0abc*/ 	.word	0x00014200


	//   ....[89]....
        /*0ac0*/ 	.word	0x000176d0


	//   ....[90]....
        /*0ac4*/ 	.word	0x00017720


	//   ....[91]....
        /*0ac8*/ 	.word	0x000178b0


	//   ....[92]....
        /*0acc*/ 	.word	0x00017940


	//   ....[93]....
        /*0ad0*/ 	.word	0x000179f0


	//   ....[94]....
        /*0ad4*/ 	.word	0x00017a30


	//   ....[95]....
        /*0ad8*/ 	.word	0x00017c10


	//   ....[96]....
        /*0adc*/ 	.word	0x00017e80


	//   ....[97]....
        /*0ae0*/ 	.word	0x00019c50


	//   ....[98]....
        /*0ae4*/ 	.word	0x00019cc0


	//   ....[99]....
        /*0ae8*/ 	.word	0x00019ce0


	//   ....[100]....
        /*0aec*/ 	.word	0x00019cf0


	//   ....[101]....
        /*0af0*/ 	.word	0x00019d00


	//   ....[102]....
        /*0af4*/ 	.word	0x00019d30


	//   ....[103]....
        /*0af8*/ 	.word	0x00019d50


	//   ....[104]....
        /*0afc*/ 	.word	0x00019d60


	//   ....[105]....
        /*0b00*/ 	.word	0x0001b1a0


	//   ....[106]....
        /*0b04*/ 	.word	0x0001b1c0


	//   ....[107]....
        /*0b08*/ 	.word	0x0001b1e0


	//   ....[108]....
        /*0b0c*/ 	.word	0x0001b1f0


	//   ....[109]....
        /*0b10*/ 	.word	0x0001b200


	//   ....[110]....
        /*0b14*/ 	.word	0x0001b210


	//   ....[111]....
        /*0b18*/ 	.word	0x0001b230


	//   ....[112]....
        /*0b1c*/ 	.word	0x0001b2a0


	//   ....[113]....
        /*0b20*/ 	.word	0x0001b620


	//   ....[114]....
        /*0b24*/ 	.word	0x0001b640


	//   ....[115]....
        /*0b28*/ 	.word	0x0001b6b0


	//   ....[116]....
        /*0b2c*/ 	.word	0x0001b6c0


	//   ....[117]....
        /*0b30*/ 	.word	0x0001b730


	//   ....[118]....
        /*0b34*/ 	.word	0x0001b750


	//   ....[119]....
        /*0b38*/ 	.word	0x0001b7c0


	//   ....[120]....
        /*0b3c*/ 	.word	0x0001b7d0


	//   ....[121]....
        /*0b40*/ 	.word	0x0001b840


	//   ....[122]....
        /*0b44*/ 	.word	0x0001b860


	//   ....[123]....
        /*0b48*/ 	.word	0x0001b8d0


	//   ....[124]....
        /*0b4c*/ 	.word	0x0001b8e0


	//   ....[125]....
        /*0b50*/ 	.word	0x0001b950


	//   ....[126]....
        /*0b54*/ 	.word	0x0001b970


	//   ....[127]....
        /*0b58*/ 	.word	0x0001b9e0


	//   ....[128]....
        /*0b5c*/ 	.word	0x0001b9f0


	//   ....[129]....
        /*0b60*/ 	.word	0x0001bc80


	//   ....[130]....
        /*0b64*/ 	.word	0x0001bca0


	//   ....[131]....
        /*0b68*/ 	.word	0x0001bff0


	//   ....[132]....
        /*0b6c*/ 	.word	0x0001c000


	//   ....[133]....
        /*0b70*/ 	.word	0x0001c260


	//   ....[134]....
        /*0b74*/ 	.word	0x0001c280


	//   ....[135]....
        /*0b78*/ 	.word	0x0001c500


	//   ....[136]....
        /*0b7c*/ 	.word	0x0001c510


	//   ....[137]....
        /*0b80*/ 	.word	0x0001cee0


	//   ....[138]....
        /*0b84*/ 	.word	0x0001cf00


	//   ....[139]....
        /*0b88*/ 	.word	0x0001cf70


	//   ....[140]....
        /*0b8c*/ 	.word	0x0001cf80


	//   ....[141]....
        /*0b90*/ 	.word	0x0001cff0


	//   ....[142]....
        /*0b94*/ 	.word	0x0001d010


	//   ....[143]....
        /*0b98*/ 	.word	0x0001d080


	//   ....[144]....
        /*0b9c*/ 	.word	0x0001d090


	//   ....[145]....
        /*0ba0*/ 	.word	0x0001d100


	//   ....[146]....
        /*0ba4*/ 	.word	0x0001d120


	//   ....[147]....
        /*0ba8*/ 	.word	0x0001d190


	//   ....[148]....
        /*0bac*/ 	.word	0x0001d1a0


	//   ....[149]....
        /*0bb0*/ 	.word	0x0001d210


	//   ....[150]....
        /*0bb4*/ 	.word	0x0001d230


	//   ....[151]....
        /*0bb8*/ 	.word	0x0001d2a0


	//   ....[152]....
        /*0bbc*/ 	.word	0x0001d2b0


	//   ....[153]....
        /*0bc0*/ 	.word	0x0001d400


	//   ....[154]....
        /*0bc4*/ 	.word	0x0001d420


	//   ....[155]....
        /*0bc8*/ 	.word	0x0001d550


	//   ....[156]....
        /*0bcc*/ 	.word	0x0001d590


	//   ....[157]....
        /*0bd0*/ 	.word	0x0001d5c0


	//   ....[158]....
        /*0bd4*/ 	.word	0x0001d5f0


	//   ....[159]....
        /*0bd8*/ 	.word	0x0001d620


	//   ....[160]....
        /*0bdc*/ 	.word	0x0001d650


	//   ....[161]....
        /*0be0*/ 	.word	0x0001d7b0


	//   ....[162]....
        /*0be4*/ 	.word	0x0001d7f0


	//   ....[163]....
        /*0be8*/ 	.word	0x0001d820


	//   ....[164]....
        /*0bec*/ 	.word	0x0001d850


	//   ....[165]....
        /*0bf0*/ 	.word	0x0001d880


	//   ....[166]....
        /*0bf4*/ 	.word	0x0001d8b0


	//   ....[167]....
        /*0bf8*/ 	.word	0x0001d940


	//   ....[168]....
        /*0bfc*/ 	.word	0x0001d9a0


	//   ....[169]....
        /*0c00*/ 	.word	0x0001d9b0


	//   ....[170]....
        /*0c04*/ 	.word	0x0001da10


	//   ....[171]....
        /*0c08*/ 	.word	0x0001e470


	//   ....[172]....
        /*0c0c*/ 	.word	0x0001e4d0


	//   ....[173]....
        /*0c10*/ 	.word	0x0001e520


	//   ....[174]....
        /*0c14*/ 	.word	0x0001e570


	//   ....[175]....
        /*0c18*/ 	.word	0x0001e5c0


	//   ....[176]....
        /*0c1c*/ 	.word	0x0001e630


	//   ....[177]....
        /*0c20*/ 	.word	0x0001e680


	//   ....[178]....
        /*0c24*/ 	.word	0x0001e6f0


	//   ....[179]....
        /*0c28*/ 	.word	0x0001e760


	//   ....[180]....
        /*0c2c*/ 	.word	0x0001e7c0


	//   ....[181]....
        /*0c30*/ 	.word	0x0001e830


	//   ....[182]....
        /*0c34*/ 	.word	0x0001e8a0


	//   ....[183]....
        /*0c38*/ 	.word	0x0001e910


	//   ....[184]....
        /*0c3c*/ 	.word	0x0001e970


	//   ....[185]....
        /*0c40*/ 	.word	0x0001e9e0


	//   ....[186]....
        /*0c44*/ 	.word	0x0001ea50


	//   ....[187]....
        /*0c48*/ 	.word	0x0001eac0


	//   ....[188]....
        /*0c4c*/ 	.word	0x0001eb20


	//   ....[189]....
        /*0c50*/ 	.word	0x0001eb90


	//   ....[190]....
        /*0c54*/ 	.word	0x0001ec00


	//   ....[191]....
        /*0c58*/ 	.word	0x0001ec70


	//   ....[192]....
        /*0c5c*/ 	.word	0x0001ecd0


	//   ....[193]....
        /*0c60*/ 	.word	0x0001ed40


	//   ....[194]....
        /*0c64*/ 	.word	0x0001edb0


	//   ....[195]....
        /*0c68*/ 	.word	0x0001ee20


	//   ....[196]....
        /*0c6c*/ 	.word	0x0001ee80


	//   ....[197]....
        /*0c70*/ 	.word	0x0001eee0


	//   ....[198]....
        /*0c74*/ 	.word	0x0001ef40


	//   ....[199]....
        /*0c78*/ 	.word	0x0001ef90


	//   ....[200]....
        /*0c7c*/ 	.word	0x0001eff0


	//   ....[201]....
        /*0c80*/ 	.word	0x0001f040


	//   ....[202]....
        /*0c84*/ 	.word	0x0001f0a0


	//   ....[203]....
        /*0c88*/ 	.word	0x0001f0f0


	//   ....[204]....
        /*0c8c*/ 	.word	0x0001f150


	//   ....[205]....
        /*0c90*/ 	.word	0x0001f1c0


	//   ....[206]....
        /*0c94*/ 	.word	0x0001f230


	//   ....[207]....
        /*0c98*/ 	.word	0x0001f2a0


	//   ....[208]....
        /*0c9c*/ 	.word	0x0001f300


	//   ....[209]....
        /*0ca0*/ 	.word	0x0001f370


	//   ....[210]....
        /*0ca4*/ 	.word	0x0001f3e0


	//   ....[211]....
        /*0ca8*/ 	.word	0x0001f450


	//   ....[212]....
        /*0cac*/ 	.word	0x0001f4b0


	//   ....[213]....
        /*0cb0*/ 	.word	0x0001f520


	//   ....[214]....
        /*0cb4*/ 	.word	0x0001f590


	//   ....[215]....
        /*0cb8*/ 	.word	0x0001f600


	//   ....[216]....
        /*0cbc*/ 	.word	0x0001f660


	//   ....[217]....
        /*0cc0*/ 	.word	0x0001f6d0


	//   ....[218]....
        /*0cc4*/ 	.word	0x0001f740


	//   ....[219]....
        /*0cc8*/ 	.word	0x0001f7b0


	//   ....[220]....
        /*0ccc*/ 	.word	0x0001f810


	//   ....[221]....
        /*0cd0*/ 	.word	0x0001f880


	//   ....[222]....
        /*0cd4*/ 	.word	0x0001f8f0


	//   ....[223]....
        /*0cd8*/ 	.word	0x0001f960


	//   ....[224]....
        /*0cdc*/ 	.word	0x0001f9c0


	//   ....[225]....
        /*0ce0*/ 	.word	0x0001fa30


	//   ....[226]....
        /*0ce4*/ 	.word	0x0001faa0


	//   ....[227]....
        /*0ce8*/ 	.word	0x0001fb10


	//   ....[228]....
        /*0cec*/ 	.word	0x0001fb70


	//   ....[229]....
        /*0cf0*/ 	.word	0x0001fbe0


	//   ....[230]....
        /*0cf4*/ 	.word	0x0001fc50


	//   ....[231]....
        /*0cf8*/ 	.word	0x0001fcc0


	//   ....[232]....
        /*0cfc*/ 	.word	0x0001fd20


	//   ....[233]....
        /*0d00*/ 	.word	0x0001fd90


	//   ....[234]....
        /*0d04*/ 	.word	0x0001fe00


	//   ....[235]....
        /*0d08*/ 	.word	0x0001fe70


	//   ....[236]....
        /*0d0c*/ 	.word	0x0001fed0


	//   ....[237]....
        /*0d10*/ 	.word	0x0001ff40


	//   ....[238]....
        /*0d14*/ 	.word	0x0001ffb0


	//   ....[239]....
        /*0d18*/ 	.word	0x00020020


	//   ....[240]....
        /*0d1c*/ 	.word	0x00020080


	//   ....[241]....
        /*0d20*/ 	.word	0x000200f0


	//   ....[242]....
        /*0d24*/ 	.word	0x00020160


	//   ....[243]....
        /*0d28*/ 	.word	0x000201d0


	//   ....[244]....
        /*0d2c*/ 	.word	0x00020230


	//   ....[245]....
        /*0d30*/ 	.word	0x000202a0


	//   ....[246]....
        /*0d34*/ 	.word	0x00020310


	//   ....[247]....
        /*0d38*/ 	.word	0x00020360


	//   ....[248]....
        /*0d3c*/ 	.word	0x000203a0


	//   ....[249]....
        /*0d40*/ 	.word	0x000203f0


	//   ....[250]....
        /*0d44*/ 	.word	0x00020440


	//   ....[251]....
        /*0d48*/ 	.word	0x00020490


	//   ....[252]....
        /*0d4c*/ 	.word	0x00020500


	//   ....[253]....
        /*0d50*/ 	.word	0x00020550


	//   ....[254]....
        /*0d54*/ 	.word	0x000205a0


	//   ....[255]....
        /*0d58*/ 	.word	0x000205f0


	//   ....[0]....
        /*0d5c*/ 	.word	0x00020640


	//   ....[1]....
        /*0d60*/ 	.word	0x00020690


	//   ....[2]....
        /*0d64*/ 	.word	0x00020700


	//   ....[3]....
        /*0d68*/ 	.word	0x00020750


	//   ....[4]....
        /*0d6c*/ 	.word	0x000207c0


	//   ....[5]....
        /*0d70*/ 	.word	0x00020820


	//   ....[6]....
        /*0d74*/ 	.word	0x00020890


	//----- nvinfo : EIATTR_EXIT_INSTR_OFFSETS
	.align		4
.L_286:
        /*0d78*/ 	.byte	0x04, 0x1c
        /*0d7a*/ 	.short	(.L_288 - .L_287)


	//   ....[0]....
.L_287:
        /*0d7c*/ 	.word	0x000010d0


	//   ....[1]....
        /*0d80*/ 	.word	0x0001e430


	//----- nvinfo : EIATTR_MAX_THREADS
	.align		4
.L_288:
        /*0d84*/ 	.byte	0x04, 0x05
        /*0d86*/ 	.short	(.L_290 - .L_289)
.L_289:
        /*0d88*/ 	.word	0x00000080
        /*0d8c*/ 	.word	0x00000001
        /*0d90*/ 	.word	0x00000001


	//----- nvinfo : EIATTR_CRS_STACK_SIZE
	.align		4
.L_290:
        /*0d94*/ 	.byte	0x04, 0x1e
        /*0d96*/ 	.short	(.L_292 - .L_291)
.L_291:
        /*0d98*/ 	.word	0x00000000
.L_292:


//--------------------- .nv.callgraph             --------------------------
	.section	.nv.callgraph,"",@"SHT_CUDA_CALLGRAPH"
	.align	4
	.sectionentsize	8
	.align		4
        /*0000*/ 	.word	0x00000000
	.align		4
        /*0004*/ 	.word	0xffffffff
	.align		4
        /*0008*/ 	.word	0x00000000
	.align		4
        /*000c*/ 	.word	0xfffffffe
	.align		4
        /*0010*/ 	.word	0x00000000
	.align		4
        /*0014*/ 	.word	0xfffffffd
	.align		4
        /*0018*/ 	.word	0x00000000
	.align		4
        /*001c*/ 	.word	0xfffffffc


//--------------------- .nv.rel.action            --------------------------
	.section	.nv.rel.action,"",@"SHT_CUDA_RELOCINFO"
	.align	8
	.sectionentsize	8
        /*0000*/ 	.byte	0x73, 0x00, 0x00, 0x00, 0x00, 0x00, 0x00, 0x00, 0x00, 0x00, 0x00, 0x11, 0x25, 0x00, 0x05, 0x36


//--------------------- .nv.constant4             --------------------------
	.section	.nv.constant4,"a",@progbits
	.align	8
	.align		8
.nv.constant4:
        /*0000*/ 	.dword	_ZN79_INTERNAL_b13ec3a6_43_flash_fwd_hdim64_bf16_split_softcap_sm80_cu_a6473388_31524cuda3std3__45__cpo5beginE
	.align		8
        /*0008*/ 	.dword	_ZN79_INTERNAL_b13ec3a6_43_flash_fwd_hdim64_bf16_split_softcap_sm80_cu_a6473388_31524cuda3std3__45__cpo3endE
	.align		8
        /*0010*/ 	.dword	_ZN79_INTERNAL_b13ec3a6_43_flash_fwd_hdim64_bf16_split_softcap_sm80_cu_a6473388_31524cuda3std3__45__cpo6cbeginE
	.align		8
        /*0018*/ 	.dword	_ZN79_INTERNAL_b13ec3a6_43_flash_fwd_hdim64_bf16_split_softcap_sm80_cu_a6473388_31524cuda3std3__45__cpo4cendE
	.align		8
        /*0020*/ 	.dword	_ZN79_INTERNAL_b13ec3a6_43_flash_fwd_hdim64_bf16_split_softcap_sm80_cu_a6473388_31524cuda3std3__481_GLOBAL__N__b13ec3a6_43_flash_fwd_hdim64_bf16_split_softcap_sm80_cu_a6473388_31526ignoreE
	.align		8
        /*0028*/ 	.dword	_ZN79_INTERNAL_b13ec3a6_43_flash_fwd_hdim64_bf16_split_softcap_sm80_cu_a6473388_31524cuda3std3__419piecewise_constructE
	.align		8
        /*0030*/ 	.dword	_ZN79_INTERNAL_b13ec3a6_43_flash_fwd_hdim64_bf16_split_softcap_sm80_cu_a6473388_31524cuda3std3__48in_placeE
	.align		8
        /*0038*/ 	.dword	_ZN79_INTERNAL_b13ec3a6_43_flash_fwd_hdim64_bf16_split_softcap_sm80_cu_a6473388_31524cuda3std6ranges3__45__cpo4swapE
	.align		8
        /*0040*/ 	.dword	_ZN79_INTERNAL_b13ec3a6_43_flash_fwd_hdim64_bf16_split_softcap_sm80_cu_a6473388_31524cuda3std6ranges3__45__cpo9iter_moveE
	.align		8
        /*0048*/ 	.dword	_ZN79_INTERNAL_b13ec3a6_43_flash_fwd_hdim64_bf16_split_softcap_sm80_cu_a6473388_31524cute7productE
	.align		8
        /*0050*/ 	.dword	_ZN79_INTERNAL_b13ec3a6_43_flash_fwd_hdim64_bf16_split_softcap_sm80_cu_a6473388_31524cute1_E


//--------------------- .nv.constant0._ZN7cutlass13device_kernelIN5flash19enable_sm80_to_sm89INS1_16FlashAttnFwdSm80INS1_25CollectiveMainloopFwdSm80ILi4ELi1ELb0EN4cute5tupleIJNS5_1CILi128EEENS7_ILi112EEENS7_ILi64EEEEEELi64ENS_10bfloat16_tEfNS_4arch4Sm80ELb0ELb0ELb1ELb0ELb0ELb0ELb1ELb1EEENS1_21CollectiveEpilogueFwdINS6_IJS8_SA_S9_EEENS6_IJNS7_ILi1EEESI_SI_EEESC_SE_Li128ELb0ELb1ELb1ELb0EEENS1_19SingleTileSchedulerILb0ELb1ELb1ELi128EEEEEEEEEvNT_6ParamsE --------------------------
	.section	.nv.constant0._ZN7cutlass13device_kernelIN5flash19enable_sm80_to_sm89INS1_16FlashAttnFwdSm80INS1_25CollectiveMainloopFwdSm80ILi4ELi1ELb0EN4cute5tupleIJNS5_1CILi128EEENS7_ILi112EEENS7_ILi64EEEEEELi64ENS_10bfloat16_tEfNS_4arch4Sm80ELb0ELb0ELb1ELb0ELb0ELb0ELb1ELb1EEENS1_21CollectiveEpilogueFwdINS6_IJS8_SA_S9_EEENS6_IJNS7_ILi1EEESI_SI_EEESC_SE_Li128ELb0ELb1ELb1ELb0EEENS1_19SingleTileSchedulerILb0ELb1ELb1ELi128EEEEEEEEEvNT_6ParamsE,"a",@progbits
	.sectionflags	@""
	.align	4
.nv.constant0._ZN7cutlass13device_kernelIN5flash19enable_sm80_to_sm89INS1_16FlashAttnFwdSm80INS1_25CollectiveMainloopFwdSm80ILi4ELi1ELb0EN4cute5tupleIJNS5_1CILi128EEENS7_ILi112EEENS7_ILi64EEEEEELi64ENS_10bfloat16_tEfNS_4arch4Sm80ELb0ELb0ELb1ELb0ELb0ELb0ELb1ELb1EEENS1_21CollectiveEpilogueFwdINS6_IJS8_SA_S9_EEENS6_IJNS7_ILi1EEESI_SI_EEESC_SE_Li128ELb0ELb1ELb1ELb0EEENS1_19SingleTileSchedulerILb0ELb1ELb1ELi128EEEEEEEEEvNT_6ParamsE:
	.zero		1400


//--------------------- .nv.constant0._ZN7cutlass13device_kernelIN5flash19enable_sm80_to_sm89INS1_16FlashAttnFwdSm80INS1_25CollectiveMainloopFwdSm80ILi4ELi1ELb0EN4cute5tupleIJNS5_1CILi128EEENS7_ILi80EEENS7_ILi64EEEEEELi64ENS_10bfloat16_tEfNS_4arch4Sm80ELb0ELb0ELb1ELb1ELb0ELb0ELb1ELb1EEENS1_21CollectiveEpilogueFwdINS6_IJS8_SA_S9_EEENS6_IJNS7_ILi1EEESI_SI_EEESC_SE_Li128ELb1ELb1ELb1ELb0EEENS1_36VarlenDynamicPersistentTileSchedulerILi128ELi80ELi128ELi128ELb1ELb1ELb0ELb0ELb1ELb1EEEEEEEEEvNT_6ParamsE --------------------------
	.section	.nv.constant0._ZN7cutlass13device_kernelIN5flash19enable_sm80_to_sm89INS1_16FlashAttnFwdSm80INS1_25CollectiveMainloopFwdSm80ILi4ELi1ELb0EN4cute5tupleIJNS5_1CILi128EEENS7_ILi80EEENS7_ILi64EEEEEELi64ENS_10bfloat16_tEfNS_4arch4Sm80ELb0ELb0ELb1ELb1ELb0ELb0ELb1ELb1EEENS1_21CollectiveEpilogueFwdINS6_IJS8_SA_S9_EEENS6_IJNS7_ILi1EEESI_SI_EEESC_SE_Li128ELb1ELb1ELb1ELb0EEENS1_36VarlenDynamicPersistentTileSchedulerILi128ELi80ELi128ELi128ELb1ELb1ELb0ELb0ELb1ELb1EEEEEEEEEvNT_6ParamsE,"a",@progbits
	.sectionflags	@""
	.align	4
.nv.constant0._ZN7cutlass13device_kernelIN5flash19enable_sm80_to_sm89INS1_16FlashAttnFwdSm80INS1_25CollectiveMainloopFwdSm80ILi4ELi1ELb0EN4cute5tupleIJNS5_1CILi128EEENS7_ILi80EEENS7_ILi64EEEEEELi64ENS_10bfloat16_tEfNS_4arch4Sm80ELb0ELb0ELb1ELb1ELb0ELb0ELb1ELb1EEENS1_21CollectiveEpilogueFwdINS6_IJS8_SA_S9_EEENS6_IJNS7_ILi1EEESI_SI_EEESC_SE_Li128ELb1ELb1ELb1ELb0EEENS1_36VarlenDynamicPersistentTileSchedulerILi128ELi80ELi128ELi128ELb1ELb1ELb0ELb0ELb1ELb1EEEEEEEEEvNT_6ParamsE:
	.zero		1432


//--------------------- .nv.constant0._ZN7cutlass13device_kernelIN5flash19enable_sm80_to_sm89INS1_16FlashAttnFwdSm80INS1_25CollectiveMainloopFwdSm80ILi4ELi1ELb0EN4cute5tupleIJNS5_1CILi128EEENS7_ILi80EEENS7_ILi64EEEEEELi64ENS_10bfloat16_tEfNS_4arch4Sm80ELb0ELb0ELb1ELb1ELb0ELb1ELb1ELb1EEENS1_21CollectiveEpilogueFwdINS6_IJS8_SA_S9_EEENS6_IJNS7_ILi1EEESI_SI_EEESC_SE_Li128ELb1ELb1ELb1ELb0EEENS1_36VarlenDynamicPersistentTileSchedulerILi128ELi80ELi128ELi128ELb1ELb1ELb0ELb0ELb1ELb1EEEEEEEEEvNT_6ParamsE --------------------------
	.section	.nv.constant0._ZN7cutlass13device_kernelIN5flash19enable_sm80_to_sm89INS1_16FlashAttnFwdSm80INS1_25CollectiveMainloopFwdSm80ILi4ELi1ELb0EN4cute5tupleIJNS5_1CILi128EEENS7_ILi80EEENS7_ILi64EEEEEELi64ENS_10bfloat16_tEfNS_4arch4Sm80ELb0ELb0ELb1ELb1ELb0ELb1ELb1ELb1EEENS1_21CollectiveEpilogueFwdINS6_IJS8_SA_S9_EEENS6_IJNS7_ILi1EEESI_SI_EEESC_SE_Li128ELb1ELb1ELb1ELb0EEENS1_36VarlenDynamicPersistentTileSchedulerILi128ELi80ELi128ELi128ELb1ELb1ELb0ELb0ELb1ELb1EEEEEEEEEvNT_6ParamsE,"a",@progbits
	.sectionflags	@""
	.align	4
.nv.constant0._ZN7cutlass13device_kernelIN5flash19enable_sm80_to_sm89INS1_16FlashAttnFwdSm80INS1_25CollectiveMainloopFwdSm80ILi4ELi1ELb0EN4cute5tupleIJNS5_1CILi128EEENS7_ILi80EEENS7_ILi64EEEEEELi64ENS_10bfloat16_tEfNS_4arch4Sm80ELb0ELb0ELb1ELb1ELb0ELb1ELb1ELb1EEENS1_21CollectiveEpilogueFwdINS6_IJS8_SA_S9_EEENS6_IJNS7_ILi1EEESI_SI_EEESC_SE_Li128ELb1ELb1ELb1ELb0EEENS1_36VarlenDynamicPersistentTileSchedulerILi128ELi80ELi128ELi128ELb1ELb1ELb0ELb0ELb1ELb1EEEEEEEEEvNT_6ParamsE:
	.zero		1432


//--------------------- .nv.constant0._ZN7cutlass13device_kernelIN5flash19enable_sm80_to_sm89INS1_16FlashAttnFwdSm80INS1_25CollectiveMainloopFwdSm80ILi4ELi1ELb0EN4cute5tupleIJNS5_1CILi128EEENS7_ILi96EEENS7_ILi64EEEEEELi64ENS_10bfloat16_tEfNS_4arch4Sm80ELb0ELb1ELb1ELb0ELb0ELb0ELb1ELb1EEENS1_21CollectiveEpilogueFwdINS6_IJS8_SA_S9_EEENS6_IJNS7_ILi1EEESI_SI_EEESC_SE_Li128ELb0ELb1ELb1ELb0EEENS1_19SingleTileSchedulerILb0ELb1ELb1ELi128EEEEEEEEEvNT_6ParamsE --------------------------
	.section	.nv.constant0._ZN7cutlass13device_kernelIN5flash19enable_sm80_to_sm89INS1_16FlashAttnFwdSm80INS1_25CollectiveMainloopFwdSm80ILi4ELi1ELb0EN4cute5tupleIJNS5_1CILi128EEENS7_ILi96EEENS7_ILi64EEEEEELi64ENS_10bfloat16_tEfNS_4arch4Sm80ELb0ELb1ELb1ELb0ELb0ELb0ELb1ELb1EEENS1_21CollectiveEpilogueFwdINS6_IJS8_SA_S9_EEENS6_IJNS7_ILi1EEESI_SI_EEESC_SE_Li128ELb0ELb1ELb1ELb0EEENS1_19SingleTileSchedulerILb0ELb1ELb1ELi128EEEEEEEEEvNT_6ParamsE,"a",@progbits
	.sectionflags	@""
	.align	4
.nv.constant0._ZN7cutlass13device_kernelIN5flash19enable_sm80_to_sm89INS1_16FlashAttnFwdSm80INS1_25CollectiveMainloopFwdSm80ILi4ELi1ELb0EN4cute5tupleIJNS5_1CILi128EEENS7_ILi96EEENS7_ILi64EEEEEELi64ENS_10bfloat16_tEfNS_4arch4Sm80ELb0ELb1ELb1ELb0ELb0ELb0ELb1ELb1EEENS1_21CollectiveEpilogueFwdINS6_IJS8_SA_S9_EEENS6_IJNS7_ILi1EEESI_SI_EEESC_SE_Li128ELb0ELb1ELb1ELb0EEENS1_19SingleTileSchedulerILb0ELb1ELb1ELi128EEEEEEEEEvNT_6ParamsE:
	.zero		1400


//--------------------- .nv.constant0._ZN7cutlass13device_kernelIN5flash19enable_sm80_to_sm89INS1_16FlashAttnFwdSm80INS1_25CollectiveMainloopFwdSm80ILi4ELi1ELb0EN4cute5tupleIJNS5_1CILi128EEENS7_ILi80EEENS7_ILi64EEEEEELi64ENS_10bfloat16_tEfNS_4arch4Sm80ELb0ELb1ELb1ELb1ELb0ELb0ELb1ELb1EEENS1_21CollectiveEpilogueFwdINS6_IJS8_SA_S9_EEENS6_IJNS7_ILi1EEESI_SI_EEESC_SE_Li128ELb1ELb1ELb1ELb0EEENS1_36VarlenDynamicPersistentTileSchedulerILi128ELi80ELi128ELi128ELb1ELb1ELb0ELb1ELb0ELb1EEEEEEEEEvNT_6ParamsE --------------------------
	.section	.nv.constant0._ZN7cutlass13device_kernelIN5flash19enable_sm80_to_sm89INS1_16FlashAttnFwdSm80INS1_25CollectiveMainloopFwdSm80ILi4ELi1ELb0EN4cute5tupleIJNS5_1CILi128EEENS7_ILi80EEENS7_ILi64EEEEEELi64ENS_10bfloat16_tEfNS_4arch4Sm80ELb0ELb1ELb1ELb1ELb0ELb0ELb1ELb1EEENS1_21CollectiveEpilogueFwdINS6_IJS8_SA_S9_EEENS6_IJNS7_ILi1EEESI_SI_EEESC_SE_Li128ELb1ELb1ELb1ELb0EEENS1_36VarlenDynamicPersistentTileSchedulerILi128ELi80ELi128ELi128ELb1ELb1ELb0ELb1ELb0ELb1EEEEEEEEEvNT_6ParamsE,"a",@progbits
	.sectionflags	@""
	.align	4
.nv.constant0._ZN7cutlass13device_kernelIN5flash19enable_sm80_to_sm89INS1_16FlashAttnFwdSm80INS1_25CollectiveMainloopFwdSm80ILi4ELi1ELb0EN4cute5tupleIJNS5_1CILi128EEENS7_ILi80EEENS7_ILi64EEEEEELi64ENS_10bfloat16_tEfNS_4arch4Sm80ELb0ELb1ELb1ELb1ELb0ELb0ELb1ELb1EEENS1_21CollectiveEpilogueFwdINS6_IJS8_SA_S9_EEENS6_IJNS7_ILi1EEESI_SI_EEESC_SE_Li128ELb1ELb1ELb1ELb0EEENS1_36VarlenDynamicPersistentTileSchedulerILi128ELi80ELi128ELi128ELb1ELb1ELb0ELb1ELb0ELb1EEEEEEEEEvNT_6ParamsE:
	.zero		1432


//--------------------- .nv.constant0._ZN7cutlass13device_kernelIN5flash19enable_sm80_to_sm89INS1_16FlashAttnFwdSm80INS1_25CollectiveMainloopFwdSm80ILi4ELi1ELb0EN4cute5tupleIJNS5_1CILi128EEENS7_ILi80EEENS7_ILi64EEEEEELi64ENS_10bfloat16_tEfNS_4arch4Sm80ELb0ELb1ELb1ELb1ELb0ELb1ELb1ELb1EEENS1_21CollectiveEpilogueFwdINS6_IJS8_SA_S9_EEENS6_IJNS7_ILi1EEESI_SI_EEESC_SE_Li128ELb1ELb1ELb1ELb0EEENS1_36VarlenDynamicPersistentTileSchedulerILi128ELi80ELi128ELi128ELb1ELb1ELb0ELb1ELb0ELb1EEEEEEEEEvNT_6ParamsE --------------------------
	.section	.nv.constant0._ZN7cutlass13device_kernelIN5flash19enable_sm80_to_sm89INS1_16FlashAttnFwdSm80INS1_25CollectiveMainloopFwdSm80ILi4ELi1ELb0EN4cute5tupleIJNS5_1CILi128EEENS7_ILi80EEENS7_ILi64EEEEEELi64ENS_10bfloat16_tEfNS_4arch4Sm80ELb0ELb1ELb1ELb1ELb0ELb1ELb1ELb1EEENS1_21CollectiveEpilogueFwdINS6_IJS8_SA_S9_EEENS6_IJNS7_ILi1EEESI_SI_EEESC_SE_Li128ELb1ELb1ELb1ELb0EEENS1_36VarlenDynamicPersistentTileSchedulerILi128ELi80ELi128ELi128ELb1ELb1ELb0ELb1ELb0ELb1EEEEEEEEEvNT_6ParamsE,"a",@progbits
	.sectionflags	@""
	.align	4
.nv.constant0._ZN7cutlass13device_kernelIN5flash19enable_sm80_to_sm89INS1_16FlashAttnFwdSm80INS1_25CollectiveMainloopFwdSm80ILi4ELi1ELb0EN4cute5tupleIJNS5_1CILi128EEENS7_ILi80EEENS7_ILi64EEEEEELi64ENS_10bfloat16_tEfNS_4arch4Sm80ELb0ELb1ELb1ELb1ELb0ELb1ELb1ELb1EEENS1_21CollectiveEpilogueFwdINS6_IJS8_SA_S9_EEENS6_IJNS7_ILi1EEESI_SI_EEESC_SE_Li128ELb1ELb1ELb1ELb0EEENS1_36VarlenDynamicPersistentTileSchedulerILi128ELi80ELi128ELi128ELb1ELb1ELb0ELb1ELb0ELb1EEEEEEEEEvNT_6ParamsE:
	.zero		1432


//--------------------- .nv.constant0._ZN7cutlass13device_kernelIN5flash19enable_sm80_to_sm89INS1_16FlashAttnFwdSm80INS1_25CollectiveMainloopFwdSm80ILi4ELi1ELb0EN4cute5tupleIJNS5_1CILi128EEENS7_ILi112EEENS7_ILi64EEEEEELi64ENS_10bfloat16_tEfNS_4arch4Sm80ELb1ELb0ELb1ELb0ELb0ELb0ELb1ELb1EEENS1_21CollectiveEpilogueFwdINS6_IJS8_SA_S9_EEENS6_IJNS7_ILi1EEESI_SI_EEESC_SE_Li128ELb0ELb1ELb1ELb0EEENS1_30DynamicPersistentTileSchedulerILi128ELi128ELb1ELb1ELb0EEEEEEEEEvNT_6ParamsE --------------------------
	.section	.nv.constant0._ZN7cutlass13device_kernelIN5flash19enable_sm80_to_sm89INS1_16FlashAttnFwdSm80INS1_25CollectiveMainloopFwdSm80ILi4ELi1ELb0EN4cute5tupleIJNS5_1CILi128EEENS7_ILi112EEENS7_ILi64EEEEEELi64ENS_10bfloat16_tEfNS_4arch4Sm80ELb1ELb0ELb1ELb0ELb0ELb0ELb1ELb1EEENS1_21CollectiveEpilogueFwdINS6_IJS8_SA_S9_EEENS6_IJNS7_ILi1EEESI_SI_EEESC_SE_Li128ELb0ELb1ELb1ELb0EEENS1_30DynamicPersistentTileSchedulerILi128ELi128ELb1ELb1ELb0EEEEEEEEEvNT_6ParamsE,"a",@progbits
	.sectionflags	@""
	.align	4
.nv.constant0._ZN7cutlass13device_kernelIN5flash19enable_sm80_to_sm89INS1_16FlashAttnFwdSm80INS1_25CollectiveMainloopFwdSm80ILi4ELi1ELb0EN4cute5tupleIJNS5_1CILi128EEENS7_ILi112EEENS7_ILi64EEEEEELi64ENS_10bfloat16_tEfNS_4arch4Sm80ELb1ELb0ELb1ELb0ELb0ELb0ELb1ELb1EEENS1_21CollectiveEpilogueFwdINS6_IJS8_SA_S9_EEENS6_IJNS7_ILi1EEESI_SI_EEESC_SE_Li128ELb0ELb1ELb1ELb0EEENS1_30DynamicPersistentTileSchedulerILi128ELi128ELb1ELb1ELb0EEEEEEEEEvNT_6ParamsE:
	.zero		1416


//--------------------- .nv.constant0._ZN7cutlass13device_kernelIN5flash19enable_sm80_to_sm89INS1_16FlashAttnFwdSm80INS1_25CollectiveMainloopFwdSm80ILi4ELi1ELb0EN4cute5tupleIJNS5_1CILi128EEENS7_ILi80EEENS7_ILi64EEEEEELi64ENS_10bfloat16_tEfNS_4arch4Sm80ELb1ELb0ELb1ELb1ELb0ELb0ELb1ELb1EEENS1_21CollectiveEpilogueFwdINS6_IJS8_SA_S9_EEENS6_IJNS7_ILi1EEESI_SI_EEESC_SE_Li128ELb1ELb1ELb1ELb0EEENS1_36VarlenDynamicPersistentTileSchedulerILi128ELi80ELi128ELi128ELb1ELb1ELb0ELb1ELb1ELb1EEEEEEEEEvNT_6ParamsE --------------------------
	.section	.nv.constant0._ZN7cutlass13device_kernelIN5flash19enable_sm80_to_sm89INS1_16FlashAttnFwdSm80INS1_25CollectiveMainloopFwdSm80ILi4ELi1ELb0EN4cute5tupleIJNS5_1CILi128EEENS7_ILi80EEENS7_ILi64EEEEEELi64ENS_10bfloat16_tEfNS_4arch4Sm80ELb1ELb0ELb1ELb1ELb0ELb0ELb1ELb1EEENS1_21CollectiveEpilogueFwdINS6_IJS8_SA_S9_EEENS6_IJNS7_ILi1EEESI_SI_EEESC_SE_Li128ELb1ELb1ELb1ELb0EEENS1_36VarlenDynamicPersistentTileSchedulerILi128ELi80ELi128ELi128ELb1ELb1ELb0ELb1ELb1ELb1EEEEEEEEEvNT_6ParamsE,"a",@progbits
	.sectionflags	@""
	.align	4
.nv.constant0._ZN7cutlass13device_kernelIN5flash19enable_sm80_to_sm89INS1_16FlashAttnFwdSm80INS1_25CollectiveMainloopFwdSm80ILi4ELi1ELb0EN4cute5tupleIJNS5_1CILi128EEENS7_ILi80EEENS7_ILi64EEEEEELi64ENS_10bfloat16_tEfNS_4arch4Sm80ELb1ELb0ELb1ELb1ELb0ELb0ELb1ELb1EEENS1_21CollectiveEpilogueFwdINS6_IJS8_SA_S9_EEENS6_IJNS7_ILi1EEESI_SI_EEESC_SE_Li128ELb1ELb1ELb1ELb0EEENS1_36VarlenDynamicPersistentTileSchedulerILi128ELi80ELi128ELi128ELb1ELb1ELb0ELb1ELb1ELb1EEEEEEEEEvNT_6ParamsE:
	.zero		1432


//--------------------- .nv.constant0._ZN7cutlass13device_kernelIN5flash19enable_sm80_to_sm89INS1_16FlashAttnFwdSm80INS1_25CollectiveMainloopFwdSm80ILi4ELi1ELb0EN4cute5tupleIJNS5_1CILi128EEENS7_ILi80EEENS7_ILi64EEEEEELi64ENS_10bfloat16_tEfNS_4arch4Sm80ELb1ELb0ELb1ELb1ELb0ELb1ELb1ELb1EEENS1_21CollectiveEpilogueFwdINS6_IJS8_SA_S9_EEENS6_IJNS7_ILi1EEESI_SI_EEESC_SE_Li128ELb1ELb1ELb1ELb0EEENS1_36VarlenDynamicPersistentTileSchedulerILi128ELi80ELi128ELi128ELb1ELb1ELb0ELb1ELb1ELb1EEEEEEEEEvNT_6ParamsE --------------------------
	.section	.nv.constant0._ZN7cutlass13device_kernelIN5flash19enable_sm80_to_sm89INS1_16FlashAttnFwdSm80INS1_25CollectiveMainloopFwdSm80ILi4ELi1ELb0EN4cute5tupleIJNS5_1CILi128EEENS7_ILi80EEENS7_ILi64EEEEEELi64ENS_10bfloat16_tEfNS_4arch4Sm80ELb1ELb0ELb1ELb1ELb0ELb1ELb1ELb1EEENS1_21CollectiveEpilogueFwdINS6_IJS8_SA_S9_EEENS6_IJNS7_ILi1EEESI_SI_EEESC_SE_Li128ELb1ELb1ELb1ELb0EEENS1_36VarlenDynamicPersistentTileSchedulerILi128ELi80ELi128ELi128ELb1ELb1ELb0ELb1ELb1ELb1EEEEEEEEEvNT_6ParamsE,"a",@progbits
	.sectionflags	@""
	.align	4
.nv.constant0._ZN7cutlass13device_kernelIN5flash19enable_sm80_to_sm89INS1_16FlashAttnFwdSm80INS1_25CollectiveMainloopFwdSm80ILi4ELi1ELb0EN4cute5tupleIJNS5_1CILi128EEENS7_ILi80EEENS7_ILi64EEEEEELi64ENS_10bfloat16_tEfNS_4arch4Sm80ELb1ELb0ELb1ELb1ELb0ELb1ELb1ELb1EEENS1_21CollectiveEpilogueFwdINS6_IJS8_SA_S9_EEENS6_IJNS7_ILi1EEESI_SI_EEESC_SE_Li128ELb1ELb1ELb1ELb0EEENS1_36VarlenDynamicPersistentTileSchedulerILi128ELi80ELi128ELi128ELb1ELb1ELb0ELb1ELb1ELb1EEEEEEEEEvNT_6ParamsE:
	.zero		1432


//--------------------- .text._ZN7cutlass13device_kernelIN5flash19enable_sm80_to_sm89INS1_16FlashAttnFwdSm80INS1_25CollectiveMainloopFwdSm80ILi4ELi1ELb0EN4cute5tupleIJNS5_1CILi128EEENS7_ILi112EEENS7_ILi64EEEEEELi64ENS_10bfloat16_tEfNS_4arch4Sm80ELb0ELb0ELb1ELb0ELb0ELb0ELb1ELb1EEENS1_21CollectiveEpilogueFwdINS6_IJS8_SA_S9_EEENS6_IJNS7_ILi1EEESI_SI_EEESC_SE_Li128ELb0ELb1ELb1ELb0EEENS1_19SingleTileSchedulerILb0ELb1ELb1ELi128EEEEEEEEEvNT_6ParamsE --------------------------
	.section	.text._ZN7cutlass13device_kernelIN5flash19enable_sm80_to_sm89INS1_16FlashAttnFwdSm80INS1_25CollectiveMainloopFwdSm80ILi4ELi1ELb0EN4cute5tupleIJNS5_1CILi128EEENS7_ILi112EEENS7_ILi64EEEEEELi64ENS_10bfloat16_tEfNS_4arch4Sm80ELb0ELb0ELb1ELb0ELb0ELb0ELb1ELb1EEENS1_21CollectiveEpilogueFwdINS6_IJS8_SA_S9_EEENS6_IJNS7_ILi1EEESI_SI_EEESC_SE_Li128ELb0ELb1ELb1ELb0EEENS1_19SingleTileSchedulerILb0ELb1ELb1ELi128EEEEEEEEEvNT_6ParamsE,"ax",@progbits
	.sectioninfo	@"SHI_REGISTERS=255"
	.align	128
.text._ZN7cutlass13device_kernelIN5flash19enable_sm80_to_sm89INS1_16FlashAttnFwdSm80INS1_25CollectiveMainloopFwdSm80ILi4ELi1ELb0EN4cute5tupleIJNS5_1CILi128EEENS7_ILi112EEENS7_ILi64EEEEEELi64ENS_10bfloat16_tEfNS_4arch4Sm80ELb0ELb0ELb1ELb0ELb0ELb0ELb1ELb1EEENS1_21CollectiveEpilogueFwdINS6_IJS8_SA_S9_EEENS6_IJNS7_ILi1EEESI_SI_EEESC_SE_Li128ELb0ELb1ELb1ELb0EEENS1_19SingleTileSchedulerILb0ELb1ELb1ELi128EEEEEEEEEvNT_6ParamsE:
        .type           _ZN7cutlass13device_kernelIN5flash19enable_sm80_to_sm89INS1_16FlashAttnFwdSm80INS1_25CollectiveMainloopFwdSm80ILi4ELi1ELb0EN4cute5tupleIJNS5_1CILi128EEENS7_ILi112EEENS7_ILi64EEEEEELi64ENS_10bfloat16_tEfNS_4arch4Sm80ELb0ELb0ELb1ELb0ELb0ELb0ELb1ELb1EEENS1_21CollectiveEpilogueFwdINS6_IJS8_SA_S9_EEENS6_IJNS7_ILi1EEESI_SI_EEESC_SE_Li128ELb0ELb1ELb1ELb0EEENS1_19SingleTileSchedulerILb0ELb1ELb1ELi128EEEEEEEEEvNT_6ParamsE,@function
        .size           _ZN7cutlass13device_kernelIN5flash19enable_sm80_to_sm89INS1_16FlashAttnFwdSm80INS1_25CollectiveMainloopFwdSm80ILi4ELi1ELb0EN4cute5tupleIJNS5_1CILi128EEENS7_ILi112EEENS7_ILi64EEEEEELi64ENS_10bfloat16_tEfNS_4arch4Sm80ELb0ELb0ELb1ELb0ELb0ELb0ELb1ELb1EEENS1_21CollectiveEpilogueFwdINS6_IJS8_SA_S9_EEENS6_IJNS7_ILi1EEESI_SI_EEESC_SE_Li128ELb0ELb1ELb1ELb0EEENS1_19SingleTileSchedulerILb0ELb1ELb1ELi128EEEEEEEEEvNT_6ParamsE,(.L_x_1614 - _ZN7cutlass13device_kernelIN5flash19enable_sm80_to_sm89INS1_16FlashAttnFwdSm80INS1_25CollectiveMainloopFwdSm80ILi4ELi1ELb0EN4cute5tupleIJNS5_1CILi128EEENS7_ILi112EEENS7_ILi64EEEEEELi64ENS_10bfloat16_tEfNS_4arch4Sm80ELb0ELb0ELb1ELb0ELb0ELb0ELb1ELb1EEENS1_21CollectiveEpilogueFwdINS6_IJS8_SA_S9_EEENS6_IJNS7_ILi1EEESI_SI_EEESC_SE_Li128ELb0ELb1ELb1ELb0EEENS1_19SingleTileSchedulerILb0ELb1ELb1ELi128EEEEEEEEEvNT_6ParamsE)
        .other          _ZN7cutlass13device_kernelIN5flash19enable_sm80_to_sm89INS1_16FlashAttnFwdSm80INS1_25CollectiveMainloopFwdSm80ILi4ELi1ELb0EN4cute5tupleIJNS5_1CILi128EEENS7_ILi112EEENS7_ILi64EEEEEELi64ENS_10bfloat16_tEfNS_4arch4Sm80ELb0ELb0ELb1ELb0ELb0ELb0ELb1ELb1EEENS1_21CollectiveEpilogueFwdINS6_IJS8_SA_S9_EEENS6_IJNS7_ILi1EEESI_SI_EEESC_SE_Li128ELb0ELb1ELb1ELb0EEENS1_19SingleTileSchedulerILb0ELb1ELb1ELi128EEEEEEEEEvNT_6ParamsE,@"STO_CUDA_ENTRY STV_DEFAULT"
_ZN7cutlass13device_kernelIN5flash19enable_sm80_to_sm89INS1_16FlashAttnFwdSm80INS1_25CollectiveMainloopFwdSm80ILi4ELi1ELb0EN4cute5tupleIJNS5_1CILi128EEENS7_ILi112EEENS7_ILi64EEEEEELi64ENS_10bfloat16_tEfNS_4arch4Sm80ELb0ELb0ELb1ELb0ELb0ELb0ELb1ELb1EEENS1_21CollectiveEpilogueFwdINS6_IJS8_SA_S9_EEENS6_IJNS7_ILi1EEESI_SI_EEESC_SE_Li128ELb0ELb1ELb1ELb0EEENS1_19SingleTileSchedulerILb0ELb1ELb1ELi128EEEEEEEEEvNT_6ParamsE:
[----:B------:R-:W-:-:S03]  /*0000*/  MOV R1, c[0x0][0x28] ;  /* 0x00000a0000017a02 */ /* 0x000fc60000000f00 */
[----:B------:R-:W1:Y:S01]  /*0010*/  S2R R192, SR_TID.X ;  /* 0x0000000000c07919 */ /* 0x000e620000002100 */
[----:B------:R-:W-:-:S03]  /*0020*/  IADD3 R1, R1, -0x68, RZ ;  /* 0xffffff9801017810 */ /* 0x000fc60007ffe0ff */
[----:B------:R-:W2:Y:S04]  /*0030*/  S2R R2, SR_CTAID.Y ;  /* 0x0000000000027919 */ /* 0x000ea80000002600 */
[----:B------:R-:W3:Y:S01]  /*0040*/  S2R R28, SR_CTAID.Z ;  /* 0x00000000001c7919 */ /* 0x000ee20000002700 */
[----:B-1----:R-:W-:-:S06]  /*0050*/  SHF.R.U32.HI R0, RZ, 0x5, R192 ;  /* 0x00000005ff007819 */ /* 0x002fcc00000116c0 */
[----:B------:R-:W1:Y:S02]  /*0060*/  SHFL.IDX PT, R0, R0, RZ, 0x1f ;  /* 0x00001fff00007589 */ /* 0x000e6400000e0000 */
[----:B-1----:R-:W-:-:S13]  /*0070*/  ISETP.NE.AND P0, PT, R0, RZ, PT ;  /* 0x000000ff0000720c */ /* 0x002fda0003f05270 */
[----:B------:R-:W-:Y:S05]  /*0080*/  @!P0 BRA `(.L_x_0) ;  /* 0x0000008000008947 */ /* 0x000fea0003800000 */
[----:B--23--:R1:W-:Y:S01]  /*0090*/  STL [R1+0x30], R2 ;  /* 0x0000300201007387 */ /* 0x00c3e20000100800 */
[----:B------:R-:W-:-:S04]  /*00a0*/  MOV R0, c[0x0][0x550] ;  /* 0x0001540000007a02 */ /* 0x000fc80000000f00 */
[----:B------:R-:W-:-:S13]  /*00b0*/  ISETP.NE.AND P0, PT, R0, 0x1, PT ;  /* 0x000000010000780c */ /* 0x000fda0003f05270 */
[----:B------:R-:W-:Y:S05]  /*00c0*/  @!P0 BRA `(.L_x_1) ;  /* 0x000000a000008947 */ /* 0x000fea0003800000 */
[----:B------:R-:W-:-:S05]  /*00d0*/  IMAD.HI.U32 R0, R2, c[0x0][0x554], RZ ;  /* 0x0001550002007a27 */ /* 0x000fca00078e00ff */
[----:B------:R-:W-:-:S05]  /*00e0*/  SHF.R.U32.HI R0, RZ, c[0x0][0x558], R0 ;  /* 0x00015600ff007a19 */ /* 0x000fca0000011600 */
[----:B------:R2:W-:Y:S01]  /*00f0*/  STL [R1+0x30], R0 ;  /* 0x0000300001007387 */ /* 0x0005e20000100800 */
[----:B------:R-:W-:Y:S05]  /*0100*/  BRA `(.L_x_1) ;  /* 0x0000006000007947 */ /* 0x000fea0003800000 */
.L_x_0:
[----:B--23--:R-:W-:Y:S01]  /*0110*/  IMAD.MOV.U32 R0, RZ, RZ, c[0x0][0x550] ;  /* 0x00015400ff007624 */ /* 0x00cfe200078e00ff */
[----:B------:R-:W-:-:S04]  /*0120*/  MOV R3, R2 ;  /* 0x0000000200037202 */ /* 0x000fc80000000f00 */
[----:B------:R-:W-:-:S13]  /*0130*/  ISETP.NE.AND P0, PT, R0, 0x1, PT ;  /* 0x000000010000780c */ /* 0x000fda0003f05270 */
[----:B------:R-:W-:-:S05]  /*0140*/  @P0 IMAD.HI.U32 R0, R2, c[0x0][0x554], RZ ;  /* 0x0001550002000a27 */ /* 0x000fca00078e00ff */
[----:B------:R-:W-:-:S05]  /*0150*/  @P0 SHF.R.U32.HI R3, RZ, c[0x0][0x558], R0 ;  /* 0x00015600ff030a19 */ /* 0x000fca0000011600 */
[----:B------:R1:W-:Y:S02]  /*0160*/  STL [R1+0x30], R3 ;  /* 0x0000300301007387 */ /* 0x0003e40000100800 */
.L_x_1:
[----:B------:R-:W3:Y:S01]  /*0170*/  LDL R19, [R1+0x30] ;  /* 0x0000300001137983 */ /* 0x000ee20000100800 */
[----:B------:R-:W-:Y:S02]  /*0180*/  ISETP.GE.AND P0, PT, R28, RZ, PT ;  /* 0x000000ff1c00720c */ /* 0x000fe40003f06270 */
[----:B--23--:R-:W-:-:S05]  /*0190*/  IADD3 R0, -R19, RZ, RZ ;  /* 0x000000ff13007210 */ /* 0x00cfca0007ffe1ff */
[----:B------:R-:W-:-:S06]  /*01a0*/  IMAD R11, R0, c[0x0][0x550], R2 ;  /* 0x00015400000b7a24 */ /* 0x000fcc00078e0202 */
[----:B------:R-:W-:Y:S05]  /*01b0*/  @!P0 EXIT ;  /* 0x000000000000894d */ /* 0x000fea0003800000 */
[----:B------:R-:W-:Y:S02]  /*01c0*/  IMAD.MOV.U32 R0, RZ, RZ, c[0x0][0x1d0] ;  /* 0x00007400ff007624 */ /* 0x000fe400078e00ff */
[----:B-1----:R-:W-:-:S03]  /*01d0*/  IMAD.MOV.U32 R2, RZ, RZ, RZ ;  /* 0x000000ffff027224 */ /* 0x002fc600078e00ff */
[C---:B------:R-:W-:Y:S02]  /*01e0*/  ISETP.GE.AND P0, PT, R0.reuse, 0x1, PT ;  /* 0x000000010000780c */ /* 0x040fe40003f06270 */
[----:B------:R-:W-:Y:S01]  /*01f0*/  IADD3 R3, R0, 0x6f, RZ ;  /* 0x0000006f00037810 */ /* 0x000fe20007ffe0ff */
[----:B------:R-:W-:-:S04]  /*0200*/  IMAD.MOV.U32 R0, RZ, RZ, RZ ;  /* 0x000000ffff007224 */ /* 0x000fc800078e00ff */
[----:B------:R-:W-:-:S05]  /*0210*/  IMAD.HI R2, R3, -0x6db6db6d, R2 ;  /* 0x9249249303027827 */ /* 0x000fca00078e0202 */
[----:B------:R-:W-:-:S04]  /*0220*/  SHF.R.U32.HI R3, RZ, 0x1f, R2 ;  /* 0x0000001fff037819 */ /* 0x000fc80000011602 */
[----:B------:R-:W-:Y:S01]  /*0230*/  LEA.HI.SX32 R10, R2, R3, 0x1a ;  /* 0x00000003020a7211 */ /* 0x000fe200078fd2ff */
[----:B------:R-:W-:Y:S05]  /*0240*/  @!P0 BRA `(.L_x_2) ;  /* 0x0000020000008947 */ /* 0x000fea0003800000 */
[----:B------:R-:W-:-:S04]  /*0250*/  SHF.R.U32.HI R0, RZ, 0x10, R11 ;  /* 0x00000010ff007819 */ /* 0x000fc8000001160b */
[----:B------:R-:W-:-:S04]  /*0260*/  ISETP.NE.AND P0, PT, R0, RZ, PT ;  /* 0x000000ff0000720c */ /* 0x000fc80003f05270 */
[----:B------:R-:W-:-:S04]  /*0270*/  SEL R5, R0, c[0x0][0x338], P0 ;  /* 0x0000ce0000057a07 */ /* 0x000fc80000000000 */
[----:B------:R-:W-:Y:S02]  /*0280*/  IABS R0, R5 ;  /* 0x0000000500007213 */ /* 0x000fe40000000000 */
[----:B------:R-:W-:-:S03]  /*0290*/  IADD3 R7, R10, -0x1, R5 ;  /* 0xffffffff0a077810 */ /* 0x000fc60007ffe005 */
[----:B------:R-:W-:Y:S01]  /*02a0*/  IMAD.MOV.U32 R4, RZ, RZ, R0 ;  /* 0x000000ffff047224 */ /* 0x000fe200078e0000 */
[----:B------:R-:W-:-:S03]  /*02b0*/  IABS R9, R7 ;  /* 0x0000000700097213 */ /* 0x000fc60000000000 */
[----:B------:R-:W1:Y:S08]  /*02c0*/  I2F.RP R2, R4 ;  /* 0x0000000400027306 */ /* 0x000e700000209400 */
[----:B-1----:R-:W1:Y:S02]  /*02d0*/  MUFU.RCP R2, R2 ;  /* 0x0000000200027308 */ /* 0x002e640000001000 */
[----:B-1----:R-:W-:-:S06]  /*02e0*/  IADD3 R2, R2, 0xffffffe, RZ ;  /* 0x0ffffffe02027810 */ /* 0x002fcc0007ffe0ff */
[----:B------:R-:W1:Y:S02]  /*02f0*/  F2I.FTZ.U32.TRUNC.NTZ R3, R2 ;  /* 0x0000000200037305 */ /* 0x000e64000021f000 */
[----:B-1----:R-:W-:Y:S02]  /*0300*/  IMAD.MOV R0, RZ, RZ, -R3 ;  /* 0x000000ffff007224 */ /* 0x002fe400078e0a03 */
[----:B------:R-:W-:Y:S02]  /*0310*/  IMAD.MOV.U32 R2, RZ, RZ, RZ ;  /* 0x000000ffff027224 */ /* 0x000fe400078e00ff */
[----:B------:R-:W-:Y:S01]  /*0320*/  IMAD.MOV.U32 R6, RZ, RZ, R0 ;  /* 0x000000ffff067224 */ /* 0x000fe200078e0000 */
[----:B------:R-:W-:-:S03]  /*0330*/  IABS R0, R5 ;  /* 0x0000000500007213 */ /* 0x000fc60000000000 */
[----:B------:R-:W-:Y:S02]  /*0340*/  IMAD R6, R6, R4, RZ ;  /* 0x0000000406067224 */ /* 0x000fe400078e02ff */
[----:B------:R-:W-:Y:S02]  /*0350*/  IMAD.MOV R8, RZ, RZ, -R0 ;  /* 0x000000ffff087224 */ /* 0x000fe400078e0a00 */
[----:B------:R-:W-:-:S04]  /*0360*/  IMAD.HI.U32 R0, R3, R6, R2 ;  /* 0x0000000603007227 */ /* 0x000fc800078e0002 */
[----:B------:R-:W-:Y:S02]  /*0370*/  IMAD.MOV.U32 R2, RZ, RZ, R9 ;  /* 0x000000ffff027224 */ /* 0x000fe400078e0009 */
[----:B------:R-:W-:Y:S02]  /*0380*/  IMAD.MOV.U32 R3, RZ, RZ, R8 ;  /* 0x000000ffff037224 */ /* 0x000fe400078e0008 */
[----:B------:R-:W-:-:S04]  /*0390*/  IMAD.HI.U32 R0, R0, R2, RZ ;  /* 0x0000000200007227 */ /* 0x000fc800078e00ff */
[----:B------:R-:W-:-:S05]  /*03a0*/  IMAD R2, R0, R3, R2 ;  /* 0x0000000300027224 */ /* 0x000fca00078e0202 */
[----:B------:R-:W-:-:S13]  /*03b0*/  ISETP.GT.U32.AND P1, PT, R4, R2, PT ;  /* 0x000000020400720c */ /* 0x000fda0003f24070 */
[----:B------:R-:W-:Y:S01]  /*03c0*/  @!P1 IMAD.IADD R2, R2, 0x1, -R4 ;  /* 0x0000000102029824 */ /* 0x000fe200078e0a04 */
[----:B------:R-:W-:Y:S02]  /*03d0*/  @!P1 IADD3 R0, R0, 0x1, RZ ;  /* 0x0000000100009810 */ /* 0x000fe40007ffe0ff */
[----:B------:R-:W-:Y:S02]  /*03e0*/  ISETP.NE.AND P1, PT, R5, RZ, PT ;  /* 0x000000ff0500720c */ /* 0x000fe40003f25270 */
[----:B------:R-:W-:Y:S02]  /*03f0*/  ISETP.GE.U32.AND P2, PT, R2, R4, PT ;  /* 0x000000040200720c */ /* 0x000fe40003f46070 */
[----:B------:R-:W-:-:S04]  /*0400*/  LOP3.LUT R2, R7, R5, RZ, 0x3c, !PT ;  /* 0x0000000507027212 */ /* 0x000fc800078e3cff */
[----:B------:R-:W-:-:S07]  /*0410*/  ISETP.GE.AND P0, PT, R2, RZ, PT ;  /* 0x000000ff0200720c */ /* 0x000fce0003f06270 */
[----:B------:R-:W-:-:S06]  /*0420*/  @P2 IADD3 R0, R0, 0x1, RZ ;  /* 0x0000000100002810 */ /* 0x000fcc0007ffe0ff */
[----:B------:R-:W-:Y:S01]  /*0430*/  @!P0 IMAD.MOV R0, RZ, RZ, -R0 ;  /* 0x000000ffff008224 */ /* 0x000fe200078e0a00 */
[----:B------:R-:W-:Y:S02]  /*0440*/  @!P1 LOP3.LUT R0, RZ, R5, RZ, 0x33, !PT ;  /* 0x00000005ff009212 */ /* 0x000fe400078e33ff */
.L_x_2:
[----:B------:R-:W-:Y:S01]  /*0450*/  LOP3.LUT R2, R11, 0xffff, RZ, 0xc0, !PT ;  /* 0x0000ffff0b027812 */ /* 0x000fe200078ec0ff */
[----:B------:R-:W-:Y:S01]  /*0460*/  ULDC.64 UR8, c[0x0][0x118] ;  /* 0x0000460000087ab9 */ /* 0x000fe20000000a00 */
[----:B------:R-:W-:Y:S01]  /*0470*/  PLOP3.LUT P4, PT, PT, PT, PT, 0x80, 0x0 ;  /* 0x000000000000781c */ /* 0x000fe20003f8f070 */
[----:B------:R-:W-:Y:S01]  /*0480*/  CS2R R22, SRZ ;  /* 0x0000000000167805 */ /* 0x000fe2000001ff00 */
[----:B------:R-:W-:Y:S01]  /*0490*/  CS2R R20, SRZ ;  /* 0x0000000000147805 */ /* 0x000fe2000001ff00 */
[----:B------:R-:W-:Y:S01]  /*04a0*/  IMAD R199, R2, R0, RZ ;  /* 0x0000000002c77224 */ /* 0x000fe200078e02ff */
[----:B------:R-:W-:Y:S01]  /*04b0*/  CS2R R178, SRZ ;  /* 0x0000000000b27805 */ /* 0x000fe2000001ff00 */
[----:B------:R-:W-:Y:S01]  /*04c0*/  CS2R R176, SRZ ;  /* 0x0000000000b07805 */ /* 0x000fe2000001ff00 */
[----:B------:R-:W-:Y:S01]  /*04d0*/  CS2R R182, SRZ ;  /* 0x0000000000b67805 */ /* 0x000fe2000001ff00 */
[----:B------:R-:W-:Y:S01]  /*04e0*/  IMAD.IADD R0, R199, 0x1, R0 ;  /* 0x00000001c7007824 */ /* 0x000fe200078e0200 */
[----:B------:R1:W-:Y:S01]  /*04f0*/  STL [R1+0x34], R199 ;  /* 0x000034c701007387 */ /* 0x0003e20000100800 */
[----:B------:R-:W-:Y:S01]  /*0500*/  CS2R R180, SRZ ;  /* 0x0000000000b47805 */ /* 0x000fe2000001ff00 */
[----:B------:R-:W-:Y:S01]  /*0510*/  CS2R R174, SRZ ;  /* 0x0000000000ae7805 */ /* 0x000fe2000001ff00 */
[----:B------:R-:W-:Y:S01]  /*0520*/  CS2R R172, SRZ ;  /* 0x0000000000ac7805 */ /* 0x000fe2000001ff00 */
[----:B------:R-:W-:Y:S01]  /*0530*/  IMNMX R200, R10, R0, PT ;  /* 0x000000000ac87217 */ /* 0x000fe20003800200 */
[----:B------:R-:W-:Y:S01]  /*0540*/  CS2R R170, SRZ ;  /* 0x0000000000aa7805 */ /* 0x000fe2000001ff00 */
[----:B------:R-:W-:Y:S01]  /*0550*/  CS2R R168, SRZ ;  /* 0x0000000000a87805 */ /* 0x000fe2000001ff00 */
[----:B------:R-:W-:Y:S01]  /*0560*/  CS2R R162, SRZ ;  /* 0x0000000000a27805 */ /* 0x000fe2000001ff00 */
[----:B------:R-:W-:Y:S01]  /*0570*/  ISETP.GT.AND P0, PT, R200, R199, PT ;  /* 0x000000c7c800720c */ /* 0x000fe20003f04270 */
[----:B------:R-:W-:Y:S01]  /*0580*/  CS2R R160, SRZ ;  /* 0x0000000000a07805 */ /* 0x000fe2000001ff00 */
        /* <DEDUP_REMOVED lines=22> */
[----:B------:R-:W-:Y:S05]  /*06f0*/  @!P0 BRA `(.L_x_3) ;  /* 0x0000cc3000008947 */ /* 0x000fea0003800000 */
[----:B-1----:R-:W-:-:S04]  /*0700*/  ISETP.NE.U32.AND P1, PT, RZ, c[0x0][0x340], PT ;  /* 0x0000d000ff007a0c */ /* 0x002fc80003f25070 */
[----:B------:R-:W-:-:S13]  /*0710*/  ISETP.NE.AND.EX P1, PT, RZ, c[0x0][0x344], PT, P1 ;  /* 0x0000d100ff007a0c */ /* 0x000fda0003f25310 */
[----:B------:R-:W-:-:S04]  /*0720*/  @P1 IMAD.MOV.U32 R2, RZ, RZ, 0x4 ;  /* 0x00000004ff021424 */ /* 0x000fc800078e00ff */
[----:B------:R-:W-:-:S05]  /*0730*/  @P1 IMAD.WIDE R2, R28, R2, c[0x0][0x340] ;  /* 0x0000d0001c021625 */ /* 0x000fca00078e0202 */
[----:B------:R1:W2:Y:S01]  /*0740*/  @P1 LDG.E R18, [R2.64] ;  /* 0x0000000802121981 */ /* 0x0002a2000c1e1900 */
[----:B------:R-:W-:Y:S01]  /*0750*/  SHF.R.S32.HI R27, RZ, 0x1f, R192 ;  /* 0x0000001fff1b7819 */ /* 0x000fe200000114c0 */
[----:B------:R-:W-:Y:S01]  /*0760*/  IMAD.MOV.U32 R0, RZ, RZ, c[0x0][0x2c4] ;  /* 0x0000b100ff007624 */ /* 0x000fe200078e00ff */
[----:B------:R-:W-:Y:S01]  /*0770*/  SHF.R.S32.HI R16, RZ, 0x1f, R19 ;  /* 0x0000001fff107819 */ /* 0x000fe20000011413 */
[----:B------:R-:W3:Y:S01]  /*0780*/  S2R R22, SR_CTAID.X ;  /* 0x0000000000167919 */ /* 0x000ee20000002500 */
[-C--:B------:R-:W-:Y:S01]  /*0790*/  LEA.HI R5, R27, R192.reuse, RZ, 0x3 ;  /* 0x000000c01b057211 */ /* 0x080fe200078f18ff */
[----:B------:R-:W-:Y:S01]  /*07a0*/  ULDC UR5, c[0x0][0x2c4] ;  /* 0x0000b10000057ab9 */ /* 0x000fe20000000800 */
[----:B------:R-:W-:Y:S01]  /*07b0*/  ISETP.NE.AND P0, PT, R0, 0x1, PT ;  /* 0x000000010000780c */ /* 0x000fe20003f05270 */
[----:B------:R-:W-:Y:S01]  /*07c0*/  IMAD R4, R16, c[0x0][0x1b8], RZ ;  /* 0x00006e0010047a24 */ /* 0x000fe200078e02ff */
[----:B------:R-:W-:Y:S01]  /*07d0*/  LOP3.LUT R0, R5, 0xfffffff8, RZ, 0xc0, !PT ;  /* 0xfffffff805007812 */ /* 0x000fe200078ec0ff */
[----:B------:R-:W-:Y:S01]  /*07e0*/  ULDC UR4, c[0x0][0x168] ;  /* 0x00005a0000047ab9 */ /* 0x000fe20000000800 */
[----:B------:R-:W-:Y:S01]  /*07f0*/  SHF.R.S32.HI R15, RZ, 0x3, R5 ;  /* 0x00000003ff0f7819 */ /* 0x000fe20000011405 */
[----:B------:R-:W-:Y:S01]  /*0800*/  UIMAD UR4, UR5, UR4, URZ ;  /* 0x00000004050472a4 */ /* 0x000fe2000f8e023f */
[-C--:B------:R-:W-:Y:S01]  /*0810*/  IADD3 R21, -R0, R192.reuse, RZ ;  /* 0x000000c000157210 */ /* 0x080fe20007ffe1ff */
[----:B------:R-:W-:Y:S01]  /*0820*/  IMAD R0, R19, c[0x0][0x1bc], R4 ;  /* 0x00006f0013007a24 */ /* 0x000fe200078e0204 */
[----:B------:R-:W-:Y:S01]  /*0830*/  SHF.R.S32.HI R20, RZ, 0x1f, R28 ;  /* 0x0000001fff147819 */ /* 0x000fe2000001141c */
[----:B------:R-:W-:Y:S01]  /*0840*/  BSSY B0, `(.L_x_4) ;  /* 0x000005c000007945 */ /* 0x000fe20003800000 */
[--C-:B------:R-:W-:Y:S01]  /*0850*/  SHF.R.S32.HI R7, RZ, 0x1f, R15.reuse ;  /* 0x0000001fff077819 */ /* 0x100fe2000001140f */
[----:B------:R-:W-:Y:S01]  /*0860*/  IMAD R4, R21, 0x10, R15 ;  /* 0x0000001015047824 */ /* 0x000fe200078e020f */
[----:B------:R-:W-:Y:S01]  /*0870*/  LEA.HI R26, R27, R192, RZ, 0x4 ;  /* 0x000000c01b1a7211 */ /* 0x000fe200078f20ff */
[----:B------:R-:W-:Y:S01]  /*0880*/  IMAD R5, R20, c[0x0][0x1c0], RZ ;  /* 0x0000700014057a24 */ /* 0x000fe200078e02ff */
[----:B------:R-:W-:Y:S01]  /*0890*/  SHF.L.U32 R14, R15, 0x6, RZ ;  /* 0x000000060f0e7819 */ /* 0x000fe200000006ff */
[----:B------:R-:W-:-:S02]  /*08a0*/  IMAD.SHL.U32 R6, R21, 0x8, RZ ;  /* 0x0000000815067824 */ /* 0x000fc400078e00ff */
[----:B------:R-:W-:Y:S02]  /*08b0*/  IMAD R5, R28, c[0x0][0x1c4], R5 ;  /* 0x000071001c057a24 */ /* 0x000fe400078e0205 */
[----:B-1----:R-:W-:-:S04]  /*08c0*/  IMAD.WIDE.U32 R2, R19, c[0x0][0x1b8], RZ ;  /* 0x00006e0013027a25 */ /* 0x002fc800078e00ff */
[----:B---3--:R-:W-:Y:S01]  /*08d0*/  IMAD R11, R22, 0x80, R4 ;  /* 0x00000080160b7824 */ /* 0x008fe200078e0204 */
[----:B------:R-:W-:-:S03]  /*08e0*/  IADD3 R3, R3, R0, RZ ;  /* 0x0000000003037210 */ /* 0x000fc60007ffe0ff */
[----:B------:R-:W-:Y:S01]  /*08f0*/  @P0 IMAD.HI.U32 R4, R11, c[0x0][0x2c8], RZ ;  /* 0x0000b2000b040a27 */ /* 0x000fe200078e00ff */
[----:B------:R-:W-:-:S03]  /*0900*/  MOV R0, R11 ;  /* 0x0000000b00007202 */ /* 0x000fc60000000f00 */
[----:B------:R-:W-:Y:S01]  /*0910*/  IMAD.WIDE.U32 R2, R28, c[0x0][0x1c0], R2 ;  /* 0x000070001c027a25 */ /* 0x000fe200078e0002 */
[----:B------:R-:W-:-:S03]  /*0920*/  @P0 SHF.R.U32.HI R0, RZ, c[0x0][0x2cc], R4 ;  /* 0x0000b300ff000a19 */ /* 0x000fc60000011604 */
[----:B------:R-:W-:Y:S01]  /*0930*/  IMAD R4, R7, c[0x0][0x208], RZ ;  /* 0x0000820007047a24 */ /* 0x000fe200078e02ff */
[----:B------:R-:W-:Y:S02]  /*0940*/  SHF.R.S32.HI R8, RZ, 0x1f, R0 ;  /* 0x0000001fff087819 */ /* 0x000fe40000011400 */
[----:B------:R-:W-:Y:S01]  /*0950*/  IADD3 R3, R3, R5, RZ ;  /* 0x0000000503037210 */ /* 0x000fe20007ffe0ff */
[----:B------:R-:W-:Y:S01]  /*0960*/  IMAD R5, R7, c[0x0][0x1e0], RZ ;  /* 0x0000780007057a24 */ /* 0x000fe200078e02ff */
[----:B------:R-:W-:Y:S01]  /*0970*/  SHF.R.S32.HI R7, RZ, 0x1f, R6 ;  /* 0x0000001fff077819 */ /* 0x000fe20000011406 */
[----:B------:R-:W-:Y:S02]  /*0980*/  IMAD R10, R8, c[0x0][0x1b0], RZ ;  /* 0x00006c00080a7a24 */ /* 0x000fe400078e02ff */
[----:B------:R-:W-:-:S04]  /*0990*/  IMAD.WIDE.U32 R2, R0, c[0x0][0x1b0], R2 ;  /* 0x00006c0000027a25 */ /* 0x000fc800078e0002 */
[----:B------:R-:W-:Y:S02]  /*09a0*/  IMAD R10, R0, c[0x0][0x1b4], R10 ;  /* 0x00006d00000a7a24 */ /* 0x000fe400078e020a */
[C---:B------:R-:W-:Y:S02]  /*09b0*/  IMAD R12, R15.reuse, c[0x0][0x1e4], R5 ;  /* 0x000079000f0c7a24 */ /* 0x040fe400078e0205 */
[----:B------:R-:W-:Y:S01]  /*09c0*/  IMAD.WIDE.U32 R8, R15, c[0x0][0x1e0], R6 ;  /* 0x000078000f087a25 */ /* 0x000fe200078e0006 */
[----:B------:R-:W-:Y:S02]  /*09d0*/  IADD3 R3, R3, R10, RZ ;  /* 0x0000000a03037210 */ /* 0x000fe40007ffe0ff */
[----:B------:R-:W-:Y:S01]  /*09e0*/  LOP3.LUT R10, R26, 0xfffffff0, RZ, 0xc0, !PT ;  /* 0xfffffff01a0a7812 */ /* 0x000fe200078ec0ff */
[----:B------:R-:W-:Y:S01]  /*09f0*/  IMAD.MOV R0, RZ, RZ, -R0 ;  /* 0x000000ffff007224 */ /* 0x000fe200078e0a00 */
[----:B------:R-:W-:Y:S01]  /*0a00*/  IADD3 R9, R9, R12, RZ ;  /* 0x0000000c09097210 */ /* 0x000fe20007ffe0ff */
[----:B------:R-:W-:-:S02]  /*0a10*/  IMAD R12, R16, c[0x0][0x210], RZ ;  /* 0x00008400100c7a24 */ /* 0x000fc400078e02ff */
[----:B------:R-:W-:Y:S02]  /*0a20*/  IMAD R11, R0, c[0x0][0x2c4], R11 ;  /* 0x0000b100000b7a24 */ /* 0x000fe400078e020b */
[----:B------:R-:W-:Y:S02]  /*0a30*/  IMAD.IADD R10, R192, 0x1, -R10 ;  /* 0x00000001c00a7824 */ /* 0x000fe400078e0a0a */
[C---:B------:R-:W-:Y:S02]  /*0a40*/  IMAD R13, R15.reuse, c[0x0][0x20c], R4 ;  /* 0x000083000f0d7a24 */ /* 0x040fe400078e0204 */
[----:B------:R-:W-:Y:S01]  /*0a50*/  IMAD.WIDE.U32 R4, R15, c[0x0][0x208], R6 ;  /* 0x000082000f047a25 */ /* 0x000fe200078e0006 */
[----:B------:R-:W-:-:S03]  /*0a60*/  SHF.R.S32.HI R17, RZ, 0x1f, R10 ;  /* 0x0000001fff117819 */ /* 0x000fc6000001140a */
[----:B------:R-:W-:Y:S01]  /*0a70*/  IMAD R0, R16, c[0x0][0x1e8], RZ ;  /* 0x00007a0010007a24 */ /* 0x000fe200078e02ff */
[----:B------:R-:W-:Y:S01]  /*0a80*/  LEA.HI R25, R17, R10, RZ, 0x3 ;  /* 0x0000000a11197211 */ /* 0x000fe200078f18ff */
[----:B------:R-:W-:Y:S01]  /*0a90*/  IMAD R16, R19, c[0x0][0x214], R12 ;  /* 0x0000850013107a24 */ /* 0x000fe200078e020c */
[----:B------:R-:W-:Y:S01]  /*0aa0*/  SHF.R.S32.HI R12, RZ, 0x1f, R11 ;  /* 0x0000001fff0c7819 */ /* 0x000fe2000001140b */
[----:B------:R-:W-:Y:S02]  /*0ab0*/  IMAD.IADD R5, R5, 0x1, R13 ;  /* 0x0000000105057824 */ /* 0x000fe400078e020d */
[----:B------:R-:W-:Y:S01]  /*0ac0*/  IMAD R13, R19, c[0x0][0x1ec], R0 ;  /* 0x00007b00130d7a24 */ /* 0x000fe200078e0200 */
[----:B------:R-:W-:Y:S01]  /*0ad0*/  LOP3.LUT R0, R14, 0x1c0, RZ, 0xc0, !PT ;  /* 0x000001c00e007812 */ /* 0x000fe200078ec0ff */
[----:B------:R-:W-:Y:S02]  /*0ae0*/  IMAD R12, R12, c[0x0][0x1a8], RZ ;  /* 0x00006a000c0c7a24 */ /* 0x000fe400078e02ff */
[----:B------:R-:W-:Y:S01]  /*0af0*/  IMAD.WIDE.U32 R2, R11, c[0x0][0x1a8], R2 ;  /* 0x00006a000b027a25 */ /* 0x000fe200078e0002 */
[----:B------:R-:W-:-:S02]  /*0b00*/  LOP3.LUT R17, R0, 0x38, R6, 0xf8, !PT ;  /* 0x0000003800117812 */ /* 0x000fc400078ef806 */
[----:B------:R-:W-:Y:S01]  /*0b10*/  SHF.R.U32.HI R14, RZ, 0x3, R0 ;  /* 0x00000003ff0e7819 */ /* 0x000fe20000011600 */
[----:B------:R-:W-:Y:S01]  /*0b20*/  IMAD R12, R11, c[0x0][0x1ac], R12 ;  /* 0x00006b000b0c7a24 */ /* 0x000fe200078e020c */
[----:B------:R-:W-:Y:S01]  /*0b30*/  LOP3.LUT R0, R25, 0xfffffff8, RZ, 0xc0, !PT ;  /* 0xfffffff819007812 */ /* 0x000fe200078ec0ff */
[C---:B------:R-:W-:Y:S01]  /*0b40*/  IMAD.WIDE.U32 R4, R19.reuse, c[0x0][0x210], R4 ;  /* 0x0000840013047a25 */ /* 0x040fe200078e0004 */
[----:B------:R-:W-:Y:S02]  /*0b50*/  LEA R11, P0, R2, c[0x0][0x160], 0x1 ;  /* 0x00005800020b7a11 */ /* 0x000fe400078008ff */
[----:B------:R-:W-:Y:S01]  /*0b60*/  IADD3 R24, R10, -R0, RZ ;  /* 0x800000000a187210 */ /* 0x000fe20007ffe0ff */
[----:B------:R-:W-:Y:S01]  /*0b70*/  IMAD.WIDE.U32 R8, R19, c[0x0][0x1e8], R8 ;  /* 0x00007a0013087a25 */ /* 0x000fe200078e0008 */
[----:B------:R-:W-:Y:S02]  /*0b80*/  IADD3 R10, R3, R12, RZ ;  /* 0x0000000c030a7210 */ /* 0x000fe40007ffe0ff */
[----:B------:R-:W-:Y:S01]  /*0b90*/  LOP3.LUT R19, R17, R14, RZ, 0x3c, !PT ;  /* 0x0000000e11137212 */ /* 0x000fe200078e3cff */
[----:B------:R-:W-:Y:S01]  /*0ba0*/  IMAD.IADD R5, R5, 0x1, R16 ;  /* 0x0000000105057824 */ /* 0x000fe200078e0210 */
[----:B------:R-:W-:Y:S01]  /*0bb0*/  LEA.HI.X R10, R2, c[0x0][0x164], R10, 0x1, P0 ;  /* 0x00005900020a7a11 */ /* 0x000fe200000f0c0a */
[----:B------:R-:W-:Y:S01]  /*0bc0*/  IMAD.IADD R9, R9, 0x1, R13 ;  /* 0x0000000109097824 */ /* 0x000fe200078e020d */
[----:B------:R-:W-:Y:S01]  /*0bd0*/  LEA.HI R13, R27, R192, RZ, 0x6 ;  /* 0x000000c01b0d7211 */ /* 0x000fe200078f30ff */
[----:B------:R1:W3:Y:S01]  /*0be0*/  SHFL.IDX PT, R16, R11, RZ, 0x181f ;  /* 0x00181fff0b107589 */ /* 0x0002e200000e0000 */
[----:B------:R-:W-:-:S03]  /*0bf0*/  ISETP.GE.AND P0, PT, R6, c[0x0][0x198], PT ;  /* 0x0000660006007a0c */ /* 0x000fc60003f06270 */
[----:B------:R-:W-:Y:S01]  /*0c00*/  IMAD.SHL.U32 R13, R13, 0x8, RZ ;  /* 0x000000080d0d7824 */ /* 0x000fe200078e00ff */
[----:B------:R1:W4:Y:S01]  /*0c10*/  SHFL.IDX PT, R17, R10, RZ, 0x181f ;  /* 0x00181fff0a117589 */ /* 0x00032200000e0000 */
[----:B--2---:R-:W-:Y:S01]  /*0c20*/  @P1 SHF.R.S32.HI R3, RZ, 0x1f, R18 ;  /* 0x0000001fff031819 */ /* 0x004fe20000011412 */
[----:B------:R-:W-:Y:S02]  /*0c30*/  @!P1 IMAD.MOV.U32 R3, RZ, RZ, R20 ;  /* 0x000000ffff039224 */ /* 0x000fe400078e0014 */
[----:B------:R-:W-:Y:S01]  /*0c40*/  @P1 IMAD.MOV.U32 R2, RZ, RZ, R18 ;  /* 0x000000ffff021224 */ /* 0x000fe200078e0012 */
[----:B------:R-:W-:Y:S01]  /*0c50*/  @!P1 MOV R2, R28 ;  /* 0x0000001c00029202 */ /* 0x000fe20000000f00 */
[C---:B------:R-:W-:Y:S01]  /*0c60*/  IMAD R12, R3.reuse, c[0x0][0x1f0], RZ ;  /* 0x00007c00030c7a24 */ /* 0x040fe200078e02ff */
[----:B------:R-:W-:Y:S01]  /*0c70*/  LEA R18, R22, R15, 0x7 ;  /* 0x0000000f16127211 */ /* 0x000fe200078e38ff */
[----:B------:R-:W-:Y:S01]  /*0c80*/  IMAD R0, R3, c[0x0][0x218], RZ ;  /* 0x0000860003007a24 */ /* 0x000fe200078e02ff */
[----:B------:R-:W-:Y:S01]  /*0c90*/  MOV R22, 0x20 ;  /* 0x0000002000167802 */ /* 0x000fe20000000f00 */
[----:B------:R-:W-:Y:S01]  /*0ca0*/  IMAD R14, R2, c[0x0][0x1f4], R12 ;  /* 0x00007d00020e7a24 */ /* 0x000fe200078e020c */
[----:B------:R-:W-:Y:S01]  /*0cb0*/  ISETP.GE.AND P3, PT, R18, UR4, PT ;  /* 0x0000000412007c0c */ /* 0x000fe2000bf66270 */
[C---:B------:R-:W-:Y:S01]  /*0cc0*/  IMAD R12, R2.reuse, c[0x0][0x21c], R0 ;  /* 0x00008700020c7a24 */ /* 0x040fe200078e0200 */
[----:B------:R-:W-:Y:S01]  /*0cd0*/  LOP3.LUT R0, R19, 0xfffffe00, R13, 0xf8, !PT ;  /* 0xfffffe0013007812 */ /* 0x000fe200078ef80d */
[----:B------:R-:W-:Y:S01]  /*0ce0*/  IMAD.WIDE.U32 R30, R2, c[0x0][0x218], R4 ;  /* 0x00008600021e7a25 */ /* 0x000fe200078e0004 */
[----:B------:R-:W-:-:S03]  /*0cf0*/  R2P PR, R24, 0x6 ;  /* 0x0000000618007804 */ /* 0x000fc60000000000 */
[----:B------:R-:W-:Y:S01]  /*0d00*/  IMAD.WIDE.U32 R34, R2, c[0x0][0x1f0], R8 ;  /* 0x00007c0002227a25 */ /* 0x000fe200078e0008 */
[----:B------:R-:W-:Y:S02]  /*0d10*/  IADD3 R33, R31, R12, RZ ;  /* 0x0000000c1f217210 */ /* 0x000fe40007ffe0ff */
[----:B------:R-:W-:Y:S01]  /*0d20*/  SEL R4, R22, 0xffffffe0, !P2 ;  /* 0xffffffe016047807 */ /* 0x000fe20005000000 */
[----:B------:R-:W-:Y:S01]  /*0d30*/  IMAD.MOV.U32 R20, RZ, RZ, 0x10 ;  /* 0x00000010ff147424 */ /* 0x000fe200078e00ff */
[----:B------:R-:W-:Y:S01]  /*0d40*/  IADD3 R37, R35, R14, RZ ;  /* 0x0000000e23257210 */ /* 0x000fe20007ffe0ff */
[----:B------:R1:W-:Y:S03]  /*0d50*/  STL.64 [R1+0x38], R34 ;  /* 0x0000382201007387 */ /* 0x0003e60000100a00 */
[----:B------:R-:W-:Y:S01]  /*0d60*/  SEL R3, R20, 0xfffffff0, !P1 ;  /* 0xfffffff014037807 */ /* 0x000fe20004800000 */
[----:B------:R1:W-:Y:S04]  /*0d70*/  STL.64 [R1+0x8], R30 ;  /* 0x0000081e01007387 */ /* 0x0003e80000100a00 */
[----:B------:R1:W-:Y:S04]  /*0d80*/  STL [R1+0x4], R33 ;  /* 0x0000042101007387 */ /* 0x0003e80000100800 */
[----:B------:R1:W-:Y:S01]  /*0d90*/  STL [R1+0x2c], R37 ;  /* 0x00002c2501007387 */ /* 0x0003e20000100800 */
[----:B------:R-:W-:Y:S05]  /*0da0*/  @P3 BRA `(.L_x_5) ;  /* 0x0000005000003947 */ /* 0x000fea0003800000 */
[----:B---34-:R-:W-:Y:S01]  /*0db0*/  LEA R8, P1, R6, R16, 0x1 ;  /* 0x0000001006087211 */ /* 0x018fe200078208ff */
[----:B------:R-:W-:-:S03]  /*0dc0*/  IMAD.SHL.U32 R2, R0, 0x2, RZ ;  /* 0x0000000200027824 */ /* 0x000fc600078e00ff */
[----:B------:R-:W-:-:S05]  /*0dd0*/  LEA.HI.X R9, R6, R17, R7, 0x1, P1 ;  /* 0x0000001106097211 */ /* 0x000fca00008f0c07 */
[----:B------:R-:W-:Y:S01]  /*0de0*/  @!PT LDS RZ, [RZ] ;  /* 0x00000000fffff984 */ /* 0x000fe20000000800 */
[----:B------:R2:W-:Y:S04]  /*0df0*/  LDGSTS.E.BYPASS.LTC128B.128 [R2+0x7100], [R8.64], !P0 ;  /* 0x0710000008027fae */ /* 0x0005e8000c101d48 */
.L_x_5:
[----:B---34-:R-:W-:Y:S05]  /*0e00*/  BSYNC B0 ;  /* 0x0000000000007941 */ /* 0x018fea0003800000 */
.L_x_4:
[----:B------:R-:W-:Y:S01]  /*0e10*/  IADD3 R5, R18, 0x10, RZ ;  /* 0x0000001012057810 */ /* 0x000fe20007ffe0ff */
[----:B--2---:R2:W3:Y:S01]  /*0e20*/  SHFL.IDX PT, R2, R10, 0x1, 0x181f ;  /* 0x00381f000a027f89 */ /* 0x0044e200000e0000 */
[----:B------:R-:W-:Y:S02]  /*0e30*/  BSSY B0, `(.L_x_6) ;  /* 0x0000009000007945 */ /* 0x000fe40003800000 */
[----:B------:R-:W-:Y:S01]  /*0e40*/  ISETP.GE.AND P1, PT, R5, UR4, PT ;  /* 0x0000000405007c0c */ /* 0x000fe2000bf26270 */
[----:B------:R2:W4:-:S12]  /*0e50*/  SHFL.IDX PT, R8, R11, 0x1, 0x181f ;  /* 0x00381f000b087f89 */ /* 0x00051800000e0000 */
[----:B------:R-:W-:Y:S05]  /*0e60*/  @P1 BRA `(.L_x_7) ;  /* 0x0000005000001947 */ /* 0x000fea0003800000 */
[----:B----4-:R-:W-:-:S04]  /*0e70*/  LEA R8, P1, R6, R8, 0x1 ;  /* 0x0000000806087211 */ /* 0x010fc800078208ff */
[----:B---3--:R-:W-:Y:S01]  /*0e80*/  LEA.HI.X R9, R6, R2, R7, 0x1, P1 ;  /* 0x0000000206097211 */ /* 0x008fe200008f0c07 */
[----:B------:R-:W-:-:S05]  /*0e90*/  IMAD.SHL.U32 R2, R0, 0x2, RZ ;  /* 0x0000000200027824 */ /* 0x000fca00078e00ff */
[----:B------:R-:W-:Y:S01]  /*0ea0*/  @!PT LDS RZ, [RZ] ;  /* 0x00000000fffff984 */ /* 0x000fe20000000800 */
[----:B------:R3:W-:Y:S03]  /*0eb0*/  LDGSTS.E.BYPASS.LTC128B.128 [R2+0x7900], [R8.64], !P0 ;  /* 0x0790000008027fae */ /* 0x0007e6000c101d48 */
.L_x_7:
[----:B------:R-:W-:Y:S05]  /*0ec0*/  BSYNC B0 ;  /* 0x0000000000007941 */ /* 0x000fea0003800000 */
.L_x_6:
[----:B------:R-:W-:Y:S01]  /*0ed0*/  IADD3 R5, R18, 0x20, RZ ;  /* 0x0000002012057810 */ /* 0x000fe20007ffe0ff */
[----:B---3--:R3:W1:Y:S01]  /*0ee0*/  SHFL.IDX PT, R2, R10, 0x2, 0x181f ;  /* 0x00581f000a027f89 */ /* 0x00866200000e0000 */
[----:B------:R-:W-:Y:S02]  /*0ef0*/  BSSY B0, `(.L_x_8) ;  /* 0x0000009000007945 */ /* 0x000fe40003800000 */
[----:B------:R-:W-:Y:S01]  /*0f00*/  ISETP.GE.AND P1, PT, R5, UR4, PT ;  /* 0x0000000405007c0c */ /* 0x000fe2000bf26270 */
[----:B----4-:R3:W4:-:S12]  /*0f10*/  SHFL.IDX PT, R8, R11, 0x2, 0x181f ;  /* 0x00581f000b087f89 */ /* 0x01071800000e0000 */
[----:B------:R-:W-:Y:S05]  /*0f20*/  @P1 BRA `(.L_x_9) ;  /* 0x0000005000001947 */ /* 0x000fea0003800000 */
[----:B----4-:R-:W-:-:S04]  /*0f30*/  LEA R8, P1, R6, R8, 0x1 ;  /* 0x0000000806087211 */ /* 0x010fc800078208ff */
[----:B-1----:R-:W-:Y:S01]  /*0f40*/  LEA.HI.X R9, R6, R2, R7, 0x1, P1 ;  /* 0x0000000206097211 */ /* 0x002fe200008f0c07 */
[----:B------:R-:W-:-:S05]  /*0f50*/  IMAD.SHL.U32 R2, R0, 0x2, RZ ;  /* 0x0000000200027824 */ /* 0x000fca00078e00ff */
[----:B------:R-:W-:Y:S01]  /*0f60*/  @!PT LDS RZ, [RZ] ;  /* 0x00000000fffff984 */ /* 0x000fe20000000800 */
[----:B------:R1:W-:Y:S03]  /*0f70*/  LDGSTS.E.BYPASS.LTC128B.128 [R2+0x8100], [R8.64], !P0 ;  /* 0x0810000008027fae */ /* 0x0003e6000c101d48 */
.L_x_9:
[----:B------:R-:W-:Y:S05]  /*0f80*/  BSYNC B0 ;  /* 0x0000000000007941 */ /* 0x000fea0003800000 */
.L_x_8:
[----:B------:R-:W-:Y:S01]  /*0f90*/  IADD3 R5, R18, 0x30, RZ ;  /* 0x0000003012057810 */ /* 0x000fe20007ffe0ff */
[----:B-1----:R1:W2:Y:S01]  /*0fa0*/  SHFL.IDX PT, R2, R10, 0x3, 0x181f ;  /* 0x00781f000a027f89 */ /* 0x0022a200000e0000 */
[----:B------:R-:W-:Y:S02]  /*0fb0*/  BSSY B0, `(.L_x_10) ;  /* 0x0000009000007945 */ /* 0x000fe40003800000 */
[----:B------:R-:W-:Y:S01]  /*0fc0*/  ISETP.GE.AND P1, PT, R5, UR4, PT ;  /* 0x0000000405007c0c */ /* 0x000fe2000bf26270 */
[----:B----4-:R1:W4:-:S12]  /*0fd0*/  SHFL.IDX PT, R8, R11, 0x3, 0x181f ;  /* 0x00781f000b087f89 */ /* 0x01031800000e0000 */
[----:B------:R-:W-:Y:S05]  /*0fe0*/  @P1 BRA `(.L_x_11) ;  /* 0x0000005000001947 */ /* 0x000fea0003800000 */
[----:B----4-:R-:W-:-:S04]  /*0ff0*/  LEA R8, P1, R6, R8, 0x1 ;  /* 0x0000000806087211 */ /* 0x010fc800078208ff */
[----:B--2---:R-:W-:Y:S01]  /*1000*/  LEA.HI.X R9, R6, R2, R7, 0x1, P1 ;  /* 0x0000000206097211 */ /* 0x004fe200008f0c07 */
[----:B------:R-:W-:-:S05]  /*1010*/  IMAD.SHL.U32 R2, R0, 0x2, RZ ;  /* 0x0000000200027824 */ /* 0x000fca00078e00ff */
[----:B------:R-:W-:Y:S01]  /*1020*/  @!PT LDS RZ, [RZ] ;  /* 0x00000000fffff984 */ /* 0x000fe20000000800 */
[----:B------:R2:W-:Y:S03]  /*1030*/  LDGSTS.E.BYPASS.LTC128B.128 [R2+0x8900], [R8.64], !P0 ;  /* 0x0890000008027fae */ /* 0x0005e6000c101d48 */
.L_x_11:
[----:B------:R-:W-:Y:S05]  /*1040*/  BSYNC B0 ;  /* 0x0000000000007941 */ /* 0x000fea0003800000 */
.L_x_10:
[----:B------:R-:W-:Y:S01]  /*1050*/  IADD3 R5, R18, 0x40, RZ ;  /* 0x0000004012057810 */ /* 0x000fe20007ffe0ff */
[----:B--2---:R2:W1:Y:S01]  /*1060*/  SHFL.IDX PT, R2, R10, 0x4, 0x181f ;  /* 0x00981f000a027f89 */ /* 0x00446200000e0000 */
        /* <DEDUP_REMOVED lines=9> */
.L_x_13:
[----:B------:R-:W-:Y:S05]  /*1100*/  BSYNC B0 ;  /* 0x0000000000007941 */ /* 0x000fea0003800000 */
.L_x_12:
        /* <DEDUP_REMOVED lines=11> */
.L_x_15:
[----:B------:R-:W-:Y:S05]  /*11c0*/  BSYNC B0 ;  /* 0x0000000000007941 */ /* 0x000fea0003800000 */
.L_x_14:
        /* <DEDUP_REMOVED lines=11> */
.L_x_17:
[----:B------:R-:W-:Y:S05]  /*1280*/  BSYNC B0 ;  /* 0x0000000000007941 */ /* 0x000fea0003800000 */
.L_x_16:
[----:B-1--4-:R-:W1:Y:S01]  /*1290*/  SHFL.IDX PT, R8, R11, 0x7, 0x181f ;  /* 0x00f81f000b087f89 */ /* 0x012e6200000e0000 */
[----:B------:R-:W-:Y:S01]  /*12a0*/  IADD3 R5, R18, 0x70, RZ ;  /* 0x0000007012057810 */ /* 0x000fe20007ffe0ff */
[----:B------:R-:W-:Y:S01]  /*12b0*/  UMOV UR6, 0x5 ;  /* 0x0000000500067882 */ /* 0x000fe20000000000 */
[----:B------:R-:W-:Y:S01]  /*12c0*/  SHF.L.U32 R241, R0, 0x1, RZ ;  /* 0x0000000100f17819 */ /* 0x000fe200000006ff */
[----:B------:R4:W5:Y:S01]  /*12d0*/  SHFL.IDX PT, R2, R10, 0x7, 0x181f ;  /* 0x00f81f000a027f89 */ /* 0x00096200000e0000 */
[----:B------:R-:W-:Y:S01]  /*12e0*/  ISETP.GE.AND P1, PT, R5, UR4, PT ;  /* 0x0000000405007c0c */ /* 0x000fe2000bf26270 */
[----:B------:R-:W-:Y:S01]  /*12f0*/  ULDC.64 UR4, c[0x0][0x208] ;  /* 0x0000820000047ab9 */ /* 0x000fe20000000a00 */
[----:B------:R-:W-:Y:S01]  /*1300*/  MOV R5, 0x70 ;  /* 0x0000007000057802 */ /* 0x000fe20000000f00 */
[----:B------:R-:W-:Y:S01]  /*1310*/  USHF.L.U32 UR7, UR4, 0x5, URZ ;  /* 0x0000000504077899 */ /* 0x000fe2000800063f */
[C---:B------:R-:W-:Y:S01]  /*1320*/  IADD3 R169, R200.reuse, -0x1, RZ ;  /* 0xffffffffc8a97810 */ /* 0x040fe20007ffe0ff */
[----:B------:R-:W-:Y:S01]  /*1330*/  USHF.L.U64.HI UR5, UR4, UR6, UR5 ;  /* 0x0000000604057299 */ /* 0x000fe20008010205 */
[----:B------:R-:W-:Y:S01]  /*1340*/  MOV R202, R36 ;  /* 0x0000002400ca7202 */ /* 0x000fe20000000f00 */
[----:B------:R-:W-:Y:S01]  /*1350*/  IMAD R155, R200, -0x70, R5 ;  /* 0xffffff90c89b7824 */ /* 0x000fe200078e0205 */
[----:B------:R-:W-:Y:S01]  /*1360*/  MOV R203, R37 ;  /* 0x0000002500cb7202 */ /* 0x000fe20000000f00 */
[----:B------:R-:W-:Y:S01]  /*1370*/  IMAD.WIDE.U32 R196, R5, c[0x0][0x1e0], RZ ;  /* 0x0000780005c47a25 */ /* 0x000fe200078e00ff */
[----:B------:R-:W-:-:S02]  /*1380*/  SHF.R.S32.HI R17, RZ, 0x1f, R169 ;  /* 0x0000001fff117819 */ /* 0x000fc400000114a9 */
[----:B------:R-:W-:Y:S02]  /*1390*/  IADD3 R20, R155, c[0x0][0x1d0], -R15 ;  /* 0x000074009b147a10 */ /* 0x000fe40007ffe80f */
[----:B------:R-:W-:Y:S02]  /*13a0*/  MOV R202, R34 ;  /* 0x0000002200ca7202 */ /* 0x000fe40000000f00 */
[C---:B------:R-:W-:Y:S02]  /*13b0*/  ISETP.GE.AND P5, PT, R20.reuse, 0x1, PT ;  /* 0x000000011400780c */ /* 0x040fe40003fa6270 */
[----:B------:R-:W-:Y:S01]  /*13c0*/  ISETP.GE.AND P3, PT, R20, 0x21, PT ;  /* 0x000000211400780c */ /* 0x000fe20003f66270 */
[----:B------:R-:W-:Y:S01]  /*13d0*/  STL.64 [R1+0x28], R202 ;  /* 0x000028ca01007387 */ /* 0x000fe20000100a00 */
[----:B-1----:R-:W-:Y:S01]  /*13e0*/  @!P1 LEA R8, P2, R6, R8, 0x1 ;  /* 0x0000000806089211 */ /* 0x002fe200078408ff */
[----:B--234-:R-:W-:Y:S01]  /*13f0*/  IMAD R10, R5, c[0x0][0x1e4], RZ ;  /* 0x00007900050a7a24 */ /* 0x01cfe200078e02ff */
[----:B------:R-:W-:-:S02]  /*1400*/  MOV R193, c[0x0][0x1e0] ;  /* 0x0000780000c17a02 */ /* 0x000fc40000000f00 */
[----:B-----5:R-:W-:Y:S02]  /*1410*/  @!P1 LEA.HI.X R9, R6, R2, R7, 0x1, P2 ;  /* 0x0000000206099211 */ /* 0x020fe400010f0c07 */
[----:B------:R-:W-:Y:S01]  /*1420*/  IADD3 R191, R197, R10, RZ ;  /* 0x0000000ac5bf7210 */ /* 0x000fe20007ffe0ff */
[----:B------:R-:W-:Y:S01]  /*1430*/  IMAD.WIDE.U32 R12, R193, 0x20, RZ ;  /* 0x00000020c10c7825 */ /* 0x000fe200078e00ff */
[C---:B------:R-:W-:Y:S01]  /*1440*/  ISETP.GE.AND P6, PT, R20.reuse, 0x31, PT ;  /* 0x000000311400780c */ /* 0x040fe20003fc6270 */
[----:B------:R-:W-:Y:S01]  /*1450*/  @!PT LDS RZ, [RZ] ;  /* 0x00000000fffff984 */ /* 0x000fe20000000800 */
[----:B------:R1:W-:Y:S01]  /*1460*/  @!P1 LDGSTS.E.BYPASS.LTC128B.128 [R241+0xa900], [R8.64], !P0 ;  /* 0x0a90000008f19fae */ /* 0x0003e2000c101d48 */
[----:B------:R-:W-:Y:S01]  /*1470*/  ISETP.GE.AND P0, PT, R20, 0x11, PT ;  /* 0x000000111400780c */ /* 0x000fe20003f06270 */
[----:B------:R-:W-:Y:S01]  /*1480*/  IMAD R0, R191, R169, RZ ;  /* 0x000000a9bf007224 */ /* 0x000fe200078e02ff */
[----:B------:R-:W-:Y:S01]  /*1490*/  ISETP.GE.AND P1, PT, R6, c[0x0][0x1d4], PT ;  /* 0x0000750006007a0c */ /* 0x000fe20003f26270 */
[----:B------:R-:W0:Y:S01]  /*14a0*/  LDGDEPBAR ;  /* 0x00000000000079af */ /* 0x000e220000000000 */
[----:B------:R-:W-:Y:S01]  /*14b0*/  MOV R194, c[0x0][0x1e4] ;  /* 0x0000790000c27a02 */ /* 0x000fe20000000f00 */
[----:B------:R-:W-:Y:S01]  /*14c0*/  IMAD R0, R17, R196, R0 ;  /* 0x000000c411007224 */ /* 0x000fe200078e0200 */
[----:B------:R-:W-:-:S02]  /*14d0*/  SHF.R.S32.HI R16, RZ, 0x4, R26 ;  /* 0x00000004ff107819 */ /* 0x000fc4000001141a */
[----:B------:R-:W-:Y:S02]  /*14e0*/  SHF.L.U32 R7, R194, 0x5, RZ ;  /* 0x00000005c2077819 */ /* 0x000fe400000006ff */
[----:B------:R-:W-:Y:S02]  /*14f0*/  SHF.L.U32 R15, R15, 0x3, RZ ;  /* 0x000000030f0f7819 */ /* 0x000fe400000006ff */
[----:B------:R-:W-:Y:S02]  /*1500*/  LEA.HI R14, R26, R16, RZ, 0x1 ;  /* 0x000000101a0e7211 */ /* 0x000fe400078f08ff */
[----:B------:R-:W-:Y:S02]  /*1510*/  MOV R28, R32 ;  /* 0x00000020001c7202 */ /* 0x000fe40000000f00 */
[----:B------:R-:W-:Y:S02]  /*1520*/  MOV R29, R33 ;  /* 0x00000021001d7202 */ /* 0x000fe40000000f00 */
[----:B------:R-:W-:-:S02]  /*1530*/  MOV R28, R30 ;  /* 0x0000001e001c7202 */ /* 0x000fc40000000f00 */
[----:B------:R-:W-:-:S03]  /*1540*/  LEA.HI R190, R27, R192, RZ, 0x5 ;  /* 0x000000c01bbe7211 */ /* 0x000fc600078f28ff */
[----:B------:R-:W-:Y:S01]  /*1550*/  STL.64 [R1], R28 ;  /* 0x0000001c01007387 */ /* 0x000fe20000100a00 */
[----:B-1----:R-:W-:-:S03]  /*1560*/  IMAD.WIDE.U32 R8, R169, R196, R202 ;  /* 0x000000c4a9087225 */ /* 0x002fc600078e00ca */
[----:B------:R-:W-:Y:S02]  /*1570*/  BAR.SYNC.DEFER_BLOCKING 0x0 ;  /* 0x0000000000007b1d */ /* 0x000fe40000010000 */
[C---:B------:R-:W-:Y:S02]  /*1580*/  @P5 LEA R10, P2, R8.reuse, c[0x0][0x1c8], 0x1 ;  /* 0x00007200080a5a11 */ /* 0x040fe400078408ff */
[----:B------:R-:W-:Y:S02]  /*1590*/  IADD3 R9, R9, R0, RZ ;  /* 0x0000000009097210 */ /* 0x000fe40007ffe0ff */
[----:B------:R-:W-:Y:S02]  /*15a0*/  @P0 LEA R0, P4, R193, R8, 0x4 ;  /* 0x00000008c1000211 */ /* 0x000fe400078820ff */
[C---:B------:R-:W-:Y:S02]  /*15b0*/  @P5 LEA.HI.X R11, R8.reuse, c[0x0][0x1cc], R9, 0x1, P2 ;  /* 0x00007300080b5a11 */ /* 0x040fe400010f0c09 */
[----:B------:R-:W-:-:S02]  /*15c0*/  @P3 IADD3 R2, P2, R8, R12, RZ ;  /* 0x0000000c08023210 */ /* 0x000fc40007f5e0ff */
[----:B------:R-:W-:Y:S02]  /*15d0*/  @P0 LEA.HI.X R5, R193, R9, R194, 0x4, P4 ;  /* 0x00000009c1050211 */ /* 0x000fe400020f24c2 */
[C---:B------:R-:W-:Y:S02]  /*15e0*/  @P0 LEA R12, P4, R0.reuse, c[0x0][0x1c8], 0x1 ;  /* 0x00007200000c0a11 */ /* 0x040fe400078808ff */
[----:B------:R-:W-:Y:S02]  /*15f0*/  @P3 IADD3.X R7, R9, R13, R7, P2, !PT ;  /* 0x0000000d09073210 */ /* 0x000fe400017fe407 */
[----:B------:R-:W-:Y:S01]  /*1600*/  @P0 LEA.HI.X R13, R0, c[0x0][0x1cc], R5, 0x1, P4 ;  /* 0x00007300000d0a11 */ /* 0x000fe200020f0c05 */
[----:B------:R-:W-:Y:S01]  /*1610*/  @P6 IMAD R0, R194, 0x30, RZ ;  /* 0x00000030c2006824 */ /* 0x000fe200078e02ff */
[C---:B------:R-:W-:Y:S01]  /*1620*/  ISETP.GE.AND P4, PT, R20.reuse, 0x51, PT ;  /* 0x000000511400780c */ /* 0x040fe20003f86270 */
[----:B------:R-:W-:Y:S01]  /*1630*/  @!PT LDS RZ, [RZ] ;  /* 0x00000000fffff984 */ /* 0x000fe20000000800 */
[----:B------:R-:W-:Y:S01]  /*1640*/  @!PT LDS RZ, [RZ] ;  /* 0x00000000fffff984 */ /* 0x000fe20000000800 */
[----:B------:R-:W-:Y:S01]  /*1650*/  @!PT LDS RZ, [RZ] ;  /* 0x00000000fffff984 */ /* 0x000fe20000000800 */
[----:B------:R1:W-:Y:S01]  /*1660*/  @P5 LDGSTS.E.BYPASS.LTC128B.128 [R241+0x3900], [R10.64], !P1 ;  /* 0x039000000af15fae */ /* 0x0003e2000c901d48 */
[----:B------:R-:W-:-:S03]  /*1670*/  ISETP.GE.AND P5, PT, R20, 0x41, PT ;  /* 0x000000411400780c */ /* 0x000fc60003fa6270 */
[----:B------:R2:W-:Y:S01]  /*1680*/  @P0 LDGSTS.E.BYPASS.LTC128B.128 [R241+0x4100], [R12.64], !P1 ;  /* 0x041000000cf10fae */ /* 0x0005e2000c901d48 */
[----:B-1----:R-:W-:Y:S01]  /*1690*/  @P6 IMAD.WIDE.U32 R10, R193, 0x30, R8 ;  /* 0x00000030c10a6825 */ /* 0x002fe200078e0008 */
[----:B--2---:R-:W-:-:S04]  /*16a0*/  @P3 LEA R12, P2, R2, c[0x0][0x1c8], 0x1 ;  /* 0x00007200020c3a11 */ /* 0x004fc800078408ff */
[----:B------:R-:W-:Y:S02]  /*16b0*/  @P6 IADD3 R0, R11, R0, RZ ;  /* 0x000000000b006210 */ /* 0x000fe40007ffe0ff */
[----:B------:R-:W-:Y:S02]  /*16c0*/  @P6 LEA R22, P0, R10, c[0x0][0x1c8], 0x1 ;  /* 0x000072000a166a11 */ /* 0x000fe400078008ff */
[----:B------:R-:W-:Y:S01]  /*16d0*/  @P3 LEA.HI.X R13, R2, c[0x0][0x1cc], R7, 0x1, P2 ;  /* 0x00007300020d3a11 */ /* 0x000fe200010f0c07 */
[----:B------:R-:W-:Y:S01]  /*16e0*/  @P4 IMAD R7, R194, 0x50, RZ ;  /* 0x00000050c2074824 */ /* 0x000fe200078e02ff */
[----:B------:R-:W-:Y:S02]  /*16f0*/  @P6 LEA.HI.X R23, R10, c[0x0][0x1cc], R0, 0x1, P0 ;  /* 0x000073000a176a11 */ /* 0x000fe400000f0c00 */
[----:B------:R-:W-:Y:S01]  /*1700*/  @P5 LEA R0, P0, R193, R8, 0x6 ;  /* 0x00000008c1005211 */ /* 0x000fe200078030ff */
[----:B------:R1:W-:Y:S01]  /*1710*/  @P3 LDGSTS.E.BYPASS.LTC128B.128 [R241+0x4900], [R12.64], !P1 ;  /* 0x049000000cf13fae */ /* 0x0003e2000c901d48 */
[----:B------:R-:W-:-:S02]  /*1720*/  SHF.L.U32 R2, R21, 0x6, RZ ;  /* 0x0000000615027819 */ /* 0x000fc400000006ff */
[----:B------:R-:W-:Y:S01]  /*1730*/  @P4 MOV R10, R8 ;  /* 0x00000008000a4202 */ /* 0x000fe20000000f00 */
[----:B------:R2:W-:Y:S01]  /*1740*/  @P6 LDGSTS.E.BYPASS.LTC128B.128 [R241+0x5100], [R22.64], !P1 ;  /* 0x0510000016f16fae */ /* 0x0005e2000c901d48 */
[-C--:B------:R-:W-:Y:S02]  /*1750*/  @P4 MOV R11, R9.reuse ;  /* 0x00000009000b4202 */ /* 0x080fe40000000f00 */
[C---:B------:R-:W-:Y:S02]  /*1760*/  @P5 LEA.HI.X R5, R193.reuse, R9, R194, 0x6, P0 ;  /* 0x00000009c1055211 */ /* 0x040fe400000f34c2 */
[----:B------:R-:W-:Y:S01]  /*1770*/  ISETP.GE.AND P2, PT, R20, 0x61, PT ;  /* 0x000000611400780c */ /* 0x000fe20003f46270 */
[----:B------:R-:W-:Y:S01]  /*1780*/  @P4 IMAD.WIDE.U32 R10, R193, 0x50, R10 ;  /* 0x00000050c10a4825 */ /* 0x000fe200078e000a */
[----:B------:R-:W-:Y:S02]  /*1790*/  @P5 LEA R18, P0, R0, c[0x0][0x1c8], 0x1 ;  /* 0x0000720000125a11 */ /* 0x000fe400078008ff */
[----:B------:R-:W-:-:S02]  /*17a0*/  LOP3.LUT R2, R2, 0x1c0, RZ, 0xc0, !PT ;  /* 0x000001c002027812 */ /* 0x000fc400078ec0ff */
[----:B------:R-:W-:Y:S02]  /*17b0*/  @P5 LEA.HI.X R19, R0, c[0x0][0x1cc], R5, 0x1, P0 ;  /* 0x0000730000135a11 */ /* 0x000fe400000f0c05 */
[----:B------:R-:W-:Y:S02]  /*17c0*/  LOP3.LUT R5, R14, 0xfffffffe, RZ, 0xc0, !PT ;  /* 0xfffffffe0e057812 */ /* 0x000fe400078ec0ff */
[----:B------:R-:W-:Y:S01]  /*17d0*/  LOP3.LUT R0, R2, 0x8, R15, 0xf8, !PT ;  /* 0x0000000802007812 */ /* 0x000fe200078ef80f */
[----:B------:R3:W-:Y:S01]  /*17e0*/  @P5 LDGSTS.E.BYPASS.LTC128B.128 [R241+0x5900], [R18.64], !P1 ;  /* 0x0590000012f15fae */ /* 0x0007e2000c901d48 */
[----:B------:R-:W-:Y:S01]  /*17f0*/  SHF.R.U32.HI R2, RZ, 0x3, R2 ;  /* 0x00000003ff027819 */ /* 0x000fe20000011602 */
[----:B------:R-:W-:Y:S01]  /*1800*/  @P2 IMAD.WIDE.U32 R8, R193, 0x60, R8 ;  /* 0x00000060c1082825 */ /* 0x000fe200078e0008 */
[----:B------:R-:W-:Y:S02]  /*1810*/  @P4 IADD3 R7, R11, R7, RZ ;  /* 0x000000070b074210 */ /* 0x000fe40007ffe0ff */
[----:B------:R-:W-:-:S02]  /*1820*/  @P4 LEA R14, P0, R10, c[0x0][0x1c8], 0x1 ;  /* 0x000072000a0e4a11 */ /* 0x000fc400078008ff */
[----:B------:R-:W-:Y:S01]  /*1830*/  IADD3 R5, R16, -R5, RZ ;  /* 0x8000000510057210 */ /* 0x000fe20007ffe0ff */
[----:B-1----:R-:W-:Y:S01]  /*1840*/  IMAD R13, R17, c[0x0][0x208], RZ ;  /* 0x00008200110d7a24 */ /* 0x002fe200078e02ff */
[----:B------:R-:W-:Y:S02]  /*1850*/  LOP3.LUT R16, R0, R2, RZ, 0x3c, !PT ;  /* 0x0000000200107212 */ /* 0x000fe400078e3cff */
[----:B------:R-:W-:Y:S01]  /*1860*/  SHF.L.U32 R0, R24, 0x6, RZ ;  /* 0x0000000618007819 */ /* 0x000fe200000006ff */
[C---:B------:R-:W-:Y:S01]  /*1870*/  IMAD R13, R169.reuse, c[0x0][0x20c], R13 ;  /* 0x00008300a90d7a24 */ /* 0x040fe200078e020d */
[----:B------:R-:W-:Y:S01]  /*1880*/  @P4 LEA.HI.X R15, R10, c[0x0][0x1cc], R7, 0x1, P0 ;  /* 0x000073000a0f4a11 */ /* 0x000fe200000f0c07 */
[----:B------:R-:W-:Y:S01]  /*1890*/  @P2 IMAD R7, R194, 0x60, RZ ;  /* 0x00000060c2072824 */ /* 0x000fe200078e02ff */
[----:B------:R-:W-:Y:S01]  /*18a0*/  LOP3.LUT R2, R0, 0x1c0, RZ, 0xc0, !PT ;  /* 0x000001c000027812 */ /* 0x000fe200078ec0ff */
[----:B------:R-:W-:Y:S01]  /*18b0*/  IMAD.WIDE.U32 R10, R169, c[0x0][0x208], RZ ;  /* 0x00008200a90a7a25 */ /* 0x000fe200078e00ff */
[C---:B------:R-:W-:Y:S01]  /*18c0*/  LEA R0, R5.reuse, R16, 0x9 ;  /* 0x0000001005007211 */ /* 0x040fe200078e48ff */
[----:B------:R1:W-:Y:S01]  /*18d0*/  @P4 LDGSTS.E.BYPASS.LTC128B.128 [R241+0x6100], [R14.64], !P1 ;  /* 0x061000000ef14fae */ /* 0x0003e2000c901d48 */
[----:B------:R-:W-:-:S02]  /*18e0*/  SHF.L.U32 R16, R5, 0x3, RZ ;  /* 0x0000000305107819 */ /* 0x000fc400000006ff */
[----:B------:R-:W-:Y:S02]  /*18f0*/  @P2 IADD3 R5, R9, R7, RZ ;  /* 0x0000000709052210 */ /* 0x000fe40007ffe0ff */
[----:B------:R-:W-:Y:S02]  /*1900*/  @P2 LEA R12, P0, R8, c[0x0][0x1c8], 0x1 ;  /* 0x00007200080c2a11 */ /* 0x000fe400078008ff */
[----:B------:R-:W-:Y:S01]  /*1910*/  IADD3 R7, R11, R13, RZ ;  /* 0x0000000d0b077210 */ /* 0x000fe20007ffe0ff */
[----:B------:R-:W-:Y:S01]  /*1920*/  IMAD.WIDE.U32 R10, R10, 0x70, R28 ;  /* 0x000000700a0a7825 */ /* 0x000fe200078e001c */
[----:B------:R-:W-:Y:S02]  /*1930*/  @P2 LEA.HI.X R13, R8, c[0x0][0x1cc], R5, 0x1, P0 ;  /* 0x00007300080d2a11 */ /* 0x000fe400000f0c05 */
[----:B------:R-:W-:Y:S02]  /*1940*/  LOP3.LUT P3, RZ, R21, 0x2, RZ, 0xc0, !PT ;  /* 0x0000000215ff7812 */ /* 0x000fe4000786c0ff */
[----:B------:R-:W-:Y:S01]  /*1950*/  SHF.L.U32 R119, R0, 0x1, RZ ;  /* 0x0000000100777819 */ /* 0x000fe200000006ff */
[----:B------:R4:W-:Y:S01]  /*1960*/  @P2 LDGSTS.E.BYPASS.LTC128B.128 [R241+0x6900], [R12.64], !P1 ;  /* 0x069000000cf12fae */ /* 0x0009e2000c901d48 */
[----:B------:R-:W-:Y:S01]  /*1970*/  IMAD R0, R7, 0x70, RZ ;  /* 0x0000007007007824 */ /* 0x000fe200078e02ff */
[----:B------:R-:W-:-:S02]  /*1980*/  LOP3.LUT R8, R2, 0x8, R16, 0xf8, !PT ;  /* 0x0000000802087812 */ /* 0x000fc400078ef810 */
[----:B------:R-:W0:Y:S01]  /*1990*/  LDGDEPBAR ;  /* 0x00000000000079af */ /* 0x000e220000000000 */
[----:B------:R-:W-:Y:S02]  /*19a0*/  IADD3 R5, R119, 0x3900, RZ ;  /* 0x0000390077057810 */ /* 0x000fe40007ffe0ff */
[----:B------:R-:W-:Y:S02]  /*19b0*/  SHF.R.U32.HI R2, RZ, 0x3, R2 ;  /* 0x00000003ff027819 */ /* 0x000fe40000011602 */
[----:B------:R-:W-:Y:S02]  /*19c0*/  LEA R16, P0, R10, c[0x0][0x1f8], 0x1 ;  /* 0x00007e000a107a11 */ /* 0x000fe400078008ff */
[----:B------:R-:W-:Y:S02]  /*19d0*/  IADD3 R0, R11, R0, RZ ;  /* 0x000000000b007210 */ /* 0x000fe40007ffe0ff */
[----:B------:R-:W-:Y:S02]  /*19e0*/  IADD3 R234, R119, 0x3920, RZ ;  /* 0x0000392077ea7810 */ /* 0x000fe40007ffe0ff */
[----:B------:R-:W-:-:S02]  /*19f0*/  @P3 IADD3 R234, R5, -0x20, RZ ;  /* 0xffffffe005ea3810 */ /* 0x000fc40007ffe0ff */
[----:B------:R-:W-:Y:S02]  /*1a00*/  LOP3.LUT R5, R8, R2, RZ, 0x3c, !PT ;  /* 0x0000000208057212 */ /* 0x000fe400078e3cff */
[----:B------:R-:W-:Y:S02]  /*1a10*/  LEA.HI.X R17, R10, c[0x0][0x1fc], R0, 0x1, P0 ;  /* 0x00007f000a117a11 */ /* 0x000fe400000f0c00 */
[----:B------:R-:W-:Y:S02]  /*1a20*/  SHF.L.U32 R2, R25, 0x6, RZ ;  /* 0x0000000619027819 */ /* 0x000fe400000006ff */
[----:B------:R-:W-:Y:S02]  /*1a30*/  SHF.L.U32 R0, R190, 0x5, RZ ;  /* 0x00000005be007819 */ /* 0x000fe400000006ff */
[----:B------:R-:W-:Y:S02]  /*1a40*/  LOP3.LUT R2, R2, 0xfffffe00, RZ, 0xc0, !PT ;  /* 0xfffffe0002027812 */ /* 0x000fe400078ec0ff */
[----:B------:R-:W-:Y:S01]  /*1a50*/  LOP3.LUT R0, R0, 0x7ffffc00, RZ, 0xc0, !PT ;  /* 0x7ffffc0000007812 */ /* 0x000fe200078ec0ff */
[----:B------:R-:W-:-:S04]  /*1a60*/  DEPBAR.LE SB0, 0x1 ;  /* 0x000080400000791a */ /* 0x000fc80000000000 */
[----:B------:R-:W-:-:S04]  /*1a70*/  DEPBAR.LE SB0, 0x0 ;  /* 0x000080000000791a */ /* 0x000fc80000000000 */
[----:B------:R-:W-:Y:S01]  /*1a80*/  BAR.SYNC.DEFER_BLOCKING 0x0 ;  /* 0x0000000000007b1d */ /* 0x000fe20000010000 */
[----:B------:R-:W-:Y:S02]  /*1a90*/  IADD3 R0, R5, R2, R0 ;  /* 0x0000000205007210 */ /* 0x000fe40007ffe000 */
[----:B------:R-:W-:Y:S02]  /*1aa0*/  ISETP.GE.AND P3, PT, R6, c[0x0][0x1d4], PT ;  /* 0x0000750006007a0c */ /* 0x000fe40003f66270 */
[----:B------:R-:W-:Y:S02]  /*1ab0*/  SHF.L.U32 R230, R0, 0x1, RZ ;  /* 0x0000000100e67819 */ /* 0x000fe400000006ff */
[----:B------:R-:W-:Y:S02]  /*1ac0*/  ISETP.LT.OR P6, PT, R20, 0x1, P3 ;  /* 0x000000011400780c */ /* 0x000fe40001fc1670 */
[----:B----4-:R-:W-:Y:S02]  /*1ad0*/  IADD3 R12, P2, R16, UR7, RZ ;  /* 0x00000007100c7c10 */ /* 0x010fe4000ff5e0ff */
[----:B------:R-:W-:-:S02]  /*1ae0*/  LEA R233, R3, R230, 0x1 ;  /* 0x000000e603e97211 */ /* 0x000fc400078e08ff */
[----:B------:R-:W-:Y:S02]  /*1af0*/  ISETP.LT.OR P5, PT, R20, 0x11, P3 ;  /* 0x000000111400780c */ /* 0x000fe40001fa1670 */
[----:B------:R-:W-:Y:S02]  /*1b00*/  IADD3 R10, P4, R12, UR7, RZ ;  /* 0x000000070c0a7c10 */ /* 0x000fe4000ff9e0ff */
[----:B------:R-:W-:Y:S02]  /*1b10*/  ISETP.LT.OR P0, PT, R20, 0x21, P3 ;  /* 0x000000211400780c */ /* 0x000fe40001f01670 */
[----:B------:R-:W-:Y:S02]  /*1b20*/  IADD3.X R13, R17, UR5, RZ, P2, !PT ;  /* 0x00000005110d7c10 */ /* 0x000fe400097fe4ff */
[----:B------:R-:W-:Y:S02]  /*1b30*/  IADD3 R8, P2, R10, UR7, RZ ;  /* 0x000000070a087c10 */ /* 0x000fe4000ff5e0ff */
[----:B------:R-:W-:Y:S01]  /*1b40*/  IADD3.X R11, R13, UR5, RZ, P4, !PT ;  /* 0x000000050d0b7c10 */ /* 0x000fe2000a7fe4ff */
[----:B------:R-:W-:Y:S01]  /*1b50*/  LDSM.16.M88.4 R36, [R230+0x7100] ;  /* 0x00710000e624783b */ /* 0x000fe20000000200 */
[----:B------:R-:W-:-:S02]  /*1b60*/  IADD3 R6, P4, R8, UR7, RZ ;  /* 0x0000000708067c10 */ /* 0x000fc4000ff9e0ff */
[----:B------:R-:W-:Y:S01]  /*1b70*/  IADD3.X R9, R11, UR5, RZ, P2, !PT ;  /* 0x000000050b097c10 */ /* 0x000fe200097fe4ff */
[----:B------:R-:W4:Y:S01]  /*1b80*/  LDSM.16.M88.4 R48, [R119+0x3900] ;  /* 0x003900007730783b */ /* 0x000f220000000200 */
[----:B------:R-:W-:Y:S02]  /*1b90*/  LOP3.LUT P2, RZ, R21, 0x4, RZ, 0xc0, !PT ;  /* 0x0000000415ff7812 */ /* 0x000fe4000784c0ff */
[----:B------:R-:W-:Y:S01]  /*1ba0*/  IADD3.X R7, R9, UR5, RZ, P4, !PT ;  /* 0x0000000509077c10 */ /* 0x000fe2000a7fe4ff */
[----:B------:R-:W5:Y:S01]  /*1bb0*/  LDSM.16.M88.4 R32, [R230+0x9100] ;  /* 0x00910000e620783b */ /* 0x000f620000000200 */
[----:B------:R-:W-:Y:S02]  /*1bc0*/  ISETP.LT.OR P4, PT, R20, 0x51, P3 ;  /* 0x000000511400780c */ /* 0x000fe40001f81670 */
[----:B------:R-:W-:Y:S01]  /*1bd0*/  MOV R0, 0x40 ;  /* 0x0000004000007802 */ /* 0x000fe20000000f00 */
[----:B------:R-:W-:Y:S01]  /*1be0*/  LDSM.16.M88.4 R80, [R119+0x4100] ;  /* 0x004100007750783b */ /* 0x000fe20000000200 */
[----:B------:R-:W-:-:S02]  /*1bf0*/  LEA R231, R4, R230, 0x1 ;  /* 0x000000e604e77211 */ /* 0x000fc400078e08ff */
[----:B------:R-:W-:Y:S01]  /*1c00*/  SEL R0, R0, 0xffffffc0, !P2 ;  /* 0xffffffc000007807 */ /* 0x000fe20005000000 */
[----:B------:R-:W-:Y:S01]  /*1c10*/  LDSM.16.M88.4 R88, [R119+0x4900] ;  /* 0x004900007758783b */ /* 0x000fe20000000200 */
[----:B------:R-:W-:Y:S02]  /*1c20*/  LEA R232, R3, R231, 0x1 ;  /* 0x000000e703e87211 */ /* 0x000fe400078e08ff */
[----:B------:R-:W-:Y:S01]  /*1c30*/  IADD3 R229, R119, R0, RZ ;  /* 0x0000000077e57210 */ /* 0x000fe20007ffe0ff */
[----:B------:R-:W-:Y:S01]  /*1c40*/  LDSM.16.M88.4 R96, [R119+0x5100] ;  /* 0x005100007760783b */ /* 0x000fe20000000200 */
[----:B------:R-:W-:Y:S02]  /*1c50*/  IADD3 R228, R0, R234, RZ ;  /* 0x000000ea00e47210 */ /* 0x000fe40007ffe0ff */
[C---:B------:R-:W-:Y:S01]  /*1c60*/  IADD3 R240, R234.reuse, 0x800, RZ ;  /* 0x00000800eaf07810 */ /* 0x040fe20007ffe0ff */
[----:B------:R-:W-:Y:S01]  /*1c70*/  LDSM.16.M88.4 R104, [R119+0x5900] ;  /* 0x005900007768783b */ /* 0x000fe20000000200 */
[----:B------:R-:W-:-:S02]  /*1c80*/  IADD3 R239, R234, 0x1000, RZ ;  /* 0x00001000eaef7810 */ /* 0x000fc40007ffe0ff */
[C---:B------:R-:W-:Y:S01]  /*1c90*/  IADD3 R238, R234.reuse, 0x1800, RZ ;  /* 0x00001800eaee7810 */ /* 0x040fe20007ffe0ff */
[----:B------:R-:W-:Y:S01]  /*1ca0*/  LDSM.16.M88.4 R112, [R119+0x6100] ;  /* 0x006100007770783b */ /* 0x000fe20000000200 */
[C---:B------:R-:W-:Y:S02]  /*1cb0*/  IADD3 R237, R234.reuse, 0x2000, RZ ;  /* 0x00002000eaed7810 */ /* 0x040fe40007ffe0ff */
[C---:B------:R-:W-:Y:S01]  /*1cc0*/  IADD3 R236, R234.reuse, 0x2800, RZ ;  /* 0x00002800eaec7810 */ /* 0x040fe20007ffe0ff */
[----:B------:R-:W-:Y:S01]  /*1cd0*/  LDSM.16.M88.4 R124, [R119+0x6900] ;  /* 0x00690000777c783b */ /* 0x000fe20000000200 */
[----:B------:R-:W-:-:S03]  /*1ce0*/  IADD3 R235, R234, 0x3000, RZ ;  /* 0x00003000eaeb7810 */ /* 0x000fc60007ffe0ff */
[----:B------:R-:W-:Y:S04]  /*1cf0*/  LDSM.16.M88.4 R28, [R233+0x7100] ;  /* 0x00710000e91c783b */ /* 0x000fe80000000200 */
[----:B------:R-:W-:Y:S04]  /*1d00*/  LDSM.16.M88.4 R24, [R233+0x9100] ;  /* 0x00910000e918783b */ /* 0x000fe80000000200 */
[----:B------:R-:W1:Y:S01]  /*1d10*/  LDSM.16.M88.4 R52, [R234] ;  /* 0x00000000ea34783b */ /* 0x000e620000000200 */
[----:B----4-:R-:W-:Y:S03]  /*1d20*/  HMMA.16816.F32.BF16 R68, R36, R50, RZ ;  /* 0x000000322444723c */ /* 0x010fe600000418ff */
[----:B------:R-:W-:Y:S04]  /*1d30*/  LDSM.16.M88.4 R84, [R234+0x800] ;  /* 0x00080000ea54783b */ /* 0x000fe80000000200 */
[----:B------:R-:W-:Y:S01]  /*1d40*/  LDSM.16.M88.4 R92, [R234+0x1000] ;  /* 0x00100000ea5c783b */ /* 0x000fe20000000200 */
[----:B-----5:R-:W-:Y:S03]  /*1d50*/  HMMA.16816.F32.BF16 R56, R32, R48, RZ ;  /* 0x000000302038723c */ /* 0x020fe600000418ff */
[----:B------:R-:W-:Y:S04]  /*1d60*/  LDSM.16.M88.4 R100, [R234+0x1800] ;  /* 0x00180000ea64783b */ /* 0x000fe80000000200 */
[----:B------:R-:W-:Y:S04]  /*1d70*/  LDSM.16.M88.4 R108, [R234+0x2000] ;  /* 0x00200000ea6c783b */ /* 0x000fe80000000200 */
[----:B------:R-:W-:Y:S04]  /*1d80*/  LDSM.16.M88.4 R120, [R234+0x2800] ;  /* 0x00280000ea78783b */ /* 0x000fe80000000200 */
[----:B------:R-:W-:Y:S04]  /*1d90*/  LDSM.16.M88.4 R128, [R234+0x3000] ;  /* 0x00300000ea80783b */ /* 0x000fe80000000200 */
[----:B------:R-:W-:Y:S01]  /*1da0*/  @!PT LDS RZ, [RZ] ;  /* 0x00000000fffff984 */ /* 0x000fe20000000800 */
[----:B------:R-:W-:Y:S01]  /*1db0*/  @!PT LDS RZ, [RZ] ;  /* 0x00000000fffff984 */ /* 0x000fe20000000800 */
[----:B------:R-:W-:Y:S01]  /*1dc0*/  @!PT LDS RZ, [RZ] ;  /* 0x00000000fffff984 */ /* 0x000fe20000000800 */
[----:B------:R3:W-:Y:S01]  /*1dd0*/  LDGSTS.E.BYPASS.LTC128B.128 [R241+0x100], [R16.64], !P6 ;  /* 0x0010000010f17fae */ /* 0x0007e2000f101d48 */
[----:B------:R-:W-:-:S03]  /*1de0*/  ISETP.LT.OR P6, PT, R20, 0x31, P3 ;  /* 0x000000311400780c */ /* 0x000fc60001fc1670 */
[----:B------:R4:W-:Y:S01]  /*1df0*/  LDGSTS.E.BYPASS.LTC128B.128 [R241+0x900], [R12.64], !P5 ;  /* 0x009000000cf17fae */ /* 0x0009e2000e901d48 */
[C---:B------:R-:W-:Y:S02]  /*1e00*/  ISETP.LT.OR P5, PT, R20.reuse, 0x41, P3 ;  /* 0x000000411400780c */ /* 0x040fe40001fa1670 */
[----:B------:R-:W-:Y:S01]  /*1e10*/  ISETP.LT.OR P3, PT, R20, 0x61, P3 ;  /* 0x000000611400780c */ /* 0x000fe20001f61670 */
[----:B------:R5:W-:Y:S01]  /*1e20*/  LDGSTS.E.BYPASS.LTC128B.128 [R241+0x1100], [R10.64], !P0 ;  /* 0x011000000af17fae */ /* 0x000be2000c101d48 */
[----:B-1----:R-:W-:Y:S05]  /*1e30*/  HMMA.16816.F32.BF16 R56, R24, R52, R56 ;  /* 0x000000341838723c */ /* 0x002fea0000041838 */
[----:B------:R1:W-:Y:S04]  /*1e40*/  LDGSTS.E.BYPASS.LTC128B.128 [R241+0x1900], [R8.64], !P6 ;  /* 0x0190000008f17fae */ /* 0x0003e8000f101d48 */
[----:B------:R2:W-:Y:S01]  /*1e50*/  LDGSTS.E.BYPASS.LTC128B.128 [R241+0x2100], [R6.64], !P5 ;  /* 0x0210000006f17fae */ /* 0x0005e2000e901d48 */
[----:B----4-:R-:W-:Y:S01]  /*1e60*/  HMMA.16816.F32.BF16 R12, R36, R48, RZ ;  /* 0x00000030240c723c */ /* 0x010fe200000418ff */
[----:B-----5:R-:W-:-:S04]  /*1e70*/  IADD3 R10, P0, R6, UR7, RZ ;  /* 0x00000007060a7c10 */ /* 0x020fc8000ff1e0ff */
[----:B------:R-:W-:Y:S02]  /*1e80*/  IADD3.X R11, R7, UR5, RZ, P0, !PT ;  /* 0x00000005070b7c10 */ /* 0x000fe400087fe4ff */
[----:B-1----:R-:W-:Y:S02]  /*1e90*/  IADD3 R8, P2, R10, UR7, RZ ;  /* 0x000000070a087c10 */ /* 0x002fe4000ff5e0ff */
[----:B------:R-:W-:Y:S01]  /*1ea0*/  ISETP.GT.AND P0, PT, R169, R199, PT ;  /* 0x000000c7a900720c */ /* 0x000fe20003f04270 */
[----:B------:R1:W-:Y:S01]  /*1eb0*/  LDGSTS.E.BYPASS.LTC128B.128 [R241+0x2900], [R10.64], !P4 ;  /* 0x029000000af17fae */ /* 0x0003e2000e101d48 */
[----:B------:R-:W-:-:S05]  /*1ec0*/  IADD3.X R9, R11, UR5, RZ, P2, !PT ;  /* 0x000000050b097c10 */ /* 0x000fca00097fe4ff */
[----:B------:R1:W-:Y:S04]  /*1ed0*/  LDGSTS.E.BYPASS.LTC128B.128 [R241+0x3100], [R8.64], !P3 ;  /* 0x0310000008f17fae */ /* 0x0003e8000d901d48 */
[----:B------:R-:W-:Y:S04]  /*1ee0*/  LDSM.16.M88.4 R40, [R229+0x3900] ;  /* 0x00390000e528783b */ /* 0x000fe80000000200 */
[----:B------:R-:W-:Y:S01]  /*1ef0*/  HMMA.16816.F32.BF16 R60, R28, R52, R12 ;  /* 0x000000341c3c723c */ /* 0x000fe2000004180c */
[----:B--2---:R-:W2:Y:S04]  /*1f00*/  LDSM.16.M88.4 R20, [R231+0x7100] ;  /* 0x00710000e714783b */ /* 0x004ea80000000200 */
[----:B---3--:R-:W3:Y:S04]  /*1f10*/  LDSM.16.M88.4 R16, [R231+0x9100] ;  /* 0x00910000e710783b */ /* 0x008ee80000000200 */
[----:B------:R-:W-:Y:S04]  /*1f20*/  LDSM.16.M88.4 R44, [R228] ;  /* 0x00000000e42c783b */ /* 0x000fe80000000200 */
[----:B------:R-:W4:Y:S04]  /*1f30*/  LDSM.16.M88.4 R12, [R232+0x7100] ;  /* 0x00710000e80c783b */ /* 0x000f280000000200 */
[----:B------:R-:W0:Y:S04]  /*1f40*/  LDGDEPBAR ;  /* 0x00000000000079af */ /* 0x000e280000000000 */
[----:B-1----:R-:W1:Y:S03]  /*1f50*/  LDSM.16.M88.4 R8, [R232+0x9100] ;  /* 0x00910000e808783b */ /* 0x002e660000000200 */
[----:B--2---:R-:W-:Y:S08]  /*1f60*/  HMMA.16816.F32.BF16 R64, R20, R40, R60 ;  /* 0x000000281440723c */ /* 0x004ff0000004183c */
[----:B------:R-:W-:Y:S08]  /*1f70*/  HMMA.16816.F32.BF16 R60, R32, R50, RZ ;  /* 0x00000032203c723c */ /* 0x000ff000000418ff */
[----:B---3--:R-:W-:Y:S08]  /*1f80*/  HMMA.16816.F32.BF16 R48, R16, R40, R56 ;  /* 0x000000281030723c */ /* 0x008ff00000041838 */
[----:B------:R-:W-:Y:S08]  /*1f90*/  HMMA.16816.F32.BF16 R56, R28, R54, R68 ;  /* 0x000000361c38723c */ /* 0x000ff00000041844 */
[----:B----4-:R-:W-:Y:S08]  /*1fa0*/  HMMA.16816.F32.BF16 R68, R12, R44, R64 ;  /* 0x0000002c0c44723c */ /* 0x010ff00000041840 */
[----:B------:R-:W-:Y:S08]  /*1fb0*/  HMMA.16816.F32.BF16 R64, R24, R54, R60 ;  /* 0x000000361840723c */ /* 0x000ff0000004183c */
[----:B------:R-:W-:Y:S08]  /*1fc0*/  HMMA.16816.F32.BF16 R60, R36, R80, RZ ;  /* 0x00000050243c723c */ /* 0x000ff000000418ff */
[----:B-1----:R-:W-:Y:S01]  /*1fd0*/  HMMA.16816.F32.BF16 R76, R8, R44, R48 ;  /* 0x0000002c084c723c */ /* 0x002fe20000041830 */
[----:B------:R-:W1:Y:S01]  /*1fe0*/  LDSM.16.M88.4 R48, [R229+0x4100] ;  /* 0x00410000e530783b */ /* 0x000e620000000200 */
[----:B------:R-:W-:-:S04]  /*1ff0*/  FMUL.FTZ R0, R68, c[0x0][0x320] ;  /* 0x0000c80044007a20 */ /* 0x000fc80000410000 */
[----:B------:R2:W3:Y:S02]  /*2000*/  MUFU.TANH R189, R0 ;  /* 0x0000000000bd7308 */ /* 0x0004e40000002400 */
[----:B------:R-:W-:Y:S08]  /*2010*/  HMMA.16816.F32.BF16 R52, R20, R42, R56 ;  /* 0x0000002a1434723c */ /* 0x000ff00000041838 */
[----:B------:R-:W-:Y:S01]  /*2020*/  HMMA.16816.F32.BF16 R56, R32, R80, RZ ;  /* 0x000000502038723c */ /* 0x000fe200000418ff */
[----:B--2---:R-:W-:-:S07]  /*2030*/  FMUL.FTZ R0, R69, c[0x0][0x320] ;  /* 0x0000c80045007a20 */ /* 0x004fce0000410000 */
[----:B------:R-:W-:Y:S01]  /*2040*/  HMMA.16816.F32.BF16 R60, R28, R84, R60 ;  /* 0x000000541c3c723c */ /* 0x000fe2000004183c */
[----:B------:R2:W4:Y:S07]  /*2050*/  MUFU.TANH R188, R0 ;  /* 0x0000000000bc7308 */ /* 0x00052e0000002400 */
[----:B------:R-:W-:Y:S01]  /*2060*/  HMMA.16816.F32.BF16 R64, R16, R42, R64 ;  /* 0x0000002a1040723c */ /* 0x000fe20000041840 */
[----:B------:R-:W5:Y:S01]  /*2070*/  LDSM.16.M88.4 R40, [R228+0x800] ;  /* 0x00080000e428783b */ /* 0x000f620000000200 */
[----:B--2---:R-:W-:-:S04]  /*2080*/  FMUL.FTZ R0, R70, c[0x0][0x320] ;  /* 0x0000c80046007a20 */ /* 0x004fc80000410000 */
[----:B------:R2:W2:Y:S10]  /*2090*/  MUFU.TANH R187, R0 ;  /* 0x0000000000bb7308 */ /* 0x0004b40000002400 */
[----:B-1----:R-:W-:Y:S08]  /*20a0*/  HMMA.16816.F32.BF16 R60, R20, R48, R60 ;  /* 0x00000030143c723c */ /* 0x002ff0000004183c */
[----:B------:R-:W-:Y:S01]  /*20b0*/  HMMA.16816.F32.BF16 R72, R8, R46, R64 ;  /* 0x0000002e0848723c */ /* 0x000fe20000041840 */
[----:B--2---:R-:W-:-:S07]  /*20c0*/  FMUL.FTZ R0, R71, c[0x0][0x320] ;  /* 0x0000c80047007a20 */ /* 0x004fce0000410000 */
[----:B------:R-:W-:Y:S01]  /*20d0*/  HMMA.16816.F32.BF16 R68, R12, R46, R52 ;  /* 0x0000002e0c44723c */ /* 0x000fe20000041834 */
[----:B------:R1:W2:Y:S07]  /*20e0*/  MUFU.TANH R186, R0 ;  /* 0x0000000000ba7308 */ /* 0x0002ae0000002400 */
[----:B------:R-:W-:Y:S08]  /*20f0*/  HMMA.16816.F32.BF16 R52, R24, R84, R56 ;  /* 0x000000541834723c */ /* 0x000ff00000041838 */
[----:B------:R-:W-:Y:S01]  /*2100*/  HMMA.16816.F32.BF16 R56, R36, R82, RZ ;  /* 0x000000522438723c */ /* 0x000fe200000418ff */
[----:B-1----:R-:W-:-:S04]  /*2110*/  FMUL.FTZ R0, R76, c[0x0][0x320] ;  /* 0x0000c8004c007a20 */ /* 0x002fc80000410000 */
[----:B------:R1:W1:Y:S03]  /*2120*/  MUFU.TANH R185, R0 ;  /* 0x0000000000b97308 */ /* 0x0002660000002400 */
[----:B------:R-:W-:Y:S08]  /*2130*/  HMMA.16816.F32.BF16 R64, R32, R82, RZ ;  /* 0x000000522040723c */ /* 0x000ff000000418ff */
[----:B------:R-:W-:Y:S01]  /*2140*/  HMMA.16816.F32.BF16 R44, R16, R48, R52 ;  /* 0x00000030102c723c */ /* 0x000fe20000041834 */
[----:B-1----:R-:W-:-:S07]  /*2150*/  FMUL.FTZ R0, R77, c[0x0][0x320] ;  /* 0x0000c8004d007a20 */ /* 0x002fce0000410000 */
[-C--:B------:R-:W-:Y:S01]  /*2160*/  HMMA.16816.F32.BF16 R52, R28, R86.reuse, R56 ;  /* 0x000000561c34723c */ /* 0x080fe20000041838 */
[----:B------:R1:W1:Y:S07]  /*2170*/  MUFU.TANH R184, R0 ;  /* 0x0000000000b87308 */ /* 0x00026e0000002400 */
[----:B------:R-:W-:Y:S08]  /*2180*/  HMMA.16816.F32.BF16 R64, R24, R86, R64 ;  /* 0x000000561840723c */ /* 0x000ff00000041840 */
[----:B------:R-:W-:Y:S01]  /*2190*/  HMMA.16816.F32.BF16 R56, R32, R88, RZ ;  /* 0x000000582038723c */ /* 0x000fe200000418ff */
[----:B-1----:R-:W-:-:S04]  /*21a0*/  FMUL.FTZ R0, R78, c[0x0][0x320] ;  /* 0x0000c8004e007a20 */ /* 0x002fc80000410000 */
[----:B------:R1:W1:Y:S03]  /*21b0*/  MUFU.TANH R180, R0 ;  /* 0x0000000000b47308 */ /* 0x0002660000002400 */
[-C--:B------:R-:W-:Y:S08]  /*21c0*/  HMMA.16816.F32.BF16 R52, R20, R50.reuse, R52 ;  /* 0x000000321434723c */ /* 0x080ff00000041834 */
[----:B------:R-:W-:Y:S01]  /*21d0*/  HMMA.16816.F32.BF16 R64, R16, R50, R64 ;  /* 0x000000321040723c */ /* 0x000fe20000041840 */
[----:B------:R-:W-:Y:S01]  /*21e0*/  LDSM.16.M88.4 R48, [R228+0x1000] ;  /* 0x00100000e430783b */ /* 0x000fe20000000200 */
[----:B-1----:R-:W-:-:S06]  /*21f0*/  FMUL.FTZ R0, R79, c[0x0][0x320] ;  /* 0x0000c8004f007a20 */ /* 0x002fcc0000410000 */
[----:B-----5:R-:W-:Y:S01]  /*2200*/  HMMA.16816.F32.BF16 R76, R8, R40, R44 ;  /* 0x00000028084c723c */ /* 0x020fe2000004182c */
[----:B------:R-:W1:Y:S01]  /*2210*/  LDSM.16.M88.4 R44, [R229+0x4900] ;  /* 0x00490000e52c783b */ /* 0x000e620000000200 */
[----:B------:R5:W1:Y:S02]  /*2220*/  MUFU.TANH R181, R0 ;  /* 0x0000000000b57308 */ /* 0x000a640000002400 */
[----:B-----5:R-:W-:-:S06]  /*2230*/  FMUL.FTZ R0, R68, c[0x0][0x320] ;  /* 0x0000c80044007a20 */ /* 0x020fcc0000410000 */
[----:B------:R5:W1:Y:S02]  /*2240*/  MUFU.TANH R183, R0 ;  /* 0x0000000000b77308 */ /* 0x000a640000002400 */
[----:B-----5:R-:W-:-:S06]  /*2250*/  FMUL.FTZ R0, R69, c[0x0][0x320] ;  /* 0x0000c80045007a20 */ /* 0x020fcc0000410000 */
[----:B------:R5:W1:Y:S02]  /*2260*/  MUFU.TANH R182, R0 ;  /* 0x0000000000b67308 */ /* 0x000a640000002400 */
[----:B-----5:R-:W-:-:S06]  /*2270*/  FMUL.FTZ R0, R70, c[0x0][0x320] ;  /* 0x0000c80046007a20 */ /* 0x020fcc0000410000 */
[----:B------:R5:W1:Y:S02]  /*2280*/  MUFU.TANH R179, R0 ;  /* 0x0000000000b37308 */ /* 0x000a640000002400 */
[----:B-----5:R-:W-:Y:S02]  /*2290*/  FMUL.FTZ R0, R71, c[0x0][0x320] ;  /* 0x0000c80047007a20 */ /* 0x020fe40000410000 */
[----:B------:R-:W-:Y:S04]  /*22a0*/  HMMA.16816.F32.BF16 R68, R12, R40, R60 ;  /* 0x000000280c44723c */ /* 0x000fe8000004183c */
[----:B------:R5:W1:Y:S04]  /*22b0*/  MUFU.TANH R178, R0 ;  /* 0x0000000000b27308 */ /* 0x000a680000002400 */
[----:B------:R-:W-:Y:S01]  /*22c0*/  HMMA.16816.F32.BF16 R60, R36, R88, RZ ;  /* 0x00000058243c723c */ /* 0x000fe200000418ff */
[----:B-----5:R-:W-:-:S04]  /*22d0*/  FMUL.FTZ R0, R72, c[0x0][0x320] ;  /* 0x0000c80048007a20 */ /* 0x020fc80000410000 */
[----:B------:R5:W1:Y:S11]  /*22e0*/  MUFU.TANH R177, R0 ;  /* 0x0000000000b17308 */ /* 0x000a760000002400 */
[----:B------:R-:W-:Y:S08]  /*22f0*/  @!UPT UIADD3 URZ, URZ, URZ, URZ ;  /* 0x0000003f3f3ff290 */ /* 0x000ff0000fffe03f */
[----:B------:R-:W-:Y:S01]  /*2300*/  HMMA.16816.F32.BF16 R60, R28, R92, R60 ;  /* 0x0000005c1c3c723c */ /* 0x000fe2000004183c */
[----:B-----5:R-:W-:-:S04]  /*2310*/  FMUL.FTZ R0, R73, c[0x0][0x320] ;  /* 0x0000c80049007a20 */ /* 0x020fc80000410000 */
[----:B------:R5:W2:Y:S11]  /*2320*/  MUFU.TANH R176, R0 ;  /* 0x0000000000b07308 */ /* 0x000ab60000002400 */
[----:B------:R-:W-:Y:S08]  /*2330*/  @!UPT UIADD3 URZ, URZ, URZ, URZ ;  /* 0x0000003f3f3ff290 */ /* 0x000ff0000fffe03f */
[----:B-1----:R-:W-:Y:S01]  /*2340*/  HMMA.16816.F32.BF16 R60, R20, R44, R60 ;  /* 0x0000002c143c723c */ /* 0x002fe2000004183c */
[----:B-----5:R-:W-:-:S04]  /*2350*/  FMUL.FTZ R0, R74, c[0x0][0x320] ;  /* 0x0000c8004a007a20 */ /* 0x020fc80000410000 */
[----:B------:R1:W1:Y:S02]  /*2360*/  MUFU.TANH R172, R0 ;  /* 0x0000000000ac7308 */ /* 0x0002640000002400 */
[----:B-1----:R-:W-:Y:S02]  /*2370*/  FMUL.FTZ R0, R75, c[0x0][0x320] ;  /* 0x0000c8004b007a20 */ /* 0x002fe40000410000 */
[----:B------:R-:W-:Y:S04]  /*2380*/  HMMA.16816.F32.BF16 R72, R8, R42, R64 ;  /* 0x0000002a0848723c */ /* 0x000fe80000041840 */
[----:B------:R1:W1:Y:S04]  /*2390*/  MUFU.TANH R173, R0 ;  /* 0x0000000000ad7308 */ /* 0x0002680000002400 */
[----:B------:R-:W-:Y:S01]  /*23a0*/  HMMA.16816.F32.BF16 R64, R32, R90, RZ ;  /* 0x0000005a2040723c */ /* 0x000fe200000418ff */
[----:B-1----:R-:W-:-:S04]  /*23b0*/  FMUL.FTZ R0, R68, c[0x0][0x320] ;  /* 0x0000c80044007a20 */ /* 0x002fc80000410000 */
[----:B------:R1:W1:Y:S11]  /*23c0*/  MUFU.TANH R175, R0 ;  /* 0x0000000000af7308 */ /* 0x0002760000002400 */
[----:B------:R-:W-:Y:S08]  /*23d0*/  @!UPT UIADD3 URZ, URZ, URZ, URZ ;  /* 0x0000003f3f3ff290 */ /* 0x000ff0000fffe03f */
[----:B------:R-:W-:Y:S01]  /*23e0*/  HMMA.16816.F32.BF16 R64, R24, R94, R64 ;  /* 0x0000005e1840723c */ /* 0x000fe20000041840 */
[----:B-1----:R-:W-:-:S04]  /*23f0*/  FMUL.FTZ R0, R69, c[0x0][0x320] ;  /* 0x0000c80045007a20 */ /* 0x002fc80000410000 */
[----:B------:R1:W1:Y:S11]  /*2400*/  MUFU.TANH R174, R0 ;  /* 0x0000000000ae7308 */ /* 0x0002760000002400 */
[----:B------:R-:W-:Y:S08]  /*2410*/  @!UPT UIADD3 URZ, URZ, URZ, URZ ;  /* 0x0000003f3f3ff290 */ /* 0x000ff0000fffe03f */
[----:B------:R-:W-:Y:S01]  /*2420*/  HMMA.16816.F32.BF16 R64, R16, R46, R64 ;  /* 0x0000002e1040723c */ /* 0x000fe20000041840 */
[----:B-1----:R-:W-:-:S04]  /*2430*/  FMUL.FTZ R0, R70, c[0x0][0x320] ;  /* 0x0000c80046007a20 */ /* 0x002fc80000410000 */
[----:B------:R1:W1:Y:S02]  /*2440*/  MUFU.TANH R171, R0 ;  /* 0x0000000000ab7308 */ /* 0x0002640000002400 */
[----:B-1----:R-:W-:Y:S02]  /*2450*/  FMUL.FTZ R0, R71, c[0x0][0x320] ;  /* 0x0000c80047007a20 */ /* 0x002fe40000410000 */
[----:B------:R-:W-:Y:S04]  /*2460*/  HMMA.16816.F32.BF16 R68, R12, R42, R52 ;  /* 0x0000002a0c44723c */ /* 0x000fe80000041834 */
[----:B------:R1:W1:Y:S04]  /*2470*/  MUFU.TANH R170, R0 ;  /* 0x0000000000aa7308 */ /* 0x0002680000002400 */
[----:B------:R-:W-:Y:S08]  /*2480*/  HMMA.16816.F32.BF16 R52, R24, R92, R56 ;  /* 0x0000005c1834723c */ /* 0x000ff00000041838 */
[----:B------:R-:W-:Y:S01]  /*2490*/  HMMA.16816.F32.BF16 R56, R36, R90, RZ ;  /* 0x0000005a2438723c */ /* 0x000fe200000418ff */
[----:B-1----:R-:W-:-:S04]  /*24a0*/  FMUL.FTZ R0, R76, c[0x0][0x320] ;  /* 0x0000c8004c007a20 */ /* 0x002fc80000410000 */
[----:B------:R1:W1:Y:S11]  /*24b0*/  MUFU.TANH R168, R0 ;  /* 0x0000000000a87308 */ /* 0x0002760000002400 */
[----:B------:R-:W-:Y:S01]  /*24c0*/  HMMA.16816.F32.BF16 R40, R16, R44, R52 ;  /* 0x0000002c1028723c */ /* 0x000fe20000041834 */
[----:B-1----:R-:W-:-:S07]  /*24d0*/  FMUL.FTZ R0, R77, c[0x0][0x320] ;  /* 0x0000c8004d007a20 */ /* 0x002fce0000410000 */
[----:B------:R-:W-:Y:S01]  /*24e0*/  HMMA.16816.F32.BF16 R52, R28, R94, R56 ;  /* 0x0000005e1c34723c */ /* 0x000fe20000041838 */
[----:B------:R1:W1:Y:S07]  /*24f0*/  MUFU.TANH R167, R0 ;  /* 0x0000000000a77308 */ /* 0x00026e0000002400 */
[----:B------:R-:W-:Y:S01]  /*2500*/  HMMA.16816.F32.BF16 R56, R32, R96, RZ ;  /* 0x000000602038723c */ /* 0x000fe200000418ff */
[----:B-1----:R-:W-:-:S04]  /*2510*/  FMUL.FTZ R0, R78, c[0x0][0x320] ;  /* 0x0000c8004e007a20 */ /* 0x002fc80000410000 */
[----:B------:R1:W1:Y:S02]  /*2520*/  MUFU.TANH R92, R0 ;  /* 0x00000000005c7308 */ /* 0x0002640000002400 */
[----:B-1----:R-:W-:Y:S02]  /*2530*/  FMUL.FTZ R0, R79, c[0x0][0x320] ;  /* 0x0000c8004f007a20 */ /* 0x002fe40000410000 */
[----:B------:R-:W-:Y:S04]  /*2540*/  HMMA.16816.F32.BF16 R76, R8, R48, R40 ;  /* 0x00000030084c723c */ /* 0x000fe80000041828 */
[----:B------:R1:W1:Y:S04]  /*2550*/  MUFU.TANH R164, R0 ;  /* 0x0000000000a47308 */ /* 0x0002680000002400 */
[----:B------:R-:W-:Y:S01]  /*2560*/  HMMA.16816.F32.BF16 R40, R20, R46, R52 ;  /* 0x0000002e1428723c */ /* 0x000fe20000041834 */
[----:B------:R-:W5:Y:S07]  /*2570*/  LDSM.16.M88.4 R52, [R229+0x5100] ;  /* 0x00510000e534783b */ /* 0x000f6e0000000200 */
[----:B------:R-:W-:Y:S01]  /*2580*/  HMMA.16816.F32.BF16 R44, R24, R100, R56 ;  /* 0x00000064182c723c */ /* 0x000fe20000041838 */
[----:B-1----:R-:W-:-:S04]  /*2590*/  FMUL.FTZ R0, R68, c[0x0][0x320] ;  /* 0x0000c80044007a20 */ /* 0x002fc80000410000 */
[----:B------:R1:W1:Y:S02]  /*25a0*/  MUFU.TANH R166, R0 ;  /* 0x0000000000a67308 */ /* 0x0002640000002400 */
[----:B-1----:R-:W-:-:S06]  /*25b0*/  FMUL.FTZ R0, R69, c[0x0][0x320] ;  /* 0x0000c80045007a20 */ /* 0x002fcc0000410000 */
[----:B------:R1:W1:Y:S11]  /*25c0*/  MUFU.TANH R165, R0 ;  /* 0x0000000000a57308 */ /* 0x0002760000002400 */
[----:B-----5:R-:W-:Y:S01]  /*25d0*/  HMMA.16816.F32.BF16 R44, R16, R52, R44 ;  /* 0x00000034102c723c */ /* 0x020fe2000004182c */
[----:B-1----:R-:W-:-:S04]  /*25e0*/  FMUL.FTZ R0, R70, c[0x0][0x320] ;  /* 0x0000c80046007a20 */ /* 0x002fc80000410000 */
        /* <DEDUP_REMOVED lines=14> */
[----:B------:R1:W1:Y:S03]  /*26d0*/  MUFU.TANH R156, R0 ;  /* 0x00000000009c7308 */ /* 0x0002660000002400 */
[----:B------:R-:W-:Y:S01]  /*26e0*/  HMMA.16816.F32.BF16 R60, R32, R98, RZ ;  /* 0x00000062203c723c */ /* 0x000fe200000418ff */
[----:B-1----:R-:W-:-:S07]  /*26f0*/  FMUL.FTZ R0, R75, c[0x0][0x320] ;  /* 0x0000c8004b007a20 */ /* 0x002fce0000410000 */
[----:B------:R-:W-:Y:S01]  /*2700*/  HMMA.16816.F32.BF16 R72, R8, R50, R64 ;  /* 0x000000320848723c */ /* 0x000fe20000041840 */
[----:B------:R1:W1:Y:S11]  /*2710*/  MUFU.TANH R157, R0 ;  /* 0x00000000009d7308 */ /* 0x0002760000002400 */
[----:B------:R-:W-:Y:S04]  /*2720*/  @!UPT UIADD3 URZ, URZ, URZ, URZ ;  /* 0x0000003f3f3ff290 */ /* 0x000fe8000fffe03f */
[----:B------:R-:W-:Y:S08]  /*2730*/  HMMA.16816.F32.BF16 R64, R24, R102, R60 ;  /* 0x000000661840723c */ /* 0x000ff0000004183c */
[----:B------:R-:W-:Y:S01]  /*2740*/  HMMA.16816.F32.BF16 R60, R36, R104, RZ ;  /* 0x00000068243c723c */ /* 0x000fe200000418ff */
[----:B-1----:R-:W-:-:S04]  /*2750*/  FMUL.FTZ R0, R68, c[0x0][0x320] ;  /* 0x0000c80044007a20 */ /* 0x002fc80000410000 */
[----:B------:R1:W1:Y:S11]  /*2760*/  MUFU.TANH R158, R0 ;  /* 0x00000000009e7308 */ /* 0x0002760000002400 */
[----:B------:R-:W-:Y:S01]  /*2770*/  HMMA.16816.F32.BF16 R64, R16, R54, R64 ;  /* 0x000000361040723c */ /* 0x000fe20000041840 */
[----:B-1----:R-:W-:-:S07]  /*2780*/  FMUL.FTZ R0, R69, c[0x0][0x320] ;  /* 0x0000c80045007a20 */ /* 0x002fce0000410000 */
[----:B------:R-:W-:Y:S01]  /*2790*/  HMMA.16816.F32.BF16 R60, R28, R108, R60 ;  /* 0x0000006c1c3c723c */ /* 0x000fe2000004183c */
[----:B------:R1:W1:Y:S02]  /*27a0*/  MUFU.TANH R159, R0 ;  /* 0x00000000009f7308 */ /* 0x0002640000002400 */
[----:B-1----:R-:W-:-:S06]  /*27b0*/  FMUL.FTZ R0, R70, c[0x0][0x320] ;  /* 0x0000c80046007a20 */ /* 0x002fcc0000410000 */
[----:B------:R1:W1:Y:S02]  /*27c0*/  MUFU.TANH R154, R0 ;  /* 0x00000000009a7308 */ /* 0x0002640000002400 */
[----:B-1----:R-:W-:Y:S02]  /*27d0*/  FMUL.FTZ R0, R71, c[0x0][0x320] ;  /* 0x0000c80047007a20 */ /* 0x002fe40000410000 */
[----:B------:R-:W-:Y:S01]  /*27e0*/  HMMA.16816.F32.BF16 R68, R12, R50, R40 ;  /* 0x000000320c44723c */ /* 0x000fe20000041828 */
[----:B------:R-:W1:Y:S03]  /*27f0*/  LDSM.16.M88.4 R40, [R228+0x1800] ;  /* 0x00180000e428783b */ /* 0x000e660000000200 */
[----:B------:R5:W1:Y:S04]  /*2800*/  MUFU.TANH R153, R0 ;  /* 0x0000000000997308 */ /* 0x000a680000002400 */
[----:B------:R-:W-:Y:S01]  /*2810*/  HMMA.16816.F32.BF16 R48, R36, R98, RZ ;  /* 0x000000622430723c */ /* 0x000fe200000418ff */
[----:B-----5:R-:W-:-:S04]  /*2820*/  FMUL.FTZ R0, R76, c[0x0][0x320] ;  /* 0x0000c8004c007a20 */ /* 0x020fc80000410000 */
[----:B------:R5:W1:Y:S11]  /*2830*/  MUFU.TANH R117, R0 ;  /* 0x0000000000757308 */ /* 0x000a760000002400 */
[----:B------:R-:W-:Y:S08]  /*2840*/  @!UPT UIADD3 URZ, URZ, URZ, URZ ;  /* 0x0000003f3f3ff290 */ /* 0x000ff0000fffe03f */
[----:B------:R-:W-:Y:S01]  /*2850*/  HMMA.16816.F32.BF16 R48, R28, R102, R48 ;  /* 0x000000661c30723c */ /* 0x000fe20000041830 */
[----:B-----5:R-:W-:-:S04]  /*2860*/  FMUL.FTZ R0, R77, c[0x0][0x320] ;  /* 0x0000c8004d007a20 */ /* 0x020fc80000410000 */
[----:B------:R5:W1:Y:S11]  /*2870*/  MUFU.TANH R152, R0 ;  /* 0x0000000000987308 */ /* 0x000a760000002400 */
[----:B------:R-:W-:Y:S08]  /*2880*/  @!UPT UIADD3 URZ, URZ, URZ, URZ ;  /* 0x0000003f3f3ff290 */ /* 0x000ff0000fffe03f */
[----:B------:R-:W-:Y:S01]  /*2890*/  HMMA.16816.F32.BF16 R48, R20, R54, R48 ;  /* 0x000000361430723c */ /* 0x000fe20000041830 */
[----:B-----5:R-:W-:-:S04]  /*28a0*/  FMUL.FTZ R0, R78, c[0x0][0x320] ;  /* 0x0000c8004e007a20 */ /* 0x020fc80000410000 */
[----:B------:R5:W1:Y:S02]  /*28b0*/  MUFU.TANH R116, R0 ;  /* 0x0000000000747308 */ /* 0x000a640000002400 */
[----:B-----5:R-:W-:Y:S02]  /*28c0*/  FMUL.FTZ R0, R79, c[0x0][0x320] ;  /* 0x0000c8004f007a20 */ /* 0x020fe40000410000 */
[----:B-1----:R-:W-:Y:S01]  /*28d0*/  HMMA.16816.F32.BF16 R76, R8, R40, R44 ;  /* 0x00000028084c723c */ /* 0x002fe2000004182c */
[----:B------:R-:W1:Y:S03]  /*28e0*/  LDSM.16.M88.4 R44, [R229+0x5900] ;  /* 0x00590000e52c783b */ /* 0x000e660000000200 */
[----:B------:R5:W1:Y:S02]  /*28f0*/  MUFU.TANH R147, R0 ;  /* 0x0000000000937308 */ /* 0x000a640000002400 */
[----:B-----5:R-:W-:-:S06]  /*2900*/  FMUL.FTZ R0, R68, c[0x0][0x320] ;  /* 0x0000c80044007a20 */ /* 0x020fcc0000410000 */
[----:B------:R5:W1:Y:S02]  /*2910*/  MUFU.TANH R148, R0 ;  /* 0x0000000000947308 */ /* 0x000a640000002400 */
[----:B-----5:R-:W-:Y:S01]  /*2920*/  FMUL.FTZ R0, R69, c[0x0][0x320] ;  /* 0x0000c80045007a20 */ /* 0x020fe20000410000 */
[----:B-1----:R-:W-:Y:S05]  /*2930*/  HMMA.16816.F32.BF16 R60, R20, R44, R60 ;  /* 0x0000002c143c723c */ /* 0x002fea000004183c */
[----:B------:R1:W1:Y:S02]  /*2940*/  MUFU.TANH R150, R0 ;  /* 0x0000000000967308 */ /* 0x0002640000002400 */
[----:B-1----:R-:W-:-:S06]  /*2950*/  FMUL.FTZ R0, R70, c[0x0][0x320] ;  /* 0x0000c80046007a20 */ /* 0x002fcc0000410000 */
        /* <DEDUP_REMOVED lines=9> */
[----:B-1----:R-:W-:-:S07]  /*29f0*/  FMUL.FTZ R0, R73, c[0x0][0x320] ;  /* 0x0000c80049007a20 */ /* 0x002fce0000410000 */
[----:B------:R-:W-:Y:S01]  /*2a00*/  HMMA.16816.F32.BF16 R56, R36, R106, RZ ;  /* 0x0000006a2438723c */ /* 0x000fe200000418ff */
        /* <DEDUP_REMOVED lines=18> */
[----:B------:R-:W-:Y:S01]  /*2b30*/  HMMA.16816.F32.BF16 R68, R12, R42, R48 ;  /* 0x0000002a0c44723c */ /* 0x000fe20000041830 */
[----:B------:R-:W1:Y:S03]  /*2b40*/  LDSM.16.M88.4 R48, [R228+0x2000] ;  /* 0x00200000e430783b */ /* 0x000e660000000200 */
[----:B------:R5:W1:Y:S04]  /*2b50*/  MUFU.TANH R144, R0 ;  /* 0x0000000000907308 */ /* 0x000a680000002400 */
[----:B------:R-:W-:Y:S08]  /*2b60*/  HMMA.16816.F32.BF16 R40, R16, R44, R52 ;  /* 0x0000002c1028723c */ /* 0x000ff00000041834 */
[----:B------:R-:W-:Y:S01]  /*2b70*/  HMMA.16816.F32.BF16 R52, R28, R110, R56 ;  /* 0x0000006e1c34723c */ /* 0x000fe20000041838 */
[----:B-----5:R-:W-:-:S04]  /*2b80*/  FMUL.FTZ R0, R76, c[0x0][0x320] ;  /* 0x0000c8004c007a20 */ /* 0x020fc80000410000 */
[----:B------:R5:W1:Y:S03]  /*2b90*/  MUFU.TANH R133, R0 ;  /* 0x0000000000857308 */ /* 0x000a660000002400 */
[----:B------:R-:W-:Y:S01]  /*2ba0*/  HMMA.16816.F32.BF16 R56, R32, R112, RZ ;  /* 0x000000702038723c */ /* 0x000fe200000418ff */
[----:B-----5:R-:W-:-:S04]  /*2bb0*/  FMUL.FTZ R0, R77, c[0x0][0x320] ;  /* 0x0000c8004d007a20 */ /* 0x020fc80000410000 */
[----:B------:R5:W1:Y:S02]  /*2bc0*/  MUFU.TANH R132, R0 ;  /* 0x0000000000847308 */ /* 0x000a640000002400 */
[----:B-----5:R-:W-:-:S06]  /*2bd0*/  FMUL.FTZ R0, R78, c[0x0][0x320] ;  /* 0x0000c8004e007a20 */ /* 0x020fcc0000410000 */
[----:B------:R5:W1:Y:S02]  /*2be0*/  MUFU.TANH R135, R0 ;  /* 0x0000000000877308 */ /* 0x000a640000002400 */
[----:B-----5:R-:W-:Y:S02]  /*2bf0*/  FMUL.FTZ R0, R79, c[0x0][0x320] ;  /* 0x0000c8004f007a20 */ /* 0x020fe40000410000 */
[----:B-1----:R-:W-:Y:S04]  /*2c00*/  HMMA.16816.F32.BF16 R76, R8, R48, R40 ;  /* 0x00000030084c723c */ /* 0x002fe80000041828 */
        /* <DEDUP_REMOVED lines=33> */
[----:B------:R1:W1:Y:S02]  /*2e20*/  MUFU.TANH R103, R0 ;  /* 0x0000000000677308 */ /* 0x0002640000002400 */
[----:B-1----:R-:W-:Y:S11]  /*2e30*/  FMUL.FTZ R0, R69, c[0x0][0x320] ;  /* 0x0000c80045007a20 */ /* 0x002ff60000410000 */
[----:B------:R-:W-:Y:S06]  /*2e40*/  @!UPT UIADD3 URZ, URZ, URZ, URZ ;  /* 0x0000003f3f3ff290 */ /* 0x000fec000fffe03f */
        /* <DEDUP_REMOVED lines=8> */
[C---:B------:R-:W-:Y:S08]  /*2ed0*/  HMMA.16816.F32.BF16 R48, R36.reuse, R114, RZ ;  /* 0x000000722430723c */ /* 0x040ff000000418ff */
[----:B------:R-:W-:Y:S01]  /*2ee0*/  HMMA.16816.F32.BF16 R36, R36, R126, RZ ;  /* 0x0000007e2424723c */ /* 0x000fe200000418ff */
[----:B-----5:R-:W-:-:S04]  /*2ef0*/  FMUL.FTZ R0, R76, c[0x0][0x320] ;  /* 0x0000c8004c007a20 */ /* 0x020fc80000410000 */
[----:B------:R5:W1:Y:S11]  /*2f00*/  MUFU.TANH R93, R0 ;  /* 0x00000000005d7308 */ /* 0x000a760000002400 */
[----:B------:R-:W-:Y:S01]  /*2f10*/  HMMA.16816.F32.BF16 R48, R28, R122, R48 ;  /* 0x0000007a1c30723c */ /* 0x000fe20000041830 */
[----:B-----5:R-:W-:-:S07]  /*2f20*/  FMUL.FTZ R0, R77, c[0x0][0x320] ;  /* 0x0000c8004d007a20 */ /* 0x020fce0000410000 */
[----:B------:R-:W-:Y:S01]  /*2f30*/  HMMA.16816.F32.BF16 R28, R28, R130, R36 ;  /* 0x000000821c1c723c */ /* 0x000fe20000041824 */
[----:B------:R5:W1:Y:S11]  /*2f40*/  MUFU.TANH R91, R0 ;  /* 0x00000000005b7308 */ /* 0x000a760000002400 */
[----:B------:R-:W-:Y:S04]  /*2f50*/  @!UPT UIADD3 URZ, URZ, URZ, URZ ;  /* 0x0000003f3f3ff290 */ /* 0x000fe8000fffe03f */
[----:B------:R-:W-:Y:S01]  /*2f60*/  HMMA.16816.F32.BF16 R48, R20, R54, R48 ;  /* 0x000000361430723c */ /* 0x000fe20000041830 */
[----:B-----5:R-:W-:-:S04]  /*2f70*/  FMUL.FTZ R0, R78, c[0x0][0x320] ;  /* 0x0000c8004e007a20 */ /* 0x020fc80000410000 */
[----:B------:R5:W1:Y:S03]  /*2f80*/  MUFU.TANH R90, R0 ;  /* 0x00000000005a7308 */ /* 0x000a660000002400 */
[----:B------:R-:W-:Y:S01]  /*2f90*/  HMMA.16816.F32.BF16 R52, R16, R54, R64 ;  /* 0x000000361034723c */ /* 0x000fe20000041840 */
[----:B-----5:R-:W-:-:S07]  /*2fa0*/  FMUL.FTZ R0, R79, c[0x0][0x320] ;  /* 0x0000c8004f007a20 */ /* 0x020fce0000410000 */
[C---:B-1----:R-:W-:Y:S01]  /*2fb0*/  HMMA.16816.F32.BF16 R76, R8.reuse, R40, R44 ;  /* 0x00000028084c723c */ /* 0x042fe2000004182c */
[----:B------:R-:W1:Y:S01]  /*2fc0*/  LDSM.16.M88.4 R44, [R229+0x6900] ;  /* 0x00690000e52c783b */ /* 0x000e620000000200 */
[----:B------:R5:W1:Y:S11]  /*2fd0*/  MUFU.TANH R89, R0 ;  /* 0x0000000000597308 */ /* 0x000a760000002400 */
[----:B------:R-:W-:Y:S03]  /*2fe0*/  @!UPT UIADD3 URZ, URZ, URZ, URZ ;  /* 0x0000003f3f3ff290 */ /* 0x000fe6000fffe03f */
[----:B------:R-:W-:Y:S08]  /*2ff0*/  HMMA.16816.F32.BF16 R64, R8, R42, R52 ;  /* 0x0000002a0840723c */ /* 0x000ff00000041834 */
[----:B------:R-:W-:Y:S01]  /*3000*/  HMMA.16816.F32.BF16 R52, R32, R126, RZ ;  /* 0x0000007e2034723c */ /* 0x000fe200000418ff */
[----:B-----5:R-:W-:-:S04]  /*3010*/  FMUL.FTZ R0, R68, c[0x0][0x320] ;  /* 0x0000c80044007a20 */ /* 0x020fc80000410000 */
[----:B------:R5:W1:Y:S01]  /*3020*/  MUFU.TANH R88, R0 ;  /* 0x0000000000587308 */ /* 0x000a620000002400 */
[----:B------:R-:W-:Y:S02]  /*3030*/  FMUL.FTZ R77, R77, c[0x0][0x320] ;  /* 0x0000c8004d4d7a20 */ /* 0x000fe40000410000 */
[----:B------:R-:W-:Y:S02]  /*3040*/  FMUL.FTZ R78, R78, c[0x0][0x320] ;  /* 0x0000c8004e4e7a20 */ /* 0x000fe40000410000 */
[----:B------:R-:W-:-:S03]  /*3050*/  FMUL.FTZ R79, R79, c[0x0][0x320] ;  /* 0x0000c8004f4f7a20 */ /* 0x000fc60000410000 */
[----:B------:R-:W1:Y:S03]  /*3060*/  MUFU.TANH R77, R77 ;  /* 0x0000004d004d7308 */ /* 0x000e660000002400 */
[----:B------:R-:W-:Y:S02]  /*3070*/  FMUL.FTZ R64, R64, c[0x0][0x320] ;  /* 0x0000c80040407a20 */ /* 0x000fe40000410000 */
[----:B------:R-:W-:Y:S02]  /*3080*/  FMUL.FTZ R65, R65, c[0x0][0x320] ;  /* 0x0000c80041417a20 */ /* 0x000fe40000410000 */
[----:B------:R-:W-:Y:S02]  /*3090*/  FMUL.FTZ R66, R66, c[0x0][0x320] ;  /* 0x0000c80042427a20 */ /* 0x000fe40000410000 */
[----:B-----5:R-:W-:Y:S01]  /*30a0*/  FMUL.FTZ R0, R69, c[0x0][0x320] ;  /* 0x0000c80045007a20 */ /* 0x020fe20000410000 */
[----:B------:R-:W1:Y:S01]  /*30b0*/  MUFU.TANH R78, R78 ;  /* 0x0000004e004e7308 */ /* 0x000e620000002400 */
[----:B------:R-:W-:Y:S07]  /*30c0*/  HMMA.16816.F32.BF16 R36, R24, R130, R52 ;  /* 0x000000821824723c */ /* 0x000fee0000041834 */
[----:B------:R5:W1:Y:S08]  /*30d0*/  MUFU.TANH R87, R0 ;  /* 0x0000000000577308 */ /* 0x000a700000002400 */
[----:B------:R-:W1:Y:S01]  /*30e0*/  MUFU.TANH R79, R79 ;  /* 0x0000004f004f7308 */ /* 0x000e620000002400 */
[----:B-----5:R-:W-:-:S07]  /*30f0*/  FMUL.FTZ R0, R70, c[0x0][0x320] ;  /* 0x0000c80046007a20 */ /* 0x020fce0000410000 */
[----:B------:R-:W1:Y:S08]  /*3100*/  MUFU.TANH R64, R64 ;  /* 0x0000004000407308 */ /* 0x000e700000002400 */
[----:B------:R5:W1:Y:S08]  /*3110*/  MUFU.TANH R86, R0 ;  /* 0x0000000000567308 */ /* 0x000a700000002400 */
[----:B------:R-:W1:Y:S01]  /*3120*/  MUFU.TANH R65, R65 ;  /* 0x0000004100417308 */ /* 0x000e620000002400 */
[----:B-----5:R-:W-:-:S07]  /*3130*/  FMUL.FTZ R0, R71, c[0x0][0x320] ;  /* 0x0000c80047007a20 */ /* 0x020fce0000410000 */
[----:B------:R-:W1:Y:S01]  /*3140*/  MUFU.TANH R66, R66 ;  /* 0x0000004200427308 */ /* 0x000e620000002400 */
[----:B------:R-:W-:Y:S07]  /*3150*/  HMMA.16816.F32.BF16 R68, R12, R40, R56 ;  /* 0x000000280c44723c */ /* 0x000fee0000041838 */
[----:B------:R5:W1:Y:S01]  /*3160*/  MUFU.TANH R85, R0 ;  /* 0x0000000000557308 */ /* 0x000a620000002400 */
[----:B------:R-:W-:Y:S01]  /*3170*/  HMMA.16816.F32.BF16 R56, R32, R124, RZ ;  /* 0x0000007c2038723c */ /* 0x000fe200000418ff */
[----:B-----5:R-:W-:-:S06]  /*3180*/  FMUL.FTZ R0, R72, c[0x0][0x320] ;  /* 0x0000c80048007a20 */ /* 0x020fcc0000410000 */
[----:B------:R5:W1:Y:S11]  /*3190*/  MUFU.TANH R84, R0 ;  /* 0x0000000000547308 */ /* 0x000a760000002400 */
[----:B------:R-:W-:Y:S06]  /*31a0*/  @!UPT UIADD3 URZ, URZ, URZ, URZ ;  /* 0x0000003f3f3ff290 */ /* 0x000fec000fffe03f */
[----:B------:R-:W-:Y:S01]  /*31b0*/  HMMA.16816.F32.BF16 R56, R24, R128, R56 ;  /* 0x000000801838723c */ /* 0x000fe20000041838 */
[----:B-----5:R-:W-:-:S04]  /*31c0*/  FMUL.FTZ R0, R73, c[0x0][0x320] ;  /* 0x0000c80049007a20 */ /* 0x020fc80000410000 */
[----:B------:R5:W2:Y:S11]  /*31d0*/  MUFU.TANH R83, R0 ;  /* 0x0000000000537308 */ /* 0x000ab60000002400 */
[----:B------:R-:W-:Y:S08]  /*31e0*/  @!UPT UIADD3 URZ, URZ, URZ, URZ ;  /* 0x0000003f3f3ff290 */ /* 0x000ff0000fffe03f */
[----:B-1----:R-:W-:Y:S01]  /*31f0*/  HMMA.16816.F32.BF16 R32, R16, R44, R56 ;  /* 0x0000002c1020723c */ /* 0x002fe20000041838 */
[----:B-----5:R-:W-:-:S07]  /*3200*/  FMUL.FTZ R0, R74, c[0x0][0x320] ;  /* 0x0000c8004a007a20 */ /* 0x020fce0000410000 */
[----:B------:R-:W-:Y:S01]  /*3210*/  HMMA.16816.F32.BF16 R16, R16, R46, R36 ;  /* 0x0000002e1010723c */ /* 0x000fe20000041824 */
[----:B------:R1:W1:Y:S02]  /*3220*/  MUFU.TANH R82, R0 ;  /* 0x0000000000527308 */ /* 0x0002640000002400 */
[----:B-1----:R-:W-:-:S06]  /*3230*/  FMUL.FTZ R0, R75, c[0x0][0x320] ;  /* 0x0000c8004b007a20 */ /* 0x002fcc0000410000 */
[----:B------:R1:W1:Y:S02]  /*3240*/  MUFU.TANH R81, R0 ;  /* 0x0000000000517308 */ /* 0x0002640000002400 */
[----:B-1----:R-:W-:-:S06]  /*3250*/  FMUL.FTZ R0, R68, c[0x0][0x320] ;  /* 0x0000c80044007a20 */ /* 0x002fcc0000410000 */
[----:B------:R1:W1:Y:S02]  /*3260*/  MUFU.TANH R80, R0 ;  /* 0x0000000000507308 */ /* 0x0002640000002400 */
[----:B-1----:R-:W-:-:S06]  /*3270*/  FMUL.FTZ R0, R69, c[0x0][0x320] ;  /* 0x0000c80045007a20 */ /* 0x002fcc0000410000 */
[----:B------:R1:W1:Y:S02]  /*3280*/  MUFU.TANH R75, R0 ;  /* 0x00000000004b7308 */ /* 0x0002640000002400 */
[----:B-1----:R-:W-:-:S06]  /*3290*/  FMUL.FTZ R0, R70, c[0x0][0x320] ;  /* 0x0000c80046007a20 */ /* 0x002fcc0000410000 */
[----:B------:R1:W1:Y:S02]  /*32a0*/  MUFU.TANH R74, R0 ;  /* 0x00000000004a7308 */ /* 0x0002640000002400 */
[----:B-1----:R-:W-:Y:S02]  /*32b0*/  FMUL.FTZ R0, R71, c[0x0][0x320] ;  /* 0x0000c80047007a20 */ /* 0x002fe40000410000 */
[----:B------:R-:W-:Y:S01]  /*32c0*/  HMMA.16816.F32.BF16 R68, R12, R42, R48 ;  /* 0x0000002a0c44723c */ /* 0x000fe20000041830 */
[----:B------:R-:W1:Y:S03]  /*32d0*/  LDSM.16.M88.4 R48, [R228+0x3000] ;  /* 0x00300000e430783b */ /* 0x000e660000000200 */
[----:B------:R5:W1:Y:S01]  /*32e0*/  MUFU.TANH R73, R0 ;  /* 0x0000000000497308 */ /* 0x000a620000002400 */
[----:B------:R-:W-:-:S04]  /*32f0*/  DEPBAR.LE SB0, 0x0 ;  /* 0x000080000000791a */ /* 0x000fc80000000000 */
[C---:B------:R-:W-:Y:S08]  /*3300*/  HMMA.16816.F32.BF16 R40, R20.reuse, R44, R60 ;  /* 0x0000002c1428723c */ /* 0x040ff0000004183c */
[----:B------:R-:W-:Y:S01]  /*3310*/  HMMA.16816.F32.BF16 R20, R20, R46, R28 ;  /* 0x0000002e1414723c */ /* 0x000fe2000004181c */
[----:B-----5:R-:W-:-:S04]  /*3320*/  FMUL.FTZ R0, R76, c[0x0][0x320] ;  /* 0x0000c8004c007a20 */ /* 0x020fc80000410000 */
[----:B------:R5:W1:Y:S02]  /*3330*/  MUFU.TANH R72, R0 ;  /* 0x0000000000487308 */ /* 0x000a640000002400 */
[----:B------:R-:W-:Y:S02]  /*3340*/  FMUL.FTZ R68, R68, c[0x0][0x320] ;  /* 0x0000c80044447a20 */ /* 0x000fe40000410000 */
[----:B------:R-:W-:Y:S02]  /*3350*/  FMUL.FTZ R69, R69, c[0x0][0x320] ;  /* 0x0000c80045457a20 */ /* 0x000fe40000410000 */
[----:B------:R-:W-:Y:S02]  /*3360*/  FMUL.FTZ R70, R70, c[0x0][0x320] ;  /* 0x0000c80046467a20 */ /* 0x000fe40000410000 */
[----:B------:R-:W-:Y:S01]  /*3370*/  FMUL.FTZ R71, R71, c[0x0][0x320] ;  /* 0x0000c80047477a20 */ /* 0x000fe20000410000 */
[----:B------:R-:W2:Y:S01]  /*3380*/  MUFU.TANH R68, R68 ;  /* 0x0000004400447308 */ /* 0x000ea20000002400 */
[----:B-----5:R-:W-:-:S07]  /*3390*/  FMUL.FTZ R0, R67, c[0x0][0x320] ;  /* 0x0000c80043007a20 */ /* 0x020fce0000410000 */
[----:B------:R-:W2:Y:S01]  /*33a0*/  MUFU.TANH R69, R69 ;  /* 0x0000004500457308 */ /* 0x000ea20000002400 */
[-C--:B-1----:R-:W-:Y:S07]  /*33b0*/  HMMA.16816.F32.BF16 R24, R8, R48.reuse, R32 ;  /* 0x000000300818723c */ /* 0x082fee0000041820 */
[----:B------:R-:W1:Y:S01]  /*33c0*/  MUFU.TANH R60, R70 ;  /* 0x00000046003c7308 */ /* 0x000e620000002400 */
[C---:B------:R-:W-:Y:S07]  /*33d0*/  HMMA.16816.F32.BF16 R40, R12.reuse, R48, R40 ;  /* 0x000000300c28723c */ /* 0x040fee0000041828 */
[----:B------:R-:W1:Y:S01]  /*33e0*/  MUFU.TANH R56, R71 ;  /* 0x0000004700387308 */ /* 0x000e620000002400 */
[-C--:B------:R-:W-:Y:S07]  /*33f0*/  HMMA.16816.F32.BF16 R12, R12, R50.reuse, R20 ;  /* 0x000000320c0c723c */ /* 0x080fee0000041814 */
[----:B------:R5:W1:Y:S01]  /*3400*/  MUFU.TANH R52, R0 ;  /* 0x0000000000347308 */ /* 0x000a620000002400 */
[----:B------:R-:W-:Y:S01]  /*3410*/  HMMA.16816.F32.BF16 R8, R8, R50, R16 ;  /* 0x000000320808723c */ /* 0x000fe20000041810 */
[----:B------:R-:W-:-:S02]  /*3420*/  FMUL.FTZ R24, R24, c[0x0][0x320] ;  /* 0x0000c80018187a20 */ /* 0x000fc40000410000 */
[----:B------:R-:W-:Y:S02]  /*3430*/  FMUL.FTZ R25, R25, c[0x0][0x320] ;  /* 0x0000c80019197a20 */ /* 0x000fe40000410000 */
[----:B------:R-:W-:Y:S02]  /*3440*/  FMUL.FTZ R26, R26, c[0x0][0x320] ;  /* 0x0000c8001a1a7a20 */ /* 0x000fe40000410000 */
[----:B------:R-:W1:Y:S01]  /*3450*/  MUFU.TANH R34, R24 ;  /* 0x0000001800227308 */ /* 0x000e620000002400 */
[----:B------:R-:W-:Y:S02]  /*3460*/  FMUL.FTZ R27, R27, c[0x0][0x320] ;  /* 0x0000c8001b1b7a20 */ /* 0x000fe40000410000 */
[----:B------:R-:W-:Y:S02]  /*3470*/  FMUL.FTZ R40, R40, c[0x0][0x320] ;  /* 0x0000c80028287a20 */ /* 0x000fe40000410000 */
[----:B------:R-:W-:Y:S02]  /*3480*/  FMUL.FTZ R41, R41, c[0x0][0x320] ;  /* 0x0000c80029297a20 */ /* 0x000fe40000410000 */
[----:B------:R-:W-:Y:S01]  /*3490*/  FMUL.FTZ R42, R42, c[0x0][0x320] ;  /* 0x0000c8002a2a7a20 */ /* 0x000fe20000410000 */
[----:B------:R-:W1:Y:S01]  /*34a0*/  MUFU.TANH R35, R25 ;  /* 0x0000001900237308 */ /* 0x000e620000002400 */
[----:B-----5:R-:W-:-:S02]  /*34b0*/  FMUL.FTZ R0, R43, c[0x0][0x320] ;  /* 0x0000c8002b007a20 */ /* 0x020fc40000410000 */
[----:B------:R-:W-:Y:S02]  /*34c0*/  FMUL.FTZ R12, R12, c[0x0][0x320] ;  /* 0x0000c8000c0c7a20 */ /* 0x000fe40000410000 */
[----:B------:R-:W-:Y:S02]  /*34d0*/  FMUL.FTZ R13, R13, c[0x0][0x320] ;  /* 0x0000c8000d0d7a20 */ /* 0x000fe40000410000 */
[----:B------:R-:W-:Y:S01]  /*34e0*/  FMUL.FTZ R14, R14, c[0x0][0x320] ;  /* 0x0000c8000e0e7a20 */ /* 0x000fe20000410000 */
[----:B------:R-:W1:Y:S01]  /*34f0*/  MUFU.TANH R37, R26 ;  /* 0x0000001a00257308 */ /* 0x000e620000002400 */
[----:B------:R-:W-:Y:S02]  /*3500*/  FMUL.FTZ R15, R15, c[0x0][0x320] ;  /* 0x0000c8000f0f7a20 */ /* 0x000fe40000410000 */
[----:B------:R-:W-:Y:S02]  /*3510*/  FMUL.FTZ R8, R8, c[0x0][0x320] ;  /* 0x0000c80008087a20 */ /* 0x000fe40000410000 */
[----:B------:R-:W-:-:S02]  /*3520*/  FMUL.FTZ R9, R9, c[0x0][0x320] ;  /* 0x0000c80009097a20 */ /* 0x000fc40000410000 */
[----:B------:R-:W-:Y:S01]  /*3530*/  FMUL.FTZ R10, R10, c[0x0][0x320] ;  /* 0x0000c8000a0a7a20 */ /* 0x000fe20000410000 */
[----:B------:R-:W1:Y:S01]  /*3540*/  MUFU.TANH R36, R27 ;  /* 0x0000001b00247308 */ /* 0x000e620000002400 */
[----:B------:R-:W-:-:S07]  /*3550*/  FMUL.FTZ R11, R11, c[0x0][0x320] ;  /* 0x0000c8000b0b7a20 */ /* 0x000fce0000410000 */
[----:B------:R-:W1:Y:S08]  /*3560*/  MUFU.TANH R33, R40 ;  /* 0x0000002800217308 */ /* 0x000e700000002400 */
        /* <DEDUP_REMOVED lines=10> */
[----:B------:R5:W1:Y:S02]  /*3610*/  MUFU.TANH R48, R0 ;  /* 0x0000000000307308 */ /* 0x000a640000002400 */
[----:B-----5:R-:W-:Y:S01]  /*3620*/  LOP3.LUT R0, R5, R2, RZ, 0xfc, !PT ;  /* 0x0000000205007212 */ /* 0x020fe200078efcff */
[----:B------:R-:W-:Y:S06]  /*3630*/  BAR.SYNC.DEFER_BLOCKING 0x0 ;  /* 0x0000000000007b1d */ /* 0x000fec0000010000 */
[----:B------:R-:W-:Y:S05]  /*3640*/  @!P0 BRA `(.L_x_18) ;  /* 0x0000020000008947 */ /* 0x000fea0003800000 */
[----:B-1234-:R-:W-:Y:S01]  /*3650*/  IADD3 R8, R200, -0x2, RZ ;  /* 0xfffffffec8087810 */ /* 0x01efe20007ffe0ff */
[----:B------:R-:W-:-:S03]  /*3660*/  IMAD.SHL.U32 R18, R193, 0x20, RZ ;  /* 0x00000020c1127824 */ /* 0x000fc600078e00ff */
[----:B------:R-:W-:Y:S01]  /*3670*/  SHF.R.S32.HI R5, RZ, 0x1f, R8 ;  /* 0x0000001fff057819 */ /* 0x000fe20000011408 */
[----:B------:R-:W-:Y:S02]  /*3680*/  IMAD R2, R191, R8, RZ ;  /* 0x00000008bf027224 */ /* 0x000fe400078e02ff */
[----:B------:R-:W-:-:S04]  /*3690*/  IMAD.WIDE.U32 R8, R8, R196, R202 ;  /* 0x000000c408087225 */ /* 0x000fc800078e00ca */
[----:B------:R-:W-:Y:S01]  /*36a0*/  IMAD R2, R5, R196, R2 ;  /* 0x000000c405027224 */ /* 0x000fe200078e0202 */
[----:B------:R-:W-:Y:S02]  /*36b0*/  LEA R6, P0, R8, c[0x0][0x1c8], 0x1 ;  /* 0x0000720008067a11 */ /* 0x000fe400078008ff */
[----:B------:R-:W-:Y:S01]  /*36c0*/  SHF.L.U64.HI R5, R193, 0x5, R194 ;  /* 0x00000005c1057819 */ /* 0x000fe200000102c2 */
[----:B------:R-:W-:Y:S01]  /*36d0*/  IMAD.IADD R2, R9, 0x1, R2 ;  /* 0x0000000109027824 */ /* 0x000fe200078e0202 */
[----:B------:R-:W-:-:S04]  /*36e0*/  IADD3 R14, P2, R18, R6, RZ ;  /* 0x00000006120e7210 */ /* 0x000fc80007f5e0ff */
[----:B------:R-:W-:Y:S02]  /*36f0*/  LEA.HI.X R7, R8, c[0x0][0x1cc], R2, 0x1, P0 ;  /* 0x0000730008077a11 */ /* 0x000fe400000f0c02 */
[----:B------:R-:W-:-:S03]  /*3700*/  IADD3 R12, P0, R14, R18, RZ ;  /* 0x000000120e0c7210 */ /* 0x000fc60007f1e0ff */
[----:B------:R-:W-:Y:S01]  /*3710*/  IMAD.X R15, R5, 0x1, R7, P2 ;  /* 0x00000001050f7824 */ /* 0x000fe200010e0607 */
[-C--:B------:R-:W-:Y:S01]  /*3720*/  IADD3 R10, P2, R12, R18.reuse, RZ ;  /* 0x000000120c0a7210 */ /* 0x080fe20007f5e0ff */
[----:B------:R-:W-:Y:S01]  /*3730*/  @!PT LDS RZ, [RZ] ;  /* 0x00000000fffff984 */ /* 0x000fe20000000800 */
[----:B------:R-:W-:Y:S01]  /*3740*/  @!PT LDS RZ, [RZ] ;  /* 0x00000000fffff984 */ /* 0x000fe20000000800 */
[----:B------:R-:W-:Y:S01]  /*3750*/  @!PT LDS RZ, [RZ] ;  /* 0x00000000fffff984 */ /* 0x000fe20000000800 */
[----:B------:R1:W-:Y:S02]  /*3760*/  LDGSTS.E.BYPASS.LTC128B.128 [R241+0x3900], [R6.64], !P1 ;  /* 0x0390000006f17fae */ /* 0x0003e4000c901d48 */
[--C-:B------:R-:W-:Y:S01]  /*3770*/  IMAD.X R13, R15, 0x1, R5.reuse, P0 ;  /* 0x000000010f0d7824 */ /* 0x100fe200000e0605 */
[----:B------:R-:W-:Y:S01]  /*3780*/  IADD3 R8, P0, R10, R18, RZ ;  /* 0x000000120a087210 */ /* 0x000fe20007f1e0ff */
[----:B------:R2:W-:Y:S02]  /*3790*/  LDGSTS.E.BYPASS.LTC128B.128 [R241+0x4100], [R14.64], !P1 ;  /* 0x041000000ef17fae */ /* 0x0005e4000c901d48 */
[--C-:B------:R-:W-:Y:S02]  /*37a0*/  IMAD.X R11, R13, 0x1, R5.reuse, P2 ;  /* 0x000000010d0b7824 */ /* 0x100fe400010e0605 */
[----:B------:R3:W-:Y:S02]  /*37b0*/  LDGSTS.E.BYPASS.LTC128B.128 [R241+0x4900], [R12.64], !P1 ;  /* 0x049000000cf17fae */ /* 0x0007e4000c901d48 */
[----:B------:R-:W-:-:S02]  /*37c0*/  IMAD.X R9, R11, 0x1, R5, P0 ;  /* 0x000000010b097824 */ /* 0x000fc400000e0605 */
[----:B------:R3:W-:Y:S04]  /*37d0*/  LDGSTS.E.BYPASS.LTC128B.128 [R241+0x5100], [R10.64], !P1 ;  /* 0x051000000af17fae */ /* 0x0007e8000c901d48 */
[----:B------:R3:W-:Y:S01]  /*37e0*/  LDGSTS.E.BYPASS.LTC128B.128 [R241+0x5900], [R8.64], !P1 ;  /* 0x0590000008f17fae */ /* 0x0007e2000c901d48 */
[----:B-1----:R-:W-:-:S04]  /*37f0*/  IADD3 R6, P2, R8, R18, RZ ;  /* 0x0000001208067210 */ /* 0x002fc80007f5e0ff */
[----:B--2---:R-:W-:Y:S01]  /*3800*/  IADD3 R14, P0, R6, R18, RZ ;  /* 0x00000012060e7210 */ /* 0x004fe20007f1e0ff */
[----:B------:R-:W-:-:S04]  /*3810*/  IMAD.X R7, R9, 0x1, R5, P2 ;  /* 0x0000000109077824 */ /* 0x000fc800010e0605 */
[----:B------:R-:W-:Y:S01]  /*3820*/  IMAD.X R15, R7, 0x1, R5, P0 ;  /* 0x00000001070f7824 */ /* 0x000fe200000e0605 */
[----:B------:R3:W-:Y:S04]  /*3830*/  LDGSTS.E.BYPASS.LTC128B.128 [R241+0x6100], [R6.64], !P1 ;  /* 0x0610000006f17fae */ /* 0x0007e8000c901d48 */
[----:B------:R3:W-:Y:S03]  /*3840*/  LDGSTS.E.BYPASS.LTC128B.128 [R241+0x6900], [R14.64], !P1 ;  /* 0x069000000ef17fae */ /* 0x0007e6000c901d48 */
.L_x_18:
[----:B-1234-:R-:W-:Y:S01]  /*3850*/  LOP3.LUT R2, R190, 0xffffffe0, RZ, 0xc0, !PT ;  /* 0xffffffe0be027812 */ /* 0x01efe200078ec0ff */
[----:B------:R-:W-:Y:S01]  /*3860*/  IMAD.SHL.U32 R224, R0, 0x2, RZ ;  /* 0x0000000200e07824 */ /* 0x000fe200078e00ff */
[----:B------:R-:W-:Y:S01]  /*3870*/  IADD3 R6, R155, c[0x0][0x1d0], RZ ;  /* 0x000074009b067a10 */ /* 0x000fe20007ffe0ff */
[----:B------:R-:W-:Y:S01]  /*3880*/  IMAD.MOV.U32 R190, RZ, RZ, R200 ;  /* 0x000000ffffbe7224 */ /* 0x000fe200078e00c8 */
[----:B------:R-:W0:Y:S01]  /*3890*/  LDGDEPBAR ;  /* 0x00000000000079af */ /* 0x000e220000000000 */
[----:B------:R-:W-:-:S02]  /*38a0*/  IMAD.IADD R2, R192, 0x1, -R2 ;  /* 0x00000001c0027824 */ /* 0x000fc400078e0a02 */
[--C-:B------:R-:W-:Y:S02]  /*38b0*/  IMAD R225, R4, 0x2, R224.reuse ;  /* 0x0000000204e17824 */ /* 0x100fe400078e02e0 */
[C---:B------:R-:W-:Y:S01]  /*38c0*/  IMAD R227, R3.reuse, 0x2, R224 ;  /* 0x0000000203e37824 */ /* 0x040fe200078e02e0 */
[----:B------:R-:W-:Y:S01]  /*38d0*/  SHF.R.S32.HI R5, RZ, 0x1f, R2 ;  /* 0x0000001fff057819 */ /* 0x000fe20000011402 */
[----:B------:R-:W-:Y:S02]  /*38e0*/  IMAD R226, R3, 0x2, R225 ;  /* 0x0000000203e27824 */ /* 0x000fe400078e02e1 */
[----:B------:R-:W-:Y:S01]  /*38f0*/  IMAD.MOV.U32 R192, RZ, RZ, R199 ;  /* 0x000000ffffc07224 */ /* 0x000fe200078e00c7 */
[----:B------:R-:W-:-:S04]  /*3900*/  LEA.HI R5, R5, R2, RZ, 0x2 ;  /* 0x0000000205057211 */ /* 0x000fc800078f10ff */
[----:B------:R-:W-:-:S05]  /*3910*/  LOP3.LUT R5, R5, 0x7ffffffc, RZ, 0xc0, !PT ;  /* 0x7ffffffc05057812 */ /* 0x000fca00078ec0ff */
[----:B------:R-:W-:-:S04]  /*3920*/  IMAD.IADD R2, R2, 0x1, -R5 ;  /* 0x0000000102027824 */ /* 0x000fc800078e0a05 */
[----:B------:R-:W-:-:S05]  /*3930*/  IMAD R2, R2, -0x2, R6 ;  /* 0xfffffffe02027824 */ /* 0x000fca00078e0206 */
[C---:B------:R-:W-:Y:S02]  /*3940*/  ISETP.GT.AND P4, PT, R2.reuse, RZ, PT ;  /* 0x000000ff0200720c */ /* 0x040fe40003f84270 */
[C---:B------:R-:W-:Y:S02]  /*3950*/  ISETP.GT.AND P3, PT, R2.reuse, 0x1, PT ;  /* 0x000000010200780c */ /* 0x040fe40003f64270 */
[----:B------:R-:W-:Y:S02]  /*3960*/  ISETP.GT.AND P2, PT, R2, 0x8, PT ;  /* 0x000000080200780c */ /* 0x000fe40003f44270 */
[----:B------:R-:W-:Y:S02]  /*3970*/  FSEL R10, R189, -INF , P4 ;  /* 0xff800000bd0a7808 */ /* 0x000fe40002000000 */
[----:B------:R-:W-:Y:S02]  /*3980*/  FSEL R11, R188, -INF , P3 ;  /* 0xff800000bc0b7808 */ /* 0x000fe40001800000 */
[----:B------:R-:W-:-:S02]  /*3990*/  ISETP.GT.AND P0, PT, R2, 0x9, PT ;  /* 0x000000090200780c */ /* 0x000fc40003f04270 */
[----:B------:R-:W-:Y:S02]  /*39a0*/  FSEL R12, R183, -INF , P2 ;  /* 0xff800000b70c7808 */ /* 0x000fe40001000000 */
[----:B------:R-:W-:Y:S02]  /*39b0*/  FMNMX.FTZ R70, R10, R11, !PT ;  /* 0x0000000b0a467209 */ /* 0x000fe40007810000 */
[----:B------:R-:W-:Y:S02]  /*39c0*/  ISETP.GT.AND P6, PT, R2, 0x10, PT ;  /* 0x000000100200780c */ /* 0x000fe40003fc4270 */
[----:B------:R-:W-:Y:S02]  /*39d0*/  FSEL R13, R182, -INF , P0 ;  /* 0xff800000b60d7808 */ /* 0x000fe40000000000 */
[----:B------:R-:W-:Y:S02]  /*39e0*/  FMNMX.FTZ R70, R12, R70, !PT ;  /* 0x000000460c467209 */ /* 0x000fe40007810000 */
[----:B------:R-:W-:-:S02]  /*39f0*/  ISETP.GT.AND P5, PT, R2, 0x11, PT ;  /* 0x000000110200780c */ /* 0x000fc40003fa4270 */
[----:B------:R-:W-:Y:S02]  /*3a00*/  FSEL R14, R175, -INF , P6 ;  /* 0xff800000af0e7808 */ /* 0x000fe40003000000 */
[----:B------:R-:W-:Y:S02]  /*3a10*/  FMNMX.FTZ R70, R13, R70, !PT ;  /* 0x000000460d467209 */ /* 0x000fe40007810000 */
[----:B------:R-:W-:Y:S02]  /*3a20*/  FSEL R21, R180, -INF , P4 ;  /* 0xff800000b4157808 */ /* 0x000fe40002000000 */
[----:B------:R-:W-:Y:S02]  /*3a30*/  FSEL R15, R185, -INF , P4 ;  /* 0xff800000b90f7808 */ /* 0x000fe40002000000 */
[----:B------:R-:W-:Y:S02]  /*3a40*/  FSEL R40, R187, -INF , P4 ;  /* 0xff800000bb287808 */ /* 0x000fe40002000000 */
        /* <DEDUP_REMOVED lines=18> */
[----:B------:R-:W-:-:S02]  /*3b70*/  FSEL R108, R117, -INF , P2 ;  /* 0xff800000756c7808 */ /* 0x000fc40001000000 */
[----:B------:R-:W-:Y:S02]  /*3b80*/  ISETP.GT.AND P0, PT, R2, 0x21, PT ;  /* 0x000000210200780c */ /* 0x000fe40003f04270 */
[----:B------:R-:W-:Y:S02]  /*3b90*/  FSEL R117, R158, -INF , P2 ;  /* 0xff8000009e757808 */ /* 0x000fe40001000000 */
[----:B------:R-:W-:Y:S02]  /*3ba0*/  FMNMX.FTZ R70, R31, R70, !PT ;  /* 0x000000461f467209 */ /* 0x000fe40007810000 */
[----:B------:R-:W-:Y:S02]  /*3bb0*/  FSEL R71, R92, -INF , P6 ;  /* 0xff8000005c477808 */ /* 0x000fe40003000000 */
[----:B------:R-:W-:Y:S02]  /*3bc0*/  FSEL R44, R168, -INF , P6 ;  /* 0xff800000a82c7808 */ /* 0x000fe40003000000 */
[----:B------:R-:W-:-:S02]  /*3bd0*/  FSEL R98, R171, -INF , P6 ;  /* 0xff800000ab627808 */ /* 0x000fc40003000000 */
[----:B------:R-:W-:Y:S02]  /*3be0*/  ISETP.GT.AND P6, PT, R2, 0x28, PT ;  /* 0x000000280200780c */ /* 0x000fe40003fc4270 */
[----:B------:R-:W-:Y:S02]  /*3bf0*/  FSEL R112, R116, -INF , P2 ;  /* 0xff80000074707808 */ /* 0x000fe40001000000 */
[----:B------:R-:W-:Y:S02]  /*3c00*/  FSEL R116, R159, -INF , P0 ;  /* 0xff8000009f747808 */ /* 0x000fe40000000000 */
[----:B------:R-:W-:Y:S02]  /*3c10*/  FMNMX.FTZ R70, R117, R70, !PT ;  /* 0x0000004675467209 */ /* 0x000fe40007810000 */
[----:B------:R-:W-:Y:S02]  /*3c20*/  FSEL R92, R164, -INF , P5 ;  /* 0xff800000a45c7808 */ /* 0x000fe40002800000 */
[----:B------:R-:W-:-:S02]  /*3c30*/  FSEL R45, R167, -INF , P5 ;  /* 0xff800000a72d7808 */ /* 0x000fc40002800000 */
[----:B------:R-:W-:Y:S02]  /*3c40*/  FSEL R99, R170, -INF , P5 ;  /* 0xff800000aa637808 */ /* 0x000fe40002800000 */
[----:B------:R-:W-:Y:S02]  /*3c50*/  FSEL R114, R118, -INF , P6 ;  /* 0xff80000076727808 */ /* 0x000fe40003000000 */
[----:B------:R-:W-:Y:S02]  /*3c60*/  ISETP.GT.AND P5, PT, R2, 0x29, PT ;  /* 0x000000290200780c */ /* 0x000fe40003fa4270 */
[----:B------:R-:W-:Y:S02]  /*3c70*/  FSEL R118, R148, -INF , P6 ;  /* 0xff80000094767808 */ /* 0x000fe40003000000 */
[----:B------:R-:W-:Y:S02]  /*3c80*/  FMNMX.FTZ R70, R116, R70, !PT ;  /* 0x0000004674467209 */ /* 0x000fe40007810000 */
        /* <DEDUP_REMOVED lines=61> */
[----:B------:R-:W-:Y:S02]  /*4060*/  FMNMX.FTZ R70, R242, R70, !PT ;  /* 0x00000046f2467209 */ /* 0x000fe40007810000 */
[----:B------:R-:W-:Y:S02]  /*4070*/  ISETP.GT.AND P3, PT, R2, 0x58, PT ;  /* 0x000000580200780c */ /* 0x000fe40003f64270 */
        /* <DEDUP_REMOVED lines=28> */
[----:B------:R-:W-:Y:S02]  /*4240*/  FMNMX.FTZ R70, R188, R70, !PT ;  /* 0x00000046bc467209 */ /* 0x000fe40007810000 */
[----:B------:R-:W-:Y:S02]  /*4250*/  FMNMX.FTZ R68, R15, R18, !PT ;  /* 0x000000120f447209 */ /* 0x000fe40007810000 */
[----:B------:R-:W-:Y:S02]  /*4260*/  FMNMX.FTZ R70, R197, R70, !PT ;  /* 0x00000046c5467209 */ /* 0x000fe40007810000 */
[----:B------:R-:W-:Y:S02]  /*4270*/  FMNMX.FTZ R68, R19, R68, !PT ;  /* 0x0000004413447209 */ /* 0x000fe40007810000 */
[----:B------:R-:W-:Y:S01]  /*4280*/  FSEL R179, R79, -INF , P0 ;  /* 0xff8000004fb37808 */ /* 0x000fe20000000000 */
[----:B------:R-:W1:Y:S01]  /*4290*/  SHFL.BFLY PT, R5, R70, 0x2, 0x1f ;  /* 0x0c401f0046057f89 */ /* 0x000e6200000e0000 */
[----:B------:R-:W-:-:S02]  /*42a0*/  FMNMX.FTZ R68, R20, R68, !PT ;  /* 0x0000004414447209 */ /* 0x000fc40007810000 */
[----:B------:R-:W-:Y:S02]  /*42b0*/  FSEL R174, R77, -INF , P0 ;  /* 0xff8000004dae7808 */ /* 0x000fe40000000000 */
[----:B------:R-:W-:Y:S02]  /*42c0*/  FMNMX.FTZ R68, R44, R68, !PT ;  /* 0x000000442c447209 */ /* 0x000fe40007810000 */
[----:B------:R-:W-:Y:S02]  /*42d0*/  FSEL R248, R73, -INF , P0 ;  /* 0xff80000049f87808 */ /* 0x000fe40000000000 */
[----:B------:R-:W-:Y:S02]  /*42e0*/  FMNMX.FTZ R68, R45, R68, !PT ;  /* 0x000000442d447209 */ /* 0x000fe40007810000 */
[----:B------:R-:W-:Y:S02]  /*42f0*/  FSEL R166, R65, -INF , P6 ;  /* 0xff80000041a67808 */ /* 0x000fe40003000000 */
[----:B------:R-:W-:-:S02]  /*4300*/  FMNMX.FTZ R68, R46, R68, !PT ;  /* 0x000000442e447209 */ /* 0x000fc40007810000 */
[----:B------:R-:W-:Y:S02]  /*4310*/  FSEL R181, R34, -INF , P5 ;  /* 0xff80000022b57808 */ /* 0x000fe40002800000 */
[----:B------:R-:W-:Y:S02]  /*4320*/  FMNMX.FTZ R68, R47, R68, !PT ;  /* 0x000000442f447209 */ /* 0x000fe40007810000 */
[----:B------:R-:W-:Y:S02]  /*4330*/  FSEL R208, R35, -INF , P4 ;  /* 0xff80000023d07808 */ /* 0x000fe40002000000 */
[----:B------:R-:W-:Y:S01]  /*4340*/  FMNMX.FTZ R68, R108, R68, !PT ;  /* 0x000000446c447209 */ /* 0x000fe20007810000 */
[----:B------:R-:W-:Y:S01]  /*4350*/  LDSM.16.MT88.4 R32, [R225+0x100] ;  /* 0x00010000e120783b */ /* 0x000fe20000004200 */
[----:B------:R-:W-:Y:S02]  /*4360*/  FSEL R211, R24, -INF , P3 ;  /* 0xff80000018d37808 */ /* 0x000fe40001800000 */
[----:B-1----:R-:W-:-:S02]  /*4370*/  FMNMX.FTZ R70, R70, R5, !PT ;  /* 0x0000000546467209 */ /* 0x002fc40007810000 */
[----:B------:R-:W-:Y:S02]  /*4380*/  FMNMX.FTZ R68, R109, R68, !PT ;  /* 0x000000446d447209 */ /* 0x000fe40007810000 */
[----:B------:R-:W-:Y:S01]  /*4390*/  FSEL R212, R25, -INF , P2 ;  /* 0xff80000019d47808 */ /* 0x000fe20001000000 */
[----:B------:R-:W1:Y:S01]  /*43a0*/  SHFL.BFLY PT, R5, R70, 0x1, 0x1f ;  /* 0x0c201f0046057f89 */ /* 0x000e6200000e0000 */
[----:B------:R-:W-:Y:S02]  /*43b0*/  FMNMX.FTZ R68, R110, R68, !PT ;  /* 0x000000446e447209 */ /* 0x000fe40007810000 */
[----:B------:R-:W-:Y:S02]  /*43c0*/  FSEL R167, R52, -INF , P6 ;  /* 0xff80000034a77808 */ /* 0x000fe40003000000 */
[----:B------:R-:W-:Y:S02]  /*43d0*/  FMNMX.FTZ R68, R111, R68, !PT ;  /* 0x000000446f447209 */ /* 0x000fe40007810000 */
[----:B------:R-:W-:-:S02]  /*43e0*/  FSEL R183, R37, -INF , P5 ;  /* 0xff80000025b77808 */ /* 0x000fc40002800000 */
[----:B------:R-:W-:Y:S02]  /*43f0*/  FMNMX.FTZ R68, R131, R68, !PT ;  /* 0x0000004483447209 */ /* 0x000fe40007810000 */
[----:B------:R-:W-:Y:S02]  /*4400*/  FSEL R209, R36, -INF , P4 ;  /* 0xff80000024d17808 */ /* 0x000fe40002000000 */
[----:B------:R-:W-:Y:S02]  /*4410*/  FMNMX.FTZ R68, R132, R68, !PT ;  /* 0x0000004484447209 */ /* 0x000fe40007810000 */
[----:B------:R-:W-:Y:S02]  /*4420*/  FSEL R222, R27, -INF , P3 ;  /* 0xff8000001bde7808 */ /* 0x000fe40001800000 */
[----:B------:R-:W-:Y:S02]  /*4430*/  FMNMX.FTZ R68, R133, R68, !PT ;  /* 0x0000004485447209 */ /* 0x000fe40007810000 */
[----:B------:R-:W-:-:S02]  /*4440*/  FSEL R243, R26, -INF , P2 ;  /* 0xff8000001af37808 */ /* 0x000fc40001000000 */
[----:B------:R-:W-:Y:S01]  /*4450*/  FMNMX.FTZ R68, R134, R68, !PT ;  /* 0x0000004486447209 */ /* 0x000fe20007810000 */
[----:B------:R-:W-:Y:S01]  /*4460*/  LDSM.16.MT88.4 R24, [R227+0x100] ;  /* 0x00010000e318783b */ /* 0x000fe20000004200 */
[----:B------:R-:W-:Y:S02]  /*4470*/  FSEL R173, R56, -INF , P6 ;  /* 0xff80000038ad7808 */ /* 0x000fe40003000000 */
[----:B-1----:R-:W-:Y:S02]  /*4480*/  FMNMX.FTZ R70, R70, R5, !PT ;  /* 0x0000000546467209 */ /* 0x002fe40007810000 */
[----:B------:R-:W-:Y:S02]  /*4490*/  FMNMX.FTZ R5, R21, R22, !PT ;  /* 0x0000001615057209 */ /* 0x000fe40007810000 */
[C---:B------:R-:W-:Y:S01]  /*44a0*/  FSETP.NEU.FTZ.AND P0, PT, R70.reuse, -INF , PT ;  /* 0xff8000004600780b */ /* 0x040fe20003f1d000 */
[----:B------:R-:W-:Y:S01]  /*44b0*/  FMUL.FTZ R7, R70, c[0x0][0x2d0] ;  /* 0x0000b40046077a20 */ /* 0x000fe20000410000 */
[----:B------:R-:W-:-:S02]  /*44c0*/  FMNMX.FTZ R5, R23, R5, !PT ;  /* 0x0000000517057209 */ /* 0x000fc40007810000 */
[----:B------:R-:W-:Y:S02]  /*44d0*/  FMNMX.FTZ R68, R153, R68, !PT ;  /* 0x0000004499447209 */ /* 0x000fe40007810000 */
[----:B------:R-:W-:Y:S02]  /*44e0*/  FMNMX.FTZ R5, R28, R5, !PT ;  /* 0x000000051c057209 */ /* 0x000fe40007810000 */
[----:B------:R-:W-:Y:S02]  /*44f0*/  FSEL R7, R7, RZ, P0 ;  /* 0x000000ff07077208 */ /* 0x000fe40000000000 */
[----:B------:R-:W-:Y:S02]  /*4500*/  FMNMX.FTZ R5, R71, R5, !PT ;  /* 0x0000000547057209 */ /* 0x000fe40007810000 */
[----:B------:R-:W-:Y:S02]  /*4510*/  ISETP.GT.AND P0, PT, R2, 0x58, PT ;  /* 0x000000580200780c */ /* 0x000fe40003f04270 */
[----:B------:R-:W-:-:S02]  /*4520*/  FMNMX.FTZ R5, R92, R5, !PT ;  /* 0x000000055c057209 */ /* 0x000fc40007810000 */
[----:B------:R-:W-:Y:S02]  /*4530*/  FMNMX.FTZ R68, R155, R68, !PT ;  /* 0x000000449b447209 */ /* 0x000fe40007810000 */
[----:B------:R-:W-:Y:S02]  /*4540*/  FMNMX.FTZ R5, R96, R5, !PT ;  /* 0x0000000560057209 */ /* 0x000fe40007810000 */
[----:B------:R-:W-:Y:S02]  /*4550*/  FMNMX.FTZ R68, R154, R68, !PT ;  /* 0x000000449a447209 */ /* 0x000fe40007810000 */
[----:B------:R-:W-:Y:S02]  /*4560*/  FMNMX.FTZ R5, R97, R5, !PT ;  /* 0x0000000561057209 */ /* 0x000fe40007810000 */
[----:B------:R-:W-:Y:S02]  /*4570*/  FMNMX.FTZ R68, R152, R68, !PT ;  /* 0x0000004498447209 */ /* 0x000fe40007810000 */
[----:B------:R-:W-:-:S02]  /*4580*/  FMNMX.FTZ R5, R112, R5, !PT ;  /* 0x0000000570057209 */ /* 0x000fc40007810000 */
[----:B------:R-:W-:Y:S02]  /*4590*/  FMNMX.FTZ R68, R175, R68, !PT ;  /* 0x00000044af447209 */ /* 0x000fe40007810000 */
[----:B------:R-:W-:Y:S02]  /*45a0*/  FMNMX.FTZ R5, R113, R5, !PT ;  /* 0x0000000571057209 */ /* 0x000fe40007810000 */
[----:B------:R-:W-:Y:S02]  /*45b0*/  FSEL R165, R64, -INF , P0 ;  /* 0xff80000040a57808 */ /* 0x000fe40000000000 */
[----:B------:R-:W-:Y:S02]  /*45c0*/  FMNMX.FTZ R5, R114, R5, !PT ;  /* 0x0000000572057209 */ /* 0x000fe40007810000 */
[----:B------:R-:W-:Y:S02]  /*45d0*/  FMNMX.FTZ R68, R174, R68, !PT ;  /* 0x00000044ae447209 */ /* 0x000fe40007810000 */
        /* <DEDUP_REMOVED lines=24> */
[----:B------:R-:W-:-:S02]  /*4760*/  FSEL R164, R66, -INF , P0 ;  /* 0xff80000042a47808 */ /* 0x000fc40000000000 */
[----:B------:R-:W-:Y:S02]  /*4770*/  FMNMX.FTZ R2, R179, R2, !PT ;  /* 0x00000002b3027209 */ /* 0x000fe40007810000 */
[----:B------:R-:W-:Y:S02]  /*4780*/  FMNMX.FTZ R5, R127, R5, !PT ;  /* 0x000000057f057209 */ /* 0x000fe40007810000 */
[----:B------:R-:W-:Y:S02]  /*4790*/  FMNMX.FTZ R68, R212, R68, !PT ;  /* 0x00000044d4447209 */ /* 0x000fe40007810000 */
[----:B------:R-:W-:Y:S02]  /*47a0*/  FMNMX.FTZ R2, R164, R2, !PT ;  /* 0x00000002a4027209 */ /* 0x000fe40007810000 */
[----:B------:R-:W-:Y:S01]  /*47b0*/  FMNMX.FTZ R5, R128, R5, !PT ;  /* 0x0000000580057209 */ /* 0x000fe20007810000 */
[----:B------:R-:W1:Y:S01]  /*47c0*/  SHFL.BFLY PT, R6, R68, 0x2, 0x1f ;  /* 0x0c401f0044067f89 */ /* 0x000e6200000e0000 */
        /* <DEDUP_REMOVED lines=10> */
[----:B------:R-:W-:Y:S01]  /*4870*/  FSEL R172, R60, -INF , P0 ;  /* 0xff8000003cac7808 */ /* 0x000fe20000000000 */
[----:B------:R-:W2:Y:S01]  /*4880*/  SHFL.BFLY PT, R8, R2, 0x2, 0x1f ;  /* 0x0c401f0002087f89 */ /* 0x000ea200000e0000 */
[----:B------:R-:W-:Y:S02]  /*4890*/  FMNMX.FTZ R5, R169, R5, !PT ;  /* 0x00000005a9057209 */ /* 0x000fe40007810000 */
[----:B-1----:R-:W-:Y:S01]  /*48a0*/  FMNMX.FTZ R68, R68, R6, !PT ;  /* 0x0000000644447209 */ /* 0x002fe20007810000 */
[----:B------:R-:W-:Y:S01]  /*48b0*/  FFMA.FTZ R6, R10, c[0x0][0x2d0], -R7 ;  /* 0x0000b4000a067a23 */ /* 0x000fe20000010807 */
[----:B------:R-:W-:-:S02]  /*48c0*/  FMNMX.FTZ R5, R170, R5, !PT ;  /* 0x00000005aa057209 */ /* 0x000fc40007810000 */
[----:B------:R-:W-:Y:S01]  /*48d0*/  FSEL R220, R49, -INF , P5 ;  /* 0xff80000031dc7808 */ /* 0x000fe20002800000 */
[----:B------:R-:W1:Y:S01]  /*48e0*/  SHFL.BFLY PT, R9, R68, 0x1, 0x1f ;  /* 0x0c201f0044097f89 */ /* 0x000e6200000e0000 */
[----:B------:R-:W-:Y:S01]  /*48f0*/  FMNMX.FTZ R5, R168, R5, !PT ;  /* 0x00000005a8057209 */ /* 0x000fe20007810000 */
[----:B------:R3:W-:Y:S01]  /*4900*/  MUFU.EX2 R250, R6 ;  /* 0x0000000600fa7308 */ /* 0x0007e20000000800 */
[----:B------:R-:W-:Y:S02]  /*4910*/  FSEL R217, R48, -INF , P4 ;  /* 0xff80000030d97808 */ /* 0x000fe40002000000 */
[----:B------:R-:W-:Y:S02]  /*4920*/  FMNMX.FTZ R5, R249, R5, !PT ;  /* 0x00000005f9057209 */ /* 0x000fe40007810000 */
[----:B------:R-:W-:Y:S02]  /*4930*/  FSEL R213, R39, -INF , P3 ;  /* 0xff80000027d57808 */ /* 0x000fe40001800000 */
[----:B------:R-:W-:-:S02]  /*4940*/  FMNMX.FTZ R5, R248, R5, !PT ;  /* 0x00000005f8057209 */ /* 0x000fc40007810000 */
[----:B------:R-:W-:Y:S02]  /*4950*/  FSEL R210, R38, -INF , P2 ;  /* 0xff80000026d27808 */ /* 0x000fe40001000000 */
[----:B------:R-:W-:Y:S01]  /*4960*/  LDSM.16.MT88.4 R36, [R226+0x100] ;  /* 0x00010000e224783b */ /* 0x000fe20000004200 */
[----:B--2---:R-:W-:Y:S01]  /*4970*/  FMNMX.FTZ R2, R2, R8, !PT ;  /* 0x0000000802027209 */ /* 0x004fe20007810000 */
[----:B---3--:R-:W-:-:S04]  /*4980*/  FFMA.FTZ R6, R11, c[0x0][0x2d0], -R7 ;  /* 0x0000b4000b067a23 */ /* 0x008fc80000010807 */
[----:B------:R-:W2:Y:S01]  /*4990*/  SHFL.BFLY PT, R11, R2, 0x1, 0x1f ;  /* 0x0c201f00020b7f89 */ /* 0x000ea200000e0000 */
[----:B------:R3:W4:Y:S01]  /*49a0*/  MUFU.EX2 R244, R6 ;  /* 0x0000000600f47308 */ /* 0x0007220000000800 */
[----:B-1----:R-:W-:-:S04]  /*49b0*/  FMNMX.FTZ R68, R68, R9, !PT ;  /* 0x0000000944447209 */ /* 0x002fc80007810000 */
[C---:B------:R-:W-:Y:S01]  /*49c0*/  FSETP.NEU.FTZ.AND P0, PT, R68.reuse, -INF , PT ;  /* 0xff8000004400780b */ /* 0x040fe20003f1d000 */
[----:B------:R-:W-:Y:S01]  /*49d0*/  FMUL.FTZ R9, R68, c[0x0][0x2d0] ;  /* 0x0000b40044097a20 */ /* 0x000fe20000410000 */
[----:B---3--:R-:W-:Y:S01]  /*49e0*/  FMNMX.FTZ R6, R172, R5, !PT ;  /* 0x00000005ac067209 */ /* 0x008fe20007810000 */
[--C-:B------:R-:W-:Y:S01]  /*49f0*/  FFMA.FTZ R5, R12, c[0x0][0x2d0], -R7.reuse ;  /* 0x0000b4000c057a23 */ /* 0x100fe20000010807 */
[----:B----4-:R-:W-:Y:S02]  /*4a00*/  F2FP.BF16.PACK_AB R12, R244, R250 ;  /* 0x000000faf40c723e */ /* 0x010fe400000010ff */
[----:B------:R-:W-:Y:S01]  /*4a10*/  FMNMX.FTZ R6, R173, R6, !PT ;  /* 0x00000006ad067209 */ /* 0x000fe20007810000 */
[----:B------:R1:W-:Y:S01]  /*4a20*/  MUFU.EX2 R198, R5 ;  /* 0x0000000500c67308 */ /* 0x0003e20000000800 */
[----:B--2---:R-:W-:Y:S02]  /*4a30*/  FMNMX.FTZ R2, R2, R11, !PT ;  /* 0x0000000b02027209 */ /* 0x004fe40007810000 */
[----:B-1----:R-:W-:Y:S01]  /*4a40*/  FMNMX.FTZ R5, R220, R6, !PT ;  /* 0x00000006dc057209 */ /* 0x002fe20007810000 */
[----:B------:R-:W-:-:S03]  /*4a50*/  FFMA.FTZ R6, R13, c[0x0][0x2d0], -R7 ;  /* 0x0000b4000d067a23 */ /* 0x000fc60000010807 */
[----:B------:R-:W-:Y:S01]  /*4a60*/  FMNMX.FTZ R5, R217, R5, !PT ;  /* 0x00000005d9057209 */ /* 0x000fe20007810000 */
[----:B------:R1:W2:Y:S03]  /*4a70*/  MUFU.EX2 R191, R6 ;  /* 0x0000000600bf7308 */ /* 0x0002a60000000800 */
[----:B------:R-:W-:Y:S01]  /*4a80*/  FMNMX.FTZ R8, R213, R5, !PT ;  /* 0x00000005d5087209 */ /* 0x000fe20007810000 */
[----:B------:R-:W-:-:S03]  /*4a90*/  FFMA.FTZ R5, R14, c[0x0][0x2d0], -R7 ;  /* 0x0000b4000e057a23 */ /* 0x000fc60000010807 */
[----:B------:R-:W-:Y:S01]  /*4aa0*/  FMNMX.FTZ R8, R210, R8, !PT ;  /* 0x00000008d2087209 */ /* 0x000fe20007810000 */
[----:B------:R3:W-:Y:S04]  /*4ab0*/  MUFU.EX2 R185, R5 ;  /* 0x0000000500b97308 */ /* 0x0007e80000000800 */
[----:B------:R-:W4:Y:S01]  /*4ac0*/  SHFL.BFLY PT, R10, R8, 0x2, 0x1f ;  /* 0x0c401f00080a7f89 */ /* 0x000f2200000e0000 */
[----:B-1----:R-:W-:Y:S02]  /*4ad0*/  FSEL R6, R9, RZ, P0 ;  /* 0x000000ff09067208 */ /* 0x002fe40000000000 */
[----:B------:R-:W-:Y:S02]  /*4ae0*/  FSETP.NEU.FTZ.AND P0, PT, R2, -INF , PT ;  /* 0xff8000000200780b */ /* 0x000fe40003f1d000 */
[----:B--2---:R-:W-:Y:S01]  /*4af0*/  F2FP.BF16.PACK_AB R14, R191, R198 ;  /* 0x000000c6bf0e723e */ /* 0x004fe200000010ff */
[----:B------:R-:W-:-:S02]  /*4b00*/  FFMA.FTZ R9, R19, c[0x0][0x2d0], -R6 ;  /* 0x0000b40013097a23 */ /* 0x000fc40000010806 */
[--C-:B---3--:R-:W-:Y:S02]  /*4b10*/  FFMA.FTZ R5, R15, c[0x0][0x2d0], -R6.reuse ;  /* 0x0000b4000f057a23 */ /* 0x108fe40000010806 */
[----:B------:R1:W-:Y:S08]  /*4b20*/  MUFU.EX2 R189, R9 ;  /* 0x0000000900bd7308 */ /* 0x0003f00000000800 */
[----:B------:R2:W-:Y:S01]  /*4b30*/  MUFU.EX2 R182, R5 ;  /* 0x0000000500b67308 */ /* 0x0005e20000000800 */
[----:B----4-:R-:W-:Y:S01]  /*4b40*/  FMNMX.FTZ R8, R8, R10, !PT ;  /* 0x0000000a08087209 */ /* 0x010fe20007810000 */
[----:B-1----:R-:W-:-:S06]  /*4b50*/  FFMA.FTZ R9, R20, c[0x0][0x2d0], -R6 ;  /* 0x0000b40014097a23 */ /* 0x002fcc0000010806 */
[----:B------:R-:W1:Y:S01]  /*4b60*/  MUFU.EX2 R201, R9 ;  /* 0x0000000900c97308 */ /* 0x000e620000000800 */
[----:B--2---:R-:W-:Y:S02]  /*4b70*/  FFMA.FTZ R5, R18, c[0x0][0x2d0], -R6 ;  /* 0x0000b40012057a23 */ /* 0x004fe40000010806 */
[----:B------:R-:W-:Y:S05]  /*4b80*/  LDSM.16.MT88.4 R16, [R224+0x100] ;  /* 0x00010000e010783b */ /* 0x000fea0000004200 */
[----:B------:R2:W3:Y:S01]  /*4b90*/  MUFU.EX2 R180, R5 ;  /* 0x0000000500b47308 */ /* 0x0004e20000000800 */
[----:B-1----:R-:W-:Y:S01]  /*4ba0*/  F2FP.BF16.PACK_AB R10, R201, R189 ;  /* 0x000000bdc90a723e */ /* 0x002fe200000010ff */
[----:B--2---:R-:W-:-:S05]  /*4bb0*/  FMUL.FTZ R5, R2, c[0x0][0x2d0] ;  /* 0x0000b40002057a20 */ /* 0x004fca0000410000 */
[----:B------:R-:W-:-:S05]  /*4bc0*/  FSEL R5, R5, RZ, P0 ;  /* 0x000000ff05057208 */ /* 0x000fca0000000000 */
[--C-:B------:R-:W-:Y:S02]  /*4bd0*/  FFMA.FTZ R9, R21, c[0x0][0x2d0], -R5.reuse ;  /* 0x0000b40015097a23 */ /* 0x100fe40000010805 */
[--C-:B------:R-:W-:Y:S02]  /*4be0*/  FFMA.FTZ R0, R22, c[0x0][0x2d0], -R5.reuse ;  /* 0x0000b40016007a23 */ /* 0x100fe40000010805 */
[----:B------:R1:W-:Y:S08]  /*4bf0*/  MUFU.EX2 R145, R9 ;  /* 0x0000000900917308 */ /* 0x0003f00000000800 */
[----:B------:R2:W4:Y:S01]  /*4c00*/  MUFU.EX2 R247, R0 ;  /* 0x0000000000f77308 */ /* 0x0005220000000800 */
[----:B-1----:R-:W1:Y:S01]  /*4c10*/  SHFL.BFLY PT, R9, R8, 0x1, 0x1f ;  /* 0x0c201f0008097f89 */ /* 0x002e6200000e0000 */
[----:B--2---:R-:W-:-:S03]  /*4c20*/  FFMA.FTZ R0, R23, c[0x0][0x2d0], -R5 ;  /* 0x0000b40017007a23 */ /* 0x004fc60000010805 */
[----:B------:R-:W2:Y:S03]  /*4c30*/  LDSM.16.MT88.4 R20, [R224+0x900] ;  /* 0x00090000e014783b */ /* 0x000ea60000004200 */
[----:B------:R5:W-:Y:S01]  /*4c40*/  MUFU.EX2 R146, R0 ;  /* 0x0000000000927308 */ /* 0x000be20000000800 */
[----:B-1----:R-:W-:Y:S02]  /*4c50*/  FMNMX.FTZ R69, R8, R9, !PT ;  /* 0x0000000908457209 */ /* 0x002fe40007810000 */
[----:B---3--:R-:W-:Y:S01]  /*4c60*/  F2FP.BF16.PACK_AB R8, R180, R182 ;  /* 0x000000b6b408723e */ /* 0x008fe200000010ff */
[----:B-----5:R-:W-:Y:S01]  /*4c70*/  FFMA.FTZ R0, R28, c[0x0][0x2d0], -R5 ;  /* 0x0000b4001c007a23 */ /* 0x020fe20000010805 */
[C---:B------:R-:W-:Y:S01]  /*4c80*/  FSETP.NEU.FTZ.AND P0, PT, R69.reuse, -INF , PT ;  /* 0xff8000004500780b */ /* 0x040fe20003f1d000 */
[----:B------:R-:W-:Y:S01]  /*4c90*/  FMUL.FTZ R3, R69, c[0x0][0x2d0] ;  /* 0x0000b40045037a20 */ /* 0x000fe20000410000 */
[----:B----4-:R-:W-:Y:S01]  /*4ca0*/  F2FP.BF16.PACK_AB R9, R247, R145 ;  /* 0x00000091f709723e */ /* 0x010fe200000010ff */
[----:B------:R1:W3:Y:S02]  /*4cb0*/  MUFU.EX2 R196, R0 ;  /* 0x0000000000c47308 */ /* 0x0002e40000000800 */
[----:B-1----:R-:W-:Y:S01]  /*4cc0*/  FFMA.FTZ R0, R29, c[0x0][0x2d0], -R7 ;  /* 0x0000b4001d007a23 */ /* 0x002fe20000010807 */
[----:B---3--:R-:W-:-:S05]  /*4cd0*/  F2FP.BF16.PACK_AB R11, R196, R146 ;  /* 0x00000092c40b723e */ /* 0x008fca00000010ff */
[----:B------:R1:W-:Y:S02]  /*4ce0*/  MUFU.EX2 R120, R0 ;  /* 0x0000000000787308 */ /* 0x0003e40000000800 */
[C---:B------:R-:W-:Y:S08]  /*4cf0*/  HMMA.16816.F32.BF16 R80, R8.reuse, R16, RZ ;  /* 0x000000100850723c */ /* 0x040ff000000418ff */
[----:B------:R-:W-:Y:S01]  /*4d00*/  HMMA.16816.F32.BF16 R60, R8, R18, RZ ;  /* 0x00000012083c723c */ /* 0x000fe200000418ff */
[----:B-1----:R-:W-:-:S04]  /*4d10*/  FFMA.FTZ R0, R30, c[0x0][0x2d0], -R7 ;  /* 0x0000b4001e007a23 */ /* 0x002fc80000010807 */
[----:B------:R1:W-:Y:S03]  /*4d20*/  MUFU.EX2 R184, R0 ;  /* 0x0000000000b87308 */ /* 0x0003e60000000800 */
[C---:B------:R-:W-:Y:S08]  /*4d30*/  HMMA.16816.F32.BF16 R76, R8.reuse, R24, RZ ;  /* 0x00000018084c723c */ /* 0x040ff000000418ff */
[----:B------:R-:W-:Y:S01]  /*4d40*/  HMMA.16816.F32.BF16 R56, R8, R26, RZ ;  /* 0x0000001a0838723c */ /* 0x000fe200000418ff */
[----:B-1----:R-:W-:Y:S01]  /*4d50*/  FSEL R0, R3, RZ, P0 ;  /* 0x000000ff03007208 */ /* 0x002fe20000000000 */
[----:B------:R-:W-:-:S06]  /*4d60*/  FFMA.FTZ R3, R31, c[0x0][0x2d0], -R7 ;  /* 0x0000b4001f037a23 */ /* 0x000fcc0000010807 */
[C---:B------:R-:W-:Y:S01]  /*4d70*/  HMMA.16816.F32.BF16 R72, R8.reuse, R32, RZ ;  /* 0x000000200848723c */ /* 0x040fe200000418ff */
[----:B------:R-:W1:Y:S01]  /*4d80*/  LDSM.16.MT88.4 R28, [R226+0x900] ;  /* 0x00090000e21c783b */ /* 0x000e620000004200 */
[----:B------:R3:W-:Y:S06]  /*4d90*/  MUFU.EX2 R193, R3 ;  /* 0x0000000300c17308 */ /* 0x0007ec0000000800 */
[C---:B------:R-:W-:Y:S08]  /*4da0*/  HMMA.16816.F32.BF16 R64, R8.reuse, R36, RZ ;  /* 0x000000240840723c */ /* 0x040ff000000418ff */
[----:B------:R-:W-:Y:S01]  /*4db0*/  HMMA.16816.F32.BF16 R52, R8, R34, RZ ;  /* 0x000000220834723c */ /* 0x000fe200000418ff */
[----:B---3--:R-:W-:-:S04]  /*4dc0*/  FFMA.FTZ R3, R40, c[0x0][0x2d0], -R0 ;  /* 0x0000b40028037a23 */ /* 0x008fc80000010800 */
[----:B------:R3:W-:Y:S03]  /*4dd0*/  MUFU.EX2 R177, R3 ;  /* 0x0000000300b17308 */ /* 0x0007e60000000800 */
[----:B------:R-:W-:Y:S01]  /*4de0*/  HMMA.16816.F32.BF16 R48, R8, R38, RZ ;  /* 0x000000260830723c */ /* 0x000fe200000418ff */
[----:B---3--:R-:W-:-:S04]  /*4df0*/  FFMA.FTZ R3, R41, c[0x0][0x2d0], -R0 ;  /* 0x0000b40029037a23 */ /* 0x008fc80000010800 */
[----:B------:R3:W4:Y:S02]  /*4e00*/  MUFU.EX2 R176, R3 ;  /* 0x0000000300b07308 */ /* 0x0007240000000800 */
[----:B---3--:R-:W-:Y:S01]  /*4e10*/  FFMA.FTZ R3, R42, c[0x0][0x2d0], -R0 ;  /* 0x0000b4002a037a23 */ /* 0x008fe20000010800 */
[----:B----4-:R-:W-:-:S05]  /*4e20*/  F2FP.BF16.PACK_AB R13, R176, R177 ;  /* 0x000000b1b00d723e */ /* 0x010fca00000010ff */
[----:B------:R3:W-:Y:S02]  /*4e30*/  MUFU.EX2 R219, R3 ;  /* 0x0000000300db7308 */ /* 0x0007e40000000800 */
[----:B---3--:R-:W-:-:S06]  /*4e40*/  FFMA.FTZ R3, R43, c[0x0][0x2d0], -R0 ;  /* 0x0000b4002b037a23 */ /* 0x008fcc0000010800 */
[----:B------:R3:W4:Y:S02]  /*4e50*/  MUFU.EX2 R223, R3 ;  /* 0x0000000300df7308 */ /* 0x0007240000000800 */
[----:B---3--:R-:W-:Y:S01]  /*4e60*/  FFMA.FTZ R3, R44, c[0x0][0x2d0], -R6 ;  /* 0x0000b4002c037a23 */ /* 0x008fe20000010806 */
[----:B----4-:R-:W-:-:S05]  /*4e70*/  F2FP.BF16.PACK_AB R15, R223, R219 ;  /* 0x000000dbdf0f723e */ /* 0x010fca00000010ff */
[----:B------:R3:W-:Y:S02]  /*4e80*/  MUFU.EX2 R195, R3 ;  /* 0x0000000300c37308 */ /* 0x0007e40000000800 */
[C---:B------:R-:W-:Y:S08]  /*4e90*/  HMMA.16816.F32.BF16 R84, R12.reuse, R16, RZ ;  /* 0x000000100c54723c */ /* 0x040ff000000418ff */
[----:B------:R-:W-:Y:S01]  /*4ea0*/  HMMA.16816.F32.BF16 R88, R12, R18, RZ ;  /* 0x000000120c58723c */ /* 0x000fe200000418ff */
[----:B------:R-:W4:Y:S01]  /*4eb0*/  LDSM.16.MT88.4 R16, [R227+0x900] ;  /* 0x00090000e310783b */ /* 0x000f220000004200 */
[----:B---3--:R-:W-:-:S04]  /*4ec0*/  FFMA.FTZ R3, R45, c[0x0][0x2d0], -R6 ;  /* 0x0000b4002d037a23 */ /* 0x008fc80000010806 */
[----:B------:R3:W5:Y:S02]  /*4ed0*/  MUFU.EX2 R186, R3 ;  /* 0x0000000300ba7308 */ /* 0x0007640000000800 */
[C---:B------:R-:W-:Y:S08]  /*4ee0*/  HMMA.16816.F32.BF16 R40, R12.reuse, R32, RZ ;  /* 0x000000200c28723c */ /* 0x040ff000000418ff */
[----:B------:R-:W-:Y:S01]  /*4ef0*/  HMMA.16816.F32.BF16 R100, R12, R34, RZ ;  /* 0x000000220c64723c */ /* 0x000fe200000418ff */
[----:B---3--:R-:W-:Y:S01]  /*4f00*/  FFMA.FTZ R3, R46, c[0x0][0x2d0], -R6 ;  /* 0x0000b4002e037a23 */ /* 0x008fe20000010806 */
[----:B-----5:R-:W-:-:S06]  /*4f10*/  F2FP.BF16.PACK_AB R8, R186, R195 ;  /* 0x000000c3ba08723e */ /* 0x020fcc00000010ff */
[----:B------:R-:W-:Y:S01]  /*4f20*/  HMMA.16816.F32.BF16 R32, R12, R36, RZ ;  /* 0x000000240c20723c */ /* 0x000fe200000418ff */
[----:B------:R3:W-:Y:S02]  /*4f30*/  MUFU.EX2 R4, R3 ;  /* 0x0000000300047308 */ /* 0x0007e40000000800 */
[----:B---3--:R-:W-:-:S05]  /*4f40*/  FFMA.FTZ R3, R47, c[0x0][0x2d0], -R6 ;  /* 0x0000b4002f037a23 */ /* 0x008fca0000010806 */
[----:B------:R-:W-:Y:S01]  /*4f50*/  HMMA.16816.F32.BF16 R44, R12, R24, RZ ;  /* 0x000000180c2c723c */ /* 0x000fe200000418ff */
[----:B------:R3:W5:Y:S02]  /*4f60*/  MUFU.EX2 R194, R3 ;  /* 0x0000000300c27308 */ /* 0x0007640000000800 */
[----:B---3--:R-:W-:Y:S01]  /*4f70*/  FFMA.FTZ R3, R71, c[0x0][0x2d0], -R5 ;  /* 0x0000b40047037a23 */ /* 0x008fe20000010805 */
[----:B-----5:R-:W-:Y:S01]  /*4f80*/  F2FP.BF16.PACK_AB R10, R194, R4 ;  /* 0x00000004c20a723e */ /* 0x020fe200000010ff */
[----:B------:R-:W-:-:S04]  /*4f90*/  IMAD.MOV.U32 R71, RZ, RZ, R120 ;  /* 0x000000ffff477224 */ /* 0x000fc800078e0078 */
[----:B------:R3:W-:Y:S02]  /*4fa0*/  MUFU.EX2 R252, R3 ;  /* 0x0000000300fc7308 */ /* 0x0007e40000000800 */
[--C-:B---3--:R-:W-:Y:S02]  /*4fb0*/  FFMA.FTZ R3, R92, c[0x0][0x2d0], -R5.reuse ;  /* 0x0000b4005c037a23 */ /* 0x108fe40000010805 */
[----:B------:R-:W-:Y:S01]  /*4fc0*/  HMMA.16816.F32.BF16 R92, R12, R26, RZ ;  /* 0x0000001a0c5c723c */ /* 0x000fe200000418ff */
[----:B------:R-:W3:Y:S03]  /*4fd0*/  LDSM.16.MT88.4 R24, [R225+0x900] ;  /* 0x00090000e118783b */ /* 0x000ee60000004200 */
[----:B------:R5:W1:Y:S02]  /*4fe0*/  MUFU.EX2 R251, R3 ;  /* 0x0000000300fb7308 */ /* 0x000a640000000800 */
[----:B-----5:R-:W-:Y:S01]  /*4ff0*/  FFMA.FTZ R3, R96, c[0x0][0x2d0], -R5 ;  /* 0x0000b40060037a23 */ /* 0x020fe20000010805 */
[----:B-1----:R-:W-:-:S05]  /*5000*/  F2FP.BF16.PACK_AB R9, R251, R252 ;  /* 0x000000fcfb09723e */ /* 0x002fca00000010ff */
[----:B------:R1:W-:Y:S02]  /*5010*/  MUFU.EX2 R157, R3 ;  /* 0x00000003009d7308 */ /* 0x0003e40000000800 */
[----:B-1----:R-:W-:-:S06]  /*5020*/  FFMA.FTZ R3, R97, c[0x0][0x2d0], -R5 ;  /* 0x0000b40061037a23 */ /* 0x002fcc0000010805 */
[----:B------:R1:W5:Y:S02]  /*5030*/  MUFU.EX2 R156, R3 ;  /* 0x00000003009c7308 */ /* 0x0003640000000800 */
[----:B-1----:R-:W-:Y:S01]  /*5040*/  FFMA.FTZ R3, R98, c[0x0][0x2d0], -R0 ;  /* 0x0000b40062037a23 */ /* 0x002fe20000010800 */
[----:B-----5:R-:W-:-:S05]  /*5050*/  F2FP.BF16.PACK_AB R11, R156, R157 ;  /* 0x0000009d9c0b723e */ /* 0x020fca00000010ff */
[----:B------:R1:W-:Y:S02]  /*5060*/  MUFU.EX2 R216, R3 ;  /* 0x0000000300d87308 */ /* 0x0003e40000000800 */
[C---:B--2---:R-:W-:Y:S08]  /*5070*/  HMMA.16816.F32.BF16 R120, R8.reuse, R20, R80 ;  /* 0x000000140878723c */ /* 0x044ff00000041850 */
[----:B------:R-:W-:Y:S01]  /*5080*/  HMMA.16816.F32.BF16 R48, R8, R30, R48 ;  /* 0x0000001e0830723c */ /* 0x000fe20000041830 */
[----:B-1----:R-:W-:-:S04]  /*5090*/  FFMA.FTZ R3, R99, c[0x0][0x2d0], -R0 ;  /* 0x0000b40063037a23 */ /* 0x002fc80000010800 */
[----:B------:R1:W2:Y:S03]  /*50a0*/  MUFU.EX2 R215, R3 ;  /* 0x0000000300d77308 */ /* 0x0002a60000000800 */
[----:B------:R-:W-:Y:S01]  /*50b0*/  HMMA.16816.F32.BF16 R96, R12, R38, RZ ;  /* 0x000000260c60723c */ /* 0x000fe200000418ff */
[----:B------:R-:W-:Y:S01]  /*50c0*/  LDSM.16.MT88.4 R12, [R224+0x1100] ;  /* 0x00110000e00c783b */ /* 0x000fe20000004200 */
[----:B-1----:R-:W-:-:S04]  /*50d0*/  FFMA.FTZ R3, R104, c[0x0][0x2d0], -R0 ;  /* 0x0000b40068037a23 */ /* 0x002fc80000010800 */
[----:B------:R1:W-:Y:S02]  /*50e0*/  MUFU.EX2 R218, R3 ;  /* 0x0000000300da7308 */ /* 0x0003e40000000800 */
[----:B-1----:R-:W-:Y:S02]  /*50f0*/  FFMA.FTZ R3, R105, c[0x0][0x2d0], -R0 ;  /* 0x0000b40069037a23 */ /* 0x002fe40000010800 */
[C---:B----4-:R-:W-:Y:S04]  /*5100*/  HMMA.16816.F32.BF16 R104, R8.reuse, R16, R76 ;  /* 0x000000100868723c */ /* 0x050fe8000004184c */
[----:B------:R1:W4:Y:S04]  /*5110*/  MUFU.EX2 R214, R3 ;  /* 0x0000000300d67308 */ /* 0x0003280000000800 */
[C---:B---3--:R-:W-:Y:S08]  /*5120*/  HMMA.16816.F32.BF16 R76, R8.reuse, R24, R72 ;  /* 0x00000018084c723c */ /* 0x048ff00000041848 */
[----:B------:R-:W-:Y:S01]  /*5130*/  HMMA.16816.F32.BF16 R72, R8, R28, R64 ;  /* 0x0000001c0848723c */ /* 0x000fe20000041840 */
[----:B-1----:R-:W-:-:S04]  /*5140*/  FFMA.FTZ R3, R108, c[0x0][0x2d0], -R6 ;  /* 0x0000b4006c037a23 */ /* 0x002fc80000010806 */
[----:B------:R1:W-:Y:S03]  /*5150*/  MUFU.EX2 R207, R3 ;  /* 0x0000000300cf7308 */ /* 0x0003e60000000800 */
[C---:B------:R-:W-:Y:S08]  /*5160*/  HMMA.16816.F32.BF16 R64, R8.reuse, R22, R60 ;  /* 0x000000160840723c */ /* 0x040ff0000004183c */
[----:B------:R-:W-:Y:S01]  /*5170*/  HMMA.16816.F32.BF16 R60, R8, R18, R56 ;  /* 0x00000012083c723c */ /* 0x000fe20000041838 */
[----:B-1----:R-:W-:-:S07]  /*5180*/  FFMA.FTZ R3, R109, c[0x0][0x2d0], -R6 ;  /* 0x0000b4006d037a23 */ /* 0x002fce0000010806 */
[----:B------:R-:W-:Y:S01]  /*5190*/  HMMA.16816.F32.BF16 R56, R8, R26, R52 ;  /* 0x0000001a0838723c */ /* 0x000fe20000041834 */
[----:B------:R1:W3:Y:S06]  /*51a0*/  MUFU.EX2 R206, R3 ;  /* 0x0000000300ce7308 */ /* 0x0002ec0000000800 */
[----:B------:R-:W-:Y:S02]  /*51b0*/  F2FP.BF16.PACK_AB R8, R71, R185 ;  /* 0x000000b94708723e */ /* 0x000fe400000010ff */
[----:B--2---:R-:W-:Y:S02]  /*51c0*/  F2FP.BF16.PACK_AB R9, R215, R216 ;  /* 0x000000d8d709723e */ /* 0x004fe400000010ff */
[----:B------:R-:W-:-:S02]  /*51d0*/  F2FP.BF16.PACK_AB R10, R193, R184 ;  /* 0x000000b8c10a723e */ /* 0x000fc400000010ff */
[----:B----4-:R-:W-:Y:S01]  /*51e0*/  F2FP.BF16.PACK_AB R11, R214, R218 ;  /* 0x000000dad60b723e */ /* 0x010fe200000010ff */
[----:B-1----:R-:W-:-:S06]  /*51f0*/  FFMA.FTZ R3, R110, c[0x0][0x2d0], -R6 ;  /* 0x0000b4006e037a23 */ /* 0x002fcc0000010806 */
[C---:B------:R-:W-:Y:S01]  /*5200*/  HMMA.16816.F32.BF16 R44, R8.reuse, R16, R44 ;  /* 0x00000010082c723c */ /* 0x040fe2000004182c */
[----:B------:R1:W-:Y:S07]  /*5210*/  MUFU.EX2 R205, R3 ;  /* 0x0000000300cd7308 */ /* 0x0003ee0000000800 */
[C---:B------:R-:W-:Y:S07]  /*5220*/  HMMA.16816.F32.BF16 R16, R8.reuse, R18, R92 ;  /* 0x000000120810723c */ /* 0x040fee000004185c */
[----:B------:R-:W-:Y:S01]  /*5230*/  IMAD.MOV.U32 R95, RZ, RZ, R201 ;  /* 0x000000ffff5f7224 */ /* 0x000fe200078e00c9 */
[----:B------:R-:W-:Y:S01]  /*5240*/  MOV R94, R197 ;  /* 0x000000c5005e7202 */ /* 0x000fe20000000f00 */
[----:B------:R-:W-:Y:S01]  /*5250*/  HMMA.16816.F32.BF16 R80, R8, R24, R40 ;  /* 0x000000180850723c */ /* 0x000fe20000041828 */
[----:B-1----:R-:W-:Y:S01]  /*5260*/  FFMA.FTZ R3, R111, c[0x0][0x2d0], -R6 ;  /* 0x0000b4006f037a23 */ /* 0x002fe20000010806 */
[----:B------:R-:W-:Y:S01]  /*5270*/  MOV R92, R188 ;  /* 0x000000bc005c7202 */ /* 0x000fe20000000f00 */
[----:B------:R-:W-:-:S02]  /*5280*/  IMAD.MOV.U32 R93, RZ, RZ, R157 ;  /* 0x000000ffff5d7224 */ /* 0x000fc400078e009d */
[----:B------:R1:W2:Y:S03]  /*5290*/  MUFU.EX2 R204, R3 ;  /* 0x0000000300cc7308 */ /* 0x0002a60000000800 */
[C---:B------:R-:W-:Y:S01]  /*52a0*/  HMMA.16816.F32.BF16 R108, R8.reuse, R28, R32 ;  /* 0x0000001c086c723c */ /* 0x040fe20000041820 */
[----:B------:R-:W4:Y:S06]  /*52b0*/  LDSM.16.MT88.4 R32, [R225+0x1100] ;  /* 0x00110000e120783b */ /* 0x000f2c0000004200 */
[----:B------:R-:W-:Y:S01]  /*52c0*/  IMAD.MOV.U32 R29, RZ, RZ, R194 ;  /* 0x000000ffff1d7224 */ /* 0x000fe200078e00c2 */
[----:B------:R-:W-:Y:S01]  /*52d0*/  HMMA.16816.F32.BF16 R40, R8, R26, R100 ;  /* 0x0000001a0828723c */ /* 0x000fe20000041864 */
[----:B------:R-:W5:Y:S01]  /*52e0*/  LDSM.16.MT88.4 R24, [R226+0x1100] ;  /* 0x00110000e218783b */ /* 0x000f620000004200 */
[----:B------:R-:W-:-:S02]  /*52f0*/  IMAD.MOV.U32 R28, RZ, RZ, R156 ;  /* 0x000000ffff1c7224 */ /* 0x000fc400078e009c */
[----:B-1----:R-:W-:Y:S02]  /*5300*/  FFMA.FTZ R3, R112, c[0x0][0x2d0], -R5 ;  /* 0x0000b40070037a23 */ /* 0x002fe40000010805 */
[----:B------:R-:W-:Y:S02]  /*5310*/  IMAD.MOV.U32 R112, RZ, RZ, R198 ;  /* 0x000000ffff707224 */ /* 0x000fe400078e00c6 */
[----:B------:R-:W-:Y:S01]  /*5320*/  HMMA.16816.F32.BF16 R52, R8, R20, R84 ;  /* 0x000000140834723c */ /* 0x000fe20000041854 */
[----:B------:R1:W-:Y:S01]  /*5330*/  MUFU.EX2 R203, R3 ;  /* 0x0000000300cb7308 */ /* 0x0003e20000000800 */
[----:B------:R-:W-:Y:S02]  /*5340*/  IMAD.MOV.U32 R102, RZ, RZ, R193 ;  /* 0x000000ffff667224 */ /* 0x000fe400078e00c1 */
[----:B------:R-:W-:Y:S02]  /*5350*/  IMAD.MOV.U32 R103, RZ, RZ, R191 ;  /* 0x000000ffff677224 */ /* 0x000fe400078e00bf */
[----:B------:R-:W-:-:S02]  /*5360*/  IMAD.MOV.U32 R101, RZ, RZ, R4 ;  /* 0x000000ffff657224 */ /* 0x000fc400078e0004 */
[C---:B------:R-:W-:Y:S01]  /*5370*/  HMMA.16816.F32.BF16 R36, R8.reuse, R22, R88 ;  /* 0x000000160824723c */ /* 0x040fe20000041858 */
[----:B------:R-:W4:Y:S01]  /*5380*/  LDSM.16.MT88.4 R20, [R227+0x1100] ;  /* 0x00110000e314783b */ /* 0x000f220000004200 */
[----:B------:R-:W-:Y:S02]  /*5390*/  IMAD.MOV.U32 R4, RZ, RZ, R147 ;  /* 0x000000ffff047224 */ /* 0x000fe400078e0093 */
[----:B------:R-:W-:Y:S02]  /*53a0*/  IMAD.MOV.U32 R147, RZ, RZ, R190 ;  /* 0x000000ffff937224 */ /* 0x000fe400078e00be */
[----:B------:R-:W-:Y:S02]  /*53b0*/  IMAD.MOV.U32 R100, RZ, RZ, R186 ;  /* 0x000000ffff647224 */ /* 0x000fe400078e00ba */
[----:B------:R-:W-:Y:S01]  /*53c0*/  HMMA.16816.F32.BF16 R84, R8, R30, R96 ;  /* 0x0000001e0854723c */ /* 0x000fe20000041860 */
[----:B-1----:R-:W-:Y:S02]  /*53d0*/  FFMA.FTZ R3, R113, c[0x0][0x2d0], -R5 ;  /* 0x0000b40071037a23 */ /* 0x002fe40000010805 */
[----:B------:R-:W-:-:S02]  /*53e0*/  IMAD.MOV.U32 R113, RZ, RZ, R195 ;  /* 0x000000ffff717224 */ /* 0x000fc400078e00c3 */
[----:B------:R1:W1:Y:S01]  /*53f0*/  MUFU.EX2 R202, R3 ;  /* 0x0000000300ca7308 */ /* 0x0002620000000800 */
[----:B------:R-:W-:Y:S01]  /*5400*/  FFMA.FTZ R4, R4, c[0x0][0x2d0], -R7 ;  /* 0x0000b40004047a23 */ /* 0x000fe20000010807 */
[----:B---3--:R-:W-:Y:S01]  /*5410*/  F2FP.BF16.PACK_AB R8, R206, R207 ;  /* 0x000000cfce08723e */ /* 0x008fe200000010ff */
[----:B------:R-:W-:Y:S01]  /*5420*/  IMAD.MOV.U32 R99, RZ, RZ, R145 ;  /* 0x000000ffff637224 */ /* 0x000fe200078e0091 */
[----:B--2---:R-:W-:Y:S01]  /*5430*/  F2FP.BF16.PACK_AB R10, R204, R205 ;  /* 0x000000cdcc0a723e */ /* 0x004fe200000010ff */
[--C-:B-1----:R-:W-:Y:S01]  /*5440*/  FFMA.FTZ R3, R114, c[0x0][0x2d0], -R5.reuse ;  /* 0x0000b40072037a23 */ /* 0x102fe20000010805 */
[----:B------:R-:W-:Y:S01]  /*5450*/  F2FP.BF16.PACK_AB R9, R202, R203 ;  /* 0x000000cbca09723e */ /* 0x000fe200000010ff */
[----:B------:R-:W-:Y:S02]  /*5460*/  IMAD.MOV.U32 R114, RZ, RZ, R196 ;  /* 0x000000ffff727224 */ /* 0x000fe400078e00c4 */
[----:B------:R1:W-:Y:S02]  /*5470*/  MUFU.EX2 R201, R3 ;  /* 0x0000000300c97308 */ /* 0x0003e40000000800 */
[----:B-1----:R-:W-:-:S02]  /*5480*/  FFMA.FTZ R3, R115, c[0x0][0x2d0], -R5 ;  /* 0x0000b40073037a23 */ /* 0x002fc40000010805 */
[----:B------:R-:W-:-:S04]  /*5490*/  IMAD.MOV.U32 R115, RZ, RZ, R189 ;  /* 0x000000ffff737224 */ /* 0x000fc800078e00bd */
[----:B------:R1:W2:Y:S02]  /*54a0*/  MUFU.EX2 R200, R3 ;  /* 0x0000000300c87308 */ /* 0x0002a40000000800 */
[----:B-1----:R-:W-:Y:S01]  /*54b0*/  FFMA.FTZ R3, R117, c[0x0][0x2d0], -R7 ;  /* 0x0000b40075037a23 */ /* 0x002fe20000010807 */
[----:B--2---:R-:W-:-:S05]  /*54c0*/  F2FP.BF16.PACK_AB R11, R200, R201 ;  /* 0x000000c9c80b723e */ /* 0x004fca00000010ff */
[----:B------:R1:W-:Y:S02]  /*54d0*/  MUFU.EX2 R199, R3 ;  /* 0x0000000300c77308 */ /* 0x0003e40000000800 */
[C---:B----4-:R-:W-:Y:S08]  /*54e0*/  HMMA.16816.F32.BF16 R156, R8.reuse, R32, R76 ;  /* 0x00000020089c723c */ /* 0x050ff0000004184c */
[----:B------:R-:W-:Y:S01]  /*54f0*/  HMMA.16816.F32.BF16 R76, R8, R14, R64 ;  /* 0x0000000e084c723c */ /* 0x000fe20000041840 */
[----:B-1----:R-:W-:-:S04]  /*5500*/  FFMA.FTZ R3, R116, c[0x0][0x2d0], -R7 ;  /* 0x0000b40074037a23 */ /* 0x002fc80000010807 */
[----:B------:R1:W2:Y:S03]  /*5510*/  MUFU.EX2 R198, R3 ;  /* 0x0000000300c67308 */ /* 0x0002a60000000800 */
[C---:B-----5:R-:W-:Y:S08]  /*5520*/  HMMA.16816.F32.BF16 R88, R8.reuse, R24, R72 ;  /* 0x000000180858723c */ /* 0x060ff00000041848 */
[----:B------:R-:W-:Y:S01]  /*5530*/  HMMA.16816.F32.BF16 R64, R8, R34, R56 ;  /* 0x000000220840723c */ /* 0x000fe20000041838 */
[----:B-1----:R-:W-:-:S07]  /*5540*/  FFMA.FTZ R3, R118, c[0x0][0x2d0], -R7 ;  /* 0x0000b40076037a23 */ /* 0x002fce0000010807 */
[C---:B------:R-:W-:Y:S01]  /*5550*/  HMMA.16816.F32.BF16 R120, R8.reuse, R12, R120 ;  /* 0x0000000c0878723c */ /* 0x040fe20000041878 */
[----:B------:R1:W-:Y:S07]  /*5560*/  MUFU.EX2 R197, R3 ;  /* 0x0000000300c57308 */ /* 0x0003ee0000000800 */
[C---:B------:R-:W-:Y:S08]  /*5570*/  HMMA.16816.F32.BF16 R104, R8.reuse, R20, R104 ;  /* 0x000000140868723c */ /* 0x040ff00000041868 */
[----:B------:R-:W-:Y:S01]  /*5580*/  HMMA.16816.F32.BF16 R72, R8, R22, R60 ;  /* 0x000000160848723c */ /* 0x000fe2000004183c */
[----:B-1----:R-:W-:-:S04]  /*5590*/  FFMA.FTZ R3, R124, c[0x0][0x2d0], -R7 ;  /* 0x0000b4007c037a23 */ /* 0x002fc80000010807 */
[----:B------:R1:W3:Y:S03]  /*55a0*/  MUFU.EX2 R196, R3 ;  /* 0x0000000300c47308 */ /* 0x0002e60000000800 */
[----:B------:R-:W-:Y:S07]  /*55b0*/  HMMA.16816.F32.BF16 R56, R8, R26, R48 ;  /* 0x0000001a0838723c */ /* 0x000fee0000041830 */
[----:B--2---:R-:W-:Y:S01]  /*55c0*/  F2FP.BF16.PACK_AB R8, R198, R199 ;  /* 0x000000c7c608723e */ /* 0x004fe200000010ff */
[----:B-1----:R-:W-:Y:S01]  /*55d0*/  FFMA.FTZ R3, R125, c[0x0][0x2d0], -R0 ;  /* 0x0000b4007d037a23 */ /* 0x002fe20000010800 */
[----:B---3--:R-:W-:-:S03]  /*55e0*/  F2FP.BF16.PACK_AB R10, R196, R197 ;  /* 0x000000c5c40a723e */ /* 0x008fc600000010ff */
[----:B------:R1:W-:Y:S02]  /*55f0*/  MUFU.EX2 R195, R3 ;  /* 0x0000000300c37308 */ /* 0x0003e40000000800 */
[----:B-1----:R-:W-:-:S06]  /*5600*/  FFMA.FTZ R3, R126, c[0x0][0x2d0], -R0 ;  /* 0x0000b4007e037a23 */ /* 0x002fcc0000010800 */
[----:B------:R1:W2:Y:S02]  /*5610*/  MUFU.EX2 R194, R3 ;  /* 0x0000000300c27308 */ /* 0x0002a40000000800 */
[----:B-1----:R-:W-:Y:S01]  /*5620*/  FFMA.FTZ R3, R127, c[0x0][0x2d0], -R0 ;  /* 0x0000b4007f037a23 */ /* 0x002fe20000010800 */
[----:B--2---:R-:W-:Y:S01]  /*5630*/  F2FP.BF16.PACK_AB R9, R194, R195 ;  /* 0x000000c3c209723e */ /* 0x004fe200000010ff */
[----:B------:R-:W-:-:S04]  /*5640*/  IMAD.MOV.U32 R127, RZ, RZ, R93 ;  /* 0x000000ffff7f7224 */ /* 0x000fc800078e005d */
[----:B------:R1:W-:Y:S01]  /*5650*/  MUFU.EX2 R193, R3 ;  /* 0x0000000300c17308 */ /* 0x0003e20000000800 */
[----:B------:R-:W-:Y:S02]  /*5660*/  IMAD.MOV.U32 R93, RZ, RZ, R71 ;  /* 0x000000ffff5d7224 */ /* 0x000fe400078e0047 */
[----:B------:R-:W-:Y:S02]  /*5670*/  IMAD.MOV.U32 R71, RZ, RZ, R146 ;  /* 0x000000ffff477224 */ /* 0x000fe400078e0092 */
[----:B------:R-:W-:Y:S02]  /*5680*/  IMAD.MOV.U32 R146, RZ, RZ, R192 ;  /* 0x000000ffff927224 */ /* 0x000fe400078e00c0 */
[----:B------:R-:W-:Y:S02]  /*5690*/  IMAD.MOV.U32 R117, RZ, RZ, R71 ;  /* 0x000000ffff757224 */ /* 0x000fe400078e0047 */
[----:B------:R-:W-:Y:S02]  /*56a0*/  IMAD.MOV.U32 R71, RZ, RZ, R187 ;  /* 0x000000ffff477224 */ /* 0x000fe400078e00bb */
[----:B-1----:R-:W-:-:S04]  /*56b0*/  FFMA.FTZ R3, R128, c[0x0][0x2d0], -R0 ;  /* 0x0000b40080037a23 */ /* 0x002fc80000010800 */
[----:B------:R1:W2:Y:S02]  /*56c0*/  MUFU.EX2 R192, R3 ;  /* 0x0000000300c07308 */ /* 0x0002a40000000800 */
[----:B-1----:R-:W-:Y:S01]  /*56d0*/  FFMA.FTZ R3, R129, c[0x0][0x2d0], -R7 ;  /* 0x0000b40081037a23 */ /* 0x002fe20000010807 */
[----:B--2---:R-:W-:-:S05]  /*56e0*/  F2FP.BF16.PACK_AB R11, R192, R193 ;  /* 0x000000c1c00b723e */ /* 0x004fca00000010ff */
[----:B------:R1:W-:Y:S02]  /*56f0*/  MUFU.EX2 R191, R3 ;  /* 0x0000000300bf7308 */ /* 0x0003e40000000800 */
[C---:B------:R-:W-:Y:S08]  /*5700*/  HMMA.16816.F32.BF16 R52, R8.reuse, R12, R52 ;  /* 0x0000000c0834723c */ /* 0x040ff00000041834 */
[----:B------:R-:W-:Y:S01]  /*5710*/  HMMA.16816.F32.BF16 R48, R8, R14, R36 ;  /* 0x0000000e0830723c */ /* 0x000fe20000041824 */
[----:B------:R-:W-:Y:S01]  /*5720*/  LDSM.16.MT88.4 R12, [R227+0x1900] ;  /* 0x00190000e30c783b */ /* 0x000fe20000004200 */
[----:B-1----:R-:W-:-:S04]  /*5730*/  FFMA.FTZ R3, R130, c[0x0][0x2d0], -R7 ;  /* 0x0000b40082037a23 */ /* 0x002fc80000010807 */
[----:B------:R1:W-:Y:S02]  /*5740*/  MUFU.EX2 R190, R3 ;  /* 0x0000000300be7308 */ /* 0x0003e40000000800 */
[C---:B------:R-:W-:Y:S01]  /*5750*/  HMMA.16816.F32.BF16 R36, R8.reuse, R22, R16 ;  /* 0x000000160824723c */ /* 0x040fe20000041810 */
[----:B------:R-:W2:Y:S07]  /*5760*/  LDSM.16.MT88.4 R16, [R224+0x1900] ;  /* 0x00190000e010783b */ /* 0x000eae0000004200 */
[----:B------:R-:W-:Y:S01]  /*5770*/  HMMA.16816.F32.BF16 R60, R8, R24, R108 ;  /* 0x00000018083c723c */ /* 0x000fe2000004186c */
[----:B-1----:R-:W-:-:S07]  /*5780*/  FFMA.FTZ R3, R131, c[0x0][0x2d0], -R6 ;  /* 0x0000b40083037a23 */ /* 0x002fce0000010806 */
[C---:B------:R-:W-:Y:S01]  /*5790*/  HMMA.16816.F32.BF16 R84, R8.reuse, R26, R84 ;  /* 0x0000001a0854723c */ /* 0x040fe20000041854 */
[----:B------:R-:W1:Y:S01]  /*57a0*/  LDSM.16.MT88.4 R24, [R226+0x1900] ;  /* 0x00190000e218783b */ /* 0x000e620000004200 */
[----:B------:R3:W-:Y:S06]  /*57b0*/  MUFU.EX2 R189, R3 ;  /* 0x0000000300bd7308 */ /* 0x0007ec0000000800 */
[C---:B------:R-:W-:Y:S01]  /*57c0*/  HMMA.16816.F32.BF16 R44, R8.reuse, R20, R44 ;  /* 0x00000014082c723c */ /* 0x040fe2000004182c */
[----:B------:R-:W4:Y:S07]  /*57d0*/  LDSM.16.MT88.4 R20, [R225+0x1900] ;  /* 0x00190000e114783b */ /* 0x000f2e0000004200 */
[----:B------:R-:W-:Y:S01]  /*57e0*/  HMMA.16816.F32.BF16 R40, R8, R34, R40 ;  /* 0x000000220828723c */ /* 0x000fe20000041828 */
[----:B---3--:R-:W-:-:S04]  /*57f0*/  FFMA.FTZ R3, R132, c[0x0][0x2d0], -R6 ;  /* 0x0000b40084037a23 */ /* 0x008fc80000010806 */
[----:B------:R3:W5:Y:S02]  /*5800*/  MUFU.EX2 R188, R3 ;  /* 0x0000000300bc7308 */ /* 0x0007640000000800 */
[----:B---3--:R-:W-:Y:S02]  /*5810*/  FFMA.FTZ R3, R133, c[0x0][0x2d0], -R6 ;  /* 0x0000b40085037a23 */ /* 0x008fe40000010806 */
[----:B------:R-:W-:-:S04]  /*5820*/  IMAD.MOV.U32 R133, RZ, RZ, R101 ;  /* 0x000000ffff857224 */ /* 0x000fc800078e0065 */
[----:B------:R3:W-:Y:S01]  /*5830*/  MUFU.EX2 R187, R3 ;  /* 0x0000000300bb7308 */ /* 0x0007e20000000800 */
[----:B------:R-:W-:Y:S02]  /*5840*/  IMAD.MOV.U32 R101, RZ, RZ, R115 ;  /* 0x000000ffff657224 */ /* 0x000fe400078e0073 */
[----:B------:R-:W-:Y:S02]  /*5850*/  IMAD.MOV.U32 R115, RZ, RZ, R113 ;  /* 0x000000ffff737224 */ /* 0x000fe400078e0071 */
[----:B------:R-:W-:Y:S02]  /*5860*/  IMAD.MOV.U32 R113, RZ, RZ, R185 ;  /* 0x000000ffff717224 */ /* 0x000fe400078e00b9 */
[----:B------:R-:W-:Y:S02]  /*5870*/  IMAD.MOV.U32 R98, RZ, RZ, R115 ;  /* 0x000000ffff627224 */ /* 0x000fe400078e0073 */
[----:B---3--:R-:W-:Y:S02]  /*5880*/  FFMA.FTZ R3, R134, c[0x0][0x2d0], -R6 ;  /* 0x0000b40086037a23 */ /* 0x008fe40000010806 */
[----:B------:R-:W-:-:S02]  /*5890*/  IMAD.MOV.U32 R134, RZ, RZ, R102 ;  /* 0x000000ffff867224 */ /* 0x000fc400078e0066 */
[----:B------:R3:W1:Y:S01]  /*58a0*/  MUFU.EX2 R186, R3 ;  /* 0x0000000300ba7308 */ /* 0x0006620000000800 */
[----:B------:R-:W-:Y:S02]  /*58b0*/  IMAD.MOV.U32 R102, RZ, RZ, R92 ;  /* 0x000000ffff667224 */ /* 0x000fe400078e005c */
[----:B------:R-:W-:Y:S02]  /*58c0*/  IMAD.MOV.U32 R92, RZ, RZ, R114 ;  /* 0x000000ffff5c7224 */ /* 0x000fe400078e0072 */
[----:B------:R-:W-:Y:S02]  /*58d0*/  IMAD.MOV.U32 R114, RZ, RZ, R29 ;  /* 0x000000ffff727224 */ /* 0x000fe400078e001d */
[----:B------:R-:W-:Y:S02]  /*58e0*/  IMAD.MOV.U32 R132, RZ, RZ, R102 ;  /* 0x000000ffff847224 */ /* 0x000fe400078e0066 */
[----:B------:R-:W-:Y:S02]  /*58f0*/  IMAD.MOV.U32 R102, RZ, RZ, R113 ;  /* 0x000000ffff667224 */ /* 0x000fe400078e0071 */
[----:B---3--:R-:W-:Y:S01]  /*5900*/  FFMA.FTZ R3, R135, c[0x0][0x2d0], -R5 ;  /* 0x0000b40087037a23 */ /* 0x008fe20000010805 */
[----:B------:R-:W-:Y:S01]  /*5910*/  MOV R135, R103 ;  /* 0x0000006700877202 */ /* 0x000fe20000000f00 */
[----:B------:R-:W-:-:S02]  /*5920*/  IMAD.MOV.U32 R103, RZ, RZ, R93 ;  /* 0x000000ffff677224 */ /* 0x000fc400078e005d */
[----:B------:R3:W-:Y:S01]  /*5930*/  MUFU.EX2 R185, R3 ;  /* 0x0000000300b97308 */ /* 0x0007e20000000800 */
[----:B------:R-:W-:Y:S02]  /*5940*/  IMAD.MOV.U32 R93, RZ, RZ, R94 ;  /* 0x000000ffff5d7224 */ /* 0x000fe400078e005e */
[----:B------:R-:W-:Y:S02]  /*5950*/  IMAD.MOV.U32 R97, RZ, RZ, R103 ;  /* 0x000000ffff617224 */ /* 0x000fe400078e0067 */
[----:B------:R-:W-:Y:S02]  /*5960*/  IMAD.MOV.U32 R103, RZ, RZ, R114 ;  /* 0x000000ffff677224 */ /* 0x000fe400078e0072 */
[----:B------:R-:W-:Y:S02]  /*5970*/  IMAD.MOV.U32 R94, RZ, RZ, R28 ;  /* 0x000000ffff5e7224 */ /* 0x000fe400078e001c */
[----:B------:R-:W-:Y:S01]  /*5980*/  HMMA.16816.F32.BF16 R28, R8, R32, R80 ;  /* 0x00000020081c723c */ /* 0x000fe20000041850 */
[----:B------:R-:W-:-:S02]  /*5990*/  IMAD.MOV.U32 R126, RZ, RZ, R103 ;  /* 0x000000ffff7e7224 */ /* 0x000fc400078e0067 */
[----:B---3--:R-:W-:-:S04]  /*59a0*/  FFMA.FTZ R3, R137, c[0x0][0x2d0], -R5 ;  /* 0x0000b40089037a23 */ /* 0x008fc80000010805 */
[----:B-----5:R-:W-:Y:S01]  /*59b0*/  F2FP.BF16.PACK_AB R8, R188, R189 ;  /* 0x000000bdbc08723e */ /* 0x020fe200000010ff */
[----:B------:R-:W-:Y:S01]  /*59c0*/  IMAD.MOV.U32 R137, RZ, RZ, R184 ;  /* 0x000000ffff897224 */ /* 0x000fe200078e00b8 */
[----:B-1----:R-:W-:Y:S01]  /*59d0*/  F2FP.BF16.PACK_AB R10, R186, R187 ;  /* 0x000000bbba0a723e */ /* 0x002fe200000010ff */
[----:B------:R1:W3:Y:S02]  /*59e0*/  MUFU.EX2 R184, R3 ;  /* 0x0000000300b87308 */ /* 0x0002e40000000800 */
[----:B-1----:R-:W-:Y:S01]  /*59f0*/  FFMA.FTZ R3, R136, c[0x0][0x2d0], -R5 ;  /* 0x0000b40088037a23 */ /* 0x002fe20000010805 */
[----:B------:R-:W-:Y:S02]  /*5a00*/  MOV R136, R117 ;  /* 0x0000007500887202 */ /* 0x000fe40000000f00 */
[----:B---3--:R-:W-:-:S03]  /*5a10*/  F2FP.BF16.PACK_AB R9, R184, R185 ;  /* 0x000000b9b809723e */ /* 0x008fc600000010ff */
[----:B------:R1:W-:Y:S02]  /*5a20*/  MUFU.EX2 R117, R3 ;  /* 0x0000000300757308 */ /* 0x0003e40000000800 */
[----:B-1----:R-:W-:Y:S02]  /*5a30*/  FFMA.FTZ R3, R138, c[0x0][0x2d0], -R5 ;  /* 0x0000b4008a037a23 */ /* 0x002fe40000010805 */
[----:B------:R-:W-:-:S04]  /*5a40*/  IMAD.MOV.U32 R138, RZ, RZ, R100 ;  /* 0x000000ffff8a7224 */ /* 0x000fc800078e0064 */
[----:B------:R1:W3:Y:S01]  /*5a50*/  MUFU.EX2 R118, R3 ;  /* 0x0000000300767308 */ /* 0x0002e20000000800 */
[----:B------:R-:W-:-:S04]  /*5a60*/  IMAD.MOV.U32 R100, RZ, RZ, R146 ;  /* 0x000000ffff647224 */ /* 0x000fc800078e0092 */
[----:B------:R-:W-:Y:S02]  /*5a70*/  IMAD.MOV.U32 R125, RZ, RZ, R100 ;  /* 0x000000ffff7d7224 */ /* 0x000fe400078e0064 */
[----:B-1----:R-:W-:Y:S01]  /*5a80*/  FFMA.FTZ R3, R140, c[0x0][0x2d0], -R7 ;  /* 0x0000b4008c037a23 */ /* 0x002fe20000010807 */
[----:B---3--:R-:W-:-:S03]  /*5a90*/  F2FP.BF16.PACK_AB R11, R118, R117 ;  /* 0x00000075760b723e */ /* 0x008fc600000010ff */
[----:B------:R1:W-:Y:S04]  /*5aa0*/  MUFU.EX2 R116, R3 ;  /* 0x0000000300747308 */ /* 0x0003e80000000800 */
[C---:B--2---:R-:W-:Y:S08]  /*5ab0*/  HMMA.16816.F32.BF16 R128, R8.reuse, R18, R76 ;  /* 0x000000120880723c */ /* 0x044ff0000004184c */
[----:B------:R-:W-:Y:S01]  /*5ac0*/  HMMA.16816.F32.BF16 R76, R8, R24, R88 ;  /* 0x00000018084c723c */ /* 0x000fe20000041858 */
[----:B-1----:R-:W-:-:S02]  /*5ad0*/  FFMA.FTZ R3, R139, c[0x0][0x2d0], -R7 ;  /* 0x0000b4008b037a23 */ /* 0x002fc40000010807 */
[----:B------:R-:W-:Y:S01]  /*5ae0*/  IMAD.MOV.U32 R139, RZ, RZ, R101 ;  /* 0x000000ffff8b7224 */ /* 0x000fe200078e0065 */
[----:B------:R-:W-:Y:S01]  /*5af0*/  MOV R101, R147 ;  /* 0x0000009300657202 */ /* 0x000fe20000000f00 */
[----:B------:R1:W2:Y:S02]  /*5b00*/  MUFU.EX2 R115, R3 ;  /* 0x0000000300737308 */ /* 0x0002a40000000800 */
[----:B------:R-:W-:Y:S01]  /*5b10*/  IMAD.MOV.U32 R90, RZ, RZ, R112 ;  /* 0x000000ffff5a7224 */ /* 0x000fe200078e0070 */
[----:B------:R-:W-:Y:S01]  /*5b20*/  HMMA.16816.F32.BF16 R120, R8, R16, R120 ;  /* 0x000000100878723c */ /* 0x000fe20000041878 */
[----:B------:R-:W-:Y:S02]  /*5b30*/  IMAD.MOV.U32 R91, RZ, RZ, R102 ;  /* 0x000000ffff5b7224 */ /* 0x000fe400078e0066 */
[----:B------:R-:W-:-:S05]  /*5b40*/  IMAD.MOV.U32 R124, RZ, RZ, R101 ;  /* 0x000000ffff7c7224 */ /* 0x000fca00078e0065 */
[----:B----4-:R-:W-:Y:S01]  /*5b50*/  HMMA.16816.F32.BF16 R156, R8, R20, R156 ;  /* 0x00000014089c723c */ /* 0x010fe2000004189c */
[----:B-1----:R-:W-:-:S07]  /*5b60*/  FFMA.FTZ R3, R141, c[0x0][0x2d0], -R7 ;  /* 0x0000b4008d037a23 */ /* 0x002fce0000010807 */
[----:B------:R-:W-:Y:S01]  /*5b70*/  HMMA.16816.F32.BF16 R80, R8, R22, R64 ;  /* 0x000000160850723c */ /* 0x000fe20000041840 */
[----:B------:R1:W-:Y:S02]  /*5b80*/  MUFU.EX2 R114, R3 ;  /* 0x0000000300727308 */ /* 0x0003e40000000800 */
[----:B-1----:R-:W-:-:S06]  /*5b90*/  FFMA.FTZ R3, R142, c[0x0][0x2d0], -R7 ;  /* 0x0000b4008e037a23 */ /* 0x002fcc0000010807 */
[----:B------:R1:W-:Y:S02]  /*5ba0*/  MUFU.EX2 R113, R3 ;  /* 0x0000000300717308 */ /* 0x0003e40000000800 */
[--C-:B-1----:R-:W-:Y:S02]  /*5bb0*/  FFMA.FTZ R3, R143, c[0x0][0x2d0], -R0.reuse ;  /* 0x0000b4008f037a23 */ /* 0x102fe40000010800 */
[----:B------:R-:W-:Y:S04]  /*5bc0*/  HMMA.16816.F32.BF16 R140, R8, R12, R104 ;  /* 0x0000000c088c723c */ /* 0x000fe80000041868 */
[----:B------:R1:W-:Y:S02]  /*5bd0*/  MUFU.EX2 R111, R3 ;  /* 0x00000003006f7308 */ /* 0x0003e40000000800 */
[----:B-1----:R-:W-:-:S02]  /*5be0*/  FFMA.FTZ R3, R144, c[0x0][0x2d0], -R0 ;  /* 0x0000b40090037a23 */ /* 0x002fc40000010800 */
[C---:B------:R-:W-:Y:S04]  /*5bf0*/  HMMA.16816.F32.BF16 R144, R8.reuse, R14, R72 ;  /* 0x0000000e0890723c */ /* 0x040fe80000041848 */
[----:B------:R1:W3:Y:S04]  /*5c00*/  MUFU.EX2 R110, R3 ;  /* 0x00000003006e7308 */ /* 0x0002e80000000800 */
[----:B------:R-:W-:Y:S07]  /*5c10*/  HMMA.16816.F32.BF16 R72, R8, R26, R56 ;  /* 0x0000001a0848723c */ /* 0x000fee0000041838 */
[----:B------:R-:W-:-:S02]  /*5c20*/  F2FP.BF16.PACK_AB R8, R190, R191 ;  /* 0x000000bfbe08723e */ /* 0x000fc400000010ff */
[----:B--2---:R-:W-:Y:S01]  /*5c30*/  F2FP.BF16.PACK_AB R10, R115, R116 ;  /* 0x00000074730a723e */ /* 0x004fe200000010ff */
[--C-:B-1----:R-:W-:Y:S01]  /*5c40*/  FFMA.FTZ R3, R149, c[0x0][0x2d0], -R0.reuse ;  /* 0x0000b40095037a23 */ /* 0x102fe20000010800 */
[----:B---3--:R-:W-:Y:S01]  /*5c50*/  F2FP.BF16.PACK_AB R9, R110, R111 ;  /* 0x0000006f6e09723e */ /* 0x008fe200000010ff */
[----:B------:R-:W-:Y:S02]  /*5c60*/  IMAD.MOV.U32 R149, RZ, RZ, R97 ;  /* 0x000000ffff957224 */ /* 0x000fe400078e0061 */
[----:B------:R1:W-:Y:S02]  /*5c70*/  MUFU.EX2 R108, R3 ;  /* 0x00000003006c7308 */ /* 0x0003e40000000800 */
[----:B-1----:R-:W-:Y:S02]  /*5c80*/  FFMA.FTZ R3, R151, c[0x0][0x2d0], -R0 ;  /* 0x0000b40097037a23 */ /* 0x002fe40000010800 */
[----:B------:R-:W-:-:S04]  /*5c90*/  IMAD.MOV.U32 R151, RZ, RZ, R98 ;  /* 0x000000ffff977224 */ /* 0x000fc800078e0062 */
[----:B------:R1:W2:Y:S02]  /*5ca0*/  MUFU.EX2 R107, R3 ;  /* 0x00000003006b7308 */ /* 0x0002a40000000800 */
[----:B-1----:R-:W-:Y:S01]  /*5cb0*/  FFMA.FTZ R3, R148, c[0x0][0x2d0], -R7 ;  /* 0x0000b40094037a23 */ /* 0x002fe20000010807 */
[----:B--2---:R-:W-:Y:S01]  /*5cc0*/  F2FP.BF16.PACK_AB R11, R107, R108 ;  /* 0x0000006c6b0b723e */ /* 0x004fe200000010ff */
[----:B------:R-:W-:-:S04]  /*5cd0*/  IMAD.MOV.U32 R148, RZ, RZ, R99 ;  /* 0x000000ffff947224 */ /* 0x000fc800078e0063 */
[----:B------:R1:W-:Y:S02]  /*5ce0*/  MUFU.EX2 R112, R3 ;  /* 0x0000000300707308 */ /* 0x0003e40000000800 */
[C---:B------:R-:W-:Y:S08]  /*5cf0*/  HMMA.16816.F32.BF16 R64, R8.reuse, R16, R52 ;  /* 0x000000100840723c */ /* 0x040ff00000041834 */
[----:B------:R-:W-:Y:S01]  /*5d00*/  HMMA.16816.F32.BF16 R56, R8, R18, R48 ;  /* 0x000000120838723c */ /* 0x000fe20000041830 */
[----:B------:R-:W2:Y:S01]  /*5d10*/  LDSM.16.MT88.4 R16, [R224+0x2100] ;  /* 0x00210000e010783b */ /* 0x000ea20000004200 */
[----:B-1----:R-:W-:-:S04]  /*5d20*/  FFMA.FTZ R3, R150, c[0x0][0x2d0], -R7 ;  /* 0x0000b40096037a23 */ /* 0x002fc80000010807 */
[----:B------:R1:W-:Y:S02]  /*5d30*/  MUFU.EX2 R109, R3 ;  /* 0x00000003006d7308 */ /* 0x0003e40000000800 */
[C---:B------:R-:W-:Y:S08]  /*5d40*/  HMMA.16816.F32.BF16 R52, R8.reuse, R12, R44 ;  /* 0x0000000c0834723c */ /* 0x040ff0000004182c */
[----:B------:R-:W-:Y:S01]  /*5d50*/  HMMA.16816.F32.BF16 R48, R8, R14, R36 ;  /* 0x0000000e0830723c */ /* 0x000fe20000041824 */
[----:B------:R-:W3:Y:S01]  /*5d60*/  LDSM.16.MT88.4 R12, [R227+0x2100] ;  /* 0x00210000e30c783b */ /* 0x000ee20000004200 */
[----:B-1----:R-:W-:-:S06]  /*5d70*/  FFMA.FTZ R3, R153, c[0x0][0x2d0], -R6 ;  /* 0x0000b40099037a23 */ /* 0x002fcc0000010806 */
[C---:B------:R-:W-:Y:S01]  /*5d80*/  HMMA.16816.F32.BF16 R32, R8.reuse, R20, R28 ;  /* 0x000000140820723c */ /* 0x040fe2000004181c */
[----:B------:R-:W-:Y:S01]  /*5d90*/  LDSM.16.MT88.4 R28, [R226+0x2100] ;  /* 0x00210000e21c783b */ /* 0x000fe20000004200 */
[----:B------:R1:W-:Y:S06]  /*5da0*/  MUFU.EX2 R106, R3 ;  /* 0x00000003006a7308 */ /* 0x0003ec0000000800 */
[C---:B------:R-:W-:Y:S01]  /*5db0*/  HMMA.16816.F32.BF16 R40, R8.reuse, R22, R40 ;  /* 0x000000160828723c */ /* 0x040fe20000041828 */
[----:B------:R-:W4:Y:S07]  /*5dc0*/  LDSM.16.MT88.4 R20, [R225+0x2100] ;  /* 0x00210000e114783b */ /* 0x000f2e0000004200 */
[----:B------:R-:W-:Y:S01]  /*5dd0*/  HMMA.16816.F32.BF16 R36, R8, R26, R84 ;  /* 0x0000001a0824723c */ /* 0x000fe20000041854 */
[----:B-1----:R-:W-:-:S04]  /*5de0*/  FFMA.FTZ R3, R155, c[0x0][0x2d0], -R6 ;  /* 0x0000b4009b037a23 */ /* 0x002fc80000010806 */
[----:B------:R1:W5:Y:S03]  /*5df0*/  MUFU.EX2 R105, R3 ;  /* 0x0000000300697308 */ /* 0x0003660000000800 */
[----:B------:R-:W-:Y:S01]  /*5e00*/  HMMA.16816.F32.BF16 R44, R8, R24, R60 ;  /* 0x00000018082c723c */ /* 0x000fe2000004183c */
[----:B------:R-:W2:Y:S01]  /*5e10*/  LDSM.16.MT88.4 R24, [R224+0x2900] ;  /* 0x00290000e018783b */ /* 0x000ea20000004200 */
[----:B-1----:R-:W-:-:S05]  /*5e20*/  FFMA.FTZ R3, R154, c[0x0][0x2d0], -R6 ;  /* 0x0000b4009a037a23 */ /* 0x002fca0000010806 */
[----:B-----5:R-:W-:Y:S01]  /*5e30*/  F2FP.BF16.PACK_AB R8, R105, R106 ;  /* 0x0000006a6908723e */ /* 0x020fe200000010ff */
[----:B------:R1:W-:Y:S02]  /*5e40*/  MUFU.EX2 R104, R3 ;  /* 0x0000000300687308 */ /* 0x0003e40000000800 */
[----:B-1----:R-:W-:-:S06]  /*5e50*/  FFMA.FTZ R3, R152, c[0x0][0x2d0], -R6 ;  /* 0x0000b40098037a23 */ /* 0x002fcc0000010806 */
[----:B------:R1:W5:Y:S02]  /*5e60*/  MUFU.EX2 R103, R3 ;  /* 0x0000000300677308 */ /* 0x0003640000000800 */
[----:B-1----:R-:W-:Y:S01]  /*5e70*/  FFMA.FTZ R3, R161, c[0x0][0x2d0], -R5 ;  /* 0x0000b400a1037a23 */ /* 0x002fe20000010805 */
[----:B-----5:R-:W-:-:S05]  /*5e80*/  F2FP.BF16.PACK_AB R10, R103, R104 ;  /* 0x00000068670a723e */ /* 0x020fca00000010ff */
        /* <DEDUP_REMOVED lines=15> */
[C---:B---3--:R-:W-:Y:S08]  /*5f80*/  HMMA.16816.F32.BF16 R140, R8.reuse, R12, R140 ;  /* 0x0000000c088c723c */ /* 0x048ff0000004188c */
[----:B------:R-:W-:Y:S01]  /*5f90*/  HMMA.16816.F32.BF16 R144, R8, R14, R144 ;  /* 0x0000000e0890723c */ /* 0x000fe20000041890 */
[----:B-1----:R-:W-:-:S07]  /*5fa0*/  FFMA.FTZ R3, R170, c[0x0][0x2d0], -R0 ;  /* 0x0000b400aa037a23 */ /* 0x002fce0000010800 */
[C---:B----4-:R-:W-:Y:S01]  /*5fb0*/  HMMA.16816.F32.BF16 R156, R8.reuse, R20, R156 ;  /* 0x00000014089c723c */ /* 0x050fe2000004189c */
[----:B------:R1:W-:Y:S07]  /*5fc0*/  MUFU.EX2 R96, R3 ;  /* 0x0000000300607308 */ /* 0x0003ee0000000800 */
[C---:B------:R-:W-:Y:S08]  /*5fd0*/  HMMA.16816.F32.BF16 R80, R8.reuse, R22, R80 ;  /* 0x000000160850723c */ /* 0x040ff00000041850 */
[----:B------:R-:W-:Y:S01]  /*5fe0*/  HMMA.16816.F32.BF16 R76, R8, R28, R76 ;  /* 0x0000001c084c723c */ /* 0x000fe2000004184c */
[----:B-1----:R-:W-:-:S02]  /*5ff0*/  FFMA.FTZ R3, R168, c[0x0][0x2d0], -R0 ;  /* 0x0000b400a8037a23 */ /* 0x002fc40000010800 */
[----:B------:R-:W-:Y:S01]  /*6000*/  IMAD.MOV.U32 R168, RZ, RZ, R90 ;  /* 0x000000ffffa87224 */ /* 0x000fe200078e005a */
[----:B------:R-:W-:Y:S01]  /*6010*/  MOV R90, R91 ;  /* 0x0000005b005a7202 */ /* 0x000fe20000000f00 */
[----:B------:R-:W-:-:S03]  /*6020*/  IMAD.MOV.U32 R91, RZ, RZ, R148 ;  /* 0x000000ffff5b7224 */ /* 0x000fc600078e0094 */
[----:B------:R-:W-:Y:S01]  /*6030*/  HMMA.16816.F32.BF16 R72, R8, R30, R72 ;  /* 0x0000001e0848723c */ /* 0x000fe20000041848 */
[----:B------:R-:W-:Y:S02]  /*6040*/  IMAD.MOV.U32 R148, RZ, RZ, R151 ;  /* 0x000000ffff947224 */ /* 0x000fe400078e0097 */
[----:B------:R-:W-:Y:S02]  /*6050*/  IMAD.MOV.U32 R151, RZ, RZ, R149 ;  /* 0x000000ffff977224 */ /* 0x000fe400078e0095 */
[----:B------:R-:W-:Y:S02]  /*6060*/  IMAD.MOV.U32 R149, RZ, RZ, R139 ;  /* 0x000000ffff957224 */ /* 0x000fe400078e008b */
[----:B------:R-:W-:Y:S01]  /*6070*/  IMAD.MOV.U32 R139, RZ, RZ, R138 ;  /* 0x000000ffff8b7224 */ /* 0x000fe200078e008a */
[----:B------:R-:W-:Y:S01]  /*6080*/  F2FP.BF16.PACK_AB R8, R113, R114 ;  /* 0x000000727108723e */ /* 0x000fe200000010ff */
[----:B------:R-:W-:Y:S01]  /*6090*/  IMAD.MOV.U32 R138, RZ, RZ, R136 ;  /* 0x000000ffff8a7224 */ /* 0x000fe200078e0088 */
[----:B--2---:R-:W-:Y:S01]  /*60a0*/  F2FP.BF16.PACK_AB R9, R97, R98 ;  /* 0x000000626109723e */ /* 0x004fe200000010ff */
[----:B------:R-:W-:Y:S01]  /*60b0*/  IMAD.MOV.U32 R136, RZ, RZ, R137 ;  /* 0x000000ffff887224 */ /* 0x000fe200078e0089 */
[----:B------:R-:W-:Y:S01]  /*60c0*/  F2FP.BF16.PACK_AB R10, R109, R112 ;  /* 0x000000706d0a723e */ /* 0x000fe200000010ff */
[----:B------:R-:W-:-:S02]  /*60d0*/  IMAD.MOV.U32 R137, RZ, RZ, R135 ;  /* 0x000000ffff897224 */ /* 0x000fc400078e0087 */
[----:B------:R-:W-:Y:S01]  /*60e0*/  IMAD.MOV.U32 R135, RZ, RZ, R134 ;  /* 0x000000ffff877224 */ /* 0x000fe200078e0086 */
[----:B------:R-:W-:Y:S01]  /*60f0*/  MOV R134, R133 ;  /* 0x0000008500867202 */ /* 0x000fe20000000f00 */
[----:B------:R-:W-:Y:S02]  /*6100*/  IMAD.MOV.U32 R133, RZ, RZ, R127 ;  /* 0x000000ffff857224 */ /* 0x000fe400078e007f */
[----:B------:R-:W-:Y:S02]  /*6110*/  IMAD.MOV.U32 R89, RZ, RZ, R148 ;  /* 0x000000ffff597224 */ /* 0x000fe400078e0094 */
[----:B------:R-:W-:Y:S02]  /*6120*/  IMAD.MOV.U32 R127, RZ, RZ, R95 ;  /* 0x000000ffff7f7224 */ /* 0x000fe400078e005f */
[----:B------:R-:W-:Y:S01]  /*6130*/  IMAD.MOV.U32 R148, RZ, RZ, R149 ;  /* 0x000000ffff947224 */ /* 0x000fe200078e0095 */
[----:B------:R-:W1:Y:S01]  /*6140*/  MUFU.EX2 R95, R3 ;  /* 0x00000003005f7308 */ /* 0x000e620000000800 */
[----:B------:R-:W-:-:S02]  /*6150*/  IMAD.MOV.U32 R149, RZ, RZ, R138 ;  /* 0x000000ffff957224 */ /* 0x000fc400078e008a */
[----:B------:R-:W-:Y:S02]  /*6160*/  IMAD.MOV.U32 R138, RZ, RZ, R137 ;  /* 0x000000ffff8a7224 */ /* 0x000fe400078e0089 */
[----:B------:R-:W-:Y:S02]  /*6170*/  IMAD.MOV.U32 R137, RZ, RZ, R134 ;  /* 0x000000ffff897224 */ /* 0x000fe400078e0086 */
[----:B------:R-:W-:Y:S02]  /*6180*/  IMAD.MOV.U32 R134, RZ, RZ, R127 ;  /* 0x000000ffff867224 */ /* 0x000fe400078e007f */
[----:B------:R-:W-:Y:S02]  /*6190*/  IMAD.MOV.U32 R127, RZ, RZ, R126 ;  /* 0x000000ffff7f7224 */ /* 0x000fe400078e007e */
[----:B------:R-:W-:Y:S02]  /*61a0*/  IMAD.MOV.U32 R126, RZ, RZ, R94 ;  /* 0x000000ffff7e7224 */ /* 0x000fe400078e005e */
[----:B------:R-:W-:-:S02]  /*61b0*/  IMAD.MOV.U32 R88, RZ, RZ, R91 ;  /* 0x000000ffff587224 */ /* 0x000fc400078e005b */
[----:B------:R-:W-:Y:S01]  /*61c0*/  IMAD.MOV.U32 R170, RZ, RZ, R89 ;  /* 0x000000ffffaa7224 */ /* 0x000fe200078e0059 */
[----:B-1----:R-:W-:Y:S01]  /*61d0*/  F2FP.BF16.PACK_AB R11, R95, R96 ;  /* 0x000000605f0b723e */ /* 0x002fe200000010ff */
[----:B------:R-:W-:Y:S02]  /*61e0*/  FFMA.FTZ R3, R175, c[0x0][0x2d0], -R6 ;  /* 0x0000b400af037a23 */ /* 0x000fe40000010806 */
[----:B------:R-:W-:Y:S02]  /*61f0*/  IMAD.MOV.U32 R175, RZ, RZ, R90 ;  /* 0x000000ffffaf7224 */ /* 0x000fe400078e005a */
[----:B------:R-:W-:Y:S01]  /*6200*/  IMAD.MOV.U32 R90, RZ, RZ, R151 ;  /* 0x000000ffff5a7224 */ /* 0x000fe200078e0097 */
[----:B------:R1:W-:Y:S01]  /*6210*/  MUFU.EX2 R94, R3 ;  /* 0x00000003005e7308 */ /* 0x0003e20000000800 */
[----:B------:R-:W-:Y:S01]  /*6220*/  IMAD.MOV.U32 R151, RZ, RZ, R139 ;  /* 0x000000ffff977224 */ /* 0x000fe200078e008b */
[----:B------:R-:W-:Y:S01]  /*6230*/  MOV R139, R136 ;  /* 0x00000088008b7202 */ /* 0x000fe20000000f00 */
[----:B------:R-:W-:Y:S01]  /*6240*/  IMAD.MOV.U32 R136, RZ, RZ, R135 ;  /* 0x000000ffff887224 */ /* 0x000fe200078e0087 */
[----:B------:R-:W-:Y:S01]  /*6250*/  HMMA.16816.F32.BF16 R64, R8, R16, R64 ;  /* 0x000000100840723c */ /* 0x000fe20000041840 */
[----:B------:R-:W-:-:S02]  /*6260*/  IMAD.MOV.U32 R135, RZ, RZ, R133 ;  /* 0x000000ffff877224 */ /* 0x000fc400078e0085 */
[----:B------:R-:W-:Y:S02]  /*6270*/  IMAD.MOV.U32 R133, RZ, RZ, R93 ;  /* 0x000000ffff857224 */ /* 0x000fe400078e005d */
[----:B------:R-:W-:Y:S02]  /*6280*/  IMAD.MOV.U32 R169, RZ, RZ, R90 ;  /* 0x000000ffffa97224 */ /* 0x000fe400078e005a */
[----:B------:R-:W-:Y:S01]  /*6290*/  IMAD.MOV.U32 R171, RZ, RZ, R148 ;  /* 0x000000ffffab7224 */ /* 0x000fe200078e0094 */
[----:B------:R-:W-:Y:S01]  /*62a0*/  HMMA.16816.F32.BF16 R56, R8, R18, R56 ;  /* 0x000000120838723c */ /* 0x000fe20000041838 */
[----:B------:R-:W-:Y:S01]  /*62b0*/  LDSM.16.MT88.4 R16, [R225+0x2900] ;  /* 0x00290000e110783b */ /* 0x000fe20000004200 */
[----:B------:R-:W-:Y:S02]  /*62c0*/  IMAD.MOV.U32 R154, RZ, RZ, R149 ;  /* 0x000000ffff9a7224 */ /* 0x000fe400078e0095 */
[----:B-1----:R-:W-:Y:S02]  /*62d0*/  FFMA.FTZ R3, R174, c[0x0][0x2d0], -R6 ;  /* 0x0000b400ae037a23 */ /* 0x002fe40000010806 */
[----:B------:R-:W-:-:S02]  /*62e0*/  IMAD.MOV.U32 R174, RZ, RZ, R92 ;  /* 0x000000ffffae7224 */ /* 0x000fc400078e005c */
[----:B------:R1:W2:Y:S01]  /*62f0*/  MUFU.EX2 R93, R3 ;  /* 0x00000003005d7308 */ /* 0x0002a20000000800 */
[C---:B------:R-:W-:Y:S01]  /*6300*/  HMMA.16816.F32.BF16 R52, R8.reuse, R12, R52 ;  /* 0x0000000c0834723c */ /* 0x040fe20000041834 */
[----:B------:R-:W-:Y:S02]  /*6310*/  IMAD.MOV.U32 R153, RZ, RZ, R138 ;  /* 0x000000ffff997224 */ /* 0x000fe400078e008a */
[----:B------:R-:W-:Y:S02]  /*6320*/  IMAD.MOV.U32 R138, RZ, RZ, R137 ;  /* 0x000000ffff8a7224 */ /* 0x000fe400078e0089 */
[----:B------:R-:W-:Y:S02]  /*6330*/  IMAD.MOV.U32 R137, RZ, RZ, R134 ;  /* 0x000000ffff897224 */ /* 0x000fe400078e0086 */
[----:B------:R-:W-:Y:S01]  /*6340*/  IMAD.MOV.U32 R152, RZ, RZ, R151 ;  /* 0x000000ffff987224 */ /* 0x000fe200078e0097 */
[----:B------:R-:W-:Y:S01]  /*6350*/  HMMA.16816.F32.BF16 R48, R8, R14, R48 ;  /* 0x0000000e0830723c */ /* 0x000fe20000041830 */
[----:B------:R-:W-:Y:S01]  /*6360*/  LDSM.16.MT88.4 R12, [R226+0x2900] ;  /* 0x00290000e20c783b */ /* 0x000fe20000004200 */
[----:B------:R-:W-:-:S02]  /*6370*/  IMAD.MOV.U32 R155, RZ, RZ, R139 ;  /* 0x000000ffff9b7224 */ /* 0x000fc400078e008b */
[----:B------:R-:W-:Y:S01]  /*6380*/  IMAD.MOV.U32 R139, RZ, RZ, R136 ;  /* 0x000000ffff8b7224 */ /* 0x000fe200078e0088 */
[----:B------:R-:W-:Y:S01]  /*6390*/  MOV R136, R135 ;  /* 0x0000008700887202 */ /* 0x000fe20000000f00 */
[----:B------:R-:W-:Y:S01]  /*63a0*/  LDSM.16.MT88.4 R148, [R227+0x3100] ;  /* 0x00310000e394783b */ /* 0x000fe20000004200 */
[--C-:B-1----:R-:W-:Y:S01]  /*63b0*/  FFMA.FTZ R3, R165, c[0x0][0x2d0], -R6.reuse ;  /* 0x0000b400a5037a23 */ /* 0x102fe20000010806 */
[C---:B------:R-:W-:Y:S03]  /*63c0*/  HMMA.16816.F32.BF16 R32, R8.reuse, R20, R32 ;  /* 0x000000140820723c */ /* 0x040fe60000041820 */
[----:B------:R1:W-:Y:S05]  /*63d0*/  MUFU.EX2 R92, R3 ;  /* 0x00000003005c7308 */ /* 0x0003ea0000000800 */
[C---:B------:R-:W-:Y:S01]  /*63e0*/  HMMA.16816.F32.BF16 R40, R8.reuse, R22, R40 ;  /* 0x000000160828723c */ /* 0x040fe20000041828 */
[----:B------:R-:W3:Y:S07]  /*63f0*/  LDSM.16.MT88.4 R20, [R227+0x2900] ;  /* 0x00290000e314783b */ /* 0x000eee0000004200 */
[----:B------:R-:W-:Y:S01]  /*6400*/  HMMA.16816.F32.BF16 R44, R8, R28, R44 ;  /* 0x0000001c082c723c */ /* 0x000fe2000004182c */
[----:B-1----:R-:W-:-:S04]  /*6410*/  FFMA.FTZ R3, R166, c[0x0][0x2d0], -R6 ;  /* 0x0000b400a6037a23 */ /* 0x002fc80000010806 */
[----:B------:R1:W4:Y:S03]  /*6420*/  MUFU.EX2 R91, R3 ;  /* 0x00000003005b7308 */ /* 0x0003260000000800 */
[----:B------:R-:W-:Y:S07]  /*6430*/  HMMA.16816.F32.BF16 R36, R8, R30, R36 ;  /* 0x0000001e0824723c */ /* 0x000fee0000041824 */
[----:B--2---:R-:W-:Y:S01]  /*6440*/  F2FP.BF16.PACK_AB R8, R93, R94 ;  /* 0x0000005e5d08723e */ /* 0x004fe200000010ff */
[----:B-1----:R-:W-:Y:S01]  /*6450*/  FFMA.FTZ R3, R178, c[0x0][0x2d0], -R5 ;  /* 0x0000b400b2037a23 */ /* 0x002fe20000010805 */
[----:B------:R-:W-:-:S02]  /*6460*/  MOV R178, R88 ;  /* 0x0000005800b27202 */ /* 0x000fc40000000f00 */
[----:B----4-:R-:W-:Y:S01]  /*6470*/  F2FP.BF16.PACK_AB R10, R91, R92 ;  /* 0x0000005c5b0a723e */ /* 0x010fe200000010ff */
[----:B------:R1:W-:Y:S02]  /*6480*/  MUFU.EX2 R90, R3 ;  /* 0x00000003005a7308 */ /* 0x0003e40000000800 */
[----:B-1----:R-:W-:Y:S02]  /*6490*/  FFMA.FTZ R3, R179, c[0x0][0x2d0], -R5 ;  /* 0x0000b400b3037a23 */ /* 0x002fe40000010805 */
[----:B------:R-:W-:-:S04]  /*64a0*/  IMAD.MOV.U32 R179, RZ, RZ, R133 ;  /* 0x000000ffffb37224 */ /* 0x000fc800078e0085 */
[----:B------:R1:W2:Y:S02]  /*64b0*/  MUFU.EX2 R89, R3 ;  /* 0x0000000300597308 */ /* 0x0002a40000000800 */
[----:B-1----:R-:W-:Y:S01]  /*64c0*/  FFMA.FTZ R3, R164, c[0x0][0x2d0], -R5 ;  /* 0x0000b400a4037a23 */ /* 0x002fe20000010805 */
[----:B--2---:R-:W-:-:S05]  /*64d0*/  F2FP.BF16.PACK_AB R9, R89, R90 ;  /* 0x0000005a5909723e */ /* 0x004fca00000010ff */
[----:B------:R1:W-:Y:S02]  /*64e0*/  MUFU.EX2 R87, R3 ;  /* 0x0000000300577308 */ /* 0x0003e40000000800 */
[----:B-1----:R-:W-:Y:S02]  /*64f0*/  FFMA.FTZ R3, R167, c[0x0][0x2d0], -R5 ;  /* 0x0000b400a7037a23 */ /* 0x002fe40000010805 */
[----:B------:R-:W-:Y:S04]  /*6500*/  LDSM.16.MT88.4 R164, [R225+0x3100] ;  /* 0x00310000e1a4783b */ /* 0x000fe80000004200 */
[----:B------:R1:W2:Y:S02]  /*6510*/  MUFU.EX2 R88, R3 ;  /* 0x0000000300587308 */ /* 0x0002a40000000800 */
[----:B-1----:R-:W-:Y:S01]  /*6520*/  FFMA.FTZ R3, R242, c[0x0][0x2d0], -R7 ;  /* 0x0000b400f2037a23 */ /* 0x002fe20000010807 */
[----:B--2---:R-:W-:Y:S01]  /*6530*/  F2FP.BF16.PACK_AB R11, R88, R87 ;  /* 0x00000057580b723e */ /* 0x004fe200000010ff */
[----:B------:R-:W-:-:S04]  /*6540*/  IMAD.MOV.U32 R242, RZ, RZ, R132 ;  /* 0x000000fffff27224 */ /* 0x000fc800078e0084 */
[----:B------:R1:W-:Y:S01]  /*6550*/  MUFU.EX2 R86, R3 ;  /* 0x0000000300567308 */ /* 0x0003e20000000800 */
[----:B------:R-:W2:Y:S01]  /*6560*/  LDSM.16.MT88.4 R132, [R224+0x3100] ;  /* 0x00310000e084783b */ /* 0x000ea20000004200 */
[C---:B------:R-:W-:Y:S08]  /*6570*/  HMMA.16816.F32.BF16 R120, R8.reuse, R24, R120 ;  /* 0x000000180878723c */ /* 0x040ff00000041878 */
[----:B------:R-:W-:Y:S01]  /*6580*/  HMMA.16816.F32.BF16 R128, R8, R26, R128 ;  /* 0x0000001a0880723c */ /* 0x000fe20000041880 */
[----:B-1----:R-:W-:-:S02]  /*6590*/  FFMA.FTZ R3, R221, c[0x0][0x2d0], -R7 ;  /* 0x0000b400dd037a23 */ /* 0x002fc40000010807 */
[----:B------:R-:W-:Y:S02]  /*65a0*/  IMAD.MOV.U32 R221, RZ, RZ, R71 ;  /* 0x000000ffffdd7224 */ /* 0x000fe400078e0047 */
[----:B------:R1:W4:Y:S03]  /*65b0*/  MUFU.EX2 R85, R3 ;  /* 0x0000000300557308 */ /* 0x0003260000000800 */
[C---:B---3--:R-:W-:Y:S08]  /*65c0*/  HMMA.16816.F32.BF16 R140, R8.reuse, R20, R140 ;  /* 0x00000014088c723c */ /* 0x048ff0000004188c */
[----:B------:R-:W-:Y:S01]  /*65d0*/  HMMA.16816.F32.BF16 R144, R8, R22, R144 ;  /* 0x000000160890723c */ /* 0x000fe20000041890 */
[----:B-1----:R-:W-:-:S07]  /*65e0*/  FFMA.FTZ R3, R245, c[0x0][0x2d0], -R7 ;  /* 0x0000b400f5037a23 */ /* 0x002fce0000010807 */
[C---:B------:R-:W-:Y:S01]  /*65f0*/  HMMA.16816.F32.BF16 R156, R8.reuse, R16, R156 ;  /* 0x00000010089c723c */ /* 0x040fe2000004189c */
[----:B------:R-:W-:Y:S01]  /*6600*/  IMAD.MOV.U32 R245, RZ, RZ, R126 ;  /* 0x000000fffff57224 */ /* 0x000fe200078e007e */
[----:B------:R1:W-:Y:S06]  /*6610*/  MUFU.EX2 R84, R3 ;  /* 0x0000000300547308 */ /* 0x0003ec0000000800 */
[C---:B------:R-:W-:Y:S07]  /*6620*/  HMMA.16816.F32.BF16 R160, R8.reuse, R18, R80 ;  /* 0x0000001208a0723c */ /* 0x040fee0000041850 */
[----:B------:R-:W-:Y:S01]  /*6630*/  IMAD.MOV.U32 R81, RZ, RZ, R174 ;  /* 0x000000ffff517224 */ /* 0x000fe200078e00ae */
[----:B------:R-:W-:Y:S01]  /*6640*/  HMMA.16816.F32.BF16 R76, R8, R12, R76 ;  /* 0x0000000c084c723c */ /* 0x000fe2000004184c */
[----:B------:R-:W-:-:S02]  /*6650*/  IMAD.MOV.U32 R82, RZ, RZ, R175 ;  /* 0x000000ffff527224 */ /* 0x000fc400078e00af */
[----:B-1----:R-:W-:Y:S02]  /*6660*/  FFMA.FTZ R3, R246, c[0x0][0x2d0], -R7 ;  /* 0x0000b400f6037a23 */ /* 0x002fe40000010807 */
[----:B------:R-:W-:Y:S02]  /*6670*/  IMAD.MOV.U32 R83, RZ, RZ, R138 ;  /* 0x000000ffff537224 */ /* 0x000fe400078e008a */
[----:B------:R1:W3:Y:S01]  /*6680*/  MUFU.EX2 R71, R3 ;  /* 0x0000000300477308 */ /* 0x0002e20000000800 */
[----:B------:R-:W-:Y:S01]  /*6690*/  HMMA.16816.F32.BF16 R72, R8, R14, R72 ;  /* 0x0000000e0848723c */ /* 0x000fe20000041848 */
[----:B------:R-:W-:-:S06]  /*66a0*/  IMAD.MOV.U32 R246, RZ, RZ, R127 ;  /* 0x000000fffff67224 */ /* 0x000fcc00078e007f */
[----:B----4-:R-:W-:Y:S01]  /*66b0*/  F2FP.BF16.PACK_AB R8, R85, R86 ;  /* 0x000000565508723e */ /* 0x010fe200000010ff */
[--C-:B-1----:R-:W-:Y:S01]  /*66c0*/  FFMA.FTZ R3, R249, c[0x0][0x2d0], -R0.reuse ;  /* 0x0000b400f9037a23 */ /* 0x102fe20000010800 */
[----:B---3--:R-:W-:Y:S01]  /*66d0*/  F2FP.BF16.PACK_AB R10, R71, R84 ;  /* 0x00000054470a723e */ /* 0x008fe200000010ff */
[----:B------:R-:W-:Y:S02]  /*66e0*/  IMAD.MOV.U32 R249, RZ, RZ, R139 ;  /* 0x000000fffff97224 */ /* 0x000fe400078e008b */
[----:B------:R1:W-:Y:S02]  /*66f0*/  MUFU.EX2 R63, R3 ;  /* 0x00000003003f7308 */ /* 0x0003e40000000800 */
[----:B-1----:R-:W-:Y:S02]  /*6700*/  FFMA.FTZ R3, R248, c[0x0][0x2d0], -R0 ;  /* 0x0000b400f8037a23 */ /* 0x002fe40000010800 */
[----:B------:R-:W-:-:S04]  /*6710*/  IMAD.MOV.U32 R248, RZ, RZ, R136 ;  /* 0x000000fffff87224 */ /* 0x000fc800078e0088 */
[----:B------:R1:W3:Y:S02]  /*6720*/  MUFU.EX2 R62, R3 ;  /* 0x00000003003e7308 */ /* 0x0002e40000000800 */
[----:B-1----:R-:W-:Y:S01]  /*6730*/  FFMA.FTZ R3, R172, c[0x0][0x2d0], -R0 ;  /* 0x0000b400ac037a23 */ /* 0x002fe20000010800 */
[----:B---3--:R-:W-:-:S05]  /*6740*/  F2FP.BF16.PACK_AB R9, R62, R63 ;  /* 0x0000003f3e09723e */ /* 0x008fca00000010ff */
[----:B------:R1:W-:Y:S02]  /*6750*/  MUFU.EX2 R61, R3 ;  /* 0x00000003003d7308 */ /* 0x0003e40000000800 */
[----:B-1----:R-:W-:-:S06]  /*6760*/  FFMA.FTZ R3, R173, c[0x0][0x2d0], -R0 ;  /* 0x0000b400ad037a23 */ /* 0x002fcc0000010800 */
[----:B------:R1:W3:Y:S02]  /*6770*/  MUFU.EX2 R60, R3 ;  /* 0x00000003003c7308 */ /* 0x0002e40000000800 */
[----:B-1----:R-:W-:Y:S01]  /*6780*/  FFMA.FTZ R3, R181, c[0x0][0x2d0], -R6 ;  /* 0x0000b400b5037a23 */ /* 0x002fe20000010806 */
[----:B---3--:R-:W-:-:S05]  /*6790*/  F2FP.BF16.PACK_AB R11, R60, R61 ;  /* 0x0000003d3c0b723e */ /* 0x008fca00000010ff */
[----:B------:R1:W-:Y:S02]  /*67a0*/  MUFU.EX2 R29, R3 ;  /* 0x00000003001d7308 */ /* 0x0003e40000000800 */
[C---:B------:R-:W-:Y:S08]  /*67b0*/  HMMA.16816.F32.BF16 R56, R8.reuse, R26, R56 ;  /* 0x0000001a0838723c */ /* 0x040ff00000041838 */
[----:B------:R-:W-:Y:S01]  /*67c0*/  HMMA.16816.F32.BF16 R64, R8, R24, R64 ;  /* 0x000000180840723c */ /* 0x000fe20000041840 */
[----:B-1----:R-:W-:-:S04]  /*67d0*/  FFMA.FTZ R3, R208, c[0x0][0x2d0], -R6 ;  /* 0x0000b400d0037a23 */ /* 0x002fc80000010806 */
[----:B------:R1:W3:Y:S03]  /*67e0*/  MUFU.EX2 R31, R3 ;  /* 0x00000003001f7308 */ /* 0x0002e60000000800 */
[C---:B------:R-:W-:Y:S05]  /*67f0*/  HMMA.16816.F32.BF16 R48, R8.reuse, R22, R48 ;  /* 0x000000160830723c */ /* 0x040fea0000041830 */
[----:B------:R4:W-:Y:S03]  /*6800*/  MUFU.EX2 R23, R4 ;  /* 0x0000000400177308 */ /* 0x0009e60000000800 */
[----:B------:R-:W-:Y:S01]  /*6810*/  HMMA.16816.F32.BF16 R44, R8, R12, R44 ;  /* 0x0000000c082c723c */ /* 0x000fe2000004182c */
[----:B-1----:R-:W-:-:S07]  /*6820*/  FFMA.FTZ R3, R211, c[0x0][0x2d0], -R6 ;  /* 0x0000b400d3037a23 */ /* 0x002fce0000010806 */
[----:B------:R-:W-:Y:S01]  /*6830*/  HMMA.16816.F32.BF16 R52, R8, R20, R52 ;  /* 0x000000140834723c */ /* 0x000fe20000041834 */
[----:B------:R-:W-:Y:S01]  /*6840*/  FFMA.FTZ R12, R213, c[0x0][0x2d0], -R0 ;  /* 0x0000b400d50c7a23 */ /* 0x000fe20000010800 */
[----:B------:R1:W-:Y:S01]  /*6850*/  MUFU.EX2 R30, R3 ;  /* 0x00000003001e7308 */ /* 0x0003e20000000800 */
[----:B------:R-:W-:Y:S02]  /*6860*/  FADD.FTZ R13, R250, R244 ;  /* 0x000000f4fa0d7221 */ /* 0x000fe40000010000 */
[----:B----4-:R-:W-:-:S03]  /*6870*/  FFMA.FTZ R4, R217, c[0x0][0x2d0], -R0 ;  /* 0x0000b400d9047a23 */ /* 0x010fc60000010800 */
[----:B------:R-:W-:Y:S01]  /*6880*/  HMMA.16816.F32.BF16 R36, R8, R14, R36 ;  /* 0x0000000e0824723c */ /* 0x000fe20000041824 */
[----:B------:R-:W-:Y:S01]  /*6890*/  FADD.FTZ R20, R177, R176 ;  /* 0x000000b0b1147221 */ /* 0x000fe20000010000 */
[----:B---3--:R-:W-:Y:S01]  /*68a0*/  F2FP.BF16.PACK_AB R176, R31, R29 ;  /* 0x0000001d1fb0723e */ /* 0x008fe200000010ff */
[----:B------:R-:W-:-:S05]  /*68b0*/  FADD.FTZ R21, R182, R180 ;  /* 0x000000b4b6157221 */ /* 0x000fca0000010000 */
[C---:B------:R-:W-:Y:S01]  /*68c0*/  HMMA.16816.F32.BF16 R32, R8.reuse, R16, R32 ;  /* 0x000000100820723c */ /* 0x040fe20000041820 */
[----:B-1----:R-:W-:Y:S02]  /*68d0*/  FFMA.FTZ R3, R212, c[0x0][0x2d0], -R6 ;  /* 0x0000b400d4037a23 */ /* 0x002fe40000010806 */
[--C-:B------:R-:W-:Y:S02]  /*68e0*/  FFMA.FTZ R6, R220, c[0x0][0x2d0], -R0.reuse ;  /* 0x0000b400dc067a23 */ /* 0x100fe40000010800 */
[----:B------:R1:W-:Y:S01]  /*68f0*/  MUFU.EX2 R28, R3 ;  /* 0x00000003001c7308 */ /* 0x0003e20000000800 */
[----:B------:R-:W-:Y:S02]  /*6900*/  FFMA.FTZ R0, R210, c[0x0][0x2d0], -R0 ;  /* 0x0000b400d2007a23 */ /* 0x000fe40000010800 */
[----:B------:R-:W-:Y:S01]  /*6910*/  HMMA.16816.F32.BF16 R40, R8, R18, R40 ;  /* 0x000000120828723c */ /* 0x000fe20000041828 */
[----:B------:R-:W3:Y:S04]  /*6920*/  LDSM.16.MT88.4 R16, [R226+0x3100] ;  /* 0x00310000e210783b */ /* 0x000ee80000004200 */
[----:B------:R4:W-:Y:S01]  /*6930*/  MUFU.EX2 R9, R4 ;  /* 0x0000000400097308 */ /* 0x0009e20000000800 */
[----:B-1----:R-:W-:-:S07]  /*6940*/  FFMA.FTZ R3, R183, c[0x0][0x2d0], -R5 ;  /* 0x0000b400b7037a23 */ /* 0x002fce0000010805 */
[----:B------:R-:W-:Y:S01]  /*6950*/  MUFU.EX2 R11, R12 ;  /* 0x0000000c000b7308 */ /* 0x000fe20000000800 */
[----:B----4-:R-:W-:-:S07]  /*6960*/  FADD.FTZ R4, R168, R13 ;  /* 0x0000000da8047221 */ /* 0x010fce0000010000 */
[----:B------:R1:W-:Y:S01]  /*6970*/  MUFU.EX2 R27, R3 ;  /* 0x00000003001b7308 */ /* 0x0003e20000000800 */
[----:B------:R-:W-:Y:S02]  /*6980*/  IMAD.MOV.U32 R168, RZ, RZ, R170 ;  /* 0x000000ffffa87224 */ /* 0x000fe400078e00aa */
[----:B------:R-:W-:Y:S02]  /*6990*/  FADD.FTZ R4, R153, R4 ;  /* 0x0000000499047221 */ /* 0x000fe40000010000 */
[----:B------:R-:W-:Y:S01]  /*69a0*/  IMAD.MOV.U32 R170, RZ, RZ, R169 ;  /* 0x000000ffffaa7224 */ /* 0x000fe200078e00a9 */
[----:B------:R-:W-:Y:S02]  /*69b0*/  MOV R169, R152 ;  /* 0x0000009800a97202 */ /* 0x000fe40000000f00 */
[----:B------:R4:W5:Y:S01]  /*69c0*/  MUFU.EX2 R12, R0 ;  /* 0x00000000000c7308 */ /* 0x0009620000000800 */
[----:B-1----:R-:W-:-:S07]  /*69d0*/  FFMA.FTZ R3, R209, c[0x0][0x2d0], -R5 ;  /* 0x0000b400d1037a23 */ /* 0x002fce0000010805 */
[----:B------:R-:W1:Y:S01]  /*69e0*/  MUFU.EX2 R10, R6 ;  /* 0x00000006000a7308 */ /* 0x000e620000000800 */
[----:B----4-:R-:W-:-:S07]  /*69f0*/  FADD.FTZ R0, R171, R21 ;  /* 0x00000015ab007221 */ /* 0x010fce0000010000 */
[----:B------:R4:W2:Y:S01]  /*6a00*/  MUFU.EX2 R26, R3 ;  /* 0x00000003001a7308 */ /* 0x0008a20000000800 */
[----:B------:R-:W-:Y:S01]  /*6a10*/  IMAD.MOV.U32 R171, RZ, RZ, R155 ;  /* 0x000000ffffab7224 */ /* 0x000fe200078e009b */
[----:B-----5:R-:W-:Y:S02]  /*6a20*/  F2FP.BF16.PACK_AB R183, R12, R11 ;  /* 0x0000000b0cb7723e */ /* 0x020fe400000010ff */
[----:B-1----:R-:W-:Y:S01]  /*6a30*/  F2FP.BF16.PACK_AB R181, R9, R10 ;  /* 0x0000000a09b5723e */ /* 0x002fe200000010ff */
[----:B----4-:R-:W-:Y:S01]  /*6a40*/  FFMA.FTZ R3, R222, c[0x0][0x2d0], -R5 ;  /* 0x0000b400de037a23 */ /* 0x010fe20000010805 */
[----:B--2---:R-:W-:-:S03]  /*6a50*/  F2FP.BF16.PACK_AB R177, R26, R27 ;  /* 0x0000001b1ab1723e */ /* 0x004fc600000010ff */
[----:B------:R1:W-:Y:S02]  /*6a60*/  MUFU.EX2 R25, R3 ;  /* 0x0000000300197308 */ /* 0x0003e40000000800 */
[----:B-1----:R-:W-:Y:S02]  /*6a70*/  FFMA.FTZ R3, R243, c[0x0][0x2d0], -R5 ;  /* 0x0000b400f3037a23 */ /* 0x002fe40000010805 */
[----:B------:R-:W-:-:S04]  /*6a80*/  FFMA.FTZ R5, R242, c[0x0][0x2d0], -R7 ;  /* 0x0000b400f2057a23 */ /* 0x000fc80000010807 */
[----:B------:R1:W2:Y:S01]  /*6a90*/  MUFU.EX2 R24, R3 ;  /* 0x0000000300187308 */ /* 0x0002a20000000800 */
[----:B------:R-:W-:Y:S01]  /*6aa0*/  IMAD.MOV.U32 R242, RZ, RZ, R178 ;  /* 0x000000fffff27224 */ /* 0x000fe200078e00b2 */
[----:B------:R-:W-:-:S06]  /*6ab0*/  F2FP.BF16.PACK_AB R178, R28, R30 ;  /* 0x0000001e1cb2723e */ /* 0x000fcc00000010ff */
[----:B------:R4:W-:Y:S01]  /*6ac0*/  MUFU.EX2 R15, R5 ;  /* 0x00000005000f7308 */ /* 0x0009e20000000800 */
[--C-:B-1----:R-:W-:Y:S02]  /*6ad0*/  FFMA.FTZ R3, R221, c[0x0][0x2d0], -R7.reuse ;  /* 0x0000b400dd037a23 */ /* 0x102fe40000010807 */
[----:B------:R-:W-:Y:S01]  /*6ae0*/  FFMA.FTZ R7, R179, c[0x0][0x2d0], -R7 ;  /* 0x0000b400b3077a23 */ /* 0x000fe20000010807 */
[----:B--2---:R-:W-:-:S04]  /*6af0*/  F2FP.BF16.PACK_AB R179, R24, R25 ;  /* 0x0000001918b3723e */ /* 0x004fc800000010ff */
[----:B------:R1:W2:Y:S01]  /*6b00*/  MUFU.EX2 R22, R3 ;  /* 0x0000000300167308 */ /* 0x0002a20000000800 */
[----:B------:R-:W-:Y:S02]  /*6b10*/  IMAD.MOV.U32 R221, RZ, RZ, R125 ;  /* 0x000000ffffdd7224 */ /* 0x000fe400078e007d */
[----:B----4-:R-:W-:Y:S02]  /*6b20*/  FADD.FTZ R5, R242, R247 ;  /* 0x000000f7f2057221 */ /* 0x010fe40000010000 */
[----:B------:R-:W-:Y:S01]  /*6b30*/  IMAD.MOV.U32 R242, RZ, RZ, R124 ;  /* 0x000000fffff27224 */ /* 0x000fe200078e007c */
[----:B------:R-:W-:Y:S01]  /*6b40*/  HMMA.16816.F32.BF16 R120, R176, R132, R120 ;  /* 0x00000084b078723c */ /* 0x000fe20000041878 */
[----:B------:R-:W-:Y:S01]  /*6b50*/  FADD.FTZ R6, R154, R5 ;  /* 0x000000059a067221 */ /* 0x000fe20000010000 */
[----:B------:R-:W4:Y:S02]  /*6b60*/  MUFU.EX2 R14, R7 ;  /* 0x00000007000e7308 */ /* 0x000f240000000800 */
[----:B------:R-:W-:-:S04]  /*6b70*/  IADD3 R242, R242, -0x2, RZ ;  /* 0xfffffffef2f27810 */ /* 0x000fc80007ffe0ff */
[----:B------:R-:W-:Y:S01]  /*6b80*/  ISETP.GE.AND P0, PT, R242, R221, PT ;  /* 0x000000ddf200720c */ /* 0x000fe20003f06270 */
[----:B-1----:R-:W-:Y:S01]  /*6b90*/  FADD.FTZ R3, R219, R20 ;  /* 0x00000014db037221 */ /* 0x002fe20000010000 */
[----:B--2---:R-:W-:Y:S01]  /*6ba0*/  F2FP.BF16.PACK_AB R180, R22, R23 ;  /* 0x0000001716b4723e */ /* 0x004fe200000010ff */
[C---:B------:R-:W-:Y:S02]  /*6bb0*/  HMMA.16816.F32.BF16 R128, R176.reuse, R134, R128 ;  /* 0x00000086b080723c */ /* 0x040fe40000041880 */
[----:B------:R-:W-:Y:S02]  /*6bc0*/  FADD.FTZ R5, R223, R3 ;  /* 0x00000003df057221 */ /* 0x000fe40000010000 */
[----:B------:R-:W-:Y:S02]  /*6bd0*/  FADD.FTZ R3, R81, R6 ;  /* 0x0000000651037221 */ /* 0x000fe40000010000 */
[----:B------:R-:W-:Y:S01]  /*6be0*/  FADD.FTZ R5, R216, R5 ;  /* 0x00000005d8057221 */ /* 0x000fe20000010000 */
[----:B----4-:R-:W-:Y:S01]  /*6bf0*/  F2FP.BF16.PACK_AB R182, R14, R15 ;  /* 0x0000000f0eb6723e */ /* 0x010fe200000010ff */
[----:B------:R-:W-:Y:S01]  /*6c00*/  FADD.FTZ R7, R137, R0 ;  /* 0x0000000089077221 */ /* 0x000fe20000010000 */
[----:B------:R-:W-:Y:S01]  /*6c10*/  HMMA.16816.F32.BF16 R140, R176, R148, R140 ;  /* 0x00000094b08c723c */ /* 0x000fe2000004188c */
[----:B------:R-:W-:-:S02]  /*6c20*/  FADD.FTZ R0, R82, R4 ;  /* 0x0000000452007221 */ /* 0x000fc40000010000 */
[----:B------:R-:W-:Y:S02]  /*6c30*/  FADD.FTZ R4, R168, R7 ;  /* 0x00000007a8047221 */ /* 0x000fe40000010000 */
[----:B------:R-:W-:Y:S02]  /*6c40*/  FADD.FTZ R3, R252, R3 ;  /* 0x00000003fc037221 */ /* 0x000fe40000010000 */
[----:B------:R-:W-:Y:S01]  /*6c50*/  FADD.FTZ R0, R170, R0 ;  /* 0x00000000aa007221 */ /* 0x000fe20000010000 */
[----:B------:R-:W-:Y:S01]  /*6c60*/  HMMA.16816.F32.BF16 R144, R176, R150, R144 ;  /* 0x00000096b090723c */ /* 0x000fe20000041890 */
[----:B------:R-:W-:Y:S02]  /*6c70*/  FADD.FTZ R8, R215, R5 ;  /* 0x00000005d7087221 */ /* 0x000fe40000010000 */
[----:B------:R-:W-:Y:S02]  /*6c80*/  FADD.FTZ R7, R169, R4 ;  /* 0x00000004a9077221 */ /* 0x000fe40000010000 */
[----:B------:R-:W-:-:S02]  /*6c90*/  FADD.FTZ R6, R251, R3 ;  /* 0x00000003fb067221 */ /* 0x000fc40000010000 */
[----:B------:R-:W-:Y:S01]  /*6ca0*/  FADD.FTZ R5, R171, R0 ;  /* 0x00000000ab057221 */ /* 0x000fe20000010000 */
[C---:B------:R-:W-:Y:S01]  /*6cb0*/  HMMA.16816.F32.BF16 R156, R176.reuse, R164, R156 ;  /* 0x000000a4b09c723c */ /* 0x040fe2000004189c */
[----:B------:R-:W-:Y:S02]  /*6cc0*/  FADD.FTZ R4, R218, R8 ;  /* 0x00000008da047221 */ /* 0x000fe40000010000 */
[----:B------:R-:W-:Y:S02]  /*6cd0*/  FADD.FTZ R3, R83, R7 ;  /* 0x0000000753037221 */ /* 0x000fe40000010000 */
[----:B------:R-:W-:Y:S02]  /*6ce0*/  FADD.FTZ R0, R248, R6 ;  /* 0x00000006f8007221 */ /* 0x000fe40000010000 */
        /* <DEDUP_REMOVED lines=21> */
[----:B---3--:R-:W-:Y:S01]  /*6e40*/  HMMA.16816.F32.BF16 R172, R176, R16, R76 ;  /* 0x00000010b0ac723c */ /* 0x008fe2000004184c */
        /* <DEDUP_REMOVED lines=19> */
[----:B------:R-:W-:Y:S01]  /*6f80*/  HMMA.16816.F32.BF16 R168, R180, R16, R44 ;  /* 0x00000010b4a8723c */ /* 0x000fe2000004182c */
        /* <DEDUP_REMOVED lines=13> */
[----:B------:R-:W-:Y:S02]  /*7060*/  FADD.FTZ R0, R112, R0 ;  /* 0x0000000070007221 */ /* 0x000fe40000010000 */
[----:B------:R-:W-:Y:S02]  /*7070*/  FADD.FTZ R4, R96, R4 ;  /* 0x0000000460047221 */ /* 0x000fe40000010000 */
[----:B------:R-:W-:Y:S02]  /*7080*/  FADD.FTZ R5, R104, R5 ;  /* 0x0000000568057221 */ /* 0x000fe40000010000 */
        /* <DEDUP_REMOVED lines=35> */
[----:B------:R-:W-:Y:S01]  /*72c0*/  FADD.FTZ R0, R24, R0 ;  /* 0x0000000018007221 */ /* 0x000fe20000010000 */
[----:B------:R1:W-:Y:S01]  /*72d0*/  STL [R1+0x10], R5 ;  /* 0x0000100501007387 */ /* 0x0003e20000100800 */
[----:B------:R-:W-:-:S03]  /*72e0*/  FADD.FTZ R3, R28, R3 ;  /* 0x000000031c037221 */ /* 0x000fc60000010000 */
[----:B------:R1:W-:Y:S04]  /*72f0*/  STL [R1+0x14], R4 ;  /* 0x0000140401007387 */ /* 0x0003e80000100800 */
[----:B------:R1:W-:Y:S04]  /*7300*/  STL [R1+0x18], R0 ;  /* 0x0000180001007387 */ /* 0x0003e80000100800 */
[----:B------:R1:W-:Y:S01]  /*7310*/  STL [R1+0x1c], R3 ;  /* 0x00001c0301007387 */ /* 0x0003e20000100800 */
[----:B------:R-:W-:Y:S05]  /*7320*/  @!P0 BRA `(.L_x_19) ;  /* 0x0000587000008947 */ /* 0x000fea0003800000 */
[----:B------:R-:W2:Y:S01]  /*7330*/  LDL.LU.64 R82, [R1] ;  /* 0x0000000001527983 */ /* 0x000ea20000300a00 */
[----:B------:R-:W-:Y:S01]  /*7340*/  IMAD.MOV.U32 R116, RZ, RZ, R69 ;  /* 0x000000ffff747224 */ /* 0x000fe200078e0045 */
[----:B------:R-:W-:Y:S01]  /*7350*/  MOV R118, R2 ;  /* 0x0000000200767202 */ /* 0x000fe20000000f00 */
[----:B-1----:R-:W-:Y:S01]  /*7360*/  IMAD.MOV.U32 R3, RZ, RZ, R70 ;  /* 0x000000ffff037224 */ /* 0x002fe200078e0046 */
[----:B------:R-:W3:Y:S01]  /*7370*/  LDL.LU.64 R248, [R1+0x8] ;  /* 0x0000080001f87983 */ /* 0x000ee20000300a00 */
[----:B------:R-:W-:Y:S01]  /*7380*/  IMAD.MOV.U32 R117, RZ, RZ, R68 ;  /* 0x000000ffff757224 */ /* 0x000fe200078e0044 */
[----:B--2---:R-:W-:-:S02]  /*7390*/  MOV R5, R83 ;  /* 0x0000005300057202 */ /* 0x004fc40000000f00 */
[----:B---3--:R-:W-:-:S05]  /*73a0*/  MOV R4, R248 ;  /* 0x000000f800047202 */ /* 0x008fca0000000f00 */
[----:B------:R1:W-:Y:S02]  /*73b0*/  STL.64 [R1+0x20], R4 ;  /* 0x0000200401007387 */ /* 0x0003e40000100a00 */
.L_x_20:
[----:B--2---:R-:W2:Y:S01]  /*73c0*/  LDL.64 R72, [R1+0x20] ;  /* 0x0000200001487983 */ /* 0x004ea20000100a00 */
[----:B------:R-:W-:Y:S04]  /*73d0*/  DEPBAR.LE SB0, 0x0 ;  /* 0x000080000000791a */ /* 0x000fe80000000000 */
[----:B------:R-:W-:Y:S01]  /*73e0*/  SHF.R.S32.HI R0, RZ, 0x1f, R242 ;  /* 0x0000001fff007819 */ /* 0x000fe200000114f2 */
[----:B------:R-:W-:Y:S01]  /*73f0*/  BAR.SYNC.DEFER_BLOCKING 0x0 ;  /* 0x0000000000007b1d */ /* 0x000fe20000010000 */
[----:B------:R-:W-:Y:S04]  /*7400*/  IMAD.WIDE.U32 R84, R242, c[0x0][0x208], RZ ;  /* 0x00008200f2547a25 */ /* 0x000fe800078e00ff */
[----:B------:R-:W-:Y:S03]  /*7410*/  IMAD R0, R0, c[0x0][0x208], RZ ;  /* 0x0000820000007a24 */ /* 0x000fe600078e02ff */
[----:B-----5:R-:W-:Y:S01]  /*7420*/  STL [R1+0x40], R230 ;  /* 0x000040e601007387 */ /* 0x020fe20000100800 */
[----:B------:R-:W-:Y:S03]  /*7430*/  IMAD R0, R242, c[0x0][0x20c], R0 ;  /* 0x00008300f2007a24 */ /* 0x000fe600078e0200 */
[----:B------:R-:W-:Y:S02]  /*7440*/  STL [R1+0x44], R119 ;  /* 0x0000447701007387 */ /* 0x000fe40000100800 */
[----:B------:R-:W-:Y:S02]  /*7450*/  IADD3 R0, R85, R0, RZ ;  /* 0x0000000055007210 */ /* 0x000fe40007ffe0ff */
[----:B------:R-:W-:Y:S03]  /*7460*/  STL [R1+0x48], R234 ;  /* 0x000048ea01007387 */ /* 0x000fe60000100800 */
[----:B------:R-:W-:Y:S01]  /*7470*/  IMAD R0, R0, 0x70, RZ ;  /* 0x0000007000007824 */ /* 0x000fe200078e02ff */
[----:B------:R-:W-:Y:S04]  /*7480*/  STL [R1+0x4c], R233 ;  /* 0x00004ce901007387 */ /* 0x000fe80000100800 */
[----:B------:R-:W-:Y:S08]  /*7490*/  LDSM.16.M88.4 R112, [R230+0x7100] ;  /* 0x00710000e670783b */ /* 0x000ff00000000200 */
[----:B------:R-:W3:Y:S08]  /*74a0*/  LDSM.16.M88.4 R16, [R119+0x3900] ;  /* 0x003900007710783b */ /* 0x000ef00000000200 */
[----:B------:R-:W4:Y:S08]  /*74b0*/  LDSM.16.M88.4 R108, [R230+0x9100] ;  /* 0x00910000e66c783b */ /* 0x000f300000000200 */
[----:B------:R-:W1:Y:S08]  /*74c0*/  LDSM.16.M88.4 R32, [R119+0x4100] ;  /* 0x004100007720783b */ /* 0x000e700000000200 */
[----:B------:R-:W1:Y:S08]  /*74d0*/  LDSM.16.M88.4 R48, [R119+0x4900] ;  /* 0x004900007730783b */ /* 0x000e700000000200 */
[----:B------:R-:W1:Y:S08]  /*74e0*/  LDSM.16.M88.4 R64, [R119+0x5100] ;  /* 0x005100007740783b */ /* 0x000e700000000200 */
[----:B------:R-:W1:Y:S08]  /*74f0*/  LDSM.16.M88.4 R80, [R119+0x5900] ;  /* 0x005900007750783b */ /* 0x000e700000000200 */
[----:B------:R-:W1:Y:S08]  /*7500*/  LDSM.16.M88.4 R96, [R119+0x6100] ;  /* 0x006100007760783b */ /* 0x000e700000000200 */
[----:B------:R-:W1:Y:S08]  /*7510*/  LDSM.16.M88.4 R184, [R119+0x6900] ;  /* 0x0069000077b8783b */ /* 0x000e700000000200 */
[----:B------:R-:W-:Y:S08]  /*7520*/  LDSM.16.M88.4 R188, [R233+0x7100] ;  /* 0x00710000e9bc783b */ /* 0x000ff00000000200 */
[----:B------:R-:W1:Y:S08]  /*7530*/  LDSM.16.M88.4 R192, [R234] ;  /* 0x00000000eac0783b */ /* 0x000e700000000200 */
[----:B------:R-:W1:Y:S08]  /*7540*/  LDSM.16.M88.4 R196, [R233+0x9100] ;  /* 0x00910000e9c4783b */ /* 0x000e700000000200 */
[----:B------:R-:W1:Y:S08]  /*7550*/  LDSM.16.M88.4 R200, [R240] ;  /* 0x00000000f0c8783b */ /* 0x000e700000000200 */
[----:B------:R-:W1:Y:S08]  /*7560*/  LDSM.16.M88.4 R204, [R239] ;  /* 0x00000000efcc783b */ /* 0x000e700000000200 */
[----:B------:R-:W1:Y:S08]  /*7570*/  LDSM.16.M88.4 R208, [R238] ;  /* 0x00000000eed0783b */ /* 0x000e700000000200 */
[----:B------:R-:W1:Y:S08]  /*7580*/  LDSM.16.M88.4 R212, [R237] ;  /* 0x00000000edd4783b */ /* 0x000e700000000200 */
[----:B------:R-:W1:Y:S08]  /*7590*/  LDSM.16.M88.4 R216, [R236] ;  /* 0x00000000ecd8783b */ /* 0x000e700000000200 */
[----:B------:R-:W1:Y:S08]  /*75a0*/  LDSM.16.M88.4 R220, [R235] ;  /* 0x00000000ebdc783b */ /* 0x000e700000000200 */
[----:B------:R-:W-:Y:S04]  /*75b0*/  STL [R1+0x50], R240 ;  /* 0x000050f001007387 */ /* 0x000fe80000100800 */
[----:B------:R-:W-:Y:S04]  /*75c0*/  STL [R1+0x54], R239 ;  /* 0x000054ef01007387 */ /* 0x000fe80000100800 */
[----:B------:R-:W-:Y:S04]  /*75d0*/  STL [R1+0x58], R238 ;  /* 0x000058ee01007387 */ /* 0x000fe80000100800 */
[----:B------:R-:W-:Y:S04]  /*75e0*/  STL [R1+0x5c], R237 ;  /* 0x00005ced01007387 */ /* 0x000fe80000100800 */
[----:B------:R-:W-:Y:S01]  /*75f0*/  STL [R1+0x60], R236 ;  /* 0x000060ec01007387 */ /* 0x000fe20000100800 */
[----:B--2---:R-:W-:Y:S01]  /*7600*/  IMAD.WIDE.U32 R84, R84, 0x70, R72 ;  /* 0x0000007054547825 */ /* 0x004fe200078e0048 */
[-C--:B-1-3--:R-:W-:Y:S04]  /*7610*/  HMMA.16816.F32.BF16 R4, R112, R16.reuse, RZ ;  /* 0x000000107004723c */ /* 0x08afe800000418ff */
[C---:B------:R-:W-:Y:S02]  /*7620*/  LEA R88, P0, R84.reuse, c[0x0][0x1f8], 0x1 ;  /* 0x00007e0054587a11 */ /* 0x040fe400078008ff */
[----:B------:R-:W-:Y:S02]  /*7630*/  IADD3 R0, R85, R0, RZ ;  /* 0x0000000055007210 */ /* 0x000fe40007ffe0ff */
[C---:B----4-:R-:W-:Y:S04]  /*7640*/  HMMA.16816.F32.BF16 R8, R108.reuse, R16, RZ ;  /* 0x000000106c08723c */ /* 0x050fe800000418ff */
[----:B------:R-:W-:Y:S02]  /*7650*/  LEA.HI.X R89, R84, c[0x0][0x1fc], R0, 0x1, P0 ;  /* 0x00007f0054597a11 */ /* 0x000fe400000f0c00 */
[----:B------:R-:W-:Y:S02]  /*7660*/  IADD3 R92, P2, R88, UR7, RZ ;  /* 0x00000007585c7c10 */ /* 0x000fe4000ff5e0ff */
[-C--:B------:R-:W-:Y:S01]  /*7670*/  HMMA.16816.F32.BF16 R12, R108, R18.reuse, RZ ;  /* 0x000000126c0c723c */ /* 0x080fe200000418ff */
[----:B------:R-:W-:Y:S01]  /*7680*/  @!PT LDS RZ, [RZ] ;  /* 0x00000000fffff984 */ /* 0x000fe20000000800 */
[----:B------:R-:W-:Y:S01]  /*7690*/  @!PT LDS RZ, [RZ] ;  /* 0x00000000fffff984 */ /* 0x000fe20000000800 */
[----:B------:R-:W-:Y:S01]  /*76a0*/  @!PT LDS RZ, [RZ] ;  /* 0x00000000fffff984 */ /* 0x000fe20000000800 */
[----:B------:R1:W-:Y:S03]  /*76b0*/  LDGSTS.E.BYPASS.LTC128B.128 [R241+0x100], [R88.64], !P1 ;  /* 0x0010000058f17fae */ /* 0x0003e6000c901d48 */
[----:B------:R-:W-:Y:S02]  /*76c0*/  IADD3.X R93, R89, UR5, RZ, P2, !PT ;  /* 0x00000005595d7c10 */ /* 0x000fe400097fe4ff */
[----:B------:R-:W-:Y:S02]  /*76d0*/  IADD3 R94, P0, R92, UR7, RZ ;  /* 0x000000075c5e7c10 */ /* 0x000fe4000ff1e0ff */
[C---:B------:R-:W-:Y:S01]  /*76e0*/  HMMA.16816.F32.BF16 R16, R112.reuse, R18, RZ ;  /* 0x000000127010723c */ /* 0x040fe200000418ff */
[----:B------:R2:W-:Y:S03]  /*76f0*/  LDGSTS.E.BYPASS.LTC128B.128 [R241+0x900], [R92.64], !P1 ;  /* 0x009000005cf17fae */ /* 0x0005e6000c901d48 */
[----:B------:R-:W-:Y:S02]  /*7700*/  IADD3.X R95, R93, UR5, RZ, P0, !PT ;  /* 0x000000055d5f7c10 */ /* 0x000fe400087fe4ff */
[----:B------:R-:W-:Y:S02]  /*7710*/  IADD3 R102, P2, R94, UR7, RZ ;  /* 0x000000075e667c10 */ /* 0x000fe4000ff5e0ff */
[-C--:B------:R-:W-:Y:S01]  /*7720*/  HMMA.16816.F32.BF16 R20, R112, R32.reuse, RZ ;  /* 0x000000207014723c */ /* 0x080fe200000418ff */
[----:B------:R2:W-:Y:S03]  /*7730*/  LDGSTS.E.BYPASS.LTC128B.128 [R241+0x1100], [R94.64], !P1 ;  /* 0x011000005ef17fae */ /* 0x0005e6000c901d48 */
[----:B------:R-:W-:Y:S04]  /*7740*/  IADD3.X R103, R95, UR5, RZ, P2, !PT ;  /* 0x000000055f677c10 */ /* 0x000fe800097fe4ff */
[C---:B------:R-:W-:Y:S01]  /*7750*/  HMMA.16816.F32.BF16 R24, R108.reuse, R32, RZ ;  /* 0x000000206c18723c */ /* 0x040fe200000418ff */
[----:B------:R3:W-:Y:S07]  /*7760*/  LDGSTS.E.BYPASS.LTC128B.128 [R241+0x1900], [R102.64], !P1 ;  /* 0x0190000066f17fae */ /* 0x0007ee000c901d48 */
[-C--:B------:R-:W-:Y:S08]  /*7770*/  HMMA.16816.F32.BF16 R28, R108, R34.reuse, RZ ;  /* 0x000000226c1c723c */ /* 0x080ff000000418ff */
[C---:B------:R-:W-:Y:S08]  /*7780*/  HMMA.16816.F32.BF16 R32, R112.reuse, R34, RZ ;  /* 0x000000227020723c */ /* 0x040ff000000418ff */
        /* <DEDUP_REMOVED lines=13> */
[C---:B-1----:R-:W-:Y:S07]  /*7860*/  HMMA.16816.F32.BF16 R88, R108.reuse, R96, RZ ;  /* 0x000000606c58723c */ /* 0x042fee00000418ff */
[----:B------:R-:W-:Y:S01]  /*7870*/  IADD3 R96, P0, R102, UR7, RZ ;  /* 0x0000000766607c10 */ /* 0x000fe2000ff1e0ff */
[-C--:B--2---:R-:W-:Y:S04]  /*7880*/  HMMA.16816.F32.BF16 R92, R108, R98.reuse, RZ ;  /* 0x000000626c5c723c */ /* 0x084fe800000418ff */
[----:B------:R-:W-:Y:S02]  /*7890*/  IADD3.X R97, R103, UR5, RZ, P0, !PT ;  /* 0x0000000567617c10 */ /* 0x000fe400087fe4ff */
[----:B------:R-:W-:Y:S03]  /*78a0*/  IADD3 R100, P2, R96, UR7, RZ ;  /* 0x0000000760647c10 */ /* 0x000fe6000ff5e0ff */
[----:B------:R1:W-:Y:S03]  /*78b0*/  LDGSTS.E.BYPASS.LTC128B.128 [R241+0x2100], [R96.64], !P1 ;  /* 0x0210000060f17fae */ /* 0x0003e6000c901d48 */
[----:B------:R-:W-:Y:S02]  /*78c0*/  IADD3.X R101, R97, UR5, RZ, P2, !PT ;  /* 0x0000000561657c10 */ /* 0x000fe400097fe4ff */
[----:B---3--:R-:W-:Y:S03]  /*78d0*/  IADD3 R102, P0, R100, UR7, RZ ;  /* 0x0000000764667c10 */ /* 0x008fe6000ff1e0ff */
[----:B------:R2:W-:Y:S01]  /*78e0*/  LDGSTS.E.BYPASS.LTC128B.128 [R241+0x2900], [R100.64], !P1 ;  /* 0x0290000064f17fae */ /* 0x0005e2000c901d48 */
[----:B------:R-:W-:Y:S07]  /*78f0*/  IADD3.X R103, R101, UR5, RZ, P0, !PT ;  /* 0x0000000565677c10 */ /* 0x000fee00087fe4ff */
[----:B------:R2:W-:Y:S08]  /*7900*/  LDGSTS.E.BYPASS.LTC128B.128 [R241+0x3100], [R102.64], !P1 ;  /* 0x0310000066f17fae */ /* 0x0005f0000c901d48 */
[----:B------:R-:W0:Y:S01]  /*7910*/  LDGDEPBAR ;  /* 0x00000000000079af */ /* 0x000e220000000000 */
[C---:B-1----:R-:W-:Y:S08]  /*7920*/  HMMA.16816.F32.BF16 R96, R112.reuse, R98, RZ ;  /* 0x000000627060723c */ /* 0x042ff000000418ff */
[-C--:B--2---:R-:W-:Y:S08]  /*7930*/  HMMA.16816.F32.BF16 R100, R112, R184.reuse, RZ ;  /* 0x000000b87064723c */ /* 0x084ff000000418ff */
[C---:B------:R-:W-:Y:S08]  /*7940*/  HMMA.16816.F32.BF16 R104, R108.reuse, R184, RZ ;  /* 0x000000b86c68723c */ /* 0x040ff000000418ff */
[-C--:B------:R-:W-:Y:S08]  /*7950*/  HMMA.16816.F32.BF16 R108, R108, R186.reuse, RZ ;  /* 0x000000ba6c6c723c */ /* 0x080ff000000418ff */
[----:B------:R-:W-:Y:S01]  /*7960*/  HMMA.16816.F32.BF16 R112, R112, R186, RZ ;  /* 0x000000ba7070723c */ /* 0x000fe200000418ff */
[----:B------:R-:W-:Y:S07]  /*7970*/  LDSM.16.M88.4 R184, [R231+0x7100] ;  /* 0x00710000e7b8783b */ /* 0x000fee0000000200 */
[-C--:B------:R-:W-:Y:S08]  /*7980*/  HMMA.16816.F32.BF16 R4, R188, R192.reuse, R4 ;  /* 0x000000c0bc04723c */ /* 0x080ff00000041804 */
[C---:B------:R-:W-:Y:S08]  /*7990*/  HMMA.16816.F32.BF16 R8, R196.reuse, R192, R8 ;  /* 0x000000c0c408723c */ /* 0x040ff00000041808 */
[-C--:B------:R-:W-:Y:S08]  /*79a0*/  HMMA.16816.F32.BF16 R12, R196, R194.reuse, R12 ;  /* 0x000000c2c40c723c */ /* 0x080ff0000004180c */
[C---:B------:R-:W-:Y:S01]  /*79b0*/  HMMA.16816.F32.BF16 R16, R188.reuse, R194, R16 ;  /* 0x000000c2bc10723c */ /* 0x040fe20000041810 */
[----:B------:R-:W1:Y:S07]  /*79c0*/  LDSM.16.M88.4 R192, [R229+0x3900] ;  /* 0x00390000e5c0783b */ /* 0x000e6e0000000200 */
[-C--:B------:R-:W-:Y:S08]  /*79d0*/  HMMA.16816.F32.BF16 R20, R188, R200.reuse, R20 ;  /* 0x000000c8bc14723c */ /* 0x080ff00000041814 */
[C---:B------:R-:W-:Y:S08]  /*79e0*/  HMMA.16816.F32.BF16 R24, R196.reuse, R200, R24 ;  /* 0x000000c8c418723c */ /* 0x040ff00000041818 */
[-C--:B------:R-:W-:Y:S08]  /*79f0*/  HMMA.16816.F32.BF16 R28, R196, R202.reuse, R28 ;  /* 0x000000cac41c723c */ /* 0x080ff0000004181c */
[C---:B------:R-:W-:Y:S01]  /*7a00*/  HMMA.16816.F32.BF16 R32, R188.reuse, R202, R32 ;  /* 0x000000cabc20723c */ /* 0x040fe20000041820 */
[----:B------:R-:W2:Y:S07]  /*7a10*/  LDSM.16.M88.4 R200, [R231+0x9100] ;  /* 0x00910000e7c8783b */ /* 0x000eae0000000200 */
[-C--:B------:R-:W-:Y:S08]  /*7a20*/  HMMA.16816.F32.BF16 R36, R188, R204.reuse, R36 ;  /* 0x000000ccbc24723c */ /* 0x080ff00000041824 */
[C---:B------:R-:W-:Y:S08]  /*7a30*/  HMMA.16816.F32.BF16 R40, R196.reuse, R204, R40 ;  /* 0x000000ccc428723c */ /* 0x040ff00000041828 */
[-C--:B------:R-:W-:Y:S08]  /*7a40*/  HMMA.16816.F32.BF16 R44, R196, R206.reuse, R44 ;  /* 0x000000cec42c723c */ /* 0x080ff0000004182c */
[C---:B------:R-:W-:Y:S01]  /*7a50*/  HMMA.16816.F32.BF16 R48, R188.reuse, R206, R48 ;  /* 0x000000cebc30723c */ /* 0x040fe20000041830 */
[----:B------:R-:W3:Y:S07]  /*7a60*/  LDSM.16.M88.4 R204, [R229+0x4100] ;  /* 0x00410000e5cc783b */ /* 0x000eee0000000200 */
[-C--:B------:R-:W-:Y:S08]  /*7a70*/  HMMA.16816.F32.BF16 R52, R188, R208.reuse, R52 ;  /* 0x000000d0bc34723c */ /* 0x080ff00000041834 */
[C---:B------:R-:W-:Y:S08]  /*7a80*/  HMMA.16816.F32.BF16 R56, R196.reuse, R208, R56 ;  /* 0x000000d0c438723c */ /* 0x040ff00000041838 */
[-C--:B------:R-:W-:Y:S08]  /*7a90*/  HMMA.16816.F32.BF16 R60, R196, R210.reuse, R60 ;  /* 0x000000d2c43c723c */ /* 0x080ff0000004183c */
[C---:B------:R-:W-:Y:S01]  /*7aa0*/  HMMA.16816.F32.BF16 R64, R188.reuse, R210, R64 ;  /* 0x000000d2bc40723c */ /* 0x040fe20000041840 */
[----:B------:R-:W-:Y:S07]  /*7ab0*/  LDSM.16.M88.4 R208, [R229+0x6100] ;  /* 0x00610000e5d0783b */ /* 0x000fee0000000200 */
        /* <DEDUP_REMOVED lines=9> */
[----:B------:R-:W-:Y:S07]  /*7b50*/  LDSM.16.M88.4 R216, [R228] ;  /* 0x00000000e4d8783b */ /* 0x000fee0000000200 */
[-C--:B------:R-:W-:Y:S08]  /*7b60*/  HMMA.16816.F32.BF16 R100, R188, R220.reuse, R100 ;  /* 0x000000dcbc64723c */ /* 0x080ff00000041864 */
[C---:B------:R-:W-:Y:S08]  /*7b70*/  HMMA.16816.F32.BF16 R104, R196.reuse, R220, R104 ;  /* 0x000000dcc468723c */ /* 0x040ff00000041868 */
[-C--:B------:R-:W-:Y:S01]  /*7b80*/  HMMA.16816.F32.BF16 R108, R196, R222.reuse, R108 ;  /* 0x000000dec46c723c */ /* 0x080fe2000004186c */
[----:B------:R-:W-:Y:S07]  /*7b90*/  LDSM.16.M88.4 R196, [R229+0x5100] ;  /* 0x00510000e5c4783b */ /* 0x000fee0000000200 */
[----:B------:R-:W-:Y:S01]  /*7ba0*/  HMMA.16816.F32.BF16 R112, R188, R222, R112 ;  /* 0x000000debc70723c */ /* 0x000fe20000041870 */
[----:B------:R-:W4:Y:S07]  /*7bb0*/  LDSM.16.M88.4 R188, [R229+0x4900] ;  /* 0x00490000e5bc783b */ /* 0x000f2e0000000200 */
[-C--:B-1----:R-:W-:Y:S08]  /*7bc0*/  HMMA.16816.F32.BF16 R4, R184, R192.reuse, R4 ;  /* 0x000000c0b804723c */ /* 0x082ff00000041804 */
[C---:B--2---:R-:W-:Y:S08]  /*7bd0*/  HMMA.16816.F32.BF16 R8, R200.reuse, R192, R8 ;  /* 0x000000c0c808723c */ /* 0x044ff00000041808 */
[-C--:B------:R-:W-:Y:S08]  /*7be0*/  HMMA.16816.F32.BF16 R12, R200, R194.reuse, R12 ;  /* 0x000000c2c80c723c */ /* 0x080ff0000004180c */
[C---:B------:R-:W-:Y:S01]  /*7bf0*/  HMMA.16816.F32.BF16 R16, R184.reuse, R194, R16 ;  /* 0x000000c2b810723c */ /* 0x040fe20000041810 */
[----:B------:R-:W1:Y:S07]  /*7c00*/  LDSM.16.M88.4 R192, [R229+0x5900] ;  /* 0x00590000e5c0783b */ /* 0x000e6e0000000200 */
[-C--:B---3--:R-:W-:Y:S08]  /*7c10*/  HMMA.16816.F32.BF16 R20, R184, R204.reuse, R20 ;  /* 0x000000ccb814723c */ /* 0x088ff00000041814 */
[C---:B------:R-:W-:Y:S08]  /*7c20*/  HMMA.16816.F32.BF16 R24, R200.reuse, R204, R24 ;  /* 0x000000ccc818723c */ /* 0x040ff00000041818 */
[-C--:B------:R-:W-:Y:S08]  /*7c30*/  HMMA.16816.F32.BF16 R28, R200, R206.reuse, R28 ;  /* 0x000000cec81c723c */ /* 0x080ff0000004181c */
[C---:B------:R-:W-:Y:S01]  /*7c40*/  HMMA.16816.F32.BF16 R32, R184.reuse, R206, R32 ;  /* 0x000000ceb820723c */ /* 0x040fe20000041820 */
[----:B------:R-:W2:Y:S07]  /*7c50*/  LDSM.16.M88.4 R204, [R232+0x7100] ;  /* 0x00710000e8cc783b */ /* 0x000eae0000000200 */
[-C--:B----4-:R-:W-:Y:S08]  /*7c60*/  HMMA.16816.F32.BF16 R36, R184, R188.reuse, R36 ;  /* 0x000000bcb824723c */ /* 0x090ff00000041824 */
[C---:B------:R-:W-:Y:S08]  /*7c70*/  HMMA.16816.F32.BF16 R40, R200.reuse, R188, R40 ;  /* 0x000000bcc828723c */ /* 0x040ff00000041828 */
[-C--:B------:R-:W-:Y:S08]  /*7c80*/  HMMA.16816.F32.BF16 R44, R200, R190.reuse, R44 ;  /* 0x000000bec82c723c */ /* 0x080ff0000004182c */
[C---:B------:R-:W-:Y:S01]  /*7c90*/  HMMA.16816.F32.BF16 R48, R184.reuse, R190, R48 ;  /* 0x000000beb830723c */ /* 0x040fe20000041830 */
[----:B------:R-:W3:Y:S07]  /*7ca0*/  LDSM.16.M88.4 R188, [R232+0x9100] ;  /* 0x00910000e8bc783b */ /* 0x000eee0000000200 */
[-C--:B------:R-:W-:Y:S08]  /*7cb0*/  HMMA.16816.F32.BF16 R52, R184, R196.reuse, R52 ;  /* 0x000000c4b834723c */ /* 0x080ff00000041834 */
[C---:B------:R-:W-:Y:S08]  /*7cc0*/  HMMA.16816.F32.BF16 R56, R200.reuse, R196, R56 ;  /* 0x000000c4c838723c */ /* 0x040ff00000041838 */
[-C--:B------:R-:W-:Y:S08]  /*7cd0*/  HMMA.16816.F32.BF16 R60, R200, R198.reuse, R60 ;  /* 0x000000c6c83c723c */ /* 0x080ff0000004183c */
[C---:B------:R-:W-:Y:S08]  /*7ce0*/  HMMA.16816.F32.BF16 R64, R184.reuse, R198, R64 ;  /* 0x000000c6b840723c */ /* 0x040ff00000041840 */
[-C--:B-1----:R-:W-:Y:S08]  /*7cf0*/  HMMA.16816.F32.BF16 R68, R184, R192.reuse, R68 ;  /* 0x000000c0b844723c */ /* 0x082ff00000041844 */
[C---:B------:R-:W-:Y:S08]  /*7d00*/  HMMA.16816.F32.BF16 R72, R200.reuse, R192, R72 ;  /* 0x000000c0c848723c */ /* 0x040ff00000041848 */
[-C--:B------:R-:W-:Y:S08]  /*7d10*/  HMMA.16816.F32.BF16 R76, R200, R194.reuse, R76 ;  /* 0x000000c2c84c723c */ /* 0x080ff0000004184c */
        /* <DEDUP_REMOVED lines=8> */
[----:B------:R-:W-:Y:S08]  /*7da0*/  HMMA.16816.F32.BF16 R112, R184, R214, R112 ;  /* 0x000000d6b870723c */ /* 0x000ff00000041870 */
[-C--:B--2---:R-:W-:Y:S08]  /*7db0*/  HMMA.16816.F32.BF16 R4, R204, R216.reuse, R4 ;  /* 0x000000d8cc04723c */ /* 0x084ff00000041804 */
[C---:B---3--:R-:W-:Y:S08]  /*7dc0*/  HMMA.16816.F32.BF16 R8, R188.reuse, R216, R8 ;  /* 0x000000d8bc08723c */ /* 0x048ff00000041808 */
[-C--:B------:R-:W-:Y:S08]  /*7dd0*/  HMMA.16816.F32.BF16 R12, R188, R218.reuse, R12 ;  /* 0x000000dabc0c723c */ /* 0x080ff0000004180c */
[----:B------:R-:W-:Y:S01]  /*7de0*/  FMUL.FTZ R4, R4, c[0x0][0x320] ;  /* 0x0000c80004047a20 */ /* 0x000fe20000410000 */
[C---:B------:R-:W-:Y:S03]  /*7df0*/  HMMA.16816.F32.BF16 R16, R204.reuse, R218, R16 ;  /* 0x000000dacc10723c */ /* 0x040fe60000041810 */
[----:B------:R-:W1:Y:S01]  /*7e00*/  MUFU.TANH R185, R4 ;  /* 0x0000000400b97308 */ /* 0x000e620000002400 */
[----:B------:R-:W-:Y:S02]  /*7e10*/  FMUL.FTZ R6, R6, c[0x0][0x320] ;  /* 0x0000c80006067a20 */ /* 0x000fe40000410000 */
[----:B------:R-:W-:Y:S02]  /*7e20*/  FMUL.FTZ R5, R5, c[0x0][0x320] ;  /* 0x0000c80005057a20 */ /* 0x000fe40000410000 */
[----:B------:R-:W-:Y:S04]  /*7e30*/  FMUL.FTZ R7, R7, c[0x0][0x320] ;  /* 0x0000c80007077a20 */ /* 0x000fe80000410000 */
[----:B------:R-:W-:Y:S01]  /*7e40*/  FMUL.FTZ R8, R8, c[0x0][0x320] ;  /* 0x0000c80008087a20 */ /* 0x000fe20000410000 */
[----:B------:R-:W2:Y:S01]  /*7e50*/  MUFU.TANH R187, R6 ;  /* 0x0000000600bb7308 */ /* 0x000ea20000002400 */
[----:B------:R-:W-:Y:S02]  /*7e60*/  FMUL.FTZ R9, R9, c[0x0][0x320] ;  /* 0x0000c80009097a20 */ /* 0x000fe40000410000 */
[----:B------:R-:W-:Y:S02]  /*7e70*/  FMUL.FTZ R10, R10, c[0x0][0x320] ;  /* 0x0000c8000a0a7a20 */ /* 0x000fe40000410000 */
[----:B------:R-:W-:Y:S02]  /*7e80*/  FMUL.FTZ R11, R11, c[0x0][0x320] ;  /* 0x0000c8000b0b7a20 */ /* 0x000fe40000410000 */
[----:B------:R-:W-:Y:S02]  /*7e90*/  FMUL.FTZ R12, R12, c[0x0][0x320] ;  /* 0x0000c8000c0c7a20 */ /* 0x000fe40000410000 */
[----:B------:R-:W-:Y:S01]  /*7ea0*/  FMUL.FTZ R14, R14, c[0x0][0x320] ;  /* 0x0000c8000e0e7a20 */ /* 0x000fe20000410000 */
[----:B------:R-:W-:Y:S01]  /*7eb0*/  MUFU.TANH R184, R5 ;  /* 0x0000000500b87308 */ /* 0x000fe20000002400 */
[----:B------:R-:W-:Y:S02]  /*7ec0*/  FMUL.FTZ R13, R13, c[0x0][0x320] ;  /* 0x0000c8000d0d7a20 */ /* 0x000fe40000410000 */
[----:B------:R-:W-:Y:S01]  /*7ed0*/  FMUL.FTZ R15, R15, c[0x0][0x320] ;  /* 0x0000c8000f0f7a20 */ /* 0x000fe20000410000 */
[----:B-1----:R-:W-:Y:S01]  /*7ee0*/  FMNMX.FTZ R0, R185, R3, !PT ;  /* 0x00000003b9007209 */ /* 0x002fe20007810000 */
[----:B------:R-:W-:Y:S02]  /*7ef0*/  FMUL.FTZ R19, R19, c[0x0][0x320] ;  /* 0x0000c80013137a20 */ /* 0x000fe40000410000 */
[----:B------:R-:W-:Y:S02]  /*7f00*/  FMUL.FTZ R17, R17, c[0x0][0x320] ;  /* 0x0000c80011117a20 */ /* 0x000fe40000410000 */
[----:B------:R-:W-:Y:S01]  /*7f10*/  FMUL.FTZ R18, R18, c[0x0][0x320] ;  /* 0x0000c80012127a20 */ /* 0x000fe20000410000 */
[----:B------:R-:W-:Y:S01]  /*7f20*/  MUFU.TANH R12, R12 ;  /* 0x0000000c000c7308 */ /* 0x000fe20000002400 */
[----:B------:R-:W-:Y:S01]  /*7f30*/  FMUL.FTZ R16, R16, c[0x0][0x320] ;  /* 0x0000c80010107a20 */ /* 0x000fe20000410000 */
[----:B--2---:R-:W-:Y:S08]  /*7f40*/  FMNMX.FTZ R2, R187, R116, !PT ;  /* 0x00000074bb027209 */ /* 0x004ff00007810000 */
[----:B------:R1:W-:Y:S10]  /*7f50*/  MUFU.TANH R186, R7 ;  /* 0x0000000700ba7308 */ /* 0x0003f40000002400 */
[----:B------:R-:W-:Y:S10]  /*7f60*/  MUFU.TANH R13, R13 ;  /* 0x0000000d000d7308 */ /* 0x000ff40000002400 */
[----:B------:R-:W2:Y:S01]  /*7f70*/  MUFU.TANH R197, R8 ;  /* 0x0000000800c57308 */ /* 0x000ea20000002400 */
[----:B-1----:R-:W1:Y:S09]  /*7f80*/  LDSM.16.M88.4 R4, [R228+0x800] ;  /* 0x00080000e404783b */ /* 0x002e720000000200 */
[----:B------:R-:W3:Y:S10]  /*7f90*/  MUFU.TANH R192, R9 ;  /* 0x0000000900c07308 */ /* 0x000ef40000002400 */
[----:B------:R-:W-:Y:S10]  /*7fa0*/  MUFU.TANH R196, R10 ;  /* 0x0000000a00c47308 */ /* 0x000ff40000002400 */
[----:B------:R4:W-:Y:S10]  /*7fb0*/  MUFU.TANH R195, R11 ;  /* 0x0000000b00c37308 */ /* 0x0009f40000002400 */
[----:B------:R-:W2:Y:S01]  /*7fc0*/  MUFU.TANH R18, R18 ;  /* 0x0000001200127308 */ /* 0x000ea20000002400 */
[-C--:B-1----:R-:W-:Y:S09]  /*7fd0*/  HMMA.16816.F32.BF16 R20, R204, R4.reuse, R20 ;  /* 0x00000004cc14723c */ /* 0x082ff20000041814 */
[----:B------:R-:W1:Y:S01]  /*7fe0*/  MUFU.TANH R16, R16 ;  /* 0x0000001000107308 */ /* 0x000e620000002400 */
[C---:B------:R-:W-:Y:S01]  /*7ff0*/  HMMA.16816.F32.BF16 R24, R188.reuse, R4, R24 ;  /* 0x00000004bc18723c */ /* 0x040fe20000041818 */
[----:B----4-:R-:W4:Y:S08]  /*8000*/  LDSM.16.M88.4 R8, [R228+0x1000] ;  /* 0x00100000e408783b */ /* 0x010f300000000200 */
[----:B------:R-:W1:Y:S01]  /*8010*/  MUFU.TANH R19, R19 ;  /* 0x0000001300137308 */ /* 0x000e620000002400 */
[-C--:B------:R-:W-:Y:S04]  /*8020*/  HMMA.16816.F32.BF16 R28, R188, R6.reuse, R28 ;  /* 0x00000006bc1c723c */ /* 0x080fe8000004181c */
[----:B------:R-:W-:Y:S04]  /*8030*/  FMUL.FTZ R22, R22, c[0x0][0x320] ;  /* 0x0000c80016167a20 */ /* 0x000fe80000410000 */
[C---:B------:R-:W-:Y:S01]  /*8040*/  HMMA.16816.F32.BF16 R32, R204.reuse, R6, R32 ;  /* 0x00000006cc20723c */ /* 0x040fe20000041820 */
[----:B------:R-:W1:Y:S01]  /*8050*/  MUFU.TANH R17, R17 ;  /* 0x0000001100117308 */ /* 0x000e620000002400 */
[----:B------:R-:W1:Y:S02]  /*8060*/  LDSM.16.M88.4 R4, [R228+0x1800] ;  /* 0x00180000e404783b */ /* 0x000e640000000200 */
[----:B------:R-:W-:Y:S02]  /*8070*/  FMUL.FTZ R20, R20, c[0x0][0x320] ;  /* 0x0000c80014147a20 */ /* 0x000fe40000410000 */
[----:B------:R-:W-:Y:S02]  /*8080*/  FMUL.FTZ R23, R23, c[0x0][0x320] ;  /* 0x0000c80017177a20 */ /* 0x000fe40000410000 */
[----:B------:R-:W-:Y:S03]  /*8090*/  FMUL.FTZ R24, R24, c[0x0][0x320] ;  /* 0x0000c80018187a20 */ /* 0x000fe60000410000 */
[----:B------:R-:W1:Y:S01]  /*80a0*/  MUFU.TANH R22, R22 ;  /* 0x0000001600167308 */ /* 0x000e620000002400 */
        /* <DEDUP_REMOVED lines=8> */
[-C--:B----4-:R-:W-:Y:S03]  /*8130*/  HMMA.16816.F32.BF16 R36, R204, R8.reuse, R36 ;  /* 0x00000008cc24723c */ /* 0x090fe60000041824 */
[----:B------:R-:W-:Y:S02]  /*8140*/  FMUL.FTZ R34, R34, c[0x0][0x320] ;  /* 0x0000c80022227a20 */ /* 0x000fe40000410000 */
[----:B------:R-:W-:Y:S01]  /*8150*/  FMUL.FTZ R33, R33, c[0x0][0x320] ;  /* 0x0000c80021217a20 */ /* 0x000fe20000410000 */
[----:B------:R-:W3:Y:S01]  /*8160*/  MUFU.TANH R20, R20 ;  /* 0x0000001400147308 */ /* 0x000ee20000002400 */
[----:B------:R-:W-:Y:S01]  /*8170*/  FMUL.FTZ R35, R35, c[0x0][0x320] ;  /* 0x0000c80023237a20 */ /* 0x000fe20000410000 */
[C---:B------:R-:W-:Y:S04]  /*8180*/  HMMA.16816.F32.BF16 R40, R188.reuse, R8, R40 ;  /* 0x00000008bc28723c */ /* 0x040fe80000041828 */
[----:B------:R-:W-:Y:S02]  /*8190*/  FMUL.FTZ R30, R30, c[0x0][0x320] ;  /* 0x0000c8001e1e7a20 */ /* 0x000fe40000410000 */
[----:B------:R-:W-:Y:S02]  /*81a0*/  FMUL.FTZ R31, R31, c[0x0][0x320] ;  /* 0x0000c8001f1f7a20 */ /* 0x000fe40000410000 */
[----:B------:R-:W-:Y:S01]  /*81b0*/  MUFU.TANH R25, R25 ;  /* 0x0000001900197308 */ /* 0x000fe20000002400 */
[-C--:B------:R-:W-:Y:S07]  /*81c0*/  HMMA.16816.F32.BF16 R44, R188, R10.reuse, R44 ;  /* 0x0000000abc2c723c */ /* 0x080fee000004182c */
[----:B------:R-:W-:Y:S01]  /*81d0*/  FMUL.FTZ R38, R38, c[0x0][0x320] ;  /* 0x0000c80026267a20 */ /* 0x000fe20000410000 */
[C---:B------:R-:W-:Y:S01]  /*81e0*/  HMMA.16816.F32.BF16 R48, R204.reuse, R10, R48 ;  /* 0x0000000acc30723c */ /* 0x040fe20000041830 */
[----:B------:R-:W2:Y:S01]  /*81f0*/  MUFU.TANH R23, R23 ;  /* 0x0000001700177308 */ /* 0x000ea20000002400 */
[----:B------:R-:W2:Y:S02]  /*8200*/  LDSM.16.M88.4 R8, [R228+0x2000] ;  /* 0x00200000e408783b */ /* 0x000ea40000000200 */
[----:B------:R-:W-:Y:S02]  /*8210*/  FMUL.FTZ R36, R36, c[0x0][0x320] ;  /* 0x0000c80024247a20 */ /* 0x000fe40000410000 */
[----:B------:R-:W-:Y:S02]  /*8220*/  FMUL.FTZ R39, R39, c[0x0][0x320] ;  /* 0x0000c80027277a20 */ /* 0x000fe40000410000 */
[-C--:B-1----:R-:W-:Y:S03]  /*8230*/  HMMA.16816.F32.BF16 R52, R204, R4.reuse, R52 ;  /* 0x00000004cc34723c */ /* 0x082fe60000041834 */
[----:B------:R-:W-:Y:S01]  /*8240*/  MUFU.TANH R34, R34 ;  /* 0x0000002200227308 */ /* 0x000fe20000002400 */
[----:B------:R-:W-:Y:S02]  /*8250*/  FMUL.FTZ R37, R37, c[0x0][0x320] ;  /* 0x0000c80025257a20 */ /* 0x000fe40000410000 */
[----:B------:R-:W-:Y:S02]  /*8260*/  FMUL.FTZ R40, R40, c[0x0][0x320] ;  /* 0x0000c80028287a20 */ /* 0x000fe40000410000 */
[C---:B------:R-:W-:Y:S04]  /*8270*/  HMMA.16816.F32.BF16 R56, R188.reuse, R4, R56 ;  /* 0x00000004bc38723c */ /* 0x040fe80000041838 */
[----:B------:R-:W-:Y:S01]  /*8280*/  FMUL.FTZ R46, R46, c[0x0][0x320] ;  /* 0x0000c8002e2e7a20 */ /* 0x000fe20000410000 */
[----:B------:R-:W1:Y:S01]  /*8290*/  MUFU.TANH R21, R21 ;  /* 0x0000001500157308 */ /* 0x000e620000002400 */
[----:B------:R-:W-:Y:S02]  /*82a0*/  FMUL.FTZ R47, R47, c[0x0][0x320] ;  /* 0x0000c8002f2f7a20 */ /* 0x000fe40000410000 */
[-C--:B------:R-:W-:Y:S04]  /*82b0*/  HMMA.16816.F32.BF16 R60, R188, R6.reuse, R60 ;  /* 0x00000006bc3c723c */ /* 0x080fe8000004183c */
[----:B------:R-:W-:Y:S02]  /*82c0*/  FMUL.FTZ R50, R50, c[0x0][0x320] ;  /* 0x0000c80032327a20 */ /* 0x000fe40000410000 */
[----:B------:R-:W-:Y:S01]  /*82d0*/  FMUL.FTZ R51, R51, c[0x0][0x320] ;  /* 0x0000c80033337a20 */ /* 0x000fe20000410000 */
[----:B------:R-:W-:Y:S01]  /*82e0*/  MUFU.TANH R28, R28 ;  /* 0x0000001c001c7308 */ /* 0x000fe20000002400 */
[C---:B------:R-:W-:Y:S01]  /*82f0*/  HMMA.16816.F32.BF16 R64, R204.reuse, R6, R64 ;  /* 0x00000006cc40723c */ /* 0x040fe20000041840 */
[----:B------:R-:W1:Y:S03]  /*8300*/  LDSM.16.M88.4 R4, [R228+0x2800] ;  /* 0x00280000e404783b */ /* 0x000e660000000200 */
[----:B------:R-:W-:Y:S02]  /*8310*/  FMUL.FTZ R54, R54, c[0x0][0x320] ;  /* 0x0000c80036367a20 */ /* 0x000fe40000410000 */
[----:B------:R-:W-:Y:S02]  /*8320*/  FMUL.FTZ R52, R52, c[0x0][0x320] ;  /* 0x0000c80034347a20 */ /* 0x000fe40000410000 */
[----:B------:R-:W-:Y:S01]  /*8330*/  FMUL.FTZ R55, R55, c[0x0][0x320] ;  /* 0x0000c80037377a20 */ /* 0x000fe20000410000 */
[----:B------:R-:W-:Y:S01]  /*8340*/  MUFU.TANH R214, R46 ;  /* 0x0000002e00d67308 */ /* 0x000fe20000002400 */
[-C--:B--2---:R-:W-:Y:S03]  /*8350*/  HMMA.16816.F32.BF16 R68, R204, R8.reuse, R68 ;  /* 0x00000008cc44723c */ /* 0x084fe60000041844 */
[----:B------:R-:W-:Y:S02]  /*8360*/  FMUL.FTZ R53, R53, c[0x0][0x320] ;  /* 0x0000c80035357a20 */ /* 0x000fe40000410000 */
[----:B------:R-:W-:Y:S02]  /*8370*/  FMUL.FTZ R49, R49, c[0x0][0x320] ;  /* 0x0000c80031317a20 */ /* 0x000fe40000410000 */
[----:B------:R-:W-:Y:S01]  /*8380*/  FMUL.FTZ R63, R63, c[0x0][0x320] ;  /* 0x0000c8003f3f7a20 */ /* 0x000fe20000410000 */
[C---:B------:R-:W-:Y:S01]  /*8390*/  HMMA.16816.F32.BF16 R72, R188.reuse, R8, R72 ;  /* 0x00000008bc48723c */ /* 0x040fe20000041848 */
[----:B------:R-:W2:Y:S03]  /*83a0*/  MUFU.TANH R35, R35 ;  /* 0x0000002300237308 */ /* 0x000ea60000002400 */
[----:B------:R-:W-:Y:S02]  /*83b0*/  FMUL.FTZ R41, R41, c[0x0][0x320] ;  /* 0x0000c80029297a20 */ /* 0x000fe40000410000 */
[----:B------:R-:W-:Y:S02]  /*83c0*/  FMUL.FTZ R66, R66, c[0x0][0x320] ;  /* 0x0000c80042427a20 */ /* 0x000fe40000410000 */
[-C--:B------:R-:W-:Y:S03]  /*83d0*/  HMMA.16816.F32.BF16 R76, R188, R10.reuse, R76 ;  /* 0x0000000abc4c723c */ /* 0x080fe6000004184c */
[----:B------:R-:W2:Y:S01]  /*83e0*/  MUFU.TANH R32, R32 ;  /* 0x0000002000207308 */ /* 0x000ea20000002400 */
[----:B------:R-:W-:Y:S02]  /*83f0*/  FMUL.FTZ R45, R45, c[0x0][0x320] ;  /* 0x0000c8002d2d7a20 */ /* 0x000fe40000410000 */
[----:B------:R-:W-:Y:S02]  /*8400*/  FMUL.FTZ R62, R62, c[0x0][0x320] ;  /* 0x0000c8003e3e7a20 */ /* 0x000fe40000410000 */
[C---:B------:R-:W-:Y:S01]  /*8410*/  HMMA.16816.F32.BF16 R80, R204.reuse, R10, R80 ;  /* 0x0000000acc50723c */ /* 0x040fe20000041850 */
[----:B------:R-:W2:Y:S01]  /*8420*/  LDSM.16.M88.4 R8, [R228+0x3000] ;  /* 0x00300000e408783b */ /* 0x000ea20000000200 */
[----:B------:R-:W-:Y:S04]  /*8430*/  DEPBAR.LE SB0, 0x0 ;  /* 0x000080000000791a */ /* 0x000fe80000000000 */
[----:B------:R-:W2:Y:S01]  /*8440*/  MUFU.TANH R33, R33 ;  /* 0x0000002100217308 */ /* 0x000ea20000002400 */
[----:B------:R-:W-:Y:S01]  /*8450*/  FMUL.FTZ R70, R70, c[0x0][0x320] ;  /* 0x0000c80046467a20 */ /* 0x000fe20000410000 */
[-C--:B-1----:R-:W-:Y:S01]  /*8460*/  HMMA.16816.F32.BF16 R84, R204, R4.reuse, R84 ;  /* 0x00000004cc54723c */ /* 0x082fe20000041854 */
[----:B------:R-:W-:Y:S04]  /*8470*/  BAR.SYNC.DEFER_BLOCKING 0x0 ;  /* 0x0000000000007b1d */ /* 0x000fe80000010000 */
[----:B------:R-:W-:Y:S02]  /*8480*/  FMUL.FTZ R69, R69, c[0x0][0x320] ;  /* 0x0000c80045457a20 */ /* 0x000fe40000410000 */
[----:B------:R-:W-:Y:S01]  /*8490*/  FMUL.FTZ R71, R71, c[0x0][0x320] ;  /* 0x0000c80047477a20 */ /* 0x000fe20000410000 */
[----:B------:R1:W-:Y:S01]  /*84a0*/  MUFU.TANH R46, R70 ;  /* 0x00000046002e7308 */ /* 0x0003e20000002400 */
[C---:B------:R-:W-:Y:S04]  /*84b0*/  HMMA.16816.F32.BF16 R88, R188.reuse, R4, R88 ;  /* 0x00000004bc58723c */ /* 0x040fe80000041858 */
[----:B------:R-:W-:Y:S02]  /*84c0*/  FMUL.FTZ R77, R77, c[0x0][0x320] ;  /* 0x0000c8004d4d7a20 */ /* 0x000fe40000410000 */
[----:B------:R-:W-:Y:S01]  /*84d0*/  FMUL.FTZ R78, R78, c[0x0][0x320] ;  /* 0x0000c8004e4e7a20 */ /* 0x000fe20000410000 */
[----:B------:R-:W-:Y:S01]  /*84e0*/  FMNMX.FTZ R4, R197, R117, !PT ;  /* 0x00000075c5047209 */ /* 0x000fe20007810000 */
[-C--:B------:R-:W-:Y:S01]  /*84f0*/  HMMA.16816.F32.BF16 R92, R188, R6.reuse, R92 ;  /* 0x00000006bc5c723c */ /* 0x080fe2000004185c */
[----:B------:R-:W3:Y:S03]  /*8500*/  MUFU.TANH R29, R29 ;  /* 0x0000001d001d7308 */ /* 0x000ee60000002400 */
[----:B------:R-:W-:Y:S02]  /*8510*/  FMUL.FTZ R82, R82, c[0x0][0x320] ;  /* 0x0000c80052527a20 */ /* 0x000fe40000410000 */
[----:B------:R-:W-:Y:S02]  /*8520*/  FMUL.FTZ R80, R80, c[0x0][0x320] ;  /* 0x0000c80050507a20 */ /* 0x000fe40000410000 */
[C---:B------:R-:W-:Y:S01]  /*8530*/  HMMA.16816.F32.BF16 R96, R204.reuse, R6, R96 ;  /* 0x00000006cc60723c */ /* 0x040fe20000041860 */
[----:B------:R-:W4:Y:S02]  /*8540*/  LDL R7, [R1+0x34] ;  /* 0x0000340001077983 */ /* 0x000f240000100800 */
[----:B------:R-:W3:Y:S01]  /*8550*/  MUFU.TANH R198, R38 ;  /* 0x0000002600c67308 */ /* 0x000ee20000002400 */
[----:B------:R-:W-:Y:S02]  /*8560*/  FMUL.FTZ R86, R86, c[0x0][0x320] ;  /* 0x0000c80056567a20 */ /* 0x000fe40000410000 */
[----:B------:R-:W-:Y:S01]  /*8570*/  FMUL.FTZ R81, R81, c[0x0][0x320] ;  /* 0x0000c80051517a20 */ /* 0x000fe20000410000 */
[----:B-1----:R-:W-:Y:S01]  /*8580*/  FMNMX.FTZ R70, R184, R0, !PT ;  /* 0x00000000b8467209 */ /* 0x002fe20007810000 */
[-C--:B--2---:R-:W-:Y:S04]  /*8590*/  HMMA.16816.F32.BF16 R100, R204, R8.reuse, R100 ;  /* 0x00000008cc64723c */ /* 0x084fe80000041864 */
[----:B------:R-:W-:Y:S01]  /*85a0*/  FMNMX.FTZ R0, R186, R2, !PT ;  /* 0x00000002ba007209 */ /* 0x000fe20007810000 */
[----:B------:R-:W-:Y:S01]  /*85b0*/  MUFU.TANH R194, R26 ;  /* 0x0000001a00c27308 */ /* 0x000fe20000002400 */
[----:B---3--:R-:W-:Y:S01]  /*85c0*/  FMNMX.FTZ R2, R192, R4, !PT ;  /* 0x00000004c0027209 */ /* 0x008fe20007810000 */
[----:B------:R-:W-:Y:S01]  /*85d0*/  FMUL.FTZ R83, R83, c[0x0][0x320] ;  /* 0x0000c80053537a20 */ /* 0x000fe20000410000 */
[----:B------:R-:W-:Y:S01]  /*85e0*/  FMNMX.FTZ R0, R18, R0, !PT ;  /* 0x0000000012007209 */ /* 0x000fe20007810000 */
[----:B------:R-:W-:Y:S01]  /*85f0*/  FMUL.FTZ R95, R95, c[0x0][0x320] ;  /* 0x0000c8005f5f7a20 */ /* 0x000fe20000410000 */
[C---:B------:R-:W-:Y:S04]  /*8600*/  HMMA.16816.F32.BF16 R104, R188.reuse, R8, R104 ;  /* 0x00000008bc68723c */ /* 0x040fe80000041868 */
[----:B------:R-:W-:Y:S01]  /*8610*/  FMNMX.FTZ R2, R12, R2, !PT ;  /* 0x000000020c027209 */ /* 0x000fe20007810000 */
[----:B------:R-:W1:Y:S01]  /*8620*/  MUFU.TANH R26, R36 ;  /* 0x00000024001a7308 */ /* 0x000e620000002400 */
[----:B------:R-:W-:Y:S01]  /*8630*/  FMNMX.FTZ R70, R16, R70, !PT ;  /* 0x0000004610467209 */ /* 0x000fe20007810000 */
[----:B------:R-:W-:Y:S01]  /*8640*/  FMUL.FTZ R84, R84, c[0x0][0x320] ;  /* 0x0000c80054547a20 */ /* 0x000fe20000410000 */
[----:B------:R-:W-:Y:S01]  /*8650*/  FMNMX.FTZ R2, R13, R2, !PT ;  /* 0x000000020d027209 */ /* 0x000fe20007810000 */
[-C--:B------:R-:W-:Y:S03]  /*8660*/  HMMA.16816.F32.BF16 R108, R188, R10.reuse, R108 ;  /* 0x0000000abc6c723c */ /* 0x080fe6000004186c */
[----:B------:R-:W-:Y:S01]  /*8670*/  FMNMX.FTZ R0, R19, R0, !PT ;  /* 0x0000000013007209 */ /* 0x000fe20007810000 */
[----:B------:R-:W-:Y:S01]  /*8680*/  FMUL.FTZ R87, R87, c[0x0][0x320] ;  /* 0x0000c80057577a20 */ /* 0x000fe20000410000 */
[----:B------:R-:W-:Y:S01]  /*8690*/  FMNMX.FTZ R70, R17, R70, !PT ;  /* 0x0000004611467209 */ /* 0x000fe20007810000 */
[----:B------:R-:W-:Y:S01]  /*86a0*/  MUFU.TANH R201, R39 ;  /* 0x0000002700c97308 */ /* 0x000fe20000002400 */
[----:B------:R-:W-:Y:S01]  /*86b0*/  FMNMX.FTZ R4, R22, R0, !PT ;  /* 0x0000000016047209 */ /* 0x000fe20007810000 */
[----:B------:R-:W-:Y:S04]  /*86c0*/  HMMA.16816.F32.BF16 R112, R204, R10, R112 ;  /* 0x0000000acc70723c */ /* 0x000fe80000041870 */
[----:B------:R-:W-:Y:S01]  /*86d0*/  FMNMX.FTZ R70, R20, R70, !PT ;  /* 0x0000004614467209 */ /* 0x000fe20007810000 */
[----:B------:R-:W-:Y:S01]  /*86e0*/  FMUL.FTZ R102, R102, c[0x0][0x320] ;  /* 0x0000c80066667a20 */ /* 0x000fe20000410000 */
[----:B------:R-:W-:Y:S01]  /*86f0*/  FMNMX.FTZ R4, R23, R4, !PT ;  /* 0x0000000417047209 */ /* 0x000fe20007810000 */
[----:B------:R-:W-:Y:S01]  /*8700*/  FMUL.FTZ R106, R106, c[0x0][0x320] ;  /* 0x0000c8006a6a7a20 */ /* 0x000fe20000410000 */
[----:B------:R-:W2:Y:S01]  /*8710*/  MUFU.TANH R208, R40 ;  /* 0x0000002800d07308 */ /* 0x000ea20000002400 */
[----:B------:R-:W-:Y:S03]  /*8720*/  FMUL.FTZ R48, R48, c[0x0][0x320] ;  /* 0x0000c80030307a20 */ /* 0x000fe60000410000 */
[----:B------:R-:W-:Y:S01]  /*8730*/  FMNMX.FTZ R70, R21, R70, !PT ;  /* 0x0000004615467209 */ /* 0x000fe20007810000 */
[----:B------:R-:W-:Y:S01]  /*8740*/  FMUL.FTZ R104, R104, c[0x0][0x320] ;  /* 0x0000c80068687a20 */ /* 0x000fe20000410000 */
[----:B------:R-:W-:Y:S01]  /*8750*/  FMNMX.FTZ R4, R34, R4, !PT ;  /* 0x0000000422047209 */ /* 0x000fe20007810000 */
[----:B------:R-:W-:Y:S01]  /*8760*/  FMUL.FTZ R85, R85, c[0x0][0x320] ;  /* 0x0000c80055557a20 */ /* 0x000fe20000410000 */
[----:B------:R-:W-:Y:S01]  /*8770*/  FMNMX.FTZ R0, R24, R2, !PT ;  /* 0x0000000218007209 */ /* 0x000fe20007810000 */
[----:B------:R-:W-:Y:S01]  /*8780*/  FMUL.FTZ R98, R98, c[0x0][0x320] ;  /* 0x0000c80062627a20 */ /* 0x000fe20000410000 */
[----:B------:R-:W-:Y:S01]  /*8790*/  MUFU.TANH R193, R27 ;  /* 0x0000001b00c17308 */ /* 0x000fe20000002400 */
[----:B------:R-:W-:Y:S01]  /*87a0*/  FMUL.FTZ R96, R96, c[0x0][0x320] ;  /* 0x0000c80060607a20 */ /* 0x000fe20000410000 */
[----:B------:R-:W-:Y:S01]  /*87b0*/  FMNMX.FTZ R4, R35, R4, !PT ;  /* 0x0000000423047209 */ /* 0x000fe20007810000 */
[----:B------:R-:W-:Y:S01]  /*87c0*/  FMUL.FTZ R99, R99, c[0x0][0x320] ;  /* 0x0000c80063637a20 */ /* 0x000fe20000410000 */
[----:B------:R-:W-:Y:S01]  /*87d0*/  FMNMX.FTZ R0, R25, R0, !PT ;  /* 0x0000000019007209 */ /* 0x000fe20007810000 */
[----:B------:R-:W-:Y:S01]  /*87e0*/  FMUL.FTZ R97, R97, c[0x0][0x320] ;  /* 0x0000c80061617a20 */ /* 0x000fe20000410000 */
[----:B------:R-:W-:Y:S01]  /*87f0*/  FMNMX.FTZ R70, R32, R70, !PT ;  /* 0x0000004620467209 */ /* 0x000fe20007810000 */
[----:B------:R-:W-:Y:S01]  /*8800*/  FMUL.FTZ R100, R100, c[0x0][0x320] ;  /* 0x0000c80064647a20 */ /* 0x000fe20000410000 */
[----:B------:R-:W-:Y:S01]  /*8810*/  FMNMX.FTZ R0, R28, R0, !PT ;  /* 0x000000001c007209 */ /* 0x000fe20007810000 */
[----:B------:R-:W-:Y:S01]  /*8820*/  FMUL.FTZ R101, R101, c[0x0][0x320] ;  /* 0x0000c80065657a20 */ /* 0x000fe20000410000 */
[----:B------:R-:W3:Y:S01]  /*8830*/  MUFU.TANH R27, R37 ;  /* 0x00000025001b7308 */ /* 0x000ee20000002400 */
[----:B------:R-:W-:Y:S01]  /*8840*/  FMUL.FTZ R103, R103, c[0x0][0x320] ;  /* 0x0000c80067677a20 */ /* 0x000fe20000410000 */
[----:B------:R-:W-:Y:S01]  /*8850*/  FMNMX.FTZ R70, R33, R70, !PT ;  /* 0x0000004621467209 */ /* 0x000fe20007810000 */
[----:B------:R-:W-:Y:S01]  /*8860*/  FMUL.FTZ R88, R88, c[0x0][0x320] ;  /* 0x0000c80058587a20 */ /* 0x000fe20000410000 */
[----:B------:R-:W-:Y:S01]  /*8870*/  FMNMX.FTZ R0, R29, R0, !PT ;  /* 0x000000001d007209 */ /* 0x000fe20007810000 */
[----:B------:R-:W-:Y:S01]  /*8880*/  FMUL.FTZ R89, R89, c[0x0][0x320] ;  /* 0x0000c80059597a20 */ /* 0x000fe20000410000 */
[----:B------:R-:W-:Y:S01]  /*8890*/  FMNMX.FTZ R4, R198, R4, !PT ;  /* 0x00000004c6047209 */ /* 0x000fe20007810000 */
[----:B------:R-:W-:Y:S01]  /*88a0*/  FMUL.FTZ R93, R93, c[0x0][0x320] ;  /* 0x0000c8005d5d7a20 */ /* 0x000fe20000410000 */
[----:B-1----:R-:W-:Y:S01]  /*88b0*/  FMNMX.FTZ R70, R26, R70, !PT ;  /* 0x000000461a467209 */ /* 0x002fe20007810000 */
[----:B------:R-:W-:Y:S01]  /*88c0*/  FMUL.FTZ R90, R90, c[0x0][0x320] ;  /* 0x0000c8005a5a7a20 */ /* 0x000fe20000410000 */
[----:B------:R-:W1:Y:S01]  /*88d0*/  MUFU.TANH R50, R50 ;  /* 0x0000003200327308 */ /* 0x000e620000002400 */
[----:B------:R-:W-:Y:S01]  /*88e0*/  FMUL.FTZ R91, R91, c[0x0][0x320] ;  /* 0x0000c8005b5b7a20 */ /* 0x000fe20000410000 */
[----:B--2---:R-:W-:Y:S01]  /*88f0*/  FMNMX.FTZ R2, R208, R0, !PT ;  /* 0x00000000d0027209 */ /* 0x004fe20007810000 */
[----:B------:R-:W-:Y:S01]  /*8900*/  FMUL.FTZ R94, R94, c[0x0][0x320] ;  /* 0x0000c8005e5e7a20 */ /* 0x000fe20000410000 */
[----:B------:R-:W-:Y:S01]  /*8910*/  FMNMX.FTZ R0, R201, R4, !PT ;  /* 0x00000004c9007209 */ /* 0x000fe20007810000 */
[----:B------:R-:W-:Y:S01]  /*8920*/  FMUL.FTZ R107, R107, c[0x0][0x320] ;  /* 0x0000c8006b6b7a20 */ /* 0x000fe20000410000 */
[----:B------:R-:W-:Y:S01]  /*8930*/  FMNMX.FTZ R4, R196, R118, !PT ;  /* 0x00000076c4047209 */ /* 0x000fe20007810000 */
[----:B------:R-:W-:Y:S02]  /*8940*/  FMUL.FTZ R92, R92, c[0x0][0x320] ;  /* 0x0000c8005c5c7a20 */ /* 0x000fe40000410000 */
[----:B------:R-:W-:Y:S01]  /*8950*/  FMUL.FTZ R59, R59, c[0x0][0x320] ;  /* 0x0000c8003b3b7a20 */ /* 0x000fe20000410000 */
[----:B------:R-:W2:Y:S01]  /*8960*/  MUFU.TANH R48, R48 ;  /* 0x0000003000307308 */ /* 0x000ea20000002400 */
[----:B------:R-:W-:Y:S01]  /*8970*/  FMUL.FTZ R60, R60, c[0x0][0x320] ;  /* 0x0000c8003c3c7a20 */ /* 0x000fe20000410000 */
[----:B------:R-:W-:Y:S01]  /*8980*/  FMNMX.FTZ R4, R195, R4, !PT ;  /* 0x00000004c3047209 */ /* 0x000fe20007810000 */
[----:B------:R-:W-:Y:S01]  /*8990*/  FMUL.FTZ R61, R61, c[0x0][0x320] ;  /* 0x0000c8003d3d7a20 */ /* 0x000fe20000410000 */
[----:B---3--:R-:W-:Y:S01]  /*89a0*/  FMNMX.FTZ R70, R27, R70, !PT ;  /* 0x000000461b467209 */ /* 0x008fe20007810000 */
        /* <DEDUP_REMOVED lines=10> */
[----:B------:R-:W1:Y:S01]  /*8a50*/  MUFU.TANH R51, R51 ;  /* 0x0000003300337308 */ /* 0x000e620000002400 */
[----:B------:R-:W-:Y:S02]  /*8a60*/  FMUL.FTZ R65, R65, c[0x0][0x320] ;  /* 0x0000c80041417a20 */ /* 0x000fe40000410000 */
[----:B------:R-:W-:Y:S01]  /*8a70*/  FMUL.FTZ R44, R44, c[0x0][0x320] ;  /* 0x0000c8002c2c7a20 */ /* 0x000fe20000410000 */
[----:B--2---:R-:W-:Y:S01]  /*8a80*/  FMNMX.FTZ R70, R48, R70, !PT ;  /* 0x0000004630467209 */ /* 0x004fe20007810000 */
[----:B------:R-:W-:Y:S02]  /*8a90*/  FMUL.FTZ R68, R68, c[0x0][0x320] ;  /* 0x0000c80044447a20 */ /* 0x000fe40000410000 */
[----:B------:R-:W-:Y:S02]  /*8aa0*/  FMUL.FTZ R56, R56, c[0x0][0x320] ;  /* 0x0000c80038387a20 */ /* 0x000fe40000410000 */
[----:B------:R-:W-:Y:S01]  /*8ab0*/  FMUL.FTZ R72, R72, c[0x0][0x320] ;  /* 0x0000c80048487a20 */ /* 0x000fe20000410000 */
[----:B------:R-:W2:Y:S01]  /*8ac0*/  MUFU.TANH R49, R49 ;  /* 0x0000003100317308 */ /* 0x000ea20000002400 */
[----:B------:R-:W-:Y:S02]  /*8ad0*/  FMUL.FTZ R76, R76, c[0x0][0x320] ;  /* 0x0000c8004c4c7a20 */ /* 0x000fe40000410000 */
[----:B------:R-:W-:Y:S02]  /*8ae0*/  FMUL.FTZ R112, R112, c[0x0][0x320] ;  /* 0x0000c80070707a20 */ /* 0x000fe40000410000 */
[----:B------:R-:W-:Y:S02]  /*8af0*/  FMUL.FTZ R114, R114, c[0x0][0x320] ;  /* 0x0000c80072727a20 */ /* 0x000fe40000410000 */
[----:B------:R-:W-:Y:S02]  /*8b00*/  FMUL.FTZ R108, R108, c[0x0][0x320] ;  /* 0x0000c8006c6c7a20 */ /* 0x000fe40000410000 */
[----:B------:R-:W-:Y:S01]  /*8b10*/  FMUL.FTZ R43, R43, c[0x0][0x320] ;  /* 0x0000c8002b2b7a20 */ /* 0x000fe20000410000 */
[----:B------:R-:W3:Y:S01]  /*8b20*/  MUFU.TANH R221, R54 ;  /* 0x0000003600dd7308 */ /* 0x000ee20000002400 */
[----:B------:R-:W-:Y:S02]  /*8b30*/  FMUL.FTZ R113, R113, c[0x0][0x320] ;  /* 0x0000c80071717a20 */ /* 0x000fe40000410000 */
[----:B------:R-:W-:Y:S01]  /*8b40*/  FMUL.FTZ R58, R58, c[0x0][0x320] ;  /* 0x0000c8003a3a7a20 */ /* 0x000fe20000410000 */
[----:B-1----:R-:W-:Y:S01]  /*8b50*/  FMNMX.FTZ R0, R51, R0, !PT ;  /* 0x0000000033007209 */ /* 0x002fe20007810000 */
[----:B------:R-:W-:Y:S02]  /*8b60*/  FMUL.FTZ R74, R74, c[0x0][0x320] ;  /* 0x0000c8004a4a7a20 */ /* 0x000fe40000410000 */
[----:B------:R-:W-:Y:S02]  /*8b70*/  FMUL.FTZ R109, R109, c[0x0][0x320] ;  /* 0x0000c8006d6d7a20 */ /* 0x000fe40000410000 */
[----:B------:R-:W-:Y:S01]  /*8b80*/  FMUL.FTZ R57, R57, c[0x0][0x320] ;  /* 0x0000c80039397a20 */ /* 0x000fe20000410000 */
[----:B------:R-:W1:Y:S01]  /*8b90*/  MUFU.TANH R215, R52 ;  /* 0x0000003400d77308 */ /* 0x000e620000002400 */
[----:B--2---:R-:W-:Y:S09]  /*8ba0*/  FMNMX.FTZ R70, R49, R70, !PT ;  /* 0x0000004631467209 */ /* 0x004ff20007810000 */
[----:B------:R-:W2:Y:S01]  /*8bb0*/  MUFU.TANH R219, R55 ;  /* 0x0000003700db7308 */ /* 0x000ea20000002400 */
[----:B---3--:R-:W-:Y:S09]  /*8bc0*/  FMNMX.FTZ R0, R221, R0, !PT ;  /* 0x00000000dd007209 */ /* 0x008ff20007810000 */
[----:B------:R-:W3:Y:S01]  /*8bd0*/  MUFU.TANH R218, R53 ;  /* 0x0000003500da7308 */ /* 0x000ee20000002400 */
[----:B-1----:R-:W-:Y:S09]  /*8be0*/  FMNMX.FTZ R70, R215, R70, !PT ;  /* 0x00000046d7467209 */ /* 0x002ff20007810000 */
[----:B------:R-:W-:Y:S01]  /*8bf0*/  MUFU.TANH R217, R47 ;  /* 0x0000002f00d97308 */ /* 0x000fe20000002400 */
[----:B--2---:R-:W-:Y:S09]  /*8c00*/  FMNMX.FTZ R0, R219, R0, !PT ;  /* 0x00000000db007209 */ /* 0x004ff20007810000 */
[----:B------:R-:W1:Y:S01]  /*8c10*/  MUFU.TANH R47, R66 ;  /* 0x00000042002f7308 */ /* 0x000e620000002400 */
[----:B---3--:R-:W-:Y:S09]  /*8c20*/  FMNMX.FTZ R70, R218, R70, !PT ;  /* 0x00000046da467209 */ /* 0x008ff20007810000 */
[----:B------:R-:W2:Y:S10]  /*8c30*/  MUFU.TANH R212, R64 ;  /* 0x0000004000d47308 */ /* 0x000eb40000002400 */
        /* <DEDUP_REMOVED lines=8> */
[----:B-1----:R-:W-:Y:S04]  /*8cc0*/  FMNMX.FTZ R0, R57, R0, !PT ;  /* 0x0000000039007209 */ /* 0x002fe80007810000 */
[----:B------:R-:W-:Y:S05]  /*8cd0*/  FMNMX.FTZ R0, R46, R0, !PT ;  /* 0x000000002e007209 */ /* 0x000fea0007810000 */
[----:B------:R-:W1:Y:S01]  /*8ce0*/  MUFU.TANH R251, R68 ;  /* 0x0000004400fb7308 */ /* 0x000e620000002400 */
[----:B--2---:R-:W-:Y:S09]  /*8cf0*/  FMNMX.FTZ R70, R211, R70, !PT ;  /* 0x00000046d3467209 */ /* 0x004ff20007810000 */
[----:B------:R-:W2:Y:S01]  /*8d00*/  MUFU.TANH R210, R45 ;  /* 0x0000002d00d27308 */ /* 0x000ea20000002400 */
[----:B---3--:R-:W-:Y:S09]  /*8d10*/  FMNMX.FTZ R2, R209, R2, !PT ;  /* 0x00000002d1027209 */ /* 0x008ff20007810000 */
[----:B------:R-:W-:Y:S01]  /*8d20*/  MUFU.TANH R238, R63 ;  /* 0x0000003f00ee7308 */ /* 0x000fe20000002400 */
[----:B-1----:R-:W-:Y:S09]  /*8d30*/  FMNMX.FTZ R70, R251, R70, !PT ;  /* 0x00000046fb467209 */ /* 0x002ff20007810000 */
[----:B------:R-:W1:Y:S01]  /*8d40*/  MUFU.TANH R63, R71 ;  /* 0x00000047003f7308 */ /* 0x000e620000002400 */
[----:B--2---:R-:W-:Y:S09]  /*8d50*/  FMNMX.FTZ R2, R210, R2, !PT ;  /* 0x00000002d2027209 */ /* 0x004ff20007810000 */
[----:B------:R-:W2:Y:S10]  /*8d60*/  MUFU.TANH R239, R69 ;  /* 0x0000004500ef7308 */ /* 0x000eb40000002400 */
[----:B------:R-:W3:Y:S01]  /*8d70*/  MUFU.TANH R249, R56 ;  /* 0x0000003800f97308 */ /* 0x000ee20000002400 */
[----:B-1----:R-:W-:Y:S02]  /*8d80*/  FMNMX.FTZ R0, R63, R0, !PT ;  /* 0x000000003f007209 */ /* 0x002fe40007810000 */
[C---:B----4-:R-:W-:Y:S07]  /*8d90*/  ISETP.GT.AND P0, PT, R242.reuse, R7, PT ;  /* 0x00000007f200720c */ /* 0x050fee0003f04270 */
[----:B------:R1:W-:Y:S01]  /*8da0*/  MUFU.TANH R247, R59 ;  /* 0x0000003b00f77308 */ /* 0x0003e20000002400 */
[----:B------:R-:W-:Y:S02]  /*8db0*/  IADD3 R242, R242, -0x1, RZ ;  /* 0xfffffffff2f27810 */ /* 0x000fe40007ffe0ff */
[----:B--2---:R-:W-:Y:S07]  /*8dc0*/  FMNMX.FTZ R70, R239, R70, !PT ;  /* 0x00000046ef467209 */ /* 0x004fee0007810000 */
[----:B------:R-:W-:Y:S01]  /*8dd0*/  MUFU.TANH R246, R62 ;  /* 0x0000003e00f67308 */ /* 0x000fe20000002400 */
[----:B---3--:R-:W-:Y:S09]  /*8de0*/  FMNMX.FTZ R2, R249, R2, !PT ;  /* 0x00000002f9027209 */ /* 0x008ff20007810000 */
[----:B------:R-:W2:Y:S01]  /*8df0*/  MUFU.TANH R62, R82 ;  /* 0x00000052003e7308 */ /* 0x000ea20000002400 */
[----:B-1----:R-:W-:Y:S04]  /*8e00*/  MOV R59, R202 ;  /* 0x000000ca003b7202 */ /* 0x002fe80000000f00 */
[----:B------:R-:W-:Y:S05]  /*8e10*/  FMNMX.FTZ R2, R59, R2, !PT ;  /* 0x000000023b027209 */ /* 0x000fea0007810000 */
[----:B------:R-:W1:Y:S10]  /*8e20*/  MUFU.TANH R14, R14 ;  /* 0x0000000e000e7308 */ /* 0x000e740000002400 */
[----:B------:R-:W3:Y:S01]  /*8e30*/  MUFU.TANH R199, R60 ;  /* 0x0000003c00c77308 */ /* 0x000ee20000002400 */
[----:B--2---:R-:W-:Y:S09]  /*8e40*/  FMNMX.FTZ R0, R62, R0, !PT ;  /* 0x000000003e007209 */ /* 0x004ff20007810000 */
[----:B------:R3:W2:Y:S01]  /*8e50*/  MUFU.TANH R60, R80 ;  /* 0x00000050003c7308 */ /* 0x0006a20000002400 */
[----:B-1----:R-:W-:Y:S09]  /*8e60*/  FMNMX.FTZ R4, R14, R4, !PT ;  /* 0x000000040e047209 */ /* 0x002ff20007810000 */
[----:B------:R-:W1:Y:S10]  /*8e70*/  MUFU.TANH R222, R81 ;  /* 0x0000005100de7308 */ /* 0x000e740000002400 */
[----:B------:R-:W-:Y:S01]  /*8e80*/  MUFU.TANH R237, R86 ;  /* 0x0000005600ed7308 */ /* 0x000fe20000002400 */
[----:B---3--:R-:W-:Y:S02]  /*8e90*/  MOV R80, R199 ;  /* 0x000000c700507202 */ /* 0x008fe40000000f00 */
[----:B--2---:R-:W-:Y:S02]  /*8ea0*/  FMNMX.FTZ R70, R60, R70, !PT ;  /* 0x000000463c467209 */ /* 0x004fe40007810000 */
[----:B------:R-:W-:Y:S05]  /*8eb0*/  FMNMX.FTZ R2, R80, R2, !PT ;  /* 0x0000000250027209 */ /* 0x000fea0007810000 */
[----:B------:R-:W2:Y:S01]  /*8ec0*/  MUFU.TANH R41, R102 ;  /* 0x0000006600297308 */ /* 0x000ea20000002400 */
[----:B-1----:R-:W-:Y:S04]  /*8ed0*/  MOV R82, R222 ;  /* 0x000000de00527202 */ /* 0x002fe80000000f00 */
[----:B------:R-:W-:Y:S05]  /*8ee0*/  FMNMX.FTZ R70, R82, R70, !PT ;  /* 0x0000004652467209 */ /* 0x000fea0007810000 */
[----:B------:R2:W-:Y:S10]  /*8ef0*/  MUFU.TANH R86, R104 ;  /* 0x0000006800567308 */ /* 0x0005f40000002400 */
[----:B------:R-:W1:Y:S10]  /*8f00*/  MUFU.TANH R220, R83 ;  /* 0x0000005300dc7308 */ /* 0x000e740000002400 */
[----:B------:R-:W3:Y:S01]  /*8f10*/  MUFU.TANH R15, R15 ;  /* 0x0000000f000f7308 */ /* 0x000ee20000002400 */
[----:B--2---:R-:W-:Y:S09]  /*8f20*/  MOV R104, R41 ;  /* 0x0000002900687202 */ /* 0x004ff20000000f00 */
[----:B------:R-:W2:Y:S01]  /*8f30*/  MUFU.TANH R36, R84 ;  /* 0x0000005400247308 */ /* 0x000ea20000002400 */
[----:B-1----:R-:W-:Y:S04]  /*8f40*/  FMNMX.FTZ R0, R220, R0, !PT ;  /* 0x00000000dc007209 */ /* 0x002fe80007810000 */
[----:B------:R-:W-:Y:S05]  /*8f50*/  FMNMX.FTZ R0, R237, R0, !PT ;  /* 0x00000000ed007209 */ /* 0x000fea0007810000 */
[----:B------:R-:W1:Y:S01]  /*8f60*/  MUFU.TANH R240, R61 ;  /* 0x0000003d00f07308 */ /* 0x000e620000002400 */
[----:B---3--:R-:W-:Y:S04]  /*8f70*/  FMNMX.FTZ R4, R15, R4, !PT ;  /* 0x000000040f047209 */ /* 0x008fe80007810000 */
[----:B------:R-:W-:Y:S05]  /*8f80*/  FMNMX.FTZ R4, R194, R4, !PT ;  /* 0x00000004c2047209 */ /* 0x000fea0007810000 */
[----:B------:R-:W3:Y:S01]  /*8f90*/  MUFU.TANH R236, R87 ;  /* 0x0000005700ec7308 */ /* 0x000ee20000002400 */
[----:B------:R-:W-:Y:S02]  /*8fa0*/  FMNMX.FTZ R4, R193, R4, !PT ;  /* 0x00000004c1047209 */ /* 0x000fe40007810000 */
[----:B--2---:R-:W-:Y:S02]  /*8fb0*/  MOV R205, R36 ;  /* 0x0000002400cd7202 */ /* 0x004fe40000000f00 */
[----:B------:R-:W-:Y:S02]  /*8fc0*/  MOV R84, R247 ;  /* 0x000000f700547202 */ /* 0x000fe40000000f00 */
[----:B------:R-:W-:Y:S03]  /*8fd0*/  FMNMX.FTZ R70, R205, R70, !PT ;  /* 0x00000046cd467209 */ /* 0x000fe60007810000 */
[----:B------:R2:W4:Y:S01]  /*8fe0*/  MUFU.TANH R40, R85 ;  /* 0x0000005500287308 */ /* 0x0005220000002400 */
[----:B-1----:R-:W-:Y:S04]  /*8ff0*/  MOV R83, R240 ;  /* 0x000000f000537202 */ /* 0x002fe80000000f00 */
[----:B------:R-:W-:Y:S05]  /*9000*/  FMNMX.FTZ R2, R83, R2, !PT ;  /* 0x0000000253027209 */ /* 0x000fea0007810000 */
[----:B------:R-:W1:Y:S01]  /*9010*/  MUFU.TANH R45, R72 ;  /* 0x00000048002d7308 */ /* 0x000e620000002400 */
[----:B---3--:R-:W-:Y:S09]  /*9020*/  FMNMX.FTZ R0, R236, R0, !PT ;  /* 0x00000000ec007209 */ /* 0x008ff20007810000 */
[----:B------:R-:W3:Y:S01]  /*9030*/  MUFU.TANH R200, R73 ;  /* 0x0000004900c87308 */ /* 0x000ee20000002400 */
[----:B--2---:R-:W-:Y:S02]  /*9040*/  MOV R85, R246 ;  /* 0x000000f600557202 */ /* 0x004fe40000000f00 */
[----:B----4-:R-:W-:Y:S07]  /*9050*/  FMNMX.FTZ R70, R40, R70, !PT ;  /* 0x0000004628467209 */ /* 0x010fee0007810000 */
[----:B------:R-:W2:Y:S01]  /*9060*/  MUFU.TANH R98, R98 ;  /* 0x0000006200627308 */ /* 0x000ea20000002400 */
[----:B-1----:R-:W-:Y:S09]  /*9070*/  FMNMX.FTZ R2, R45, R2, !PT ;  /* 0x000000022d027209 */ /* 0x002ff20007810000 */
[----:B------:R-:W1:Y:S01]  /*9080*/  MUFU.TANH R30, R30 ;  /* 0x0000001e001e7308 */ /* 0x000e620000002400 */
[----:B---3--:R-:W-:Y:S04]  /*9090*/  MOV R207, R200 ;  /* 0x000000c800cf7202 */ /* 0x008fe80000000f00 */
[----:B------:R-:W-:Y:S05]  /*90a0*/  FMNMX.FTZ R2, R207, R2, !PT ;  /* 0x00000002cf027209 */ /* 0x000fea0007810000 */
[----:B------:R-:W3:Y:S01]  /*90b0*/  MUFU.TANH R96, R96 ;  /* 0x0000006000607308 */ /* 0x000ee20000002400 */
[----:B--2---:R-:W-:Y:S09]  /*90c0*/  FMNMX.FTZ R0, R98, R0, !PT ;  /* 0x0000000062007209 */ /* 0x004ff20007810000 */
[----:B------:R-:W2:Y:S01]  /*90d0*/  MUFU.TANH R99, R99 ;  /* 0x0000006300637308 */ /* 0x000ea20000002400 */
[----:B-1----:R-:W-:Y:S09]  /*90e0*/  FMNMX.FTZ R4, R30, R4, !PT ;  /* 0x000000041e047209 */ /* 0x002ff20007810000 */
[----:B------:R-:W1:Y:S01]  /*90f0*/  MUFU.TANH R31, R31 ;  /* 0x0000001f001f7308 */ /* 0x000e620000002400 */
[----:B---3--:R-:W-:Y:S09]  /*9100*/  FMNMX.FTZ R70, R96, R70, !PT ;  /* 0x0000004660467209 */ /* 0x008ff20007810000 */
[----:B------:R-:W3:Y:S01]  /*9110*/  MUFU.TANH R97, R97 ;  /* 0x0000006100617308 */ /* 0x000ee20000002400 */
[----:B--2---:R-:W-:Y:S04]  /*9120*/  FMNMX.FTZ R0, R99, R0, !PT ;  /* 0x0000000063007209 */ /* 0x004fe80007810000 */
[----:B------:R-:W-:Y:S05]  /*9130*/  FMNMX.FTZ R0, R104, R0, !PT ;  /* 0x0000000068007209 */ /* 0x000fea0007810000 */
[----:B------:R-:W2:Y:S01]  /*9140*/  MUFU.TANH R38, R100 ;  /* 0x0000006400267308 */ /* 0x000ea20000002400 */
[----:B-1----:R-:W-:Y:S09]  /*9150*/  FMNMX.FTZ R4, R31, R4, !PT ;  /* 0x000000041f047209 */ /* 0x002ff20007810000 */
[----:B------:R2:W1:Y:S01]  /*9160*/  MUFU.TANH R39, R101 ;  /* 0x0000006500277308 */ /* 0x0004620000002400 */
[----:B---3--:R-:W-:Y:S09]  /*9170*/  FMNMX.FTZ R70, R97, R70, !PT ;  /* 0x0000004661467209 */ /* 0x008ff20007810000 */
[----:B------:R-:W3:Y:S10]  /*9180*/  MUFU.TANH R61, R76 ;  /* 0x0000004c003d7308 */ /* 0x000ef40000002400 */
[----:B------:R-:W4:Y:S01]  /*9190*/  MUFU.TANH R213, R42 ;  /* 0x0000002a00d57308 */ /* 0x000f220000002400 */
[----:B--2---:R-:W-:Y:S02]  /*91a0*/  MOV R101, R38 ;  /* 0x0000002600657202 */ /* 0x004fe40000000f00 */
[----:B-1----:R-:W-:Y:S02]  /*91b0*/  MOV R102, R39 ;  /* 0x0000002700667202 */ /* 0x002fe40000000f00 */
[----:B------:R-:W2:Y:S01]  /*91c0*/  LDL.64 R38, [R1+0x28] ;  /* 0x0000280001267983 */ /* 0x000ea20000100a00 */
[----:B------:R-:W-:Y:S04]  /*91d0*/  FMNMX.FTZ R70, R101, R70, !PT ;  /* 0x0000004665467209 */ /* 0x000fe80007810000 */
[----:B------:R-:W1:Y:S01]  /*91e0*/  MUFU.TANH R119, R77 ;  /* 0x0000004d00777308 */ /* 0x000e620000002400 */
[----:B------:R-:W-:Y:S02]  /*91f0*/  FMNMX.FTZ R70, R102, R70, !PT ;  /* 0x0000004666467209 */ /* 0x000fe40007810000 */
[----:B---3--:R-:W-:Y:S07]  /*9200*/  FMNMX.FTZ R2, R61, R2, !PT ;  /* 0x000000023d027209 */ /* 0x008fee0007810000 */
[----:B------:R-:W-:Y:S01]  /*9210*/  MUFU.TANH R234, R88 ;  /* 0x0000005800ea7308 */ /* 0x000fe20000002400 */
[----:B----4-:R-:W-:Y:S09]  /*9220*/  FMNMX.FTZ R4, R213, R4, !PT ;  /* 0x00000004d5047209 */ /* 0x010ff20007810000 */
[----:B------:R-:W3:Y:S01]  /*9230*/  MUFU.TANH R233, R103 ;  /* 0x0000006700e97308 */ /* 0x000ee20000002400 */
[----:B-1----:R-:W-:Y:S09]  /*9240*/  FMNMX.FTZ R2, R119, R2, !PT ;  /* 0x0000000277027209 */ /* 0x002ff20007810000 */
[----:B------:R-:W1:Y:S10]  /*9250*/  MUFU.TANH R103, R112 ;  /* 0x0000007000677308 */ /* 0x000e740000002400 */
[----:B------:R-:W4:Y:S01]  /*9260*/  MUFU.TANH R5, R114 ;  /* 0x0000007200057308 */ /* 0x000f220000002400 */
[----:B---3--:R-:W-:Y:S09]  /*9270*/  FMNMX.FTZ R0, R233, R0, !PT ;  /* 0x00000000e9007209 */ /* 0x008ff20007810000 */
[----:B------:R3:W3:Y:S01]  /*9280*/  MUFU.TANH R112, R115 ;  /* 0x0000007300707308 */ /* 0x0006e20000002400 */
[----:B-1----:R-:W-:Y:S09]  /*9290*/  FMNMX.FTZ R70, R103, R70, !PT ;  /* 0x0000004667467209 */ /* 0x002ff20007810000 */
[----:B------:R4:W-:Y:S10]  /*92a0*/  MUFU.TANH R41, R108 ;  /* 0x0000006c00297308 */ /* 0x0009f40000002400 */
[----:B------:R-:W1:Y:S01]  /*92b0*/  MUFU.TANH R216, R43 ;  /* 0x0000002b00d87308 */ /* 0x000e620000002400 */
[----:B---3--:R-:W-:Y:S04]  /*92c0*/  MOV R115, R234 ;  /* 0x000000ea00737202 */ /* 0x008fe80000000f00 */
[----:B------:R-:W-:Y:S05]  /*92d0*/  FMNMX.FTZ R2, R115, R2, !PT ;  /* 0x0000000273027209 */ /* 0x000fea0007810000 */
[----:B------:R-:W-:Y:S01]  /*92e0*/  MUFU.TANH R234, R106 ;  /* 0x0000006a00ea7308 */ /* 0x000fe20000002400 */
[----:B----4-:R-:W-:Y:S04]  /*92f0*/  MOV R108, R5 ;  /* 0x00000005006c7202 */ /* 0x010fe80000000f00 */
[----:B------:R-:W-:Y:S05]  /*9300*/  FMNMX.FTZ R0, R108, R0, !PT ;  /* 0x000000006c007209 */ /* 0x000fea0007810000 */
[----:B------:R-:W3:Y:S01]  /*9310*/  MUFU.TANH R37, R89 ;  /* 0x0000005900257308 */ /* 0x000ee20000002400 */
[----:B------:R-:W-:Y:S02]  /*9320*/  FMNMX.FTZ R0, R112, R0, !PT ;  /* 0x0000000070007209 */ /* 0x000fe40007810000 */
[----:B-1----:R-:W-:Y:S03]  /*9330*/  FMNMX.FTZ R4, R216, R4, !PT ;  /* 0x00000004d8047209 */ /* 0x002fe60007810000 */
[----:B------:R-:W1:Y:S01]  /*9340*/  SHFL.BFLY PT, R69, R0, 0x2, 0x1f ;  /* 0x0c401f0000457f89 */ /* 0x000e6200000e0000 */
[----:B------:R-:W-:Y:S03]  /*9350*/  FMNMX.FTZ R4, R214, R4, !PT ;  /* 0x00000004d6047209 */ /* 0x000fe60007810000 */
[----:B------:R-:W4:Y:S01]  /*9360*/  MUFU.TANH R113, R113 ;  /* 0x0000007100717308 */ /* 0x000f220000002400 */
[----:B------:R-:W-:Y:S09]  /*9370*/  FMNMX.FTZ R4, R217, R4, !PT ;  /* 0x00000004d9047209 */ /* 0x000ff20007810000 */
[----:B------:R-:W4:Y:S01]  /*9380*/  MUFU.TANH R250, R93 ;  /* 0x0000005d00fa7308 */ /* 0x000f220000002400 */
[----:B---3--:R-:W-:Y:S02]  /*9390*/  MOV R204, R37 ;  /* 0x0000002500cc7202 */ /* 0x008fe40000000f00 */
[----:B------:R-:W3:Y:S02]  /*93a0*/  LDL.64 R36, [R1+0x38] ;  /* 0x0000380001247983 */ /* 0x000ee40000100a00 */
[----:B------:R-:W-:Y:S05]  /*93b0*/  FMNMX.FTZ R2, R204, R2, !PT ;  /* 0x00000002cc027209 */ /* 0x000fea0007810000 */
[----:B------:R-:W4:Y:S01]  /*93c0*/  MUFU.TANH R252, R58 ;  /* 0x0000003a00fc7308 */ /* 0x000f220000002400 */
[----:B-1----:R-:W-:Y:S02]  /*93d0*/  FMNMX.FTZ R69, R0, R69, !PT ;  /* 0x0000004500457209 */ /* 0x002fe40007810000 */
[----:B------:R-:W-:Y:S02]  /*93e0*/  FMNMX.FTZ R2, R248, R2, !PT ;  /* 0x00000002f8027209 */ /* 0x000fe40007810000 */
[----:B----4-:R-:W-:Y:S05]  /*93f0*/  FMNMX.FTZ R70, R113, R70, !PT ;  /* 0x0000004671467209 */ /* 0x010fea0007810000 */
[----:B------:R-:W1:Y:S01]  /*9400*/  MUFU.TANH R43, R105 ;  /* 0x00000069002b7308 */ /* 0x000e620000002400 */
[----:B------:R-:W4:Y:S01]  /*9410*/  SHFL.BFLY PT, R5, R70, 0x2, 0x1f ;  /* 0x0c401f0046057f89 */ /* 0x000f2200000e0000 */
[----:B------:R-:W-:Y:S04]  /*9420*/  MOV R206, R250 ;  /* 0x000000fa00ce7202 */ /* 0x000fe80000000f00 */
[----:B------:R-:W-:Y:S04]  /*9430*/  FMNMX.FTZ R2, R206, R2, !PT ;  /* 0x00000002ce027209 */ /* 0x000fe80007810000 */
[----:B------:R-:W4:Y:S01]  /*9440*/  MUFU.TANH R223, R74 ;  /* 0x0000004a00df7308 */ /* 0x000f220000002400 */
[----:B------:R-:W-:Y:S02]  /*9450*/  FMNMX.FTZ R2, R86, R2, !PT ;  /* 0x0000000256027209 */ /* 0x000fe40007810000 */
[----:B------:R-:W-:Y:S04]  /*9460*/  FMNMX.FTZ R4, R252, R4, !PT ;  /* 0x00000004fc047209 */ /* 0x000fe80007810000 */
[----:B------:R-:W-:Y:S03]  /*9470*/  FMNMX.FTZ R4, R84, R4, !PT ;  /* 0x0000000454047209 */ /* 0x000fe60007810000 */
[----:B------:R-:W4:Y:S01]  /*9480*/  MUFU.TANH R58, R109 ;  /* 0x0000006d003a7308 */ /* 0x000f220000002400 */
[----:B------:R-:W-:Y:S02]  /*9490*/  FMNMX.FTZ R4, R85, R4, !PT ;  /* 0x0000000455047209 */ /* 0x000fe40007810000 */
[----:B-1----:R-:W-:Y:S02]  /*94a0*/  FMNMX.FTZ R2, R43, R2, !PT ;  /* 0x000000022b027209 */ /* 0x002fe40007810000 */
[----:B------:R-:W-:Y:S02]  /*94b0*/  FMNMX.FTZ R4, R238, R4, !PT ;  /* 0x00000004ee047209 */ /* 0x000fe40007810000 */
[----:B----4-:R-:W-:Y:S03]  /*94c0*/  FMNMX.FTZ R70, R70, R5, !PT ;  /* 0x0000000546467209 */ /* 0x010fe60007810000 */
[----:B------:R-:W1:Y:S01]  /*94d0*/  MUFU.TANH R56, R75 ;  /* 0x0000004b00387308 */ /* 0x000e620000002400 */
[----:B------:R-:W4:Y:S01]  /*94e0*/  SHFL.BFLY PT, R5, R69, 0x1, 0x1f ;  /* 0x0c201f0045057f89 */ /* 0x000f2200000e0000 */
[----:B------:R-:W-:Y:S02]  /*94f0*/  FMNMX.FTZ R2, R41, R2, !PT ;  /* 0x0000000229027209 */ /* 0x000fe40007810000 */
[----:B------:R-:W-:Y:S05]  /*9500*/  FMNMX.FTZ R4, R223, R4, !PT ;  /* 0x00000004df047209 */ /* 0x000fea0007810000 */
[----:B------:R-:W4:Y:S01]  /*9510*/  SHFL.BFLY PT, R6, R70, 0x1, 0x1f ;  /* 0x0c201f0046067f89 */ /* 0x000f2200000e0000 */
[----:B------:R-:W4:Y:S01]  /*9520*/  MUFU.TANH R230, R78 ;  /* 0x0000004e00e67308 */ /* 0x000f220000002400 */
[----:B------:R-:W-:Y:S06]  /*9530*/  FMNMX.FTZ R2, R58, R2, !PT ;  /* 0x000000023a027209 */ /* 0x000fec0007810000 */
[----:B------:R-:W4:Y:S03]  /*9540*/  SHFL.BFLY PT, R68, R2, 0x2, 0x1f ;  /* 0x0c401f0002447f89 */ /* 0x000f2600000e0000 */
[----:B------:R-:W4:Y:S01]  /*9550*/  MUFU.TANH R243, R79 ;  /* 0x0000004f00f37308 */ /* 0x000f220000002400 */
[----:B-1----:R-:W-:Y:S01]  /*9560*/  FMNMX.FTZ R4, R56, R4, !PT ;  /* 0x0000000438047209 */ /* 0x002fe20007810000 */
[----:B------:R-:W-:Y:S01]  /*9570*/  FMUL.FTZ R75, R110, c[0x0][0x320] ;  /* 0x0000c8006e4b7a20 */ /* 0x000fe20000410000 */
[----:B------:R-:W-:Y:S02]  /*9580*/  MOV R110, R86 ;  /* 0x00000056006e7202 */ /* 0x000fe40000000f00 */
[----:B----4-:R-:W-:Y:S05]  /*9590*/  FMNMX.FTZ R69, R69, R5, !PT ;  /* 0x0000000545457209 */ /* 0x010fea0007810000 */
[----:B------:R-:W1:Y:S01]  /*95a0*/  MUFU.TANH R245, R90 ;  /* 0x0000005a00f57308 */ /* 0x000e620000002400 */
[----:B------:R-:W-:Y:S01]  /*95b0*/  FMNMX.FTZ R70, R70, R6, !PT ;  /* 0x0000000646467209 */ /* 0x000fe20007810000 */
[----:B------:R-:W-:Y:S01]  /*95c0*/  FMUL.FTZ R100, R69, c[0x0][0x2d0] ;  /* 0x0000b40045647a20 */ /* 0x000fe20000410000 */
[----:B------:R-:W-:Y:S03]  /*95d0*/  FMNMX.FTZ R0, R230, R4, !PT ;  /* 0x00000004e6007209 */ /* 0x000fe60007810000 */
[--C-:B------:R-:W-:Y:S04]  /*95e0*/  FFMA.FTZ R7, R23, c[0x0][0x2d0], -R100.reuse ;  /* 0x0000b40017077a23 */ /* 0x100fe80000010864 */
[----:B------:R-:W4:Y:S01]  /*95f0*/  MUFU.TANH R244, R91 ;  /* 0x0000005b00f47308 */ /* 0x000f220000002400 */
[--C-:B------:R-:W-:Y:S02]  /*9600*/  FFMA.FTZ R9, R35, c[0x0][0x2d0], -R100.reuse ;  /* 0x0000b40023097a23 */ /* 0x100fe40000010864 */
[----:B------:R-:W-:Y:S01]  /*9610*/  FMUL.FTZ R105, R70, c[0x0][0x2d0] ;  /* 0x0000b40046697a20 */ /* 0x000fe20000410000 */
[----:B------:R-:W-:Y:S01]  /*9620*/  MOV R81, R243 ;  /* 0x000000f300517202 */ /* 0x000fe20000000f00 */
[--C-:B------:R-:W-:Y:S01]  /*9630*/  FFMA.FTZ R104, R104, c[0x0][0x2d0], -R100.reuse ;  /* 0x0000b40068687a23 */ /* 0x100fe20000010864 */
[----:B------:R-:W-:Y:S01]  /*9640*/  FMNMX.FTZ R68, R2, R68, !PT ;  /* 0x0000004402447209 */ /* 0x000fe20007810000 */
[--C-:B------:R-:W-:Y:S01]  /*9650*/  FFMA.FTZ R5, R21, c[0x0][0x2d0], -R105.reuse ;  /* 0x0000b40015057a23 */ /* 0x100fe20000010869 */
[----:B------:R-:W-:Y:S01]  /*9660*/  FMNMX.FTZ R0, R81, R0, !PT ;  /* 0x0000000051007209 */ /* 0x000fe20007810000 */
[--C-:B------:R-:W-:Y:S01]  /*9670*/  FFMA.FTZ R6, R20, c[0x0][0x2d0], -R105.reuse ;  /* 0x0000b40014067a23 */ /* 0x100fe20000010869 */
[----:B------:R-:W4:Y:S01]  /*9680*/  MUFU.TANH R189, R94 ;  /* 0x0000005e00bd7308 */ /* 0x000f220000002400 */
[--C-:B------:R-:W-:Y:S02]  /*9690*/  FFMA.FTZ R101, R101, c[0x0][0x2d0], -R105.reuse ;  /* 0x0000b40065657a23 */ /* 0x100fe40000010869 */
[--C-:B------:R-:W-:Y:S01]  /*96a0*/  FFMA.FTZ R102, R102, c[0x0][0x2d0], -R105.reuse ;  /* 0x0000b40066667a23 */ /* 0x100fe20000010869 */
[----:B-1----:R-:W-:Y:S01]  /*96b0*/  MOV R109, R245 ;  /* 0x000000f5006d7202 */ /* 0x002fe20000000f00 */
[----:B------:R-:W-:Y:S02]  /*96c0*/  FFMA.FTZ R103, R103, c[0x0][0x2d0], -R105 ;  /* 0x0000b40067677a23 */ /* 0x000fe40000010869 */
[--C-:B------:R-:W-:Y:S01]  /*96d0*/  FFMA.FTZ R108, R108, c[0x0][0x2d0], -R100.reuse ;  /* 0x0000b4006c6c7a23 */ /* 0x100fe20000010864 */
[----:B------:R-:W-:Y:S01]  /*96e0*/  FMNMX.FTZ R4, R109, R0, !PT ;  /* 0x000000006d047209 */ /* 0x000fe20007810000 */
[----:B------:R-:W-:Y:S01]  /*96f0*/  FMUL.FTZ R0, R111, c[0x0][0x320] ;  /* 0x0000c8006f007a20 */ /* 0x000fe20000410000 */
[----:B------:R-:W1:Y:S01]  /*9700*/  MUFU.TANH R188, R95 ;  /* 0x0000005f00bc7308 */ /* 0x000e620000002400 */
[----:B------:R-:W-:Y:S02]  /*9710*/  MOV R111, R43 ;  /* 0x0000002b006f7202 */ /* 0x000fe40000000f00 */
[----:B----4-:R-:W-:Y:S04]  /*9720*/  MOV R114, R244 ;  /* 0x000000f400727202 */ /* 0x010fe80000000f00 */
[----:B------:R-:W-:Y:S03]  /*9730*/  FMNMX.FTZ R2, R114, R4, !PT ;  /* 0x0000000472027209 */ /* 0x000fe60007810000 */
[----:B------:R4:W-:Y:S01]  /*9740*/  MUFU.TANH R74, R0 ;  /* 0x00000000004a7308 */ /* 0x0009e20000002400 */
[----:B------:R-:W4:Y:S01]  /*9750*/  SHFL.BFLY PT, R4, R68, 0x1, 0x1f ;  /* 0x0c201f0044047f89 */ /* 0x000f2200000e0000 */
[----:B------:R-:W-:Y:S08]  /*9760*/  FMNMX.FTZ R2, R189, R2, !PT ;  /* 0x00000002bd027209 */ /* 0x000ff00007810000 */
[----:B------:R-:W4:Y:S01]  /*9770*/  MUFU.TANH R240, R107 ;  /* 0x0000006b00f07308 */ /* 0x000f220000002400 */
[----:B-1----:R-:W-:Y:S09]  /*9780*/  FMNMX.FTZ R2, R188, R2, !PT ;  /* 0x00000002bc027209 */ /* 0x002ff20007810000 */
[----:B------:R-:W1:Y:S01]  /*9790*/  MUFU.TANH R75, R75 ;  /* 0x0000004b004b7308 */ /* 0x000e620000002400 */
[----:B----4-:R-:W-:Y:S01]  /*97a0*/  FADD.FTZ R0, -R70, R3 ;  /* 0x0000000346007221 */ /* 0x010fe20000010100 */
[----:B------:R-:W-:Y:S02]  /*97b0*/  FMNMX.FTZ R3, R234, R2, !PT ;  /* 0x00000002ea037209 */ /* 0x000fe40007810000 */
[----:B------:R-:W-:Y:S01]  /*97c0*/  FMNMX.FTZ R68, R68, R4, !PT ;  /* 0x0000000444447209 */ /* 0x000fe20007810000 */
[----:B------:R-:W-:Y:S05]  /*97d0*/  FMUL.FTZ R2, R0, c[0x0][0x2d0] ;  /* 0x0000b40000027a20 */ /* 0x000fea0000410000 */
[----:B------:R4:W-:Y:S01]  /*97e0*/  MUFU.EX2 R88, R5 ;  /* 0x0000000500587308 */ /* 0x0009e20000000800 */
[--C-:B------:R-:W-:Y:S01]  /*97f0*/  FFMA.FTZ R4, R185, c[0x0][0x2d0], -R105.reuse ;  /* 0x0000b400b9047a23 */ /* 0x100fe20000010869 */
[----:B------:R-:W-:Y:S01]  /*9800*/  FMNMX.FTZ R0, R240, R3, !PT ;  /* 0x00000003f0007209 */ /* 0x000fe20007810000 */
[----:B------:R-:W-:Y:S07]  /*9810*/  FMUL.FTZ R107, R68, c[0x0][0x2d0] ;  /* 0x0000b400446b7a20 */ /* 0x000fee0000410000 */
[----:B------:R2:W2:Y:S01]  /*9820*/  MUFU.EX2 R73, R2 ;  /* 0x0000000200497308 */ /* 0x0004a20000000800 */
[----:B-1----:R-:W-:Y:S04]  /*9830*/  FMNMX.FTZ R0, R75, R0, !PT ;  /* 0x000000004b007209 */ /* 0x002fe80007810000 */
[----:B------:R-:W-:Y:S05]  /*9840*/  FMNMX.FTZ R0, R74, R0, !PT ;  /* 0x000000004a007209 */ /* 0x000fea0007810000 */
[----:B------:R-:W-:Y:S01]  /*9850*/  MUFU.EX2 R245, R4 ;  /* 0x0000000400f57308 */ /* 0x000fe20000000800 */
[----:B------:R-:W1:Y:S01]  /*9860*/  SHFL.BFLY PT, R3, R0, 0x2, 0x1f ;  /* 0x0c401f0000037f89 */ /* 0x000e6200000e0000 */
[----:B----4-:R-:W-:Y:S08]  /*9870*/  FFMA.FTZ R5, R22, c[0x0][0x2d0], -R100 ;  /* 0x0000b40016057a23 */ /* 0x010ff00000010864 */
[----:B------:R-:W-:Y:S01]  /*9880*/  MUFU.EX2 R87, R6 ;  /* 0x0000000600577308 */ /* 0x000fe20000000800 */
[----:B--2---:R-:W-:Y:S01]  /*9890*/  FADD.FTZ R2, -R69, R116 ;  /* 0x0000007445027221 */ /* 0x004fe20000010100 */
[----:B------:R-:W-:Y:S03]  /*98a0*/  MOV R116, R85 ;  /* 0x0000005500747202 */ /* 0x000fe60000000f00 */
[----:B------:R-:W-:Y:S05]  /*98b0*/  FMUL.FTZ R2, R2, c[0x0][0x2d0] ;  /* 0x0000b40002027a20 */ /* 0x000fea0000410000 */
[----:B------:R2:W-:Y:S01]  /*98c0*/  MUFU.EX2 R89, R7 ;  /* 0x0000000700597308 */ /* 0x0005e20000000800 */
[----:B-1----:R-:W-:Y:S01]  /*98d0*/  FMNMX.FTZ R0, R0, R3, !PT ;  /* 0x0000000300007209 */ /* 0x002fe20007810000 */
[----:B------:R-:W-:Y:S08]  /*98e0*/  FFMA.FTZ R3, R17, c[0x0][0x2d0], -R105 ;  /* 0x0000b40011037a23 */ /* 0x000ff00000010869 */
[----:B------:R1:W-:Y:S01]  /*98f0*/  MUFU.EX2 R71, R2 ;  /* 0x0000000200477308 */ /* 0x0003e20000000800 */
[----:B------:R-:W-:Y:S01]  /*9900*/  FMUL.FTZ R17, R73, R133 ;  /* 0x0000008549117220 */ /* 0x000fe20000410000 */
[----:B------:R-:W-:Y:S08]  /*9910*/  MOV R133, R45 ;  /* 0x0000002d00857202 */ /* 0x000ff00000000f00 */
[----:B------:R4:W4:Y:S01]  /*9920*/  MUFU.EX2 R10, R3 ;  /* 0x00000003000a7308 */ /* 0x0009220000000800 */
[----:B--2---:R-:W-:Y:S09]  /*9930*/  @P0 MOV R7, R39 ;  /* 0x0000002700070202 */ /* 0x004ff20000000f00 */
[----:B------:R-:W-:Y:S01]  /*9940*/  MUFU.EX2 R94, R9 ;  /* 0x00000009005e7308 */ /* 0x000fe20000000800 */
[----:B-1----:R-:W-:Y:S01]  /*9950*/  FADD.FTZ R2, -R68, R117 ;  /* 0x0000007544027221 */ /* 0x002fe20000010100 */
[----:B------:R-:W-:Y:S03]  /*9960*/  MOV R117, R220 ;  /* 0x000000dc00757202 */ /* 0x000fe60000000f00 */
[----:B------:R-:W-:Y:S05]  /*9970*/  FMUL.FTZ R2, R2, c[0x0][0x2d0] ;  /* 0x0000b40002027a20 */ /* 0x000fea0000410000 */
[----:B------:R-:W-:Y:S01]  /*9980*/  MUFU.EX2 R108, R108 ;  /* 0x0000006c006c7308 */ /* 0x000fe20000000800 */
[--C-:B----4-:R-:W-:Y:S01]  /*9990*/  FFMA.FTZ R3, R187, c[0x0][0x2d0], -R100.reuse ;  /* 0x0000b400bb037a23 */ /* 0x110fe20000010864 */
[----:B------:R-:W-:Y:S08]  /*99a0*/  MOV R187, R10 ;  /* 0x0000000a00bb7202 */ /* 0x000ff00000000f00 */
[----:B------:R1:W-:Y:S10]  /*99b0*/  MUFU.EX2 R244, R3 ;  /* 0x0000000300f47308 */ /* 0x0003f40000000800 */
[----:B------:R2:W4:Y:S01]  /*99c0*/  MUFU.EX2 R72, R2 ;  /* 0x0000000200487308 */ /* 0x0005220000000800 */
[--C-:B-1----:R-:W-:Y:S09]  /*99d0*/  FFMA.FTZ R3, R186, c[0x0][0x2d0], -R100.reuse ;  /* 0x0000b400ba037a23 */ /* 0x102ff20000010864 */
[----:B------:R1:W1:Y:S01]  /*99e0*/  MUFU.EX2 R246, R3 ;  /* 0x0000000300f67308 */ /* 0x0002620000000800 */
[----:B--2---:R-:W-:Y:S02]  /*99f0*/  FFMA.FTZ R2, R184, c[0x0][0x2d0], -R105 ;  /* 0x0000b400b8027a23 */ /* 0x004fe40000010869 */
[----:B----4-:R-:W-:Y:S07]  /*9a00*/  FMUL.FTZ R45, R72, R161 ;  /* 0x000000a1482d7220 */ /* 0x010fee0000410000 */
[----:B------:R2:W4:Y:S01]  /*9a10*/  MUFU.EX2 R247, R2 ;  /* 0x0000000200f77308 */ /* 0x0005220000000800 */
[--C-:B-1----:R-:W-:Y:S01]  /*9a20*/  FFMA.FTZ R3, R18, c[0x0][0x2d0], -R100.reuse ;  /* 0x0000b40012037a23 */ /* 0x102fe20000010864 */
[----:B------:R-:W-:Y:S01]  /*9a30*/  F2FP.BF16.PACK_AB R77, R246, R244 ;  /* 0x000000f4f64d723e */ /* 0x000fe200000010ff */
[----:B------:R-:W-:Y:S01]  /*9a40*/  FMUL.FTZ R18, R71, R134 ;  /* 0x0000008647127220 */ /* 0x000fe20000410000 */
[----:B------:R-:W-:Y:S06]  /*9a50*/  MOV R134, R56 ;  /* 0x0000003800867202 */ /* 0x000fec0000000f00 */
[----:B------:R1:W-:Y:S01]  /*9a60*/  MUFU.EX2 R250, R3 ;  /* 0x0000000300fa7308 */ /* 0x0003e20000000800 */
[----:B------:R-:W-:Y:S02]  /*9a70*/  FFMA.FTZ R56, R210, c[0x0][0x2d0], -R107 ;  /* 0x0000b400d2387a23 */ /* 0x000fe4000001086b */
[--C-:B--2---:R-:W-:Y:S01]  /*9a80*/  FFMA.FTZ R2, R16, c[0x0][0x2d0], -R105.reuse ;  /* 0x0000b40010027a23 */ /* 0x104fe20000010869 */
[----:B----4-:R-:W-:Y:S01]  /*9a90*/  F2FP.BF16.PACK_AB R76, R247, R245 ;  /* 0x000000f5f74c723e */ /* 0x010fe200000010ff */
[----:B------:R-:W-:Y:S05]  /*9aa0*/  FFMA.FTZ R16, R27, c[0x0][0x2d0], -R105 ;  /* 0x0000b4001b107a23 */ /* 0x000fea0000010869 */
[----:B------:R2:W4:Y:S01]  /*9ab0*/  MUFU.EX2 R185, R2 ;  /* 0x0000000200b97308 */ /* 0x0005220000000800 */
[----:B---3--:R-:W-:Y:S09]  /*9ac0*/  MOV R37, c[0x0][0x1e4] ;  /* 0x0000790000257a02 */ /* 0x008ff20000000f00 */
[----:B------:R3:W-:Y:S01]  /*9ad0*/  MUFU.EX2 R42, R16 ;  /* 0x00000010002a7308 */ /* 0x0007e20000000800 */
[--C-:B-1----:R-:W-:Y:S09]  /*9ae0*/  FFMA.FTZ R3, R197, c[0x0][0x2d0], -R107.reuse ;  /* 0x0000b400c5037a23 */ /* 0x102ff2000001086b */
[----:B------:R1:W-:Y:S01]  /*9af0*/  MUFU.EX2 R222, R3 ;  /* 0x0000000300de7308 */ /* 0x0003e20000000800 */
[----:B--2---:R-:W2:Y:S01]  /*9b00*/  SHFL.BFLY PT, R2, R0, 0x1, 0x1f ;  /* 0x0c201f0000027f89 */ /* 0x004ea200000e0000 */
[----:B----4-:R-:W-:Y:S01]  /*9b10*/  F2FP.BF16.PACK_AB R78, R187, R185 ;  /* 0x000000b9bb4e723e */ /* 0x010fe200000010ff */
[----:B---3--:R-:W-:Y:S01]  /*9b20*/  FMUL.FTZ R16, R73, R132 ;  /* 0x0000008449107220 */ /* 0x008fe20000410000 */
[----:B------:R-:W-:Y:S01]  /*9b30*/  MOV R132, R58 ;  /* 0x0000003a00847202 */ /* 0x000fe20000000f00 */
[--C-:B-1----:R-:W-:Y:S01]  /*9b40*/  FFMA.FTZ R3, R192, c[0x0][0x2d0], -R107.reuse ;  /* 0x0000b400c0037a23 */ /* 0x102fe2000001086b */
[----:B------:R-:W-:Y:S04]  /*9b50*/  MOV R192, R81 ;  /* 0x0000005100c07202 */ /* 0x000fe80000000f00 */
[----:B------:R1:W3:Y:S01]  /*9b60*/  MUFU.EX2 R243, R3 ;  /* 0x0000000300f37308 */ /* 0x0002e20000000800 */
[----:B--2---:R-:W-:Y:S01]  /*9b70*/  FMNMX.FTZ R2, R0, R2, !PT ;  /* 0x0000000200027209 */ /* 0x004fe20007810000 */
[----:B------:R-:W-:Y:S02]  /*9b80*/  FFMA.FTZ R0, R19, c[0x0][0x2d0], -R100 ;  /* 0x0000b40013007a23 */ /* 0x000fe40000010864 */
[----:B------:R-:W-:Y:S01]  /*9b90*/  FMUL.FTZ R19, R71, R135 ;  /* 0x0000008747137220 */ /* 0x000fe20000410000 */
[----:B------:R-:W-:Y:S05]  /*9ba0*/  MOV R135, R46 ;  /* 0x0000002e00877202 */ /* 0x000fea0000000f00 */
[----:B------:R2:W4:Y:S01]  /*9bb0*/  MUFU.EX2 R186, R0 ;  /* 0x0000000000ba7308 */ /* 0x0005220000000800 */
[--C-:B-1----:R-:W-:Y:S01]  /*9bc0*/  FFMA.FTZ R3, R12, c[0x0][0x2d0], -R107.reuse ;  /* 0x0000b4000c037a23 */ /* 0x102fe2000001086b */
[----:B---3--:R-:W-:Y:S08]  /*9bd0*/  F2FP.BF16.PACK_AB R64, R243, R222 ;  /* 0x000000def340723e */ /* 0x008ff000000010ff */
[----:B------:R1:W-:Y:S01]  /*9be0*/  MUFU.EX2 R106, R3 ;  /* 0x00000003006a7308 */ /* 0x0003e20000000800 */
[----:B--2---:R-:W-:Y:S01]  /*9bf0*/  FADD.FTZ R0, -R2, R118 ;  /* 0x0000007602007221 */ /* 0x004fe20000010100 */
[----:B----4-:R-:W-:Y:S02]  /*9c00*/  F2FP.BF16.PACK_AB R79, R186, R250 ;  /* 0x000000faba4f723e */ /* 0x010fe400000010ff */
[----:B------:R-:W-:Y:S01]  /*9c10*/  MOV R118, R60 ;  /* 0x0000003c00767202 */ /* 0x000fe20000000f00 */
[----:B------:R-:W-:Y:S06]  /*9c20*/  FMUL.FTZ R0, R0, c[0x0][0x2d0] ;  /* 0x0000b40000007a20 */ /* 0x000fec0000410000 */
[----:B------:R-:W2:Y:S01]  /*9c30*/  MUFU.EX2 R0, R0 ;  /* 0x0000000000007308 */ /* 0x000ea20000000800 */
[----:B-1----:R-:W-:Y:S09]  /*9c40*/  FFMA.FTZ R3, R13, c[0x0][0x2d0], -R107 ;  /* 0x0000b4000d037a23 */ /* 0x002ff2000001086b */
[----:B------:R1:W3:Y:S01]  /*9c50*/  MUFU.EX2 R184, R3 ;  /* 0x0000000300b87308 */ /* 0x0002e20000000800 */
[C---:B--2---:R-:W-:Y:S01]  /*9c60*/  FMUL.FTZ R27, R0.reuse, R143 ;  /* 0x0000008f001b7220 */ /* 0x044fe20000410000 */
[----:B------:R-:W-:Y:S01]  /*9c70*/  MOV R143, R62 ;  /* 0x0000003e008f7202 */ /* 0x000fe20000000f00 */
[C---:B------:R-:W-:Y:S01]  /*9c80*/  FMUL.FTZ R43, R0.reuse, R159 ;  /* 0x0000009f002b7220 */ /* 0x040fe20000410000 */
[----:B------:R-:W-:Y:S01]  /*9c90*/  MOV R159, R221 ;  /* 0x000000dd009f7202 */ /* 0x000fe20000000f00 */
[C---:B------:R-:W-:Y:S05]  /*9ca0*/  FMUL.FTZ R46, R0.reuse, R162 ;  /* 0x000000a2002e7220 */ /* 0x040fea0000410000 */
[----:B------:R2:W-:Y:S01]  /*9cb0*/  MUFU.EX2 R221, R56 ;  /* 0x0000003800dd7308 */ /* 0x0005e20000000800 */
[C---:B------:R-:W-:Y:S02]  /*9cc0*/  FMUL.FTZ R58, R0.reuse, R174 ;  /* 0x000000ae003a7220 */ /* 0x040fe40000410000 */
[----:B------:R-:W-:Y:S02]  /*9cd0*/  FMUL.FTZ R62, R0, R178 ;  /* 0x000000b2003e7220 */ /* 0x000fe40000410000 */
[----:B-1----:R-:W-:Y:S01]  /*9ce0*/  FMUL.FTZ R3, R2, c[0x0][0x2d0] ;  /* 0x0000b40002037a20 */ /* 0x002fe20000410000 */
[----:B---3--:R-:W-:Y:S03]  /*9cf0*/  F2FP.BF16.PACK_AB R66, R184, R106 ;  /* 0x0000006ab842723e */ /* 0x008fe600000010ff */
[--C-:B------:R-:W-:Y:S02]  /*9d00*/  FFMA.FTZ R4, R196, c[0x0][0x2d0], -R3.reuse ;  /* 0x0000b400c4047a23 */ /* 0x100fe40000010803 */
[--C-:B------:R-:W-:Y:S02]  /*9d10*/  FFMA.FTZ R60, R213, c[0x0][0x2d0], -R3.reuse ;  /* 0x0000b400d53c7a23 */ /* 0x100fe40000010803 */
[----:B------:R1:W-:Y:S01]  /*9d20*/  MUFU.EX2 R190, R4 ;  /* 0x0000000400be7308 */ /* 0x0003e20000000800 */
[----:B--2---:R-:W-:Y:S02]  /*9d30*/  FMUL.FTZ R56, R72, R172 ;  /* 0x000000ac48387220 */ /* 0x004fe40000410000 */
[--C-:B-1----:R-:W-:Y:S07]  /*9d40*/  FFMA.FTZ R4, R195, c[0x0][0x2d0], -R3.reuse ;  /* 0x0000b400c3047a23 */ /* 0x102fee0000010803 */
[----:B------:R1:W2:Y:S02]  /*9d50*/  MUFU.EX2 R191, R4 ;  /* 0x0000000400bf7308 */ /* 0x0002a40000000800 */
[--C-:B-1----:R-:W-:Y:S01]  /*9d60*/  FFMA.FTZ R4, R14, c[0x0][0x2d0], -R3.reuse ;  /* 0x0000b4000e047a23 */ /* 0x102fe20000010803 */
[----:B--2---:R-:W-:Y:S07]  /*9d70*/  F2FP.BF16.PACK_AB R65, R191, R190 ;  /* 0x000000bebf41723e */ /* 0x004fee00000010ff */
[----:B------:R1:W-:Y:S02]  /*9d80*/  MUFU.EX2 R200, R4 ;  /* 0x0000000400c87308 */ /* 0x0003e40000000800 */
[----:B-1----:R-:W-:Y:S08]  /*9d90*/  FFMA.FTZ R4, R15, c[0x0][0x2d0], -R3 ;  /* 0x0000b4000f047a23 */ /* 0x002ff00000010803 */
[----:B------:R1:W2:Y:S02]  /*9da0*/  MUFU.EX2 R202, R4 ;  /* 0x0000000400ca7308 */ /* 0x0002a40000000800 */
[--C-:B-1----:R-:W-:Y:S01]  /*9db0*/  FFMA.FTZ R4, R32, c[0x0][0x2d0], -R105.reuse ;  /* 0x0000b40020047a23 */ /* 0x102fe20000010869 */
[----:B--2---:R-:W-:Y:S07]  /*9dc0*/  F2FP.BF16.PACK_AB R67, R202, R200 ;  /* 0x000000c8ca43723e */ /* 0x004fee00000010ff */
[----:B------:R-:W-:Y:S10]  /*9dd0*/  MUFU.EX2 R32, R5 ;  /* 0x0000000500207308 */ /* 0x000ff40000000800 */
[----:B------:R1:W-:Y:S02]  /*9de0*/  MUFU.EX2 R90, R4 ;  /* 0x00000004005a7308 */ /* 0x0003e40000000800 */
[----:B-1----:R-:W-:Y:S08]  /*9df0*/  FFMA.FTZ R4, R33, c[0x0][0x2d0], -R105 ;  /* 0x0000b40021047a23 */ /* 0x002ff00000010869 */
[----:B------:R1:W2:Y:S02]  /*9e00*/  MUFU.EX2 R93, R4 ;  /* 0x00000004005d7308 */ /* 0x0002a40000000800 */
[----:B-1----:R-:W-:Y:S05]  /*9e10*/  @P0 SHF.R.S32.HI R4, RZ, 0x1f, R242 ;  /* 0x0000001fff040819 */ /* 0x002fea00000114f2 */
[----:B------:R-:W-:Y:S02]  /*9e20*/  @P0 IMAD R6, R4, c[0x0][0x1e0], RZ ;  /* 0x0000780004060a24 */ /* 0x000fe400078e02ff */
[C---:B------:R-:W-:Y:S04]  /*9e30*/  @P0 IMAD.WIDE.U32 R4, R242.reuse, c[0x0][0x1e0], RZ ;  /* 0x00007800f2040a25 */ /* 0x040fe800078e00ff */
[----:B------:R-:W-:Y:S01]  /*9e40*/  @P0 IMAD R8, R242, c[0x0][0x1e4], R6 ;  /* 0x00007900f2080a24 */ /* 0x000fe200078e0206 */
[----:B------:R-:W-:Y:S02]  /*9e50*/  @P0 MOV R6, R36 ;  /* 0x0000002400060202 */ /* 0x000fe40000000f00 */
[----:B------:R-:W-:Y:S02]  /*9e60*/  MOV R36, c[0x0][0x1e0] ;  /* 0x0000780000247a02 */ /* 0x000fe40000000f00 */
[----:B------:R-:W-:Y:S01]  /*9e70*/  @P0 IADD3 R5, R5, R8, RZ ;  /* 0x0000000805050210 */ /* 0x000fe20007ffe0ff */
[----:B------:R-:W-:Y:S01]  /*9e80*/  @P0 IMAD.WIDE.U32 R6, R4, 0x70, R6 ;  /* 0x0000007004060825 */ /* 0x000fe200078e0006 */
[C---:B------:R-:W-:Y:S02]  /*9e90*/  @P0 SHF.L.U32 R15, R36.reuse, 0x5, RZ ;  /* 0x00000005240f0819 */ /* 0x040fe400000006ff */
[----:B------:R-:W-:Y:S01]  /*9ea0*/  @P0 SHF.L.U64.HI R14, R36, 0x5, R37 ;  /* 0x00000005240e0819 */ /* 0x000fe20000010225 */
[----:B------:R-:W-:Y:S01]  /*9eb0*/  @P0 IMAD R5, R5, 0x70, RZ ;  /* 0x0000007005050824 */ /* 0x000fe200078e02ff */
[----:B------:R-:W-:Y:S01]  /*9ec0*/  @P0 LEA R4, P3, R6, c[0x0][0x1c8], 0x1 ;  /* 0x0000720006040a11 */ /* 0x000fe200078608ff */
[--C-:B------:R-:W-:Y:S03]  /*9ed0*/  FFMA.FTZ R8, R34, c[0x0][0x2d0], -R100.reuse ;  /* 0x0000b40022087a23 */ /* 0x100fe60000010864 */
[----:B------:R-:W-:Y:S01]  /*9ee0*/  @P0 IADD3 R5, R7, R5, RZ ;  /* 0x0000000507050210 */ /* 0x000fe20007ffe0ff */
[----:B------:R1:W-:Y:S03]  /*9ef0*/  MUFU.EX2 R91, R8 ;  /* 0x00000008005b7308 */ /* 0x0003e60000000800 */
[----:B------:R-:W-:Y:S01]  /*9f00*/  @P0 LEA.HI.X R5, R6, c[0x0][0x1cc], R5, 0x1, P3 ;  /* 0x0000730006050a11 */ /* 0x000fe200018f0c05 */
[----:B------:R-:W-:Y:S02]  /*9f10*/  FFMA.FTZ R6, R24, c[0x0][0x2d0], -R107 ;  /* 0x0000b40018067a23 */ /* 0x000fe4000001086b */
[----:B------:R-:W-:Y:S02]  /*9f20*/  FFMA.FTZ R24, R49, c[0x0][0x2d0], -R105 ;  /* 0x0000b40031187a23 */ /* 0x000fe40000010869 */
[----:B------:R3:W-:Y:S01]  /*9f30*/  @P0 LDGSTS.E.BYPASS.LTC128B.128 [R241+0x3900], [R4.64], !P1 ;  /* 0x0390000004f10fae */ /* 0x0007e2000c901d48 */
[----:B------:R-:W-:Y:S01]  /*9f40*/  FMUL.FTZ R49, R73, R165 ;  /* 0x000000a549317220 */ /* 0x000fe20000410000 */
[----:B------:R4:W2:Y:S01]  /*9f50*/  MUFU.EX2 R34, R6 ;  /* 0x0000000600227308 */ /* 0x0008a20000000800 */
[-C--:B-1----:R-:W-:Y:S04]  /*9f60*/  @P0 IADD3 R8, P2, R4, R15.reuse, RZ ;  /* 0x0000000f04080210 */ /* 0x082fe80007f5e0ff */
[-C--:B------:R-:W-:Y:S02]  /*9f70*/  @P0 IADD3.X R9, R5, R14.reuse, RZ, P2, !PT ;  /* 0x0000000e05090210 */ /* 0x080fe400017fe4ff */
[-C--:B------:R-:W-:Y:S03]  /*9f80*/  @P0 IADD3 R12, P4, R8, R15.reuse, RZ ;  /* 0x0000000f080c0210 */ /* 0x080fe60007f9e0ff */
[----:B------:R1:W-:Y:S01]  /*9f90*/  @P0 LDGSTS.E.BYPASS.LTC128B.128 [R241+0x4100], [R8.64], !P1 ;  /* 0x0410000008f10fae */ /* 0x0003e2000c901d48 */
[-C--:B------:R-:W-:Y:S01]  /*9fa0*/  @P0 IADD3.X R13, R9, R14.reuse, RZ, P4, !PT ;  /* 0x0000000e090d0210 */ /* 0x080fe200027fe4ff */
[--C-:B---3--:R-:W-:Y:S01]  /*9fb0*/  FFMA.FTZ R4, R25, c[0x0][0x2d0], -R107.reuse ;  /* 0x0000b40019047a23 */ /* 0x108fe2000001086b */
[----:B------:R-:W-:Y:S01]  /*9fc0*/  @P0 IADD3 R10, P3, R12, R15, RZ ;  /* 0x0000000f0c0a0210 */ /* 0x000fe20007f7e0ff */
[----:B------:R-:W-:Y:S01]  /*9fd0*/  FMUL.FTZ R25, R72, R141 ;  /* 0x0000008d48197220 */ /* 0x000fe20000410000 */
[----:B--2---:R-:W-:Y:S01]  /*9fe0*/  MOV R141, R93 ;  /* 0x0000005d008d7202 */ /* 0x004fe20000000f00 */
[----:B------:R2:W-:Y:S01]  /*9ff0*/  MUFU.EX2 R35, R4 ;  /* 0x0000000400237308 */ /* 0x0005e20000000800 */
[-C--:B------:R-:W-:Y:S01]  /*a000*/  @P0 IADD3.X R11, R13, R14.reuse, RZ, P3, !PT ;  /* 0x0000000e0d0b0210 */ /* 0x080fe20001ffe4ff */
[----:B------:R3:W-:Y:S01]  /*a010*/  @P0 LDGSTS.E.BYPASS.LTC128B.128 [R241+0x4900], [R12.64], !P1 ;  /* 0x049000000cf10fae */ /* 0x0007e2000c901d48 */
[-C--:B----4-:R-:W-:Y:S04]  /*a020*/  @P0 IADD3 R6, P2, R10, R15.reuse, RZ ;  /* 0x0000000f0a060210 */ /* 0x090fe80007f5e0ff */
[-C--:B------:R-:W-:Y:S03]  /*a030*/  @P0 IADD3.X R7, R11, R14.reuse, RZ, P2, !PT ;  /* 0x0000000e0b070210 */ /* 0x080fe600017fe4ff */
[----:B------:R4:W-:Y:S08]  /*a040*/  @P0 LDGSTS.E.BYPASS.LTC128B.128 [R241+0x5100], [R10.64], !P1 ;  /* 0x051000000af10fae */ /* 0x0009f0000c901d48 */
[----:B------:R4:W-:Y:S01]  /*a050*/  @P0 LDGSTS.E.BYPASS.LTC128B.128 [R241+0x5900], [R6.64], !P1 ;  /* 0x0590000006f10fae */ /* 0x0009e2000c901d48 */
[----:B-1----:R-:W-:Y:S02]  /*a060*/  FFMA.FTZ R9, R28, c[0x0][0x2d0], -R107 ;  /* 0x0000b4001c097a23 */ /* 0x002fe4000001086b */
[--C-:B------:R-:W-:Y:S01]  /*a070*/  FFMA.FTZ R28, R198, c[0x0][0x2d0], -R100.reuse ;  /* 0x0000b400c61c7a23 */ /* 0x100fe20000010864 */
[----:B--2---:R-:W-:Y:S01]  /*a080*/  @P0 IADD3 R4, P3, R6, R15, RZ ;  /* 0x0000000f06040210 */ /* 0x004fe20007f7e0ff */
[----:B------:R1:W2:Y:S01]  /*a090*/  MUFU.EX2 R92, R9 ;  /* 0x00000009005c7308 */ /* 0x0002a20000000800 */
[----:B------:R-:W-:Y:S01]  /*a0a0*/  MOV R198, R63 ;  /* 0x0000003f00c67202 */ /* 0x000fe20000000f00 */
[----:B------:R-:W-:Y:S01]  /*a0b0*/  FMUL.FTZ R63, R0, R179 ;  /* 0x000000b3003f7220 */ /* 0x000fe20000410000 */
[----:B------:R-:W-:Y:S01]  /*a0c0*/  @P0 IADD3.X R5, R7, R14, RZ, P3, !PT ;  /* 0x0000000e07050210 */ /* 0x000fe20001ffe4ff */
[----:B---3--:R-:W-:Y:S01]  /*a0d0*/  FFMA.FTZ R12, R26, c[0x0][0x2d0], -R105 ;  /* 0x0000b4001a0c7a23 */ /* 0x008fe20000010869 */
[----:B------:R-:W-:Y:S01]  /*a0e0*/  @P0 IADD3 R8, P2, R4, R15, RZ ;  /* 0x0000000f04080210 */ /* 0x000fe20007f5e0ff */
[----:B------:R-:W-:Y:S01]  /*a0f0*/  FMUL.FTZ R13, R72, R129 ;  /* 0x00000081480d7220 */ /* 0x000fe20000410000 */
[----:B------:R-:W-:Y:S01]  /*a100*/  MOV R129, R32 ;  /* 0x0000002000817202 */ /* 0x000fe20000000f00 */
[----:B------:R3:W-:Y:S01]  /*a110*/  @P0 LDGSTS.E.BYPASS.LTC128B.128 [R241+0x6100], [R4.64], !P1 ;  /* 0x0610000004f10fae */ /* 0x0007e2000c901d48 */
[C---:B------:R-:W-:Y:S01]  /*a120*/  FMUL.FTZ R15, R0.reuse, R131 ;  /* 0x00000083000f7220 */ /* 0x040fe20000410000 */
[----:B------:R3:W-:Y:S01]  /*a130*/  MUFU.EX2 R44, R12 ;  /* 0x0000000c002c7308 */ /* 0x0007e20000000800 */
[--C-:B------:R-:W-:Y:S01]  /*a140*/  FFMA.FTZ R32, R201, c[0x0][0x2d0], -R100.reuse ;  /* 0x0000b400c9207a23 */ /* 0x100fe20000010864 */
[----:B------:R-:W-:Y:S01]  /*a150*/  MOV R201, R251 ;  /* 0x000000fb00c97202 */ /* 0x000fe20000000f00 */
[C---:B----4-:R-:W-:Y:S01]  /*a160*/  FMUL.FTZ R10, R0.reuse, R122 ;  /* 0x0000007a000a7220 */ /* 0x050fe20000410000 */
[----:B------:R-:W-:Y:S01]  /*a170*/  MOV R131, R41 ;  /* 0x0000002900837202 */ /* 0x000fe20000000f00 */
[C---:B------:R-:W-:Y:S01]  /*a180*/  FMUL.FTZ R11, R0.reuse, R123 ;  /* 0x0000007b000b7220 */ /* 0x040fe20000410000 */
[----:B------:R-:W-:Y:S01]  /*a190*/  MOV R123, R34 ;  /* 0x00000022007b7202 */ /* 0x000fe20000000f00 */
[C---:B------:R-:W-:Y:S01]  /*a1a0*/  FMUL.FTZ R26, R0.reuse, R142 ;  /* 0x0000008e001a7220 */ /* 0x040fe20000410000 */
[----:B------:R-:W-:Y:S01]  /*a1b0*/  MOV R122, R88 ;  /* 0x00000058007a7202 */ /* 0x000fe20000000f00 */
[----:B------:R-:W-:Y:S01]  /*a1c0*/  FMUL.FTZ R34, R71, R150 ;  /* 0x0000009647227220 */ /* 0x000fe20000410000 */
[----:B------:R4:W-:Y:S01]  /*a1d0*/  MUFU.EX2 R251, R32 ;  /* 0x0000002000fb7308 */ /* 0x0009e20000000800 */
[----:B------:R-:W-:Y:S01]  /*a1e0*/  FFMA.FTZ R6, R29, c[0x0][0x2d0], -R107 ;  /* 0x0000b4001d067a23 */ /* 0x000fe2000001086b */
[----:B------:R-:W-:Y:S01]  /*a1f0*/  MOV R150, R80 ;  /* 0x0000005000967202 */ /* 0x000fe20000000f00 */
[----:B------:R-:W-:Y:S01]  /*a200*/  FMUL.FTZ R7, R71, R127 ;  /* 0x0000007f47077220 */ /* 0x000fe20000410000 */
[----:B-1----:R-:W-:Y:S01]  /*a210*/  @P0 IADD3.X R9, R5, R14, RZ, P2, !PT ;  /* 0x0000000e05090210 */ /* 0x002fe200017fe4ff */
[----:B------:R-:W-:Y:S01]  /*a220*/  FMUL.FTZ R14, R0, R130 ;  /* 0x00000082000e7220 */ /* 0x000fe20000410000 */
[----:B------:R-:W-:Y:S01]  /*a230*/  MOV R130, R87 ;  /* 0x0000005700827202 */ /* 0x000fe20000000f00 */
[C---:B------:R-:W-:Y:S01]  /*a240*/  FMUL.FTZ R29, R72.reuse, R145 ;  /* 0x00000091481d7220 */ /* 0x040fe20000410000 */
[----:B--2---:R-:W-:Y:S01]  /*a250*/  MOV R142, R92 ;  /* 0x0000005c008e7202 */ /* 0x004fe20000000f00 */
[----:B------:R1:W-:Y:S01]  /*a260*/  @P0 LDGSTS.E.BYPASS.LTC128B.128 [R241+0x6900], [R8.64], !P1 ;  /* 0x0690000008f10fae */ /* 0x0003e2000c901d48 */
[----:B------:R2:W2:Y:S01]  /*a270*/  MUFU.EX2 R33, R6 ;  /* 0x0000000600217308 */ /* 0x0004a20000000800 */
[----:B------:R-:W-:Y:S01]  /*a280*/  FMUL.FTZ R41, R72, R157 ;  /* 0x0000009d48297220 */ /* 0x000fe20000410000 */
[----:B------:R-:W-:Y:S01]  /*a290*/  MOV R157, R47 ;  /* 0x0000002f009d7202 */ /* 0x000fe20000000f00 */
[----:B------:R-:W-:Y:S02]  /*a2a0*/  FMUL.FTZ R47, R0, R163 ;  /* 0x000000a3002f7220 */ /* 0x000fe40000410000 */
[----:B---3--:R-:W-:Y:S01]  /*a2b0*/  FFMA.FTZ R4, R194, c[0x0][0x2d0], -R3 ;  /* 0x0000b400c2047a23 */ /* 0x008fe20000010803 */
[----:B------:R-:W-:Y:S01]  /*a2c0*/  MOV R194, R248 ;  /* 0x000000f800c27202 */ /* 0x000fe20000000f00 */
[----:B------:R-:W3:Y:S01]  /*a2d0*/  LDSM.16.MT88.4 R20, [R224+0x100] ;  /* 0x00010000e014783b */ /* 0x000ee20000004200 */
[----:B------:R-:W-:Y:S01]  /*a2e0*/  FMUL.FTZ R5, R73, R125 ;  /* 0x0000007d49057220 */ /* 0x000fe20000410000 */
[----:B------:R-:W-:Y:S01]  /*a2f0*/  MOV R125, R91 ;  /* 0x0000005b007d7202 */ /* 0x000fe20000000f00 */
[----:B------:R1:W-:Y:S01]  /*a300*/  MUFU.EX2 R195, R4 ;  /* 0x0000000400c37308 */ /* 0x0003e20000000800 */
[C---:B------:R-:W-:Y:S02]  /*a310*/  FMUL.FTZ R12, R72.reuse, R128 ;  /* 0x00000080480c7220 */ /* 0x040fe40000410000 */
[----:B------:R-:W-:Y:S02]  /*a320*/  FFMA.FTZ R92, R215, c[0x0][0x2d0], -R105 ;  /* 0x0000b400d75c7a23 */ /* 0x000fe40000010869 */
[----:B------:R-:W3:Y:S01]  /*a330*/  LDSM.16.MT88.4 R36, [R227+0x100] ;  /* 0x00010000e324783b */ /* 0x000ee20000004200 */
[----:B----4-:R-:W-:Y:S01]  /*a340*/  FMUL.FTZ R32, R73, R148 ;  /* 0x0000009449207220 */ /* 0x010fe20000410000 */
[----:B------:R-:W-:Y:S06]  /*a350*/  MOV R148, R83 ;  /* 0x0000005300947202 */ /* 0x000fec0000000f00 */
[----:B------:R-:W4:Y:S01]  /*a360*/  LDSM.16.MT88.4 R52, [R225+0x100] ;  /* 0x00010000e134783b */ /* 0x000f220000004200 */
[----:B--2---:R-:W-:Y:S01]  /*a370*/  FMUL.FTZ R6, R71, R126 ;  /* 0x0000007e47067220 */ /* 0x004fe20000410000 */
[----:B------:R-:W-:Y:S01]  /*a380*/  MOV R128, R33 ;  /* 0x0000002100807202 */ /* 0x000fe20000000f00 */
[C---:B-1----:R-:W-:Y:S01]  /*a390*/  FMUL.FTZ R9, R72.reuse, R121 ;  /* 0x0000007948097220 */ /* 0x042fe20000410000 */
[----:B------:R-:W-:Y:S01]  /*a3a0*/  MOV R126, R90 ;  /* 0x0000005a007e7202 */ /* 0x000fe20000000f00 */
[----:B------:R-:W-:Y:S01]  /*a3b0*/  FMUL.FTZ R8, R72, R120 ;  /* 0x0000007848087220 */ /* 0x000fe20000410000 */
[----:B------:R-:W-:Y:S01]  /*a3c0*/  MOV R120, R35 ;  /* 0x0000002300787202 */ /* 0x000fe20000000f00 */
[----:B------:R-:W-:Y:S01]  /*a3d0*/  FMUL.FTZ R33, R73, R149 ;  /* 0x0000009549217220 */ /* 0x000fe20000410000 */
[----:B------:R-:W-:Y:S01]  /*a3e0*/  MOV R149, R82 ;  /* 0x0000005200957202 */ /* 0x000fe20000000f00 */
[----:B------:R-:W-:Y:S01]  /*a3f0*/  FMUL.FTZ R35, R71, R151 ;  /* 0x0000009747237220 */ /* 0x000fe20000410000 */
[----:B------:R-:W1:Y:S01]  /*a400*/  LDSM.16.MT88.4 R80, [R226+0x100] ;  /* 0x00010000e250783b */ /* 0x000e620000004200 */
[--C-:B------:R-:W-:Y:S01]  /*a410*/  FFMA.FTZ R4, R193, c[0x0][0x2d0], -R3.reuse ;  /* 0x0000b400c1047a23 */ /* 0x100fe20000010803 */
[----:B------:R-:W-:Y:S01]  /*a420*/  MOV R193, R40 ;  /* 0x0000002800c17202 */ /* 0x000fe20000000f00 */
[--C-:B------:R-:W-:Y:S01]  /*a430*/  FFMA.FTZ R40, R51, c[0x0][0x2d0], -R100.reuse ;  /* 0x0000b40033287a23 */ /* 0x100fe20000010864 */
[----:B------:R-:W-:Y:S01]  /*a440*/  MOV R151, R59 ;  /* 0x0000003b00977202 */ /* 0x000fe20000000f00 */
[----:B------:R2:W1:Y:S01]  /*a450*/  MUFU.EX2 R196, R4 ;  /* 0x0000000400c47308 */ /* 0x0004620000000800 */
[----:B------:R-:W-:Y:S01]  /*a460*/  FMUL.FTZ R51, R71, R167 ;  /* 0x000000a747337220 */ /* 0x000fe20000410000 */
[----:B------:R-:W-:Y:S01]  /*a470*/  MOV R121, R89 ;  /* 0x0000005900797202 */ /* 0x000fe20000000f00 */
[----:B------:R-:W-:Y:S01]  /*a480*/  FMUL.FTZ R59, R0, R175 ;  /* 0x000000af003b7220 */ /* 0x000fe20000410000 */
[----:B------:R-:W-:Y:S08]  /*a490*/  LDSM.16.MT88.4 R88, [R227+0x900] ;  /* 0x00090000e358783b */ /* 0x000ff00000004200 */
[----:B------:R-:W0:Y:S01]  /*a4a0*/  LDGDEPBAR ;  /* 0x00000000000079af */ /* 0x000e220000000000 */
[--C-:B--2---:R-:W-:Y:S02]  /*a4b0*/  FFMA.FTZ R4, R30, c[0x0][0x2d0], -R3.reuse ;  /* 0x0000b4001e047a23 */ /* 0x104fe40000010803 */
[C---:B------:R-:W-:Y:S01]  /*a4c0*/  FMUL.FTZ R30, R0.reuse, R146 ;  /* 0x00000092001e7220 */ /* 0x040fe20000410000 */
[----:B------:R-:W-:Y:S01]  /*a4d0*/  MOV R146, R42 ;  /* 0x0000002a00927202 */ /* 0x000fe20000000f00 */
[----:B------:R2:W-:Y:S01]  /*a4e0*/  MUFU.EX2 R197, R4 ;  /* 0x0000000400c57308 */ /* 0x0005e20000000800 */
[C---:B------:R-:W-:Y:S01]  /*a4f0*/  FMUL.FTZ R42, R0.reuse, R158 ;  /* 0x0000009e002a7220 */ /* 0x040fe20000410000 */
[----:B------:R-:W-:Y:S01]  /*a500*/  MOV R158, R219 ;  /* 0x000000db009e7202 */ /* 0x000fe20000000f00 */
[----:B--2---:R-:W-:Y:S02]  /*a510*/  FFMA.FTZ R4, R31, c[0x0][0x2d0], -R3 ;  /* 0x0000b4001f047a23 */ /* 0x004fe40000010803 */
[----:B------:R-:W-:Y:S01]  /*a520*/  FMUL.FTZ R31, R0, R147 ;  /* 0x00000093001f7220 */ /* 0x000fe20000410000 */
[----:B------:R-:W-:Y:S04]  /*a530*/  MOV R147, R44 ;  /* 0x0000002c00937202 */ /* 0x000fe80000000f00 */
[----:B------:R2:W1:Y:S01]  /*a540*/  MUFU.EX2 R199, R4 ;  /* 0x0000000400c77308 */ /* 0x0004620000000800 */
[----:B------:R-:W-:Y:S09]  /*a550*/  FFMA.FTZ R44, R208, c[0x0][0x2d0], -R107 ;  /* 0x0000b400d02c7a23 */ /* 0x000ff2000001086b */
[----:B------:R1:W-:Y:S01]  /*a560*/  MUFU.EX2 R145, R44 ;  /* 0x0000002c00917308 */ /* 0x0003e20000000800 */
[C---:B--2---:R-:W-:Y:S09]  /*a570*/  FMUL.FTZ R4, R73.reuse, R124 ;  /* 0x0000007c49047220 */ /* 0x044ff20000410000 */
[----:B------:R2:W-:Y:S01]  /*a580*/  MUFU.EX2 R124, R24 ;  /* 0x00000018007c7308 */ /* 0x0005e20000000800 */
[-C--:B---3--:R-:W-:Y:S05]  /*a590*/  HMMA.16816.F32.BF16 R4, R76, R20.reuse, R4 ;  /* 0x000000144c04723c */ /* 0x088fea0000041804 */
[----:B-1----:R-:W-:Y:S03]  /*a5a0*/  FMUL.FTZ R44, R72, R160 ;  /* 0x000000a0482c7220 */ /* 0x002fe60000410000 */
[C---:B------:R-:W-:Y:S07]  /*a5b0*/  HMMA.16816.F32.BF16 R8, R64.reuse, R20, R8 ;  /* 0x000000144008723c */ /* 0x040fee0000041808 */
[----:B------:R-:W-:Y:S01]  /*a5c0*/  FFMA.FTZ R20, R48, c[0x0][0x2d0], -R105 ;  /* 0x0000b40030147a23 */ /* 0x000fe20000010869 */
[-C--:B------:R-:W-:Y:S03]  /*a5d0*/  HMMA.16816.F32.BF16 R12, R64, R22.reuse, R12 ;  /* 0x00000016400c723c */ /* 0x080fe6000004180c */
[----:B------:R1:W3:Y:S01]  /*a5e0*/  MUFU.EX2 R127, R20 ;  /* 0x00000014007f7308 */ /* 0x0002e20000000800 */
[----:B------:R-:W-:Y:S01]  /*a5f0*/  FMUL.FTZ R21, R73, R137 ;  /* 0x0000008949157220 */ /* 0x000fe20000410000 */
[----:B------:R-:W-:Y:S01]  /*a600*/  MOV R137, R84 ;  /* 0x0000005400897202 */ /* 0x000fe20000000f00 */
[C---:B--2---:R-:W-:Y:S01]  /*a610*/  FMUL.FTZ R24, R72.reuse, R140 ;  /* 0x0000008c48187220 */ /* 0x044fe20000410000 */
[----:B------:R-:W2:Y:S01]  /*a620*/  LDSM.16.MT88.4 R84, [R224+0x900] ;  /* 0x00090000e054783b */ /* 0x000ea20000004200 */
[C---:B------:R-:W-:Y:S04]  /*a630*/  HMMA.16816.F32.BF16 R16, R76.reuse, R22, R16 ;  /* 0x000000164c10723c */ /* 0x040fe80000041810 */
[--C-:B------:R-:W-:Y:S01]  /*a640*/  FFMA.FTZ R48, R203, c[0x0][0x2d0], -R107.reuse ;  /* 0x0000b400cb307a23 */ /* 0x100fe2000001086b */
[----:B------:R-:W-:Y:S02]  /*a650*/  MOV R140, R94 ;  /* 0x0000005e008c7202 */ /* 0x000fe40000000f00 */
[C---:B------:R-:W-:Y:S01]  /*a660*/  FMUL.FTZ R22, R71.reuse, R138 ;  /* 0x0000008a47167220 */ /* 0x040fe20000410000 */
[----:B------:R-:W-:Y:S01]  /*a670*/  MOV R138, R252 ;  /* 0x000000fc008a7202 */ /* 0x000fe20000000f00 */
[----:B------:R-:W-:Y:S01]  /*a680*/  FMUL.FTZ R23, R71, R139 ;  /* 0x0000008b47177220 */ /* 0x000fe20000410000 */
[----:B------:R3:W2:Y:S02]  /*a690*/  MUFU.EX2 R252, R28 ;  /* 0x0000001c00fc7308 */ /* 0x0006a40000000800 */
[----:B------:R-:W-:Y:S01]  /*a6a0*/  MOV R139, R61 ;  /* 0x0000003d008b7202 */ /* 0x000fe20000000f00 */
[C---:B------:R-:W-:Y:S02]  /*a6b0*/  FMUL.FTZ R61, R72.reuse, R177 ;  /* 0x000000b1483d7220 */ /* 0x040fe40000410000 */
[----:B-1----:R-:W-:Y:S01]  /*a6c0*/  FMUL.FTZ R20, R73, R136 ;  /* 0x0000008849147220 */ /* 0x002fe20000410000 */
[----:B------:R-:W-:Y:S04]  /*a6d0*/  MOV R136, R223 ;  /* 0x000000df00887202 */ /* 0x000fe80000000f00 */
[----:B------:R1:W-:Y:S02]  /*a6e0*/  MUFU.EX2 R223, R48 ;  /* 0x0000003000df7308 */ /* 0x0003e40000000800 */
[-C--:B------:R-:W-:Y:S08]  /*a6f0*/  HMMA.16816.F32.BF16 R20, R76, R36.reuse, R20 ;  /* 0x000000244c14723c */ /* 0x080ff00000041814 */
[C---:B------:R-:W-:Y:S04]  /*a700*/  HMMA.16816.F32.BF16 R24, R64.reuse, R36, R24 ;  /* 0x000000244018723c */ /* 0x040fe80000041818 */
[----:B---3--:R-:W-:Y:S02]  /*a710*/  FMUL.FTZ R28, R72, R144 ;  /* 0x00000090481c7220 */ /* 0x008fe40000410000 */
[----:B------:R3:W-:Y:S01]  /*a720*/  MUFU.EX2 R144, R60 ;  /* 0x0000003c00907308 */ /* 0x0007e20000000800 */
[--C-:B------:R-:W-:Y:S02]  /*a730*/  FFMA.FTZ R36, R50, c[0x0][0x2d0], -R100.reuse ;  /* 0x0000b40032247a23 */ /* 0x100fe40000010864 */
[----:B------:R-:W-:Y:S02]  /*a740*/  FMUL.FTZ R50, R71, R166 ;  /* 0x000000a647327220 */ /* 0x000fe40000410000 */
[-C--:B------:R-:W-:Y:S03]  /*a750*/  HMMA.16816.F32.BF16 R28, R64, R38.reuse, R28 ;  /* 0x00000026401c723c */ /* 0x080fe6000004181c */
[C---:B-1----:R-:W-:Y:S02]  /*a760*/  FMUL.FTZ R48, R73.reuse, R164 ;  /* 0x000000a449307220 */ /* 0x042fe40000410000 */
[----:B------:R-:W-:Y:S01]  /*a770*/  LDSM.16.MT88.4 R164, [R225+0x3100] ;  /* 0x00310000e1a4783b */ /* 0x000fe20000004200 */
[----:B------:R1:W-:Y:S01]  /*a780*/  MUFU.EX2 R248, R36 ;  /* 0x0000002400f87308 */ /* 0x0003e20000000800 */
[----:B------:R-:W-:Y:S01]  /*a790*/  FMUL.FTZ R37, R73, R153 ;  /* 0x0000009949257220 */ /* 0x000fe20000410000 */
[C---:B------:R-:W-:Y:S07]  /*a7a0*/  HMMA.16816.F32.BF16 R32, R76.reuse, R38, R32 ;  /* 0x000000264c20723c */ /* 0x040fee0000041820 */
[C---:B------:R-:W-:Y:S01]  /*a7b0*/  FMUL.FTZ R39, R71.reuse, R155 ;  /* 0x0000009b47277220 */ /* 0x040fe20000410000 */
[----:B------:R-:W-:Y:S01]  /*a7c0*/  MOV R155, R249 ;  /* 0x000000f9009b7202 */ /* 0x000fe20000000f00 */
[----:B------:R-:W-:Y:S01]  /*a7d0*/  FMUL.FTZ R38, R71, R154 ;  /* 0x0000009a47267220 */ /* 0x000fe20000410000 */
[----:B------:R2:W2:Y:S02]  /*a7e0*/  MUFU.EX2 R249, R40 ;  /* 0x0000002800f97308 */ /* 0x0004a40000000800 */
[C---:B---3--:R-:W-:Y:S02]  /*a7f0*/  FMUL.FTZ R60, R72.reuse, R176 ;  /* 0x000000b0483c7220 */ /* 0x048fe40000410000 */
[----:B-1----:R-:W-:Y:S07]  /*a800*/  FMUL.FTZ R36, R73, R152 ;  /* 0x0000009849247220 */ /* 0x002fee0000410000 */
[-C--:B----4-:R-:W-:Y:S03]  /*a810*/  HMMA.16816.F32.BF16 R36, R76, R52.reuse, R36 ;  /* 0x000000344c24723c */ /* 0x090fe60000041824 */
[C---:B--2---:R-:W-:Y:S01]  /*a820*/  FMUL.FTZ R40, R72.reuse, R156 ;  /* 0x0000009c48287220 */ /* 0x044fe20000410000 */
[----:B------:R-:W-:Y:S01]  /*a830*/  MOV R156, R57 ;  /* 0x00000039009c7202 */ /* 0x000fe20000000f00 */
[----:B------:R-:W-:Y:S05]  /*a840*/  FMUL.FTZ R57, R72, R173 ;  /* 0x000000ad48397220 */ /* 0x000fea0000410000 */
[C---:B------:R-:W-:Y:S07]  /*a850*/  HMMA.16816.F32.BF16 R40, R64.reuse, R52, R40 ;  /* 0x000000344028723c */ /* 0x040fee0000041828 */
[----:B------:R-:W-:Y:S01]  /*a860*/  FFMA.FTZ R52, R209, c[0x0][0x2d0], -R107 ;  /* 0x0000b400d1347a23 */ /* 0x000fe2000001086b */
[-C--:B------:R-:W-:Y:S03]  /*a870*/  HMMA.16816.F32.BF16 R44, R64, R54.reuse, R44 ;  /* 0x00000036402c723c */ /* 0x080fe6000004182c */
[----:B------:R1:W2:Y:S01]  /*a880*/  MUFU.EX2 R220, R52 ;  /* 0x0000003400dc7308 */ /* 0x0002a20000000800 */
[----:B------:R-:W-:Y:S04]  /*a890*/  FMUL.FTZ R53, R73, R169 ;  /* 0x000000a949357220 */ /* 0x000fe80000410000 */
[C---:B------:R-:W-:Y:S07]  /*a8a0*/  HMMA.16816.F32.BF16 R48, R76.reuse, R54, R48 ;  /* 0x000000364c30723c */ /* 0x040fee0000041830 */
[C---:B------:R-:W-:Y:S02]  /*a8b0*/  FMUL.FTZ R55, R71.reuse, R171 ;  /* 0x000000ab47377220 */ /* 0x040fe40000410000 */
[----:B------:R-:W-:Y:S03]  /*a8c0*/  FMUL.FTZ R54, R71, R170 ;  /* 0x000000aa47367220 */ /* 0x000fe60000410000 */
[C---:B-1----:R-:W-:Y:S07]  /*a8d0*/  FMUL.FTZ R52, R73.reuse, R168 ;  /* 0x000000a849347220 */ /* 0x042fee0000410000 */
[-C--:B------:R-:W-:Y:S08]  /*a8e0*/  HMMA.16816.F32.BF16 R52, R76, R80.reuse, R52 ;  /* 0x000000504c34723c */ /* 0x080ff00000041834 */
[C---:B------:R-:W-:Y:S07]  /*a8f0*/  HMMA.16816.F32.BF16 R56, R64.reuse, R80, R56 ;  /* 0x000000504038723c */ /* 0x040fee0000041838 */
[--C-:B------:R-:W-:Y:S01]  /*a900*/  FFMA.FTZ R80, R216, c[0x0][0x2d0], -R3.reuse ;  /* 0x0000b400d8507a23 */ /* 0x100fe20000010803 */
[-C--:B------:R-:W-:Y:S03]  /*a910*/  HMMA.16816.F32.BF16 R60, R64, R82.reuse, R60 ;  /* 0x00000052403c723c */ /* 0x080fe6000004183c */
[----:B------:R1:W3:Y:S01]  /*a920*/  MUFU.EX2 R154, R80 ;  /* 0x00000050009a7308 */ /* 0x0002e20000000800 */
[----:B------:R-:W-:Y:S03]  /*a930*/  F2FP.BF16.PACK_AB R81, R196, R195 ;  /* 0x000000c3c451723e */ /* 0x000fe600000010ff */
[C---:B------:R-:W-:Y:S02]  /*a940*/  FMUL.FTZ R64, R73.reuse, R180 ;  /* 0x000000b449407220 */ /* 0x040fe40000410000 */
[----:B------:R-:W-:Y:S03]  /*a950*/  FMUL.FTZ R65, R73, R181 ;  /* 0x000000b549417220 */ /* 0x000fe60000410000 */
[C---:B------:R-:W-:Y:S02]  /*a960*/  FMUL.FTZ R66, R71.reuse, R182 ;  /* 0x000000b647427220 */ /* 0x040fe40000410000 */
[----:B------:R-:W-:Y:S07]  /*a970*/  FMUL.FTZ R67, R71, R183 ;  /* 0x000000b747437220 */ /* 0x000fee0000410000 */
[----:B------:R-:W-:Y:S04]  /*a980*/  HMMA.16816.F32.BF16 R64, R76, R82, R64 ;  /* 0x000000524c40723c */ /* 0x000fe80000041840 */
[--C-:B-1----:R-:W-:Y:S03]  /*a990*/  FFMA.FTZ R80, R214, c[0x0][0x2d0], -R3.reuse ;  /* 0x0000b400d6507a23 */ /* 0x102fe60000010803 */
[----:B------:R-:W-:Y:S02]  /*a9a0*/  F2FP.BF16.PACK_AB R76, R122, R130 ;  /* 0x000000827a4c723e */ /* 0x000fe400000010ff */
[----:B------:R-:W-:Y:S01]  /*a9b0*/  F2FP.BF16.PACK_AB R78, R141, R126 ;  /* 0x0000007e8d4e723e */ /* 0x000fe200000010ff */
[----:B------:R1:W-:Y:S02]  /*a9c0*/  MUFU.EX2 R152, R80 ;  /* 0x0000005000987308 */ /* 0x0003e40000000800 */
[----:B------:R-:W-:Y:S02]  /*a9d0*/  F2FP.BF16.PACK_AB R77, R121, R129 ;  /* 0x00000081794d723e */ /* 0x000fe400000010ff */
[----:B------:R-:W-:Y:S02]  /*a9e0*/  F2FP.BF16.PACK_AB R79, R140, R125 ;  /* 0x0000007d8c4f723e */ /* 0x000fe400000010ff */
[----:B------:R-:W-:Y:S02]  /*a9f0*/  F2FP.BF16.PACK_AB R82, R128, R142 ;  /* 0x0000008e8052723e */ /* 0x000fe400000010ff */
[----:B------:R-:W-:Y:S03]  /*aa00*/  F2FP.BF16.PACK_AB R83, R199, R197 ;  /* 0x000000c5c753723e */ /* 0x000fe600000010ff */
[-C--:B------:R-:W-:Y:S03]  /*aa10*/  HMMA.16816.F32.BF16 R4, R76, R84.reuse, R4 ;  /* 0x000000544c04723c */ /* 0x080fe60000041804 */
[----:B-1----:R-:W-:Y:S02]  /*aa20*/  FFMA.FTZ R80, R217, c[0x0][0x2d0], -R3 ;  /* 0x0000b400d9507a23 */ /* 0x002fe40000010803 */
[----:B------:R1:W-:Y:S10]  /*aa30*/  MUFU.EX2 R217, R92 ;  /* 0x0000005c00d97308 */ /* 0x0003f40000000800 */
[----:B------:R4:W2:Y:S01]  /*aa40*/  MUFU.EX2 R153, R80 ;  /* 0x0000005000997308 */ /* 0x0008a20000000800 */
[----:B-1----:R-:W1:Y:S01]  /*aa50*/  LDSM.16.MT88.4 R92, [R225+0x900] ;  /* 0x00090000e15c783b */ /* 0x002e620000004200 */
[----:B----4-:R-:W-:Y:S07]  /*aa60*/  F2FP.BF16.PACK_AB R80, R120, R123 ;  /* 0x0000007b7850723e */ /* 0x010fee00000010ff */
[C---:B------:R-:W-:Y:S07]  /*aa70*/  HMMA.16816.F32.BF16 R8, R80.reuse, R84, R8 ;  /* 0x000000545008723c */ /* 0x040fee0000041808 */
[--C-:B------:R-:W-:Y:S01]  /*aa80*/  FFMA.FTZ R84, R218, c[0x0][0x2d0], -R105.reuse ;  /* 0x0000b400da547a23 */ /* 0x100fe20000010869 */
[-C--:B------:R-:W-:Y:S03]  /*aa90*/  HMMA.16816.F32.BF16 R12, R80, R86.reuse, R12 ;  /* 0x00000056500c723c */ /* 0x080fe6000004180c */
[----:B------:R4:W1:Y:S05]  /*aaa0*/  MUFU.EX2 R219, R84 ;  /* 0x0000005400db7308 */ /* 0x00086a0000000800 */
[C---:B------:R-:W-:Y:S08]  /*aab0*/  HMMA.16816.F32.BF16 R16, R76.reuse, R86, R16 ;  /* 0x000000564c10723c */ /* 0x040ff00000041810 */
[-C--:B------:R-:W-:Y:S08]  /*aac0*/  HMMA.16816.F32.BF16 R20, R76, R88.reuse, R20 ;  /* 0x000000584c14723c */ /* 0x080ff00000041814 */
[C---:B------:R-:W-:Y:S04]  /*aad0*/  HMMA.16816.F32.BF16 R24, R80.reuse, R88, R24 ;  /* 0x000000585018723c */ /* 0x040fe80000041818 */
[--C-:B----4-:R-:W-:Y:S04]  /*aae0*/  FFMA.FTZ R84, R212, c[0x0][0x2d0], -R105.reuse ;  /* 0x0000b400d4547a23 */ /* 0x110fe80000010869 */
[-C--:B------:R-:W-:Y:S01]  /*aaf0*/  HMMA.16816.F32.BF16 R28, R80, R90.reuse, R28 ;  /* 0x0000005a501c723c */ /* 0x080fe2000004181c */
[----:B------:R4:W-:Y:S07]  /*ab00*/  MUFU.EX2 R216, R84 ;  /* 0x0000005400d87308 */ /* 0x0009ee0000000800 */
[C---:B------:R-:W-:Y:S08]  /*ab10*/  HMMA.16816.F32.BF16 R32, R76.reuse, R90, R32 ;  /* 0x0000005a4c20723c */ /* 0x040ff00000041820 */
[-C--:B-1----:R-:W-:Y:S08]  /*ab20*/  HMMA.16816.F32.BF16 R36, R76, R92.reuse, R36 ;  /* 0x0000005c4c24723c */ /* 0x082ff00000041824 */
[C---:B------:R-:W-:Y:S04]  /*ab30*/  HMMA.16816.F32.BF16 R40, R80.reuse, R92, R40 ;  /* 0x0000005c5028723c */ /* 0x040fe80000041828 */
[----:B----4-:R-:W-:Y:S04]  /*ab40*/  FFMA.FTZ R84, R211, c[0x0][0x2d0], -R105 ;  /* 0x0000b400d3547a23 */ /* 0x010fe80000010869 */
[-C--:B------:R-:W-:Y:S01]  /*ab50*/  HMMA.16816.F32.BF16 R44, R80, R94.reuse, R44 ;  /* 0x0000005e502c723c */ /* 0x080fe2000004182c */
[----:B------:R1:W4:Y:S07]  /*ab60*/  MUFU.EX2 R218, R84 ;  /* 0x0000005400da7308 */ /* 0x00032e0000000800 */
[C---:B------:R-:W-:Y:S04]  /*ab70*/  HMMA.16816.F32.BF16 R48, R76.reuse, R94, R48 ;  /* 0x0000005e4c30723c */ /* 0x040fe80000041830 */
[--C-:B-1----:R-:W-:Y:S01]  /*ab80*/  FFMA.FTZ R84, R159, c[0x0][0x2d0], -R100.reuse ;  /* 0x0000b4009f547a23 */ /* 0x102fe20000010864 */
[----:B------:R-:W-:Y:S02]  /*ab90*/  MOV R159, R158 ;  /* 0x0000009e009f7202 */ /* 0x000fe40000000f00 */
[----:B------:R-:W-:Y:S01]  /*aba0*/  MOV R158, R157 ;  /* 0x0000009d009e7202 */ /* 0x000fe20000000f00 */
[----:B------:R1:W-:Y:S01]  /*abb0*/  MUFU.EX2 R213, R84 ;  /* 0x0000005400d57308 */ /* 0x0003e20000000800 */
[----:B------:R-:W-:Y:S03]  /*abc0*/  MOV R157, R156 ;  /* 0x0000009c009d7202 */ /* 0x000fe60000000f00 */
[--C-:B------:R-:W-:Y:S01]  /*abd0*/  FFMA.FTZ R88, R159, c[0x0][0x2d0], -R100.reuse ;  /* 0x0000b4009f587a23 */ /* 0x100fe20000010864 */
[----:B------:R-:W-:Y:S02]  /*abe0*/  MOV R156, R155 ;  /* 0x0000009b009c7202 */ /* 0x000fe40000000f00 */
[----:B------:R-:W-:Y:S02]  /*abf0*/  MOV R203, R158 ;  /* 0x0000009e00cb7202 */ /* 0x000fe40000000f00 */
[----:B------:R-:W-:Y:S02]  /*ac00*/  MOV R159, R156 ;  /* 0x0000009c009f7202 */ /* 0x000fe40000000f00 */
[----:B------:R-:W-:Y:S01]  /*ac10*/  MOV R208, R157 ;  /* 0x0000009d00d07202 */ /* 0x000fe20000000f00 */
[----:B------:R2:W2:Y:S01]  /*ac20*/  MUFU.EX2 R215, R88 ;  /* 0x0000005800d77308 */ /* 0x0004a20000000800 */
[----:B------:R-:W-:Y:S02]  /*ac30*/  MOV R155, R151 ;  /* 0x00000097009b7202 */ /* 0x000fe40000000f00 */
[----:B------:R-:W-:Y:S02]  /*ac40*/  MOV R160, R208 ;  /* 0x000000d000a07202 */ /* 0x000fe40000000f00 */
[----:B------:R-:W-:Y:S02]  /*ac50*/  MOV R151, R150 ;  /* 0x0000009600977202 */ /* 0x000fe40000000f00 */
[----:B------:R-:W-:Y:S02]  /*ac60*/  MOV R150, R149 ;  /* 0x0000009500967202 */ /* 0x000fe40000000f00 */
[----:B------:R-:W-:Y:S02]  /*ac70*/  MOV R149, R148 ;  /* 0x0000009400957202 */ /* 0x000fe40000000f00 */
[----:B------:R-:W-:Y:S02]  /*ac80*/  MOV R148, R201 ;  /* 0x000000c900947202 */ /* 0x000fe40000000f00 */
[----:B------:R-:W-:Y:S01]  /*ac90*/  MOV R201, R138 ;  /* 0x0000008a00c97202 */ /* 0x000fe20000000f00 */
[----:B-1----:R-:W1:Y:S01]  /*aca0*/  LDSM.16.MT88.4 R84, [R226+0x900] ;  /* 0x00090000e254783b */ /* 0x002e620000004200 */
[----:B------:R-:W-:Y:S02]  /*acb0*/  MOV R157, R151 ;  /* 0x00000097009d7202 */ /* 0x000fe40000000f00 */
[----:B------:R-:W-:Y:S02]  /*acc0*/  MOV R151, R201 ;  /* 0x000000c900977202 */ /* 0x000fe40000000f00 */
[----:B------:R-:W-:Y:S02]  /*acd0*/  MOV R158, R155 ;  /* 0x0000009b009e7202 */ /* 0x000fe40000000f00 */
[----:B------:R-:W-:Y:S02]  /*ace0*/  MOV R156, R149 ;  /* 0x00000095009c7202 */ /* 0x000fe40000000f00 */
[----:B------:R-:W-:Y:S01]  /*acf0*/  MOV R155, R148 ;  /* 0x00000094009b7202 */ /* 0x000fe20000000f00 */
[--C-:B--2---:R-:W-:Y:S01]  /*ad00*/  FFMA.FTZ R88, R203, c[0x0][0x2d0], -R100.reuse ;  /* 0x0000b400cb587a23 */ /* 0x104fe20000010864 */
[----:B------:R-:W-:Y:S02]  /*ad10*/  MOV R203, R159 ;  /* 0x0000009f00cb7202 */ /* 0x000fe40000000f00 */
[----:B------:R-:W-:Y:S01]  /*ad20*/  MOV R208, R158 ;  /* 0x0000009e00d07202 */ /* 0x000fe20000000f00 */
[----:B------:R2:W-:Y:S01]  /*ad30*/  MUFU.EX2 R159, R88 ;  /* 0x00000058009f7308 */ /* 0x0005e20000000800 */
[----:B------:R-:W-:Y:S02]  /*ad40*/  MOV R158, R157 ;  /* 0x0000009d009e7202 */ /* 0x000fe40000000f00 */
        /* <DEDUP_REMOVED lines=8> */
[----:B------:R3:W5:Y:S01]  /*add0*/  LDL.LU R236, [R1+0x60] ;  /* 0x0000600001ec7983 */ /* 0x0007620000300800 */
[----:B------:R-:W-:Y:S02]  /*ade0*/  MOV R138, R117 ;  /* 0x00000075008a7202 */ /* 0x000fe40000000f00 */
[----:B------:R-:W-:Y:S01]  /*adf0*/  MOV R117, R237 ;  /* 0x000000ed00757202 */ /* 0x000fe20000000f00 */
[--C-:B--2---:R-:W-:Y:S01]  /*ae00*/  FFMA.FTZ R88, R160, c[0x0][0x2d0], -R100.reuse ;  /* 0x0000b400a0587a23 */ /* 0x104fe20000010864 */
[----:B------:R2:W5:Y:S01]  /*ae10*/  LDL.LU R237, [R1+0x5c] ;  /* 0x00005c0001ed7983 */ /* 0x0005620000300800 */
[-C--:B-1----:R-:W-:Y:S02]  /*ae20*/  HMMA.16816.F32.BF16 R52, R76, R84.reuse, R52 ;  /* 0x000000544c34723c */ /* 0x082fe40000041834 */
[----:B------:R1:W1:Y:S01]  /*ae30*/  MUFU.EX2 R214, R88 ;  /* 0x0000005800d67308 */ /* 0x0002620000000800 */
[----:B------:R-:W-:Y:S01]  /*ae40*/  MOV R148, R137 ;  /* 0x0000008900947202 */ /* 0x000fe20000000f00 */
[----:B------:R2:W5:Y:S01]  /*ae50*/  LDL.LU R238, [R1+0x58] ;  /* 0x0000580001ee7983 */ /* 0x0005620000300800 */
[----:B------:R-:W-:Y:S02]  /*ae60*/  MOV R151, R149 ;  /* 0x0000009500977202 */ /* 0x000fe40000000f00 */
[----:B------:R-:W-:Y:S01]  /*ae70*/  MOV R160, R208 ;  /* 0x000000d000a07202 */ /* 0x000fe20000000f00 */
[C---:B------:R-:W-:Y:S04]  /*ae80*/  HMMA.16816.F32.BF16 R56, R80.reuse, R84, R56 ;  /* 0x000000545038723c */ /* 0x040fe80000041838 */
[----:B------:R-:W-:Y:S02]  /*ae90*/  MOV R208, R157 ;  /* 0x0000009d00d07202 */ /* 0x000fe40000000f00 */
[----:B------:R-:W-:Y:S02]  /*aea0*/  MOV R149, R148 ;  /* 0x0000009400957202 */ /* 0x000fe40000000f00 */
[-C--:B------:R-:W-:Y:S04]  /*aeb0*/  HMMA.16816.F32.BF16 R60, R80, R86.reuse, R60 ;  /* 0x00000056503c723c */ /* 0x080fe8000004183c */
[----:B------:R-:W-:Y:S02]  /*aec0*/  MOV R157, R151 ;  /* 0x00000097009d7202 */ /* 0x000fe40000000f00 */
[----:B------:R-:W-:Y:S02]  /*aed0*/  MOV R151, R149 ;  /* 0x0000009500977202 */ /* 0x000fe40000000f00 */
[----:B------:R-:W-:Y:S04]  /*aee0*/  HMMA.16816.F32.BF16 R64, R76, R86, R64 ;  /* 0x000000564c40723c */ /* 0x000fe80000041840 */
[--C-:B-1----:R-:W-:Y:S01]  /*aef0*/  FFMA.FTZ R88, R203, c[0x0][0x2d0], -R107.reuse ;  /* 0x0000b400cb587a23 */ /* 0x102fe2000001086b */
[----:B------:R-:W-:Y:S02]  /*af00*/  MOV R203, R158 ;  /* 0x0000009e00cb7202 */ /* 0x000fe40000000f00 */
[----:B------:R-:W-:Y:S02]  /*af10*/  MOV R158, R155 ;  /* 0x0000009b009e7202 */ /* 0x000fe40000000f00 */
[----:B------:R1:W-:Y:S03]  /*af20*/  MUFU.EX2 R155, R88 ;  /* 0x00000058009b7308 */ /* 0x0003e60000000800 */
[----:B------:R-:W-:Y:S02]  /*af30*/  MOV R161, R203 ;  /* 0x000000cb00a17202 */ /* 0x000fe40000000f00 */
[----:B------:R-:W-:Y:S02]  /*af40*/  MOV R203, R158 ;  /* 0x0000009e00cb7202 */ /* 0x000fe40000000f00 */
[----:B------:R-:W-:Y:S01]  /*af50*/  MOV R148, R201 ;  /* 0x000000c900947202 */ /* 0x000fe20000000f00 */
[--C-:B------:R-:W-:Y:S01]  /*af60*/  FFMA.FTZ R92, R161, c[0x0][0x2d0], -R107.reuse ;  /* 0x0000b400a15c7a23 */ /* 0x100fe2000001086b */
[----:B------:R-:W-:Y:S02]  /*af70*/  F2FP.BF16.PACK_AB R76, R146, R147 ;  /* 0x00000093924c723e */ /* 0x000fe400000010ff */
[----:B------:R-:W-:Y:S01]  /*af80*/  MOV R149, R148 ;  /* 0x0000009400957202 */ /* 0x000fe20000000f00 */
[----:B------:R2:W-:Y:S01]  /*af90*/  MUFU.EX2 R163, R92 ;  /* 0x0000005c00a37308 */ /* 0x0005e20000000800 */
[----:B------:R-:W-:Y:S02]  /*afa0*/  F2FP.BF16.PACK_AB R78, R124, R127 ;  /* 0x0000007f7c4e723e */ /* 0x000fe400000010ff */
[----:B------:R-:W-:Y:S02]  /*afb0*/  F2FP.BF16.PACK_AB R77, R251, R252 ;  /* 0x000000fcfb4d723e */ /* 0x000fe400000010ff */
[----:B------:R-:W-:Y:S02]  /*afc0*/  F2FP.BF16.PACK_AB R79, R249, R248 ;  /* 0x000000f8f94f723e */ /* 0x000fe400000010ff */
[----:B------:R-:W-:Y:S02]  /*afd0*/  F2FP.BF16.PACK_AB R82, R221, R220 ;  /* 0x000000dcdd52723e */ /* 0x000fe400000010ff */
[----:B---3--:R-:W-:Y:S02]  /*afe0*/  F2FP.BF16.PACK_AB R81, R154, R144 ;  /* 0x000000909a51723e */ /* 0x008fe400000010ff */
[----:B------:R-:W-:Y:S01]  /*aff0*/  F2FP.BF16.PACK_AB R83, R153, R152 ;  /* 0x000000989953723e */ /* 0x000fe200000010ff */
[--C-:B-1----:R-:W-:Y:S01]  /*b000*/  FFMA.FTZ R88, R160, c[0x0][0x2d0], -R107.reuse ;  /* 0x0000b400a0587a23 */ /* 0x102fe2000001086b */
[----:B------:R-:W-:Y:S02]  /*b010*/  MOV R160, R208 ;  /* 0x000000d000a07202 */ /* 0x000fe40000000f00 */
[----:B------:R-:W-:Y:S01]  /*b020*/  MOV R208, R157 ;  /* 0x0000009d00d07202 */ /* 0x000fe20000000f00 */
[----:B------:R1:W-:Y:S01]  /*b030*/  MUFU.EX2 R158, R88 ;  /* 0x00000058009e7308 */ /* 0x0003e20000000800 */
[----:B------:R-:W-:Y:S02]  /*b040*/  MOV R157, R151 ;  /* 0x00000097009d7202 */ /* 0x000fe40000000f00 */
[----:B------:R-:W-:Y:S02]  /*b050*/  MOV R161, R160 ;  /* 0x000000a000a17202 */ /* 0x000fe40000000f00 */
[----:B------:R-:W-:Y:S02]  /*b060*/  MOV R160, R203 ;  /* 0x000000cb00a07202 */ /* 0x000fe40000000f00 */
[----:B------:R-:W-:Y:S01]  /*b070*/  MOV R203, R208 ;  /* 0x000000d000cb7202 */ /* 0x000fe20000000f00 */
[----:B--2---:R-:W-:Y:S01]  /*b080*/  FFMA.FTZ R92, R161, c[0x0][0x2d0], -R107 ;  /* 0x0000b400a15c7a23 */ /* 0x004fe2000001086b */
[----:B------:R-:W-:Y:S01]  /*b090*/  MOV R208, R157 ;  /* 0x0000009d00d07202 */ /* 0x000fe20000000f00 */
[--C-:B------:R-:W-:Y:S01]  /*b0a0*/  FFMA.FTZ R84, R160, c[0x0][0x2d0], -R3.reuse ;  /* 0x0000b400a0547a23 */ /* 0x100fe20000010803 */
[----:B------:R-:W-:Y:S01]  /*b0b0*/  MOV R160, R203 ;  /* 0x000000cb00a07202 */ /* 0x000fe20000000f00 */
[----:B------:R2:W3:Y:S01]  /*b0c0*/  MUFU.EX2 R162, R92 ;  /* 0x0000005c00a27308 */ /* 0x0004e20000000800 */
[----:B------:R-:W-:Y:S02]  /*b0d0*/  MOV R203, R208 ;  /* 0x000000d000cb7202 */ /* 0x000fe40000000f00 */
[----:B------:R-:W-:Y:S01]  /*b0e0*/  MOV R151, R149 ;  /* 0x0000009500977202 */ /* 0x000fe20000000f00 */
[--C-:B------:R-:W-:Y:S01]  /*b0f0*/  FFMA.FTZ R80, R160, c[0x0][0x2d0], -R3.reuse ;  /* 0x0000b400a0507a23 */ /* 0x100fe20000010803 */
[----:B------:R-:W-:Y:S02]  /*b100*/  MOV R160, R203 ;  /* 0x000000cb00a07202 */ /* 0x000fe40000000f00 */
[----:B------:R-:W-:Y:S02]  /*b110*/  MOV R203, R156 ;  /* 0x0000009c00cb7202 */ /* 0x000fe40000000f00 */
[----:B------:R-:W-:Y:S01]  /*b120*/  MOV R157, R151 ;  /* 0x00000097009d7202 */ /* 0x000fe20000000f00 */
[----:B------:R3:W-:Y:S01]  /*b130*/  MUFU.EX2 R156, R80 ;  /* 0x00000050009c7308 */ /* 0x0007e20000000800 */
[----:B------:R-:W-:Y:S01]  /*b140*/  MOV R137, R136 ;  /* 0x0000008800897202 */ /* 0x000fe20000000f00 */
[----:B-1----:R-:W1:Y:S01]  /*b150*/  LDSM.16.MT88.4 R88, [R224+0x1100] ;  /* 0x00110000e058783b */ /* 0x002e620000004200 */
[----:B------:R-:W-:Y:S02]  /*b160*/  MOV R208, R157 ;  /* 0x0000009d00d07202 */ /* 0x000fe40000000f00 */
[----:B------:R-:W-:Y:S04]  /*b170*/  MOV R136, R239 ;  /* 0x000000ef00887202 */ /* 0x000fe80000000f00 */
[----:B------:R-:W-:Y:S01]  /*b180*/  MOV R201, R136 ;  /* 0x0000008800c97202 */ /* 0x000fe20000000f00 */
[----:B------:R4:W1:Y:S01]  /*b190*/  MUFU.EX2 R157, R84 ;  /* 0x00000054009d7308 */ /* 0x0008620000000800 */
[----:B------:R1:W5:Y:S01]  /*b1a0*/  LDL.LU R239, [R1+0x54] ;  /* 0x0000540001ef7983 */ /* 0x0003620000300800 */
[----:B------:R-:W-:Y:S01]  /*b1b0*/  MOV R136, R135 ;  /* 0x0000008700887202 */ /* 0x000fe20000000f00 */
[--C-:B--2---:R-:W-:Y:S01]  /*b1c0*/  FFMA.FTZ R92, R208, c[0x0][0x2d0], -R3.reuse ;  /* 0x0000b400d05c7a23 */ /* 0x104fe20000010803 */
[----:B------:R-:W-:Y:S02]  /*b1d0*/  MOV R135, R133 ;  /* 0x0000008500877202 */ /* 0x000fe40000000f00 */
[----:B------:R-:W-:Y:S02]  /*b1e0*/  MOV R133, R240 ;  /* 0x000000f000857202 */ /* 0x000fe40000000f00 */
[----:B------:R2:W5:Y:S01]  /*b1f0*/  LDL.LU R240, [R1+0x50] ;  /* 0x0000500001f07983 */ /* 0x0005620000300800 */
[----:B------:R-:W-:Y:S02]  /*b200*/  MOV R148, R201 ;  /* 0x000000c900947202 */ /* 0x000fe40000000f00 */
[----:B------:R-:W-:Y:S01]  /*b210*/  MOV R201, R136 ;  /* 0x0000008800c97202 */ /* 0x000fe20000000f00 */
[----:B---3--:R-:W-:Y:S01]  /*b220*/  FFMA.FTZ R80, R160, c[0x0][0x2d0], -R3 ;  /* 0x0000b400a0507a23 */ /* 0x008fe20000010803 */
[----:B------:R-:W-:Y:S02]  /*b230*/  MOV R149, R148 ;  /* 0x0000009400957202 */ /* 0x000fe40000000f00 */
[----:B------:R-:W-:Y:S01]  /*b240*/  MOV R148, R201 ;  /* 0x000000c900947202 */ /* 0x000fe20000000f00 */
[----:B------:R3:W-:Y:S01]  /*b250*/  MUFU.EX2 R160, R80 ;  /* 0x0000005000a07308 */ /* 0x0007e20000000800 */
[----:B------:R-:W-:Y:S02]  /*b260*/  MOV R151, R149 ;  /* 0x0000009500977202 */ /* 0x000fe40000000f00 */
[----:B------:R-:W-:Y:S02]  /*b270*/  MOV R149, R148 ;  /* 0x0000009400957202 */ /* 0x000fe40000000f00 */
[----:B------:R-:W-:Y:S01]  /*b280*/  MOV R148, R143 ;  /* 0x0000008f00947202 */ /* 0x000fe20000000f00 */
[----:B----4-:R-:W4:Y:S01]  /*b290*/  LDSM.16.MT88.4 R84, [R227+0x1100] ;  /* 0x00110000e354783b */ /* 0x010f220000004200 */
[----:B------:R-:W-:Y:S02]  /*b2a0*/  MOV R208, R151 ;  /* 0x0000009700d07202 */ /* 0x000fe40000000f00 */
[----:B------:R-:W-:Y:S02]  /*b2b0*/  MOV R143, R139 ;  /* 0x0000008b008f7202 */ /* 0x000fe40000000f00 */
[----:B------:R-:W-:Y:S02]  /*b2c0*/  MOV R139, R118 ;  /* 0x00000076008b7202 */ /* 0x000fe40000000f00 */
[----:B------:R-:W-:Y:S01]  /*b2d0*/  MOV R118, R119 ;  /* 0x0000007700767202 */ /* 0x000fe20000000f00 */
[-C--:B-1----:R-:W-:Y:S03]  /*b2e0*/  HMMA.16816.F32.BF16 R4, R76, R88.reuse, R4 ;  /* 0x000000584c04723c */ /* 0x082fe60000041804 */
[----:B------:R-:W-:Y:S02]  /*b2f0*/  MOV R151, R139 ;  /* 0x0000008b00977202 */ /* 0x000fe40000000f00 */
[----:B------:R-:W-:Y:S02]  /*b300*/  MOV R139, R118 ;  /* 0x00000076008b7202 */ /* 0x000fe40000000f00 */
[----:B------:R1:W1:Y:S01]  /*b310*/  MUFU.EX2 R118, R92 ;  /* 0x0000005c00767308 */ /* 0x0002620000000800 */
[----:B------:R-:W-:Y:S04]  /*b320*/  MOV R136, R135 ;  /* 0x0000008700887202 */ /* 0x000fe80000000f00 */
[----:B---3--:R-:W-:Y:S02]  /*b330*/  F2FP.BF16.PACK_AB R80, R223, R145 ;  /* 0x00000091df50723e */ /* 0x008fe400000010ff */
[----:B------:R-:W-:Y:S02]  /*b340*/  MOV R201, R136 ;  /* 0x0000008800c97202 */ /* 0x000fe40000000f00 */
[----:B------:R-:W-:Y:S02]  /*b350*/  MOV R135, R134 ;  /* 0x0000008600877202 */ /* 0x000fe40000000f00 */
[----:B------:R-:W-:Y:S01]  /*b360*/  MOV R134, R106 ;  /* 0x0000006a00867202 */ /* 0x000fe20000000f00 */
[C---:B------:R-:W-:Y:S04]  /*b370*/  HMMA.16816.F32.BF16 R8, R80.reuse, R88, R8 ;  /* 0x000000585008723c */ /* 0x040fe80000041808 */
[----:B------:R-:W-:Y:S02]  /*b380*/  MOV R106, R233 ;  /* 0x000000e9006a7202 */ /* 0x000fe40000000f00 */
[----:B------:R2:W5:Y:S01]  /*b390*/  LDL.LU R233, [R1+0x4c] ;  /* 0x00004c0001e97983 */ /* 0x0005620000300800 */
[--C-:B------:R-:W-:Y:S01]  /*b3a0*/  FFMA.FTZ R88, R203, c[0x0][0x2d0], -R105.reuse ;  /* 0x0000b400cb587a23 */ /* 0x100fe20000010869 */
[-C--:B------:R-:W-:Y:S03]  /*b3b0*/  HMMA.16816.F32.BF16 R12, R80, R90.reuse, R12 ;  /* 0x0000005a500c723c */ /* 0x080fe6000004180c */
[----:B------:R3:W-:Y:S01]  /*b3c0*/  MUFU.EX2 R161, R88 ;  /* 0x0000005800a17308 */ /* 0x0007e20000000800 */
[----:B-1----:R-:W1:Y:S01]  /*b3d0*/  LDSM.16.MT88.4 R92, [R225+0x1100] ;  /* 0x00110000e15c783b */ /* 0x002e620000004200 */
[--C-:B------:R-:W-:Y:S01]  /*b3e0*/  FFMA.FTZ R106, R106, c[0x0][0x2d0], -R100.reuse ;  /* 0x0000b4006a6a7a23 */ /* 0x100fe20000010864 */
[----:B------:R-:W-:Y:S02]  /*b3f0*/  MOV R136, R135 ;  /* 0x0000008700887202 */ /* 0x000fe40000000f00 */
[C---:B------:R-:W-:Y:S04]  /*b400*/  HMMA.16816.F32.BF16 R16, R76.reuse, R90, R16 ;  /* 0x0000005a4c10723c */ /* 0x040fe80000041810 */
[----:B------:R-:W-:Y:S02]  /*b410*/  MOV R135, R193 ;  /* 0x000000c100877202 */ /* 0x000fe40000000f00 */
[----:B------:R-:W-:Y:S02]  /*b420*/  MOV R193, R194 ;  /* 0x000000c200c17202 */ /* 0x000fe40000000f00 */
[-C--:B----4-:R-:W-:Y:S04]  /*b430*/  HMMA.16816.F32.BF16 R20, R76, R84.reuse, R20 ;  /* 0x000000544c14723c */ /* 0x090fe80000041814 */
[----:B------:R-:W-:Y:S02]  /*b440*/  MOV R194, R234 ;  /* 0x000000ea00c27202 */ /* 0x000fe40000000f00 */
[----:B------:R2:W5:Y:S02]  /*b450*/  LDL.LU R234, [R1+0x48] ;  /* 0x0000480001ea7983 */ /* 0x0005640000300800 */
[C---:B------:R-:W-:Y:S02]  /*b460*/  HMMA.16816.F32.BF16 R24, R80.reuse, R84, R24 ;  /* 0x000000545018723c */ /* 0x040fe40000041818 */
[----:B------:R2:W5:Y:S02]  /*b470*/  LDL.LU R119, [R1+0x44] ;  /* 0x0000440001777983 */ /* 0x0005640000300800 */
[--C-:B---3--:R-:W-:Y:S03]  /*b480*/  FFMA.FTZ R88, R208, c[0x0][0x2d0], -R105.reuse ;  /* 0x0000b400d0587a23 */ /* 0x108fe60000010869 */
[--C-:B------:R-:W-:Y:S01]  /*b490*/  FFMA.FTZ R84, R149, c[0x0][0x2d0], -R100.reuse ;  /* 0x0000b40095547a23 */ /* 0x100fe20000010864 */
[-C--:B------:R-:W-:Y:S01]  /*b4a0*/  HMMA.16816.F32.BF16 R28, R80, R86.reuse, R28 ;  /* 0x00000056501c723c */ /* 0x080fe2000004181c */
[----:B------:R3:W-:Y:S03]  /*b4b0*/  MUFU.EX2 R211, R88 ;  /* 0x0000005800d37308 */ /* 0x0007e60000000800 */
[----:B------:R-:W-:Y:S02]  /*b4c0*/  MOV R149, R132 ;  /* 0x0000008400957202 */ /* 0x000fe40000000f00 */
[----:B------:R-:W-:Y:S02]  /*b4d0*/  MOV R132, R186 ;  /* 0x000000ba00847202 */ /* 0x000fe40000000f00 */
[C---:B------:R-:W-:Y:S03]  /*b4e0*/  HMMA.16816.F32.BF16 R32, R76.reuse, R86, R32 ;  /* 0x000000564c20723c */ /* 0x040fe60000041820 */
[----:B------:R4:W-:Y:S05]  /*b4f0*/  MUFU.EX2 R209, R84 ;  /* 0x0000005400d17308 */ /* 0x0009ea0000000800 */
[-C--:B-1----:R-:W-:Y:S08]  /*b500*/  HMMA.16816.F32.BF16 R36, R76, R92.reuse, R36 ;  /* 0x0000005c4c24723c */ /* 0x082ff00000041824 */
[C---:B------:R-:W-:Y:S04]  /*b510*/  HMMA.16816.F32.BF16 R40, R80.reuse, R92, R40 ;  /* 0x0000005c5028723c */ /* 0x040fe80000041828 */
[----:B---3--:R-:W-:Y:S01]  /*b520*/  FFMA.FTZ R88, R151, c[0x0][0x2d0], -R105 ;  /* 0x0000b40097587a23 */ /* 0x008fe20000010869 */
[----:B------:R-:W-:Y:S03]  /*b530*/  MOV R151, R111 ;  /* 0x0000006f00977202 */ /* 0x000fe60000000f00 */
[-C--:B------:R-:W-:Y:S01]  /*b540*/  HMMA.16816.F32.BF16 R44, R80, R94.reuse, R44 ;  /* 0x0000005e502c723c */ /* 0x080fe2000004182c */
[----:B------:R1:W-:Y:S03]  /*b550*/  MUFU.EX2 R212, R88 ;  /* 0x0000005800d47308 */ /* 0x0003e60000000800 */
[--C-:B----4-:R-:W-:Y:S01]  /*b560*/  FFMA.FTZ R84, R198, c[0x0][0x2d0], -R100.reuse ;  /* 0x0000b400c6547a23 */ /* 0x110fe20000010864 */
[----:B------:R-:W-:Y:S03]  /*b570*/  MOV R198, R207 ;  /* 0x000000cf00c67202 */ /* 0x000fe60000000f00 */
[C---:B------:R-:W-:Y:S03]  /*b580*/  HMMA.16816.F32.BF16 R48, R76.reuse, R94, R48 ;  /* 0x0000005e4c30723c */ /* 0x040fe60000041830 */
[----:B------:R3:W-:Y:S01]  /*b590*/  MUFU.EX2 R207, R84 ;  /* 0x0000005400cf7308 */ /* 0x0007e20000000800 */
[----:B------:R-:W-:Y:S09]  /*b5a0*/  FFMA.FTZ R92, R198, c[0x0][0x2d0], -R107 ;  /* 0x0000b400c65c7a23 */ /* 0x000ff2000001086b */
[----:B------:R4:W-:Y:S01]  /*b5b0*/  MUFU.EX2 R169, R92 ;  /* 0x0000005c00a97308 */ /* 0x0009e20000000800 */
[----:B-1----:R-:W-:Y:S01]  /*b5c0*/  FFMA.FTZ R88, R150, c[0x0][0x2d0], -R105 ;  /* 0x0000b40096587a23 */ /* 0x002fe20000010869 */
[----:B------:R-:W-:Y:S02]  /*b5d0*/  MOV R150, R131 ;  /* 0x0000008300967202 */ /* 0x000fe40000000f00 */
[----:B------:R-:W-:Y:S06]  /*b5e0*/  MOV R131, R184 ;  /* 0x000000b800837202 */ /* 0x000fec0000000f00 */
[----:B------:R1:W-:Y:S01]  /*b5f0*/  MUFU.EX2 R210, R88 ;  /* 0x0000005800d27308 */ /* 0x0003e20000000800 */
[--C-:B---3--:R-:W-:Y:S09]  /*b600*/  FFMA.FTZ R84, R148, c[0x0][0x2d0], -R100.reuse ;  /* 0x0000b40094547a23 */ /* 0x108ff20000010864 */
[----:B------:R3:W-:Y:S01]  /*b610*/  MUFU.EX2 R208, R84 ;  /* 0x0000005400d07308 */ /* 0x0007e20000000800 */
[----:B----4-:R-:W-:Y:S09]  /*b620*/  FFMA.FTZ R92, R143, c[0x0][0x2d0], -R107 ;  /* 0x0000b4008f5c7a23 */ /* 0x010ff2000001086b */
[----:B------:R4:W-:Y:S01]  /*b630*/  MUFU.EX2 R170, R92 ;  /* 0x0000005c00aa7308 */ /* 0x0009e20000000800 */
[----:B-1----:R-:W1:Y:S09]  /*b640*/  LDSM.16.MT88.4 R88, [R226+0x1100] ;  /* 0x00110000e258783b */ /* 0x002e720000004200 */
[----:B------:R-:W-:Y:S01]  /*b650*/  MUFU.EX2 R184, R104 ;  /* 0x0000006800b87308 */ /* 0x000fe20000000800 */
[--C-:B---3--:R-:W-:Y:S01]  /*b660*/  FFMA.FTZ R84, R138, c[0x0][0x2d0], -R100.reuse ;  /* 0x0000b4008a547a23 */ /* 0x108fe20000010864 */
[----:B------:R-:W-:Y:S02]  /*b670*/  MOV R138, R137 ;  /* 0x00000089008a7202 */ /* 0x000fe40000000f00 */
[----:B------:R-:W-:Y:S02]  /*b680*/  MOV R137, R192 ;  /* 0x000000c000897202 */ /* 0x000fe40000000f00 */
[----:B------:R-:W-:Y:S02]  /*b690*/  MOV R192, R117 ;  /* 0x0000007500c07202 */ /* 0x000fe40000000f00 */
[----:B------:R-:W-:Y:S02]  /*b6a0*/  MOV R117, R206 ;  /* 0x000000ce00757202 */ /* 0x000fe40000000f00 */
[----:B------:R3:W-:Y:S01]  /*b6b0*/  MUFU.EX2 R206, R84 ;  /* 0x0000005400ce7308 */ /* 0x0007e20000000800 */
[----:B----4-:R-:W-:Y:S02]  /*b6c0*/  FFMA.FTZ R92, R230, c[0x0][0x2d0], -R3 ;  /* 0x0000b400e65c7a23 */ /* 0x010fe40000010803 */
[----:B------:R2:W5:Y:S01]  /*b6d0*/  LDL.LU R230, [R1+0x40] ;  /* 0x0000400001e67983 */ /* 0x0005620000300800 */
[-C--:B-1----:R-:W-:Y:S03]  /*b6e0*/  HMMA.16816.F32.BF16 R52, R76, R88.reuse, R52 ;  /* 0x000000584c34723c */ /* 0x082fe60000041834 */
[--C-:B---3--:R-:W-:Y:S04]  /*b6f0*/  FFMA.FTZ R84, R201, c[0x0][0x2d0], -R107.reuse ;  /* 0x0000b400c9547a23 */ /* 0x108fe8000001086b */
[----:B------:R1:W-:Y:S01]  /*b700*/  MUFU.EX2 R171, R84 ;  /* 0x0000005400ab7308 */ /* 0x0003e20000000800 */
[C---:B------:R-:W-:Y:S07]  /*b710*/  HMMA.16816.F32.BF16 R56, R80.reuse, R88, R56 ;  /* 0x000000585038723c */ /* 0x040fee0000041838 */
[----:B------:R-:W-:Y:S01]  /*b720*/  FFMA.FTZ R88, R139, c[0x0][0x2d0], -R107 ;  /* 0x0000b4008b587a23 */ /* 0x000fe2000001086b */
[-C--:B------:R-:W-:Y:S03]  /*b730*/  HMMA.16816.F32.BF16 R60, R80, R90.reuse, R60 ;  /* 0x0000005a503c723c */ /* 0x080fe6000004183c */
[----:B------:R3:W-:Y:S01]  /*b740*/  MUFU.EX2 R168, R88 ;  /* 0x0000005800a87308 */ /* 0x0007e20000000800 */
[----:B------:R-:W-:Y:S02]  /*b750*/  MOV R139, R137 ;  /* 0x00000089008b7202 */ /* 0x000fe40000000f00 */
[----:B------:R-:W-:Y:S01]  /*b760*/  MOV R137, R135 ;  /* 0x0000008700897202 */ /* 0x000fe20000000f00 */
[--C-:B------:R-:W-:Y:S01]  /*b770*/  FFMA.FTZ R80, R138, c[0x0][0x2d0], -R3.reuse ;  /* 0x0000b4008a507a23 */ /* 0x100fe20000010803 */
[----:B------:R-:W-:Y:S04]  /*b780*/  HMMA.16816.F32.BF16 R64, R76, R90, R64 ;  /* 0x0000005a4c40723c */ /* 0x000fe80000041840 */
[----:B------:R-:W-:Y:S02]  /*b790*/  MOV R138, R192 ;  /* 0x000000c0008a7202 */ /* 0x000fe40000000f00 */
[----:B------:R-:W-:Y:S01]  /*b7a0*/  MOV R192, R117 ;  /* 0x0000007500c07202 */ /* 0x000fe20000000f00 */
[----:B-1----:R-:W1:Y:S01]  /*b7b0*/  LDSM.16.MT88.4 R84, [R224+0x1900] ;  /* 0x00190000e054783b */ /* 0x002e620000004200 */
[----:B------:R4:W-:Y:S01]  /*b7c0*/  MUFU.EX2 R117, R80 ;  /* 0x0000005000757308 */ /* 0x0009e20000000800 */
[----:B------:R-:W-:Y:S03]  /*b7d0*/  MOV R135, R114 ;  /* 0x0000007200877202 */ /* 0x000fe60000000f00 */
[----:B------:R-:W-:Y:S02]  /*b7e0*/  F2FP.BF16.PACK_AB R76, R219, R217 ;  /* 0x000000d9db4c723e */ /* 0x000fe400000010ff */
[----:B------:R-:W-:Y:S02]  /*b7f0*/  F2FP.BF16.PACK_AB R78, R218, R216 ;  /* 0x000000d8da4e723e */ /* 0x000fe400000010ff */
[----:B------:R-:W-:Y:S02]  /*b800*/  F2FP.BF16.PACK_AB R77, R215, R213 ;  /* 0x000000d5d74d723e */ /* 0x000fe400000010ff */
[----:B------:R-:W-:Y:S01]  /*b810*/  F2FP.BF16.PACK_AB R79, R214, R159 ;  /* 0x0000009fd64f723e */ /* 0x000fe200000010ff */
[----:B---3--:R-:W3:Y:S01]  /*b820*/  LDSM.16.MT88.4 R88, [R227+0x1900] ;  /* 0x00190000e358783b */ /* 0x008ee20000004200 */
[----:B------:R-:W-:Y:S02]  /*b830*/  F2FP.BF16.PACK_AB R82, R162, R163 ;  /* 0x000000a3a252723e */ /* 0x000fe400000010ff */
[----:B------:R-:W-:Y:S02]  /*b840*/  F2FP.BF16.PACK_AB R81, R156, R157 ;  /* 0x0000009d9c51723e */ /* 0x000fe400000010ff */
[----:B------:R-:W-:Y:S01]  /*b850*/  F2FP.BF16.PACK_AB R83, R118, R160 ;  /* 0x000000a07653723e */ /* 0x000fe200000010ff */
[--C-:B----4-:R-:W-:Y:S01]  /*b860*/  FFMA.FTZ R80, R136, c[0x0][0x2d0], -R3.reuse ;  /* 0x0000b40088507a23 */ /* 0x110fe20000010803 */
[----:B------:R-:W-:Y:S02]  /*b870*/  MOV R136, R115 ;  /* 0x0000007300887202 */ /* 0x000fe40000000f00 */
[----:B------:R4:W-:Y:S10]  /*b880*/  MUFU.EX2 R115, R92 ;  /* 0x0000005c00737308 */ /* 0x0009f40000000800 */
[----:B------:R2:W-:Y:S01]  /*b890*/  MUFU.EX2 R114, R80 ;  /* 0x0000005000727308 */ /* 0x0005e20000000800 */
[-C--:B-1----:R-:W-:Y:S01]  /*b8a0*/  HMMA.16816.F32.BF16 R4, R76, R84.reuse, R4 ;  /* 0x000000544c04723c */ /* 0x082fe20000041804 */
[----:B----4-:R-:W1:Y:S02]  /*b8b0*/  LDSM.16.MT88.4 R92, [R225+0x1900] ;  /* 0x00190000e15c783b */ /* 0x010e640000004200 */
[----:B--2---:R-:W-:Y:S07]  /*b8c0*/  F2FP.BF16.PACK_AB R80, R158, R155 ;  /* 0x0000009b9e50723e */ /* 0x004fee00000010ff */
[C---:B------:R-:W-:Y:S07]  /*b8d0*/  HMMA.16816.F32.BF16 R8, R80.reuse, R84, R8 ;  /* 0x000000545008723c */ /* 0x040fee0000041808 */
[----:B------:R-:W-:Y:S01]  /*b8e0*/  FFMA.FTZ R84, R139, c[0x0][0x2d0], -R3 ;  /* 0x0000b4008b547a23 */ /* 0x000fe20000010803 */
[-C--:B------:R-:W-:Y:S04]  /*b8f0*/  HMMA.16816.F32.BF16 R12, R80, R86.reuse, R12 ;  /* 0x00000056500c723c */ /* 0x080fe8000004180c */
[----:B------:R-:W-:Y:S02]  /*b900*/  MOV R139, R138 ;  /* 0x0000008a008b7202 */ /* 0x000fe40000000f00 */
[----:B------:R-:W-:Y:S02]  /*b910*/  MOV R138, R116 ;  /* 0x00000074008a7202 */ /* 0x000fe40000000f00 */
[C---:B------:R-:W-:Y:S01]  /*b920*/  HMMA.16816.F32.BF16 R16, R76.reuse, R86, R16 ;  /* 0x000000564c10723c */ /* 0x040fe20000041810 */
[----:B------:R2:W-:Y:S07]  /*b930*/  MUFU.EX2 R116, R84 ;  /* 0x0000005400747308 */ /* 0x0005ee0000000800 */
[-C--:B---3--:R-:W-:Y:S08]  /*b940*/  HMMA.16816.F32.BF16 R20, R76, R88.reuse, R20 ;  /* 0x000000584c14723c */ /* 0x088ff00000041814 */
[C---:B------:R-:W-:Y:S07]  /*b950*/  HMMA.16816.F32.BF16 R24, R80.reuse, R88, R24 ;  /* 0x000000585018723c */ /* 0x040fee0000041818 */
[--C-:B------:R-:W-:Y:S01]  /*b960*/  FFMA.FTZ R88, R139, c[0x0][0x2d0], -R100.reuse ;  /* 0x0000b4008b587a23 */ /* 0x100fe20000010864 */
[-C--:B------:R-:W-:Y:S01]  /*b970*/  HMMA.16816.F32.BF16 R28, R80, R90.reuse, R28 ;  /* 0x0000005a501c723c */ /* 0x080fe2000004181c */
[----:B------:R-:W3:Y:S02]  /*b980*/  LDL.LU R139, [R1+0x10] ;  /* 0x00001000018b7983 */ /* 0x000ee40000300800 */
[----:B------:R4:W-:Y:S01]  /*b990*/  MUFU.EX2 R174, R88 ;  /* 0x0000005800ae7308 */ /* 0x0009e20000000800 */
[--C-:B--2---:R-:W-:Y:S04]  /*b9a0*/  FFMA.FTZ R84, R205, c[0x0][0x2d0], -R105.reuse ;  /* 0x0000b400cd547a23 */ /* 0x104fe80000010869 */
[C---:B------:R-:W-:Y:S05]  /*b9b0*/  HMMA.16816.F32.BF16 R32, R76.reuse, R90, R32 ;  /* 0x0000005a4c20723c */ /* 0x040fea0000041820 */
[----:B------:R2:W-:Y:S03]  /*b9c0*/  MUFU.EX2 R205, R84 ;  /* 0x0000005400cd7308 */ /* 0x0005e60000000800 */
[-C--:B-1----:R-:W-:Y:S08]  /*b9d0*/  HMMA.16816.F32.BF16 R36, R76, R92.reuse, R36 ;  /* 0x0000005c4c24723c */ /* 0x082ff00000041824 */
[C---:B------:R-:W-:Y:S04]  /*b9e0*/  HMMA.16816.F32.BF16 R40, R80.reuse, R92, R40 ;  /* 0x0000005c5028723c */ /* 0x040fe80000041828 */
[--C-:B----4-:R-:W-:Y:S02]  /*b9f0*/  FFMA.FTZ R88, R138, c[0x0][0x2d0], -R100.reuse ;  /* 0x0000b4008a587a23 */ /* 0x110fe40000010864 */
[----:B------:R-:W4:Y:S02]  /*ba00*/  LDL.LU R138, [R1+0x14] ;  /* 0x00001400018a7983 */ /* 0x000f240000300800 */
[-C--:B------:R-:W-:Y:S01]  /*ba10*/  HMMA.16816.F32.BF16 R44, R80, R94.reuse, R44 ;  /* 0x0000005e502c723c */ /* 0x080fe2000004182c */
[----:B------:R1:W-:Y:S03]  /*ba20*/  MUFU.EX2 R173, R88 ;  /* 0x0000005800ad7308 */ /* 0x0003e60000000800 */
[----:B--2---:R-:W-:Y:S01]  /*ba30*/  FFMA.FTZ R84, R137, c[0x0][0x2d0], -R105 ;  /* 0x0000b40089547a23 */ /* 0x004fe20000010869 */
[----:B------:R-:W-:Y:S03]  /*ba40*/  MOV R137, R136 ;  /* 0x0000008800897202 */ /* 0x000fe60000000f00 */
[C---:B------:R-:W-:Y:S03]  /*ba50*/  HMMA.16816.F32.BF16 R48, R76.reuse, R94, R48 ;  /* 0x0000005e4c30723c */ /* 0x040fe60000041830 */
[----:B------:R2:W-:Y:S01]  /*ba60*/  MUFU.EX2 R175, R84 ;  /* 0x0000005400af7308 */ /* 0x0005e20000000800 */
[----:B------:R-:W-:Y:S02]  /*ba70*/  MOV R136, R135 ;  /* 0x0000008700887202 */ /* 0x000fe40000000f00 */
[----:B------:R-:W-:Y:S06]  /*ba80*/  MOV R135, R204 ;  /* 0x000000cc00877202 */ /* 0x000fec0000000f00 */
[----:B------:R-:W-:Y:S01]  /*ba90*/  FFMA.FTZ R92, R135, c[0x0][0x2d0], -R107 ;  /* 0x0000b400875c7a23 */ /* 0x000fe2000001086b */
[----:B------:R-:W-:Y:S02]  /*baa0*/  MOV R135, R134 ;  /* 0x0000008600877202 */ /* 0x000fe40000000f00 */
[----:B------:R-:W-:Y:S01]  /*bab0*/  MOV R134, R133 ;  /* 0x0000008500867202 */ /* 0x000fe20000000f00 */
[--C-:B-1----:R-:W-:Y:S01]  /*bac0*/  FFMA.FTZ R88, R98, c[0x0][0x2d0], -R100.reuse ;  /* 0x0000b40062587a23 */ /* 0x102fe20000010864 */
[----:B------:R-:W-:Y:S02]  /*bad0*/  MOV R133, R194 ;  /* 0x000000c200857202 */ /* 0x000fe40000000f00 */
[----:B------:R1:W-:Y:S01]  /*bae0*/  MUFU.EX2 R194, R92 ;  /* 0x0000005c00c27308 */ /* 0x0003e20000000800 */
[----:B------:R-:W-:Y:S02]  /*baf0*/  MOV R143, R134 ;  /* 0x00000086008f7202 */ /* 0x000fe40000000f00 */
[----:B------:R-:W-:Y:S02]  /*bb00*/  MOV R148, R133 ;  /* 0x0000008500947202 */ /* 0x000fe40000000f00 */
[----:B------:R-:W-:Y:S01]  /*bb10*/  MOV R133, R187 ;  /* 0x000000bb00857202 */ /* 0x000fe20000000f00 */
[----:B--2---:R-:W-:Y:S01]  /*bb20*/  FFMA.FTZ R84, R96, c[0x0][0x2d0], -R105 ;  /* 0x0000b40060547a23 */ /* 0x004fe20000010869 */
[----:B------:R-:W-:Y:S03]  /*bb30*/  MOV R134, R185 ;  /* 0x000000b900867202 */ /* 0x000fe60000000f00 */
[----:B------:R2:W-:Y:S01]  /*bb40*/  MUFU.EX2 R198, R88 ;  /* 0x0000005800c67308 */ /* 0x0005e20000000800 */
[----:B------:R-:W-:Y:S05]  /*bb50*/  MOV R185, R110 ;  /* 0x0000006e00b97202 */ /* 0x000fea0000000f00 */
[--C-:B------:R-:W-:Y:S04]  /*bb60*/  FFMA.FTZ R104, R185, c[0x0][0x2d0], -R107.reuse ;  /* 0x0000b400b9687a23 */ /* 0x100fe8000001086b */
[----:B------:R2:W-:Y:S01]  /*bb70*/  MUFU.EX2 R204, R84 ;  /* 0x0000005400cc7308 */ /* 0x0005e20000000800 */
[----:B-1----:R-:W-:Y:S09]  /*bb80*/  FFMA.FTZ R92, R193, c[0x0][0x2d0], -R107 ;  /* 0x0000b400c15c7a23 */ /* 0x002ff2000001086b */
[----:B------:R1:W-:Y:S01]  /*bb90*/  MUFU.EX2 R193, R92 ;  /* 0x0000005c00c17308 */ /* 0x0003e20000000800 */
[--C-:B--2---:R-:W-:Y:S09]  /*bba0*/  FFMA.FTZ R88, R99, c[0x0][0x2d0], -R100.reuse ;  /* 0x0000b40063587a23 */ /* 0x104ff20000010864 */
[----:B------:R2:W-:Y:S01]  /*bbb0*/  MUFU.EX2 R201, R88 ;  /* 0x0000005800c97308 */ /* 0x0005e20000000800 */
[--C-:B------:R-:W-:Y:S02]  /*bbc0*/  FFMA.FTZ R84, R97, c[0x0][0x2d0], -R105.reuse ;  /* 0x0000b40061547a23 */ /* 0x100fe40000010869 */
[----:B------:R-:W-:Y:S01]  /*bbd0*/  FFMA.FTZ R105, R113, c[0x0][0x2d0], -R105 ;  /* 0x0000b40071697a23 */ /* 0x000fe20000010869 */
[----:B------:R-:W-:Y:S01]  /*bbe0*/  LDSM.16.MT88.4 R96, [R225+0x2100] ;  /* 0x00210000e160783b */ /* 0x000fe20000004200 */
[----:B------:R-:W-:Y:S05]  /*bbf0*/  FFMA.FTZ R113, R112, c[0x0][0x2d0], -R100 ;  /* 0x0000b40070717a23 */ /* 0x000fea0000010864 */
[----:B------:R2:W-:Y:S01]  /*bc00*/  MUFU.EX2 R203, R84 ;  /* 0x0000005400cb7308 */ /* 0x0005e20000000800 */
[----:B------:R-:W-:Y:S01]  /*bc10*/  FFMA.FTZ R100, R189, c[0x0][0x2d0], -R3 ;  /* 0x0000b400bd647a23 */ /* 0x000fe20000010803 */
[----:B-1----:R-:W-:Y:S08]  /*bc20*/  LDSM.16.MT88.4 R92, [R227+0x2100] ;  /* 0x00210000e35c783b */ /* 0x002ff00000004200 */
[----:B------:R1:W-:Y:S01]  /*bc30*/  MUFU.EX2 R110, R100 ;  /* 0x00000064006e7308 */ /* 0x0003e20000000800 */
[----:B--2---:R-:W-:Y:S02]  /*bc40*/  FFMA.FTZ R88, R137, c[0x0][0x2d0], -R107 ;  /* 0x0000b40089587a23 */ /* 0x004fe4000001086b */
[----:B------:R-:W4:Y:S07]  /*bc50*/  LDL.LU R137, [R1+0x1c] ;  /* 0x00001c0001897983 */ /* 0x000f2e0000300800 */
[----:B------:R1:W-:Y:S01]  /*bc60*/  MUFU.EX2 R172, R88 ;  /* 0x0000005800ac7308 */ /* 0x0003e20000000800 */
[----:B------:R-:W1:Y:S09]  /*bc70*/  LDSM.16.MT88.4 R84, [R226+0x1900] ;  /* 0x00190000e254783b */ /* 0x000e720000004200 */
[----:B------:R1:W-:Y:S02]  /*bc80*/  MUFU.EX2 R186, R105 ;  /* 0x0000006900ba7308 */ /* 0x0003e40000000800 */
[----:B-1----:R-:W-:Y:S08]  /*bc90*/  FFMA.FTZ R100, R148, c[0x0][0x2d0], -R3 ;  /* 0x0000b40094647a23 */ /* 0x002ff00000010803 */
[----:B------:R1:W1:Y:S01]  /*bca0*/  MUFU.EX2 R185, R106 ;  /* 0x0000006a00b97308 */ /* 0x0002620000000800 */
[----:B------:R-:W1:Y:S09]  /*bcb0*/  LDSM.16.MT88.4 R88, [R224+0x2100] ;  /* 0x00210000e058783b */ /* 0x000e720000004200 */
[----:B------:R-:W1:Y:S01]  /*bcc0*/  MUFU.EX2 R113, R113 ;  /* 0x0000007100717308 */ /* 0x000e620000000800 */
[--C-:B------:R-:W-:Y:S09]  /*bcd0*/  FFMA.FTZ R105, R151, c[0x0][0x2d0], -R107.reuse ;  /* 0x0000b40097697a23 */ /* 0x100ff2000001086b */
[----:B------:R-:W1:Y:S01]  /*bce0*/  MUFU.EX2 R187, R103 ;  /* 0x0000006700bb7308 */ /* 0x000e620000000800 */
[-C--:B------:R-:W-:Y:S03]  /*bcf0*/  HMMA.16816.F32.BF16 R52, R76, R84.reuse, R52 ;  /* 0x000000544c34723c */ /* 0x080fe60000041834 */
[--C-:B-1----:R-:W-:Y:S01]  /*bd00*/  FFMA.FTZ R106, R150, c[0x0][0x2d0], -R107.reuse ;  /* 0x0000b400966a7a23 */ /* 0x102fe2000001086b */
[----:B------:R-:W-:Y:S05]  /*bd10*/  F2FP.BF16.PACK_AB R181, R185, R184 ;  /* 0x000000b8b9b5723e */ /* 0x000fea00000010ff */
[----:B------:R-:W-:Y:S01]  /*bd20*/  MUFU.EX2 R105, R105 ;  /* 0x0000006900697308 */ /* 0x000fe20000000800 */
[C---:B------:R-:W-:Y:S04]  /*bd30*/  HMMA.16816.F32.BF16 R56, R80.reuse, R84, R56 ;  /* 0x000000545038723c */ /* 0x040fe80000041838 */
[----:B------:R-:W-:Y:S03]  /*bd40*/  F2FP.BF16.PACK_AB R183, R113, R108 ;  /* 0x0000006c71b7723e */ /* 0x000fe600000010ff */
[--C-:B------:R-:W-:Y:S01]  /*bd50*/  FFMA.FTZ R84, R192, c[0x0][0x2d0], -R107.reuse ;  /* 0x0000b400c0547a23 */ /* 0x100fe2000001086b */
[-C--:B------:R-:W-:Y:S01]  /*bd60*/  HMMA.16816.F32.BF16 R60, R80, R86.reuse, R60 ;  /* 0x00000056503c723c */ /* 0x080fe2000004183c */
[----:B------:R-:W-:Y:S03]  /*bd70*/  MUFU.EX2 R106, R106 ;  /* 0x0000006a006a7308 */ /* 0x000fe60000000800 */
[----:B------:R-:W-:Y:S01]  /*bd80*/  FFMA.FTZ R107, R149, c[0x0][0x2d0], -R107 ;  /* 0x0000b400956b7a23 */ /* 0x000fe2000001086b */
[----:B------:R-:W-:Y:S01]  /*bd90*/  F2FP.BF16.PACK_AB R182, R186, R187 ;  /* 0x000000bbbab6723e */ /* 0x000fe200000010ff */
[----:B------:R-:W-:Y:S01]  /*bda0*/  LDSM.16.MT88.4 R148, [R227+0x3100] ;  /* 0x00310000e394783b */ /* 0x000fe20000004200 */
[--C-:B------:R-:W-:Y:S01]  /*bdb0*/  FFMA.FTZ R80, R109, c[0x0][0x2d0], -R3.reuse ;  /* 0x0000b4006d507a23 */ /* 0x100fe20000010803 */
[----:B------:R-:W-:Y:S03]  /*bdc0*/  HMMA.16816.F32.BF16 R64, R76, R86, R64 ;  /* 0x000000564c40723c */ /* 0x000fe60000041840 */
[----:B------:R1:W-:Y:S01]  /*bdd0*/  MUFU.EX2 R109, R80 ;  /* 0x00000050006d7308 */ /* 0x0003e20000000800 */
[----:B------:R-:W-:Y:S02]  /*bde0*/  F2FP.BF16.PACK_AB R82, R168, R170 ;  /* 0x000000aaa852723e */ /* 0x000fe400000010ff */
[----:B------:R-:W-:Y:S02]  /*bdf0*/  F2FP.BF16.PACK_AB R81, R114, R117 ;  /* 0x000000757251723e */ /* 0x000fe400000010ff */
[----:B------:R-:W-:Y:S04]  /*be00*/  F2FP.BF16.PACK_AB R76, R211, R161 ;  /* 0x000000a1d34c723e */ /* 0x000fe800000010ff */
[----:B------:R-:W-:Y:S01]  /*be10*/  F2FP.BF16.PACK_AB R78, R210, R212 ;  /* 0x000000d4d24e723e */ /* 0x000fe200000010ff */
[----:B------:R1:W-:Y:S01]  /*be20*/  MUFU.EX2 R192, R84 ;  /* 0x0000005400c07308 */ /* 0x0003e20000000800 */
[----:B------:R-:W-:Y:S02]  /*be30*/  F2FP.BF16.PACK_AB R77, R207, R209 ;  /* 0x000000d1cf4d723e */ /* 0x000fe400000010ff */
[----:B------:R-:W-:Y:S02]  /*be40*/  F2FP.BF16.PACK_AB R79, R206, R208 ;  /* 0x000000d0ce4f723e */ /* 0x000fe400000010ff */
[----:B------:R-:W-:Y:S05]  /*be50*/  F2FP.BF16.PACK_AB R83, R116, R115 ;  /* 0x000000737453723e */ /* 0x000fea00000010ff */
[-C--:B------:R-:W-:Y:S01]  /*be60*/  HMMA.16816.F32.BF16 R4, R76, R88.reuse, R4 ;  /* 0x000000584c04723c */ /* 0x080fe20000041804 */
[----:B------:R-:W1:Y:S02]  /*be70*/  MUFU.EX2 R107, R107 ;  /* 0x0000006b006b7308 */ /* 0x000e640000000800 */
[--C-:B-1----:R-:W-:Y:S02]  /*be80*/  FFMA.FTZ R80, R136, c[0x0][0x2d0], -R3.reuse ;  /* 0x0000b40088507a23 */ /* 0x102fe40000010803 */
[----:B------:R-:W2:Y:S06]  /*be90*/  LDL.LU R136, [R1+0x18] ;  /* 0x0000180001887983 */ /* 0x000eac0000300800 */
[----:B------:R1:W-:Y:S01]  /*bea0*/  MUFU.EX2 R112, R80 ;  /* 0x0000005000707308 */ /* 0x0003e20000000800 */
[----:B------:R-:W3:Y:S09]  /*beb0*/  LDSM.16.MT88.4 R84, [R226+0x2100] ;  /* 0x00210000e254783b */ /* 0x000ef20000004200 */
[----:B------:R1:W-:Y:S01]  /*bec0*/  MUFU.EX2 R189, R101 ;  /* 0x0000006500bd7308 */ /* 0x0003e20000000800 */
[----:B------:R-:W-:Y:S09]  /*bed0*/  F2FP.BF16.PACK_AB R178, R107, R106 ;  /* 0x0000006a6bb2723e */ /* 0x000ff200000010ff */
[----:B------:R-:W1:Y:S02]  /*bee0*/  MUFU.EX2 R104, R104 ;  /* 0x0000006800687308 */ /* 0x000e640000000800 */
[----:B-1----:R-:W-:Y:S08]  /*bef0*/  F2FP.BF16.PACK_AB R80, R169, R171 ;  /* 0x000000aba950723e */ /* 0x002ff000000010ff */
[----:B------:R-:W-:Y:S01]  /*bf00*/  MUFU.EX2 R100, R100 ;  /* 0x0000006400647308 */ /* 0x000fe20000000800 */
[C---:B------:R-:W-:Y:S04]  /*bf10*/  HMMA.16816.F32.BF16 R8, R80.reuse, R88, R8 ;  /* 0x000000585008723c */ /* 0x040fe80000041808 */
[--C-:B------:R-:W-:Y:S03]  /*bf20*/  FFMA.FTZ R101, R143, c[0x0][0x2d0], -R3.reuse ;  /* 0x0000b4008f657a23 */ /* 0x100fe60000010803 */
[--C-:B------:R-:W-:Y:S01]  /*bf30*/  FFMA.FTZ R88, R188, c[0x0][0x2d0], -R3.reuse ;  /* 0x0000b400bc587a23 */ /* 0x100fe20000010803 */
[-C--:B------:R-:W-:Y:S01]  /*bf40*/  HMMA.16816.F32.BF16 R12, R80, R90.reuse, R12 ;  /* 0x0000005a500c723c */ /* 0x080fe2000004180c */
[----:B------:R-:W1:Y:S03]  /*bf50*/  MUFU.EX2 R188, R102 ;  /* 0x0000006600bc7308 */ /* 0x000e660000000800 */
[----:B------:R-:W-:Y:S04]  /*bf60*/  F2FP.BF16.PACK_AB R176, R105, R104 ;  /* 0x0000006869b0723e */ /* 0x000fe800000010ff */
[C---:B------:R-:W-:Y:S03]  /*bf70*/  HMMA.16816.F32.BF16 R16, R76.reuse, R90, R16 ;  /* 0x0000005a4c10723c */ /* 0x040fe60000041810 */
[----:B------:R3:W-:Y:S05]  /*bf80*/  MUFU.EX2 R111, R88 ;  /* 0x00000058006f7308 */ /* 0x0007ea0000000800 */
[-C--:B------:R-:W-:Y:S05]  /*bf90*/  HMMA.16816.F32.BF16 R20, R76, R92.reuse, R20 ;  /* 0x0000005c4c14723c */ /* 0x080fea0000041814 */
[----:B------:R-:W3:Y:S03]  /*bfa0*/  MUFU.EX2 R101, R101 ;  /* 0x0000006500657308 */ /* 0x000ee60000000800 */
[C---:B------:R-:W-:Y:S04]  /*bfb0*/  HMMA.16816.F32.BF16 R24, R80.reuse, R92, R24 ;  /* 0x0000005c5018723c */ /* 0x040fe80000041818 */
[----:B-1----:R-:W-:Y:S01]  /*bfc0*/  F2FP.BF16.PACK_AB R180, R188, R189 ;  /* 0x000000bdbcb4723e */ /* 0x002fe200000010ff */
[----:B------:R-:W-:Y:S01]  /*bfd0*/  FFMA.FTZ R102, R75, c[0x0][0x2d0], -R3 ;  /* 0x0000b4004b667a23 */ /* 0x000fe20000010803 */
[----:B------:R-:W-:Y:S01]  /*bfe0*/  F2FP.BF16.PACK_AB R75, R201, R198 ;  /* 0x000000c6c94b723e */ /* 0x000fe200000010ff */
[----:B---3--:R-:W-:Y:S01]  /*bff0*/  FFMA.FTZ R73, R73, R139, R245 ;  /* 0x0000008b49497223 */ /* 0x008fe200000100f5 */
[-C--:B------:R-:W-:Y:S01]  /*c000*/  HMMA.16816.F32.BF16 R28, R80, R94.reuse, R28 ;  /* 0x0000005e501c723c */ /* 0x080fe2000004181c */
[----:B------:R-:W1:Y:S03]  /*c010*/  LDSM.16.MT88.4 R88, [R224+0x2900] ;  /* 0x00290000e058783b */ /* 0x000e660000004200 */
[----:B------:R-:W-:Y:S01]  /*c020*/  FFMA.FTZ R3, R74, c[0x0][0x2d0], -R3 ;  /* 0x0000b4004a037a23 */ /* 0x000fe20000010803 */
[----:B------:R-:W-:Y:S02]  /*c030*/  F2FP.BF16.PACK_AB R74, R203, R204 ;  /* 0x000000cccb4a723e */ /* 0x000fe400000010ff */
[----:B------:R-:W-:Y:S01]  /*c040*/  MOV R245, R124 ;  /* 0x0000007c00f57202 */ /* 0x000fe20000000f00 */
[C---:B------:R-:W-:Y:S01]  /*c050*/  HMMA.16816.F32.BF16 R32, R76.reuse, R94, R32 ;  /* 0x0000005e4c20723c */ /* 0x040fe20000041820 */
[----:B------:R-:W3:Y:S03]  /*c060*/  LDSM.16.MT88.4 R92, [R227+0x2900] ;  /* 0x00290000e35c783b */ /* 0x000ee60000004200 */
[----:B------:R-:W-:Y:S04]  /*c070*/  F2FP.BF16.PACK_AB R177, R101, R100 ;  /* 0x0000006465b1723e */ /* 0x000fe800000010ff */
[-C--:B------:R-:W-:Y:S08]  /*c080*/  HMMA.16816.F32.BF16 R36, R76, R96.reuse, R36 ;  /* 0x000000604c24723c */ /* 0x080ff00000041824 */
[C---:B------:R-:W-:Y:S04]  /*c090*/  HMMA.16816.F32.BF16 R40, R80.reuse, R96, R40 ;  /* 0x000000605028723c */ /* 0x040fe80000041828 */
[----:B----4-:R-:W-:Y:S01]  /*c0a0*/  FFMA.FTZ R71, R71, R138, R244 ;  /* 0x0000008a47477223 */ /* 0x010fe200000100f4 */
[----:B------:R-:W-:Y:S02]  /*c0b0*/  MOV R138, R135 ;  /* 0x00000087008a7202 */ /* 0x000fe40000000f00 */
[----:B------:R-:W-:Y:S01]  /*c0c0*/  MOV R244, R127 ;  /* 0x0000007f00f47202 */ /* 0x000fe20000000f00 */
[-C--:B------:R-:W-:Y:S04]  /*c0d0*/  HMMA.16816.F32.BF16 R44, R80, R98.reuse, R44 ;  /* 0x00000062502c723c */ /* 0x080fe8000004182c */
[----:B------:R-:W-:Y:S04]  /*c0e0*/  FADD.FTZ R71, R246, R71 ;  /* 0x00000047f6477221 */ /* 0x000fe80000010000 */
[C---:B------:R-:W-:Y:S01]  /*c0f0*/  HMMA.16816.F32.BF16 R48, R76.reuse, R98, R48 ;  /* 0x000000624c30723c */ /* 0x040fe20000041830 */
[----:B------:R-:W4:Y:S07]  /*c100*/  LDSM.16.MT88.4 R96, [R225+0x2900] ;  /* 0x00290000e160783b */ /* 0x000f2e0000004200 */
[-C--:B------:R-:W-:Y:S08]  /*c110*/  HMMA.16816.F32.BF16 R52, R76, R84.reuse, R52 ;  /* 0x000000544c34723c */ /* 0x080ff00000041834 */
[C---:B------:R-:W-:Y:S07]  /*c120*/  HMMA.16816.F32.BF16 R56, R80.reuse, R84, R56 ;  /* 0x000000545038723c */ /* 0x040fee0000041838 */
[----:B------:R-:W-:Y:S01]  /*c130*/  FADD.FTZ R84, R247, R73 ;  /* 0x00000049f7547221 */ /* 0x000fe20000010000 */
[-C--:B------:R-:W-:Y:S01]  /*c140*/  HMMA.16816.F32.BF16 R60, R80, R86.reuse, R60 ;  /* 0x00000056503c723c */ /* 0x080fe2000004183c */
[----:B------:R-:W1:Y:S03]  /*c150*/  LDSM.16.MT88.4 R80, [R226+0x2900] ;  /* 0x00290000e250783b */ /* 0x000e660000004200 */
[----:B------:R-:W-:Y:S01]  /*c160*/  FADD.FTZ R84, R134, R84 ;  /* 0x0000005486547221 */ /* 0x000fe20000010000 */
[----:B------:R-:W-:Y:S01]  /*c170*/  F2FP.BF16.PACK_AB R73, R173, R174 ;  /* 0x000000aead49723e */ /* 0x000fe200000010ff */
[----:B------:R-:W-:Y:S02]  /*c180*/  FADD.FTZ R85, R250, R71 ;  /* 0x00000047fa557221 */ /* 0x000fe40000010000 */
[----:B------:R-:W-:Y:S01]  /*c190*/  HMMA.16816.F32.BF16 R64, R76, R86, R64 ;  /* 0x000000564c40723c */ /* 0x000fe20000041840 */
[----:B------:R-:W-:Y:S06]  /*c1a0*/  MUFU.EX2 R86, R3 ;  /* 0x0000000300567308 */ /* 0x000fec0000000800 */
[----:B------:R-:W-:Y:S02]  /*c1b0*/  F2FP.BF16.PACK_AB R76, R194, R172 ;  /* 0x000000acc24c723e */ /* 0x000fe400000010ff */
[----:B------:R-:W-:Y:S02]  /*c1c0*/  F2FP.BF16.PACK_AB R78, R192, R193 ;  /* 0x000000c1c04e723e */ /* 0x000fe400000010ff */
[----:B------:R-:W1:Y:S01]  /*c1d0*/  MUFU.EX2 R87, R102 ;  /* 0x0000006600577308 */ /* 0x000e620000000800 */
[----:B------:R-:W-:Y:S02]  /*c1e0*/  F2FP.BF16.PACK_AB R77, R112, R109 ;  /* 0x0000006d704d723e */ /* 0x000fe400000010ff */
[----:B------:R-:W-:Y:S02]  /*c1f0*/  F2FP.BF16.PACK_AB R79, R111, R110 ;  /* 0x0000006e6f4f723e */ /* 0x000fe400000010ff */
[----:B-1----:R-:W-:Y:S01]  /*c200*/  F2FP.BF16.PACK_AB R179, R86, R87 ;  /* 0x0000005756b3723e */ /* 0x002fe200000010ff */
[----:B------:R-:W-:Y:S01]  /*c210*/  FFMA.FTZ R72, R72, R137, R222 ;  /* 0x0000008948487223 */ /* 0x000fe200000100de */
[----:B------:R-:W-:Y:S02]  /*c220*/  MOV R137, R133 ;  /* 0x0000008500897202 */ /* 0x000fe40000000f00 */
[----:B------:R-:W-:Y:S01]  /*c230*/  MOV R222, R128 ;  /* 0x0000008000de7202 */ /* 0x000fe20000000f00 */
[----:B------:R-:W-:Y:S01]  /*c240*/  FADD.FTZ R103, R243, R72 ;  /* 0x00000048f3677221 */ /* 0x000fe20000010000 */
[----:B------:R-:W-:Y:S03]  /*c250*/  F2FP.BF16.PACK_AB R72, R175, R205 ;  /* 0x000000cdaf48723e */ /* 0x000fe600000010ff */
[----:B------:R-:W-:Y:S04]  /*c260*/  FADD.FTZ R71, R138, R103 ;  /* 0x000000678a477221 */ /* 0x000fe80000010000 */
[-C--:B------:R-:W-:Y:S08]  /*c270*/  HMMA.16816.F32.BF16 R4, R72, R88.reuse, R4 ;  /* 0x000000584804723c */ /* 0x080ff00000041804 */
[C---:B------:R-:W-:Y:S08]  /*c280*/  HMMA.16816.F32.BF16 R8, R76.reuse, R88, R8 ;  /* 0x000000584c08723c */ /* 0x040ff00000041808 */
[-C--:B------:R-:W-:Y:S08]  /*c290*/  HMMA.16816.F32.BF16 R12, R76, R90.reuse, R12 ;  /* 0x0000005a4c0c723c */ /* 0x080ff0000004180c */
[C---:B------:R-:W-:Y:S08]  /*c2a0*/  HMMA.16816.F32.BF16 R16, R72.reuse, R90, R16 ;  /* 0x0000005a4810723c */ /* 0x040ff00000041810 */
[-C--:B---3--:R-:W-:Y:S08]  /*c2b0*/  HMMA.16816.F32.BF16 R20, R72, R92.reuse, R20 ;  /* 0x0000005c4814723c */ /* 0x088ff00000041814 */
[C---:B------:R-:W-:Y:S08]  /*c2c0*/  HMMA.16816.F32.BF16 R24, R76.reuse, R92, R24 ;  /* 0x0000005c4c18723c */ /* 0x040ff00000041818 */
[-C--:B------:R-:W-:Y:S08]  /*c2d0*/  HMMA.16816.F32.BF16 R28, R76, R94.reuse, R28 ;  /* 0x0000005e4c1c723c */ /* 0x080ff0000004181c */
[C---:B------:R-:W-:Y:S08]  /*c2e0*/  HMMA.16816.F32.BF16 R32, R72.reuse, R94, R32 ;  /* 0x0000005e4820723c */ /* 0x040ff00000041820 */
[-C--:B----4-:R-:W-:Y:S08]  /*c2f0*/  HMMA.16816.F32.BF16 R36, R72, R96.reuse, R36 ;  /* 0x000000604824723c */ /* 0x090ff00000041824 */
[C---:B------:R-:W-:Y:S08]  /*c300*/  HMMA.16816.F32.BF16 R40, R76.reuse, R96, R40 ;  /* 0x000000604c28723c */ /* 0x040ff00000041828 */
[-C--:B------:R-:W-:Y:S08]  /*c310*/  HMMA.16816.F32.BF16 R44, R76, R98.reuse, R44 ;  /* 0x000000624c2c723c */ /* 0x080ff0000004182c */
[C---:B------:R-:W-:Y:S04]  /*c320*/  HMMA.16816.F32.BF16 R48, R72.reuse, R98, R48 ;  /* 0x000000624830723c */ /* 0x040fe80000041830 */
[----:B--2---:R-:W-:Y:S01]  /*c330*/  FFMA.FTZ R0, R0, R136, R190 ;  /* 0x0000008800007223 */ /* 0x004fe200000100be */
[----:B------:R-:W-:Y:S02]  /*c340*/  MOV R136, R132 ;  /* 0x0000008400887202 */ /* 0x000fe40000000f00 */
[----:B------:R-:W1:Y:S01]  /*c350*/  LDSM.16.MT88.4 R132, [R224+0x3100] ;  /* 0x00310000e084783b */ /* 0x000e620000004200 */
[----:B------:R-:W-:Y:S01]  /*c360*/  FADD.FTZ R0, R191, R0 ;  /* 0x00000000bf007221 */ /* 0x000fe20000010000 */
[-C--:B------:R-:W-:Y:S03]  /*c370*/  HMMA.16816.F32.BF16 R52, R72, R80.reuse, R52 ;  /* 0x000000504834723c */ /* 0x080fe60000041834 */
[----:B------:R-:W-:Y:S02]  /*c380*/  FADD.FTZ R85, R136, R85 ;  /* 0x0000005588557221 */ /* 0x000fe40000010000 */
[----:B------:R-:W-:Y:S02]  /*c390*/  FADD.FTZ R0, R200, R0 ;  /* 0x00000000c8007221 */ /* 0x000fe40000010000 */
[----:B------:R-:W-:Y:S01]  /*c3a0*/  FADD.FTZ R3, R129, R85 ;  /* 0x0000005581037221 */ /* 0x000fe20000010000 */
[C---:B------:R-:W-:Y:S04]  /*c3b0*/  HMMA.16816.F32.BF16 R56, R76.reuse, R80, R56 ;  /* 0x000000504c38723c */ /* 0x040fe80000041838 */
[----:B------:R-:W-:Y:S03]  /*c3c0*/  FADD.FTZ R3, R121, R3 ;  /* 0x0000000379037221 */ /* 0x000fe60000010000 */
[----:B------:R-:W-:Y:S01]  /*c3d0*/  FADD.FTZ R80, R137, R84 ;  /* 0x0000005489507221 */ /* 0x000fe20000010000 */
[-C--:B------:R-:W-:Y:S04]  /*c3e0*/  HMMA.16816.F32.BF16 R60, R76, R82.reuse, R60 ;  /* 0x000000524c3c723c */ /* 0x080fe8000004183c */
[----:B------:R-:W-:Y:S02]  /*c3f0*/  FADD.FTZ R84, R131, R71 ;  /* 0x0000004783547221 */ /* 0x000fe40000010000 */
[----:B------:R-:W-:Y:S02]  /*c400*/  FADD.FTZ R71, R130, R80 ;  /* 0x0000005082477221 */ /* 0x000fe40000010000 */
[----:B------:R-:W-:Y:S01]  /*c410*/  FADD.FTZ R81, R202, R0 ;  /* 0x00000000ca517221 */ /* 0x000fe20000010000 */
[----:B------:R-:W-:Y:S04]  /*c420*/  HMMA.16816.F32.BF16 R64, R72, R82, R64 ;  /* 0x000000524840723c */ /* 0x000fe80000041840 */
[----:B------:R-:W-:Y:S02]  /*c430*/  FADD.FTZ R0, R123, R84 ;  /* 0x000000547b007221 */ /* 0x000fe40000010000 */
[----:B------:R-:W-:Y:S02]  /*c440*/  FADD.FTZ R71, R122, R71 ;  /* 0x000000477a477221 */ /* 0x000fe40000010000 */
[----:B------:R-:W-:Y:S04]  /*c450*/  FADD.FTZ R76, R120, R0 ;  /* 0x00000000784c7221 */ /* 0x000fe80000010000 */
[----:B------:R-:W-:Y:S02]  /*c460*/  FADD.FTZ R0, R126, R71 ;  /* 0x000000477e007221 */ /* 0x000fe40000010000 */
[----:B------:R-:W-:Y:S02]  /*c470*/  FADD.FTZ R71, R125, R3 ;  /* 0x000000037d477221 */ /* 0x000fe40000010000 */
[----:B------:R-:W-:Y:S01]  /*c480*/  FADD.FTZ R81, R195, R81 ;  /* 0x00000051c3517221 */ /* 0x000fe20000010000 */
[-C--:B-1----:R-:W-:Y:S05]  /*c490*/  HMMA.16816.F32.BF16 R124, R180, R132.reuse, R4 ;  /* 0x00000084b47c723c */ /* 0x082fea0000041804 */
[----:B------:R-:W-:Y:S02]  /*c4a0*/  FADD.FTZ R81, R196, R81 ;  /* 0x00000051c4517221 */ /* 0x000fe40000010000 */
[----:B------:R-:W-:Y:S01]  /*c4b0*/  FADD.FTZ R4, R142, R76 ;  /* 0x0000004c8e047221 */ /* 0x000fe20000010000 */
[C---:B------:R-:W-:Y:S04]  /*c4c0*/  HMMA.16816.F32.BF16 R120, R176.reuse, R132, R8 ;  /* 0x00000084b078723c */ /* 0x040fe80000041808 */
[----:B------:R-:W-:Y:S02]  /*c4d0*/  FADD.FTZ R3, R197, R81 ;  /* 0x00000051c5037221 */ /* 0x000fe40000010000 */
[----:B------:R-:W-:Y:S02]  /*c4e0*/  FADD.FTZ R0, R141, R0 ;  /* 0x000000008d007221 */ /* 0x000fe40000010000 */
[----:B------:R-:W-:Y:S01]  /*c4f0*/  FADD.FTZ R8, R140, R71 ;  /* 0x000000478c087221 */ /* 0x000fe20000010000 */
[-C--:B------:R-:W-:Y:S03]  /*c500*/  HMMA.16816.F32.BF16 R128, R176, R134.reuse, R12 ;  /* 0x00000086b080723c */ /* 0x080fe6000004180c */
[----:B------:R-:W-:Y:S02]  /*c510*/  FADD.FTZ R4, R222, R4 ;  /* 0x00000004de047221 */ /* 0x000fe40000010000 */
        /* <DEDUP_REMOVED lines=14> */
[-C--:B------:R-:W-:Y:S01]  /*c600*/  HMMA.16816.F32.BF16 R144, R176, R150.reuse, R28 ;  /* 0x00000096b090723c */ /* 0x080fe2000004181c */
[----:B------:R-:W1:Y:S02]  /*c610*/  LDSM.16.MT88.4 R4, [R226+0x3100] ;  /* 0x00310000e204783b */ /* 0x000e640000004200 */
[----:B------:R-:W-:Y:S02]  /*c620*/  FADD.FTZ R10, R220, R3 ;  /* 0x00000003dc0a7221 */ /* 0x000fe40000010000 */
[----:B------:R-:W-:Y:S02]  /*c630*/  FADD.FTZ R9, R152, R0 ;  /* 0x0000000098097221 */ /* 0x000fe40000010000 */
[----:B------:R-:W-:Y:S01]  /*c640*/  FADD.FTZ R8, R245, R8 ;  /* 0x00000008f5087221 */ /* 0x000fe20000010000 */
[C---:B------:R-:W-:Y:S04]  /*c650*/  HMMA.16816.F32.BF16 R148, R180.reuse, R150, R32 ;  /* 0x00000096b494723c */ /* 0x040fe80000041820 */
[----:B------:R-:W-:Y:S02]  /*c660*/  FADD.FTZ R3, R249, R11 ;  /* 0x0000000bf9037221 */ /* 0x000fe40000010000 */
[----:B------:R-:W-:Y:S02]  /*c670*/  FADD.FTZ R0, R221, R10 ;  /* 0x0000000add007221 */ /* 0x000fe40000010000 */
[----:B------:R-:W-:Y:S04]  /*c680*/  FADD.FTZ R12, R153, R9 ;  /* 0x00000009990c7221 */ /* 0x000fe80000010000 */
[----:B------:R-:W-:Y:S02]  /*c690*/  FADD.FTZ R11, R217, R8 ;  /* 0x00000008d90b7221 */ /* 0x000fe40000010000 */
[----:B------:R-:W-:Y:S02]  /*c6a0*/  FADD.FTZ R10, R213, R3 ;  /* 0x00000003d50a7221 */ /* 0x000fe40000010000 */
[----:B------:R-:W-:Y:S02]  /*c6b0*/  FADD.FTZ R9, R155, R0 ;  /* 0x000000009b097221 */ /* 0x000fe40000010000 */
[----:B------:R-:W-:Y:S01]  /*c6c0*/  FADD.FTZ R8, R157, R12 ;  /* 0x0000000c9d087221 */ /* 0x000fe20000010000 */
[-C--:B------:R-:W-:Y:S03]  /*c6d0*/  HMMA.16816.F32.BF16 R152, R180, R164.reuse, R36 ;  /* 0x000000a4b498723c */ /* 0x080fe60000041824 */
[----:B------:R-:W-:Y:S02]  /*c6e0*/  FADD.FTZ R3, R219, R11 ;  /* 0x0000000bdb037221 */ /* 0x000fe40000010000 */
[----:B------:R-:W-:Y:S02]  /*c6f0*/  FADD.FTZ R0, R215, R10 ;  /* 0x0000000ad7007221 */ /* 0x000fe40000010000 */
[----:B------:R-:W-:Y:S02]  /*c700*/  FADD.FTZ R12, R158, R9 ;  /* 0x000000099e0c7221 */ /* 0x000fe40000010000 */
[----:B------:R-:W-:Y:S03]  /*c710*/  FADD.FTZ R11, R156, R8 ;  /* 0x000000089c0b7221 */ /* 0x000fe60000010000 */
        /* <DEDUP_REMOVED lines=9> */
[----:B------:R-:W-:Y:S01]  /*c7b0*/  FADD.FTZ R10, R118, R3 ;  /* 0x00000003760a7221 */ /* 0x000fe20000010000 */
[-C--:B------:R-:W-:Y:S03]  /*c7c0*/  HMMA.16816.F32.BF16 R160, R176, R166.reuse, R44 ;  /* 0x000000a6b0a0723c */ /* 0x080fe6000004182c */
[----:B------:R-:W-:Y:S01]  /*c7d0*/  FADD.FTZ R8, R209, R12 ;  /* 0x0000000cd1087221 */ /* 0x000fe20000010000 */
[----:B------:R-:W-:Y:S01]  /*c7e0*/  MOV R118, R2 ;  /* 0x0000000200767202 */ /* 0x000fe20000000f00 */
[----:B------:R-:W-:Y:S02]  /*c7f0*/  FADD.FTZ R3, R171, R11 ;  /* 0x0000000bab037221 */ /* 0x000fe40000010000 */
[----:B------:R-:W-:Y:S01]  /*c800*/  FADD.FTZ R0, R117, R10 ;  /* 0x0000000a75007221 */ /* 0x000fe20000010000 */
[C---:B------:R-:W-:Y:S04]  /*c810*/  HMMA.16816.F32.BF16 R164, R180.reuse, R166, R48 ;  /* 0x000000a6b4a4723c */ /* 0x040fe80000041830 */
[----:B------:R-:W-:Y:S01]  /*c820*/  FADD.FTZ R12, R211, R9 ;  /* 0x00000009d30c7221 */ /* 0x000fe20000010000 */
[----:B------:R-:W-:Y:S01]  /*c830*/  MOV R117, R68 ;  /* 0x0000004400757202 */ /* 0x000fe20000000f00 */
[----:B------:R-:W-:Y:S02]  /*c840*/  FADD.FTZ R11, R207, R8 ;  /* 0x00000008cf0b7221 */ /* 0x000fe40000010000 */
[----:B------:R-:W-:Y:S04]  /*c850*/  FADD.FTZ R10, R169, R3 ;  /* 0x00000003a90a7221 */ /* 0x000fe80000010000 */
[----:B------:R-:W-:Y:S02]  /*c860*/  FADD.FTZ R9, R114, R0 ;  /* 0x0000000072097221 */ /* 0x000fe40000010000 */
[----:B------:R-:W-:Y:S02]  /*c870*/  FADD.FTZ R8, R212, R12 ;  /* 0x0000000cd4087221 */ /* 0x000fe40000010000 */
[----:B------:R-:W-:Y:S02]  /*c880*/  FADD.FTZ R3, R208, R11 ;  /* 0x0000000bd0037221 */ /* 0x000fe40000010000 */
[----:B------:R-:W-:Y:S02]  /*c890*/  FADD.FTZ R0, R170, R10 ;  /* 0x0000000aaa007221 */ /* 0x000fe40000010000 */
[----:B------:R-:W-:Y:S02]  /*c8a0*/  FADD.FTZ R12, R115, R9 ;  /* 0x00000009730c7221 */ /* 0x000fe40000010000 */
[----:B------:R-:W-:Y:S02]  /*c8b0*/  FADD.FTZ R11, R210, R8 ;  /* 0x00000008d20b7221 */ /* 0x000fe40000010000 */
[----:B------:R-:W-:Y:S02]  /*c8c0*/  FADD.FTZ R10, R206, R3 ;  /* 0x00000003ce0a7221 */ /* 0x000fe40000010000 */
[----:B------:R-:W-:Y:S02]  /*c8d0*/  FADD.FTZ R9, R168, R0 ;  /* 0x00000000a8097221 */ /* 0x000fe40000010000 */
[----:B------:R-:W-:Y:S01]  /*c8e0*/  FADD.FTZ R8, R116, R12 ;  /* 0x0000000c74087221 */ /* 0x000fe20000010000 */
[-C--:B-1----:R-:W-:Y:S03]  /*c8f0*/  HMMA.16816.F32.BF16 R168, R180, R4.reuse, R52 ;  /* 0x00000004b4a8723c */ /* 0x082fe60000041834 */
[----:B------:R-:W-:Y:S01]  /*c900*/  FADD.FTZ R3, R205, R11 ;  /* 0x0000000bcd037221 */ /* 0x000fe20000010000 */
[----:B------:R-:W-:Y:S01]  /*c910*/  MOV R116, R69 ;  /* 0x0000004500747202 */ /* 0x000fe20000000f00 */
        /* <DEDUP_REMOVED lines=30> */
[----:B------:R-:W-:Y:S01]  /*cb00*/  STL [R1+0x10], R5 ;  /* 0x0000100501007387 */ /* 0x000fe20000100800 */
[----:B------:R-:W-:Y:S02]  /*cb10*/  FADD.FTZ R3, R107, R3 ;  /* 0x000000036b037221 */ /* 0x000fe40000010000 */
[----:B------:R-:W-:Y:S02]  /*cb20*/  FADD.FTZ R4, R113, R4 ;  /* 0x0000000471047221 */ /* 0x000fe40000010000 */
[----:B------:R-:W-:Y:S03]  /*cb30*/  FADD.FTZ R0, R87, R7 ;  /* 0x0000000757007221 */ /* 0x000fe60000010000 */
[----:B------:R-:W-:Y:S01]  /*cb40*/  STL [R1+0x14], R4 ;  /* 0x0000140401007387 */ /* 0x000fe20000100800 */
[----:B------:R-:W-:Y:S03]  /*cb50*/  FADD.FTZ R0, R86, R0 ;  /* 0x0000000056007221 */ /* 0x000fe60000010000 */
[----:B------:R1:W-:Y:S04]  /*cb60*/  STL [R1+0x1c], R3 ;  /* 0x00001c0301007387 */ /* 0x0003e80000100800 */
[----:B------:R2:W-:Y:S01]  /*cb70*/  STL [R1+0x18], R0 ;  /* 0x0000180001007387 */ /* 0x0005e20000100800 */
[----:B-1----:R-:W-:Y:S01]  /*cb80*/  MOV R3, R70 ;  /* 0x0000004600037202 */ /* 0x002fe20000000f00 */
[----:B------:R-:W-:-:S05]  /*cb90*/  @P0 BRA `(.L_x_20) ;  /* 0xffffa82000000947 */ /* 0x000fca000383ffff */
.L_x_19:
[----:B-12---:R-:W2:Y:S04]  /*cba0*/  LDL.LU R0, [R1+0x10] ;  /* 0x0000100001007983 */ /* 0x006ea80000300800 */
[----:B------:R-:W3:Y:S04]  /*cbb0*/  LDL.LU R4, [R1+0x14] ;  /* 0x0000140001047983 */ /* 0x000ee80000300800 */
[----:B------:R-:W4:Y:S04]  /*cbc0*/  LDL.LU R10, [R1+0x1c] ;  /* 0x00001c00010a7983 */ /* 0x000f280000300800 */
[----:B------:R-:W4:Y:S01]  /*cbd0*/  LDL.LU R8, [R1+0x18] ;  /* 0x0000180001087983 */ /* 0x000f220000300800 */
[----:B------:R-:W-:-:S02]  /*cbe0*/  MOV R20, 0xff800000 ;  /* 0xff80000000147802 */ /* 0x000fc40000000f00 */
[----:B------:R-:W-:Y:S02]  /*cbf0*/  MOV R21, 0xff800000 ;  /* 0xff80000000157802 */ /* 0x000fe40000000f00 */
[----:B------:R-:W-:Y:S02]  /*cc00*/  MOV R22, 0xff800000 ;  /* 0xff80000000167802 */ /* 0x000fe40000000f00 */
[----:B------:R-:W-:Y:S02]  /*cc10*/  MOV R23, 0xff800000 ;  /* 0xff80000000177802 */ /* 0x000fe40000000f00 */
[----:B------:R-:W-:Y:S01]  /*cc20*/  PLOP3.LUT P4, PT, PT, PT, PT, 0x8, 0x0 ;  /* 0x000000000000781c */ /* 0x000fe20003f8e170 */
[----:B--2---:R-:W1:Y:S04]  /*cc30*/  SHFL.BFLY PT, R5, R0, 0x2, 0x1f ;  /* 0x0c401f0000057f89 */ /* 0x004e6800000e0000 */
[----:B---3--:R-:W2:Y:S04]  /*cc40*/  SHFL.BFLY PT, R9, R4, 0x2, 0x1f ;  /* 0x0c401f0004097f89 */ /* 0x008ea800000e0000 */
[----:B----4-:R-:W3:Y:S04]  /*cc50*/  SHFL.BFLY PT, R7, R10, 0x2, 0x1f ;  /* 0x0c401f000a077f89 */ /* 0x010ee800000e0000 */
[----:B------:R-:W4:Y:S01]  /*cc60*/  SHFL.BFLY PT, R6, R8, 0x2, 0x1f ;  /* 0x0c401f0008067f89 */ /* 0x000f2200000e0000 */
[----:B-1----:R-:W-:-:S02]  /*cc70*/  FADD.FTZ R5, R5, R0 ;  /* 0x0000000005057221 */ /* 0x002fc40000010000 */
[----:B--2---:R-:W-:-:S03]  /*cc80*/  FADD.FTZ R9, R9, R4 ;  /* 0x0000000409097221 */ /* 0x004fc60000010000 */
[----:B------:R-:W1:Y:S01]  /*cc90*/  SHFL.BFLY PT, R0, R5, 0x1, 0x1f ;  /* 0x0c201f0005007f89 */ /* 0x000e6200000e0000 */
[----:B---3--:R-:W-:-:S03]  /*cca0*/  FADD.FTZ R7, R7, R10 ;  /* 0x0000000a07077221 */ /* 0x008fc60000010000 */
[----:B------:R-:W2:Y:S01]  /*ccb0*/  SHFL.BFLY PT, R4, R9, 0x1, 0x1f ;  /* 0x0c201f0009047f89 */ /* 0x000ea200000e0000 */
[----:B----4-:R-:W-:-:S03]  /*ccc0*/  FADD.FTZ R6, R6, R8 ;  /* 0x0000000806067221 */ /* 0x010fc60000010000 */
[----:B------:R-:W3:Y:S04]  /*ccd0*/  SHFL.BFLY PT, R3, R7, 0x1, 0x1f ;  /* 0x0c201f0007037f89 */ /* 0x000ee800000e0000 */
[----:B------:R-:W4:Y:S01]  /*cce0*/  SHFL.BFLY PT, R8, R6, 0x1, 0x1f ;  /* 0x0c201f0006087f89 */ /* 0x000f2200000e0000 */
[----:B-1----:R-:W-:Y:S01]  /*ccf0*/  FADD.FTZ R5, R5, R0 ;  /* 0x0000000005057221 */ /* 0x002fe20000010000 */
[----:B------:R-:W-:Y:S01]  /*cd00*/  MOV R0, RZ ;  /* 0x000000ff00007202 */ /* 0x000fe20000000f00 */
[----:B--2---:R-:W-:-:S03]  /*cd10*/  FADD.FTZ R9, R9, R4 ;  /* 0x0000000409097221 */ /* 0x004fc60000010000 */
[----:B------:R-:W-:Y:S02]  /*cd20*/  FSETP.NE.FTZ.AND P3, PT, R5, RZ, PT ;  /* 0x000000ff0500720b */ /* 0x000fe40003f75000 */
[----:B------:R-:W-:Y:S01]  /*cd30*/  MOV R4, RZ ;  /* 0x000000ff00047202 */ /* 0x000fe20000000f00 */
[----:B---3--:R-:W-:Y:S01]  /*cd40*/  FADD.FTZ R7, R7, R3 ;  /* 0x0000000307077221 */ /* 0x008fe20000010000 */
[----:B------:R-:W-:Y:S02]  /*cd50*/  FSETP.NE.FTZ.AND P2, PT, R9, RZ, PT ;  /* 0x000000ff0900720b */ /* 0x000fe40003f55000 */
[----:B------:R-:W-:Y:S01]  /*cd60*/  MOV R3, RZ ;  /* 0x000000ff00037202 */ /* 0x000fe20000000f00 */
[----:B----4-:R-:W-:Y:S01]  /*cd70*/  FADD.FTZ R6, R8, R6 ;  /* 0x0000000608067221 */ /* 0x010fe20000010000 */
[----:B------:R-:W-:-:S04]  /*cd80*/  FSETP.NE.FTZ.AND P1, PT, R7, RZ, PT ;  /* 0x000000ff0700720b */ /* 0x000fc80003f35000 */
[----:B------:R-:W-:Y:S01]  /*cd90*/  FSETP.NE.FTZ.AND P0, PT, R6, RZ, PT ;  /* 0x000000ff0600720b */ /* 0x000fe20003f15000 */
[----:B------:R-:W1:Y:S08]  /*cda0*/  @P3 MUFU.RCP R0, R5 ;  /* 0x0000000500003308 */ /* 0x000e700000001000 */
[----:B------:R-:W2:Y:S04]  /*cdb0*/  @P1 MUFU.RCP R3, R7 ;  /* 0x0000000700031308 */ /* 0x000ea80000001000 */
[----:B------:R-:W-:Y:S01]  /*cdc0*/  @P0 MOV R8, 0x3f317218 ;  /* 0x3f31721800080802 */ /* 0x000fe20000000f00 */
[----:B-1----:R-:W-:-:S03]  /*cdd0*/  FMUL.FTZ R124, R0, R124 ;  /* 0x0000007c007c7220 */ /* 0x002fc60000410000 */
[----:B------:R-:W1:Y:S01]  /*cde0*/  @P2 MUFU.RCP R4, R9 ;  /* 0x0000000900042308 */ /* 0x000e620000001000 */
[C---:B------:R-:W-:Y:S02]  /*cdf0*/  FMUL.FTZ R125, R0.reuse, R125 ;  /* 0x0000007d007d7220 */ /* 0x040fe40000410000 */
[C---:B------:R-:W-:Y:S02]  /*ce00*/  FMUL.FTZ R132, R0.reuse, R132 ;  /* 0x0000008400847220 */ /* 0x040fe40000410000 */
[C---:B------:R-:W-:Y:S02]  /*ce10*/  FMUL.FTZ R133, R0.reuse, R133 ;  /* 0x0000008500857220 */ /* 0x040fe40000410000 */
[C---:B------:R-:W-:Y:S01]  /*ce20*/  FMUL.FTZ R136, R0.reuse, R136 ;  /* 0x0000008800887220 */ /* 0x040fe20000410000 */
[----:B------:R-:W-:Y:S01]  /*ce30*/  @P3 MUFU.LG2 R11, R5 ;  /* 0x00000005000b3308 */ /* 0x000fe20000000c00 */
[C---:B------:R-:W-:Y:S02]  /*ce40*/  FMUL.FTZ R137, R0.reuse, R137 ;  /* 0x0000008900897220 */ /* 0x040fe40000410000 */
[----:B------:R-:W-:-:S02]  /*ce50*/  FMUL.FTZ R148, R0, R148 ;  /* 0x0000009400947220 */ /* 0x000fc40000410000 */
[C---:B------:R-:W-:Y:S02]  /*ce60*/  FMUL.FTZ R149, R0.reuse, R149 ;  /* 0x0000009500957220 */ /* 0x040fe40000410000 */
[C---:B------:R-:W-:Y:S01]  /*ce70*/  FMUL.FTZ R152, R0.reuse, R152 ;  /* 0x0000009800987220 */ /* 0x040fe20000410000 */
[----:B------:R-:W-:Y:S01]  /*ce80*/  @P2 MUFU.LG2 R9, R9 ;  /* 0x0000000900092308 */ /* 0x000fe20000000c00 */
[C---:B------:R-:W-:Y:S02]  /*ce90*/  FMUL.FTZ R153, R0.reuse, R153 ;  /* 0x0000009900997220 */ /* 0x040fe40000410000 */
[C---:B------:R-:W-:Y:S02]  /*cea0*/  FMUL.FTZ R164, R0.reuse, R164 ;  /* 0x000000a400a47220 */ /* 0x040fe40000410000 */
[C---:B------:R-:W-:Y:S02]  /*ceb0*/  FMUL.FTZ R165, R0.reuse, R165 ;  /* 0x000000a500a57220 */ /* 0x040fe40000410000 */
[C---:B------:R-:W-:Y:S01]  /*cec0*/  FMUL.FTZ R168, R0.reuse, R168 ;  /* 0x000000a800a87220 */ /* 0x040fe20000410000 */
[----:B------:R-:W-:Y:S01]  /*ced0*/  @P1 MUFU.LG2 R7, R7 ;  /* 0x0000000700071308 */ /* 0x000fe20000000c00 */
[----:B------:R-:W-:-:S02]  /*cee0*/  FMUL.FTZ R169, R0, R169 ;  /* 0x000000a900a97220 */ /* 0x000fc40000410000 */
[C---:B------:R-:W-:Y:S02]  /*cef0*/  FMUL.FTZ R180, R0.reuse, R180 ;  /* 0x000000b400b47220 */ /* 0x040fe40000410000 */
[----:B------:R-:W-:Y:S01]  /*cf00*/  FMUL.FTZ R181, R0, R181 ;  /* 0x000000b500b57220 */ /* 0x000fe20000410000 */
[----:B------:R-:W-:Y:S01]  /*cf10*/  MOV R0, RZ ;  /* 0x000000ff00007202 */ /* 0x000fe20000000f00 */
[C---:B--2---:R-:W-:Y:S02]  /*cf20*/  FMUL.FTZ R120, R3.reuse, R120 ;  /* 0x0000007803787220 */ /* 0x044fe40000410000 */
[C---:B------:R-:W-:Y:S02]  /*cf30*/  FMUL.FTZ R121, R3.reuse, R121 ;  /* 0x0000007903797220 */ /* 0x040fe40000410000 */
[C---:B------:R-:W-:Y:S01]  /*cf40*/  FMUL.FTZ R128, R3.reuse, R128 ;  /* 0x0000008003807220 */ /* 0x040fe20000410000 */
[----:B------:R-:W2:Y:S01]  /*cf50*/  @P0 MUFU.RCP R0, R6 ;  /* 0x0000000600000308 */ /* 0x000ea20000001000 */
[----:B------:R-:W-:-:S02]  /*cf60*/  FMUL.FTZ R129, R3, R129 ;  /* 0x0000008103817220 */ /* 0x000fc40000410000 */
[C---:B------:R-:W-:Y:S02]  /*cf70*/  FMUL.FTZ R140, R3.reuse, R140 ;  /* 0x0000008c038c7220 */ /* 0x040fe40000410000 */
[C---:B------:R-:W-:Y:S02]  /*cf80*/  FMUL.FTZ R141, R3.reuse, R141 ;  /* 0x0000008d038d7220 */ /* 0x040fe40000410000 */
[C---:B------:R-:W-:Y:S01]  /*cf90*/  FMUL.FTZ R144, R3.reuse, R144 ;  /* 0x0000009003907220 */ /* 0x040fe20000410000 */
[----:B------:R-:W3:Y:S01]  /*cfa0*/  @P0 MUFU.LG2 R6, R6 ;  /* 0x0000000600060308 */ /* 0x000ee20000000c00 */
[C---:B------:R-:W-:Y:S02]  /*cfb0*/  FMUL.FTZ R145, R3.reuse, R145 ;  /* 0x0000009103917220 */ /* 0x040fe40000410000 */
[C---:B------:R-:W-:Y:S02]  /*cfc0*/  FMUL.FTZ R156, R3.reuse, R156 ;  /* 0x0000009c039c7220 */ /* 0x040fe40000410000 */
[----:B------:R-:W-:-:S02]  /*cfd0*/  FMUL.FTZ R157, R3, R157 ;  /* 0x0000009d039d7220 */ /* 0x000fc40000410000 */
[C---:B------:R-:W-:Y:S02]  /*cfe0*/  FMUL.FTZ R160, R3.reuse, R160 ;  /* 0x000000a003a07220 */ /* 0x040fe40000410000 */
[C---:B------:R-:W-:Y:S02]  /*cff0*/  FMUL.FTZ R161, R3.reuse, R161 ;  /* 0x000000a103a17220 */ /* 0x040fe40000410000 */
[C---:B------:R-:W-:Y:S02]  /*d000*/  FMUL.FTZ R172, R3.reuse, R172 ;  /* 0x000000ac03ac7220 */ /* 0x040fe40000410000 */
[C---:B------:R-:W-:Y:S02]  /*d010*/  FMUL.FTZ R173, R3.reuse, R173 ;  /* 0x000000ad03ad7220 */ /* 0x040fe40000410000 */
[C---:B------:R-:W-:Y:S02]  /*d020*/  FMUL.FTZ R176, R3.reuse, R176 ;  /* 0x000000b003b07220 */ /* 0x040fe40000410000 */
[----:B------:R-:W-:Y:S01]  /*d030*/  FMUL.FTZ R177, R3, R177 ;  /* 0x000000b103b17220 */ /* 0x000fe20000410000 */
[----:B------:R-:W-:Y:S01]  /*d040*/  @P2 MOV R3, 0x3f317218 ;  /* 0x3f31721800032802 */ /* 0x000fe20000000f00 */
[----:B-1----:R-:W-:-:S02]  /*d050*/  FMUL.FTZ R126, R4, R126 ;  /* 0x0000007e047e7220 */ /* 0x002fc40000410000 */
[C---:B------:R-:W-:Y:S02]  /*d060*/  FMUL.FTZ R127, R4.reuse, R127 ;  /* 0x0000007f047f7220 */ /* 0x040fe40000410000 */
[C---:B------:R-:W-:Y:S02]  /*d070*/  FMUL.FTZ R134, R4.reuse, R134 ;  /* 0x0000008604867220 */ /* 0x040fe40000410000 */
[C---:B------:R-:W-:Y:S02]  /*d080*/  FMUL.FTZ R135, R4.reuse, R135 ;  /* 0x0000008704877220 */ /* 0x040fe40000410000 */
        /* <DEDUP_REMOVED lines=11> */
[----:B------:R-:W-:Y:S01]  /*d140*/  FMUL.FTZ R183, R4, R183 ;  /* 0x000000b704b77220 */ /* 0x000fe20000410000 */
[----:B------:R-:W-:Y:S01]  /*d150*/  @P3 MOV R4, 0x3f317218 ;  /* 0x3f31721800043802 */ /* 0x000fe20000000f00 */
[C---:B--2---:R-:W-:Y:S02]  /*d160*/  FMUL.FTZ R122, R0.reuse, R122 ;  /* 0x0000007a007a7220 */ /* 0x044fe40000410000 */
        /* <DEDUP_REMOVED lines=14> */
[----:B------:R-:W-:Y:S01]  /*d250*/  FMUL.FTZ R179, R0, R179 ;  /* 0x000000b300b37220 */ /* 0x000fe20000410000 */
[----:B------:R-:W-:Y:S01]  /*d260*/  @P1 MOV R0, 0x3f317218 ;  /* 0x3f31721800001802 */ /* 0x000fe20000000f00 */
[----:B------:R-:W-:Y:S02]  /*d270*/  @P2 FMUL.FTZ R5, R3, c[0x0][0x2d0] ;  /* 0x0000b40003052a20 */ /* 0x000fe40000410000 */
[----:B------:R-:W-:Y:S02]  /*d280*/  @P3 FMUL.FTZ R10, R4, c[0x0][0x2d0] ;  /* 0x0000b400040a3a20 */ /* 0x000fe40000410000 */
[----:B------:R-:W-:Y:S02]  /*d290*/  @P1 FMUL.FTZ R3, R0, c[0x0][0x2d0] ;  /* 0x0000b40000031a20 */ /* 0x000fe40000410000 */
[----:B------:R-:W-:Y:S02]  /*d2a0*/  @P3 FMUL.FTZ R11, R11, 0.69314718246459960938 ;  /* 0x3f3172180b0b3820 */ /* 0x000fe40000410000 */
[----:B------:R-:W-:-:S02]  /*d2b0*/  @P2 FMUL.FTZ R9, R9, 0.69314718246459960938 ;  /* 0x3f31721809092820 */ /* 0x000fc40000410000 */
[----:B------:R-:W-:Y:S02]  /*d2c0*/  @P1 FMUL.FTZ R7, R7, 0.69314718246459960938 ;  /* 0x3f31721807071820 */ /* 0x000fe40000410000 */
[----:B---3--:R-:W-:Y:S02]  /*d2d0*/  @P0 FMUL.FTZ R4, R6, 0.69314718246459960938 ;  /* 0x3f31721806040820 */ /* 0x008fe40000410000 */
[----:B------:R-:W-:Y:S02]  /*d2e0*/  @P0 FMUL.FTZ R0, R8, c[0x0][0x2d0] ;  /* 0x0000b40008000a20 */ /* 0x000fe40000410000 */
[----:B------:R-:W-:Y:S02]  /*d2f0*/  @P3 FFMA.FTZ R20, R10, R70, R11 ;  /* 0x000000460a143223 */ /* 0x000fe4000001000b */
[----:B------:R-:W-:Y:S02]  /*d300*/  @P2 FFMA.FTZ R21, R5, R69, R9 ;  /* 0x0000004505152223 */ /* 0x000fe40000010009 */
[----:B------:R-:W-:-:S02]  /*d310*/  @P1 FFMA.FTZ R22, R3, R68, R7 ;  /* 0x0000004403161223 */ /* 0x000fc40000010007 */
[----:B------:R-:W-:Y:S02]  /*d320*/  @P0 FFMA.FTZ R23, R0, R2, R4 ;  /* 0x0000000200170223 */ /* 0x000fe40000010004 */
.L_x_3:
[----:B-1----:R-:W-:Y:S05]  /*d330*/  @P4 BRA `(.L_x_21) ;  /* 0x0000142000004947 */ /* 0x002fea0003800000 */
[----:B------:R-:W2:Y:S01]  /*d340*/  LDL.LU R14, [R1+0x30] ;  /* 0x00003000010e7983 */ /* 0x000ea20000300800 */
[----:B------:R-:W-:Y:S01]  /*d350*/  MOV R24, c[0x0][0x4e8] ;  /* 0x00013a0000187a02 */ /* 0x000fe20000000f00 */
[----:B------:R-:W-:Y:S02]  /*d360*/  BSSY B0, `(.L_x_22) ;  /* 0x00000a9000007945 */ /* 0x000fe40003800000 */
[----:B------:R-:W1:Y:S01]  /*d370*/  S2R R16, SR_TID.X ;  /* 0x0000000000107919 */ /* 0x000e620000002100 */
[C---:B------:R-:W-:Y:S01]  /*d380*/  ISETP.NE.AND P0, PT, R24.reuse, 0x1, PT ;  /* 0x000000011800780c */ /* 0x040fe20003f05270 */
[----:B------:R-:W-:Y:S02]  /*d390*/  IMAD R24, R24, c[0x0][0x388], RZ ;  /* 0x0000e20018187a24 */ /* 0x000fe400078e02ff */
[----:B------:R-:W3:Y:S04]  /*d3a0*/  S2R R12, SR_CTAID.Y ;  /* 0x00000000000c7919 */ /* 0x000ee80000002600 */
[----:B------:R-:W4:Y:S04]  /*d3b0*/  S2R R13, SR_CTAID.Z ;  /* 0x00000000000d7919 */ /* 0x000f280000002700 */
[----:B------:R-:W2:Y:S01]  /*d3c0*/  S2R R15, SR_CTAID.X ;  /* 0x00000000000f7919 */ /* 0x000ea20000002500 */
[----:B-1----:R-:W-:-:S04]  /*d3d0*/  SHF.R.S32.HI R11, RZ, 0x1f, R16 ;  /* 0x0000001fff0b7819 */ /* 0x002fc80000011410 */
[CC--:B------:R-:W-:Y:S02]  /*d3e0*/  LEA.HI R6, R11.reuse, R16.reuse, RZ, 0x2 ;  /* 0x000000100b067211 */ /* 0x0c0fe400078f10ff */
[----:B------:R-:W-:Y:S02]  /*d3f0*/  LEA.HI R11, R11, R16, RZ, 0x5 ;  /* 0x000000100b0b7211 */ /* 0x000fe400078f28ff */
[----:B------:R-:W-:Y:S02]  /*d400*/  LOP3.LUT R6, R6, 0xfffffffc, RZ, 0xc0, !PT ;  /* 0xfffffffc06067812 */ /* 0x000fe400078ec0ff */
[----:B------:R-:W-:-:S03]  /*d410*/  SHF.R.S32.HI R7, RZ, 0x5, R11 ;  /* 0x00000005ff077819 */ /* 0x000fc6000001140b */
[----:B------:R-:W-:Y:S01]  /*d420*/  IMAD.IADD R6, R16, 0x1, -R6 ;  /* 0x0000000110067824 */ /* 0x000fe200078e0a06 */
[----:B------:R-:W-:Y:S01]  /*d430*/  BAR.SYNC.DEFER_BLOCKING 0x1, 0x80 ;  /* 0x0042000000007b1d */ /* 0x000fe20000010000 */
[----:B--2---:R-:W-:Y:S01]  /*d440*/  SHF.R.S32.HI R10, RZ, 0x1f, R14 ;  /* 0x0000001fff0a7819 */ /* 0x004fe2000001140e */
[----:B------:R-:W-:-:S04]  /*d450*/  IMAD.WIDE.U32 R2, R14, c[0x0][0x4d0], RZ ;  /* 0x000134000e027a25 */ /* 0x000fc800078e00ff */
[----:B------:R-:W-:Y:S02]  /*d460*/  IMAD R0, R10, c[0x0][0x4d0], RZ ;  /* 0x000134000a007a24 */ /* 0x000fe400078e02ff */
[----:B------:R-:W-:Y:S02]  /*d470*/  IMAD.MOV R9, RZ, RZ, -R14 ;  /* 0x000000ffff097224 */ /* 0x000fe400078e0a0e */
[----:B------:R-:W-:Y:S01]  /*d480*/  IMAD R4, R14, c[0x0][0x4d4], R0 ;  /* 0x000135000e047a24 */ /* 0x000fe200078e0200 */
[----:B------:R-:W-:Y:S01]  /*d490*/  SHF.R.S32.HI R0, RZ, 0x1f, R11 ;  /* 0x0000001fff007819 */ /* 0x000fe2000001140b */
[----:B---3--:R-:W-:Y:S01]  /*d4a0*/  IMAD R12, R9, c[0x0][0x550], R12 ;  /* 0x00015400090c7a24 */ /* 0x008fe200078e020c */
[----:B------:R-:W-:Y:S01]  /*d4b0*/  LOP3.LUT R11, R11, 0xffffffe0, RZ, 0xc0, !PT ;  /* 0xffffffe00b0b7812 */ /* 0x000fe200078ec0ff */
[----:B------:R-:W-:Y:S01]  /*d4c0*/  IMAD.IADD R5, R3, 0x1, R4 ;  /* 0x0000000103057824 */ /* 0x000fe200078e0204 */
[----:B------:R-:W-:Y:S01]  /*d4d0*/  LEA.HI R8, R0, R7, RZ, 0x2 ;  /* 0x0000000700087211 */ /* 0x000fe200078f10ff */
[----:B------:R-:W-:Y:S01]  /*d4e0*/  IMAD.MOV.U32 R4, RZ, RZ, R2 ;  /* 0x000000ffff047224 */ /* 0x000fe200078e0002 */
[----:B------:R-:W-:Y:S01]  /*d4f0*/  LEA.HI R0, R6, R6, RZ, 0x1 ;  /* 0x0000000606007211 */ /* 0x000fe200078f08ff */
[----:B------:R-:W-:Y:S01]  /*d500*/  IMAD R2, R10, c[0x0][0x438], RZ ;  /* 0x00010e000a027a24 */ /* 0x000fe200078e02ff */
[----:B------:R-:W-:Y:S01]  /*d510*/  LOP3.LUT R8, R8, 0xffffffc, RZ, 0xc0, !PT ;  /* 0x0ffffffc08087812 */ /* 0x000fe200078ec0ff */
[----:B----4-:R-:W-:Y:S01]  /*d520*/  IMAD.WIDE.U32 R4, R13, c[0x0][0x4d8], R4 ;  /* 0x000136000d047a25 */ /* 0x010fe200078e0004 */
[----:B------:R-:W-:-:S02]  /*d530*/  LOP3.LUT R3, R0, 0x1ffffffe, RZ, 0xc0, !PT ;  /* 0x1ffffffe00037812 */ /* 0x000fc400078ec0ff */
[----:B------:R-:W-:Y:S01]  /*d540*/  IADD3 R16, -R11, R16, RZ ;  /* 0x000000100b107210 */ /* 0x000fe20007ffe1ff */
[----:B------:R-:W-:Y:S01]  /*d550*/  IMAD.SHL.U32 R0, R0, 0x20, RZ ;  /* 0x0000002000007824 */ /* 0x000fe200078e00ff */
[----:B------:R-:W-:Y:S01]  /*d560*/  SHF.R.S32.HI R10, RZ, 0x1f, R13 ;  /* 0x0000001fff0a7819 */ /* 0x000fe2000001140d */
[----:B------:R-:W-:Y:S01]  /*d570*/  IMAD.IADD R9, R7, 0x1, -R8 ;  /* 0x0000000107097824 */ /* 0x000fe200078e0a08 */
[----:B------:R-:W-:Y:S02]  /*d580*/  SHF.R.S32.HI R8, RZ, 0x1f, R16 ;  /* 0x0000001fff087819 */ /* 0x000fe40000011410 */
[----:B------:R-:W-:Y:S01]  /*d590*/  IADD3 R7, R6, -R3, RZ ;  /* 0x8000000306077210 */ /* 0x000fe20007ffe0ff */
[----:B------:R-:W-:Y:S01]  /*d5a0*/  IMAD R6, R14, c[0x0][0x43c], R2 ;  /* 0x00010f000e067a24 */ /* 0x000fe200078e0202 */
[----:B------:R-:W-:Y:S01]  /*d5b0*/  LOP3.LUT R0, R0, 0xffffffc0, RZ, 0xc0, !PT ;  /* 0xffffffc000007812 */ /* 0x000fe200078ec0ff */
[----:B------:R-:W-:Y:S01]  /*d5c0*/  IMAD.WIDE.U32 R2, R14, c[0x0][0x438], RZ ;  /* 0x00010e000e027a25 */ /* 0x000fe200078e00ff */
[----:B------:R-:W-:-:S02]  /*d5d0*/  LEA.HI R19, R8, R16, RZ, 0x2 ;  /* 0x0000001008137211 */ /* 0x000fc400078f10ff */
[----:B------:R-:W-:Y:S01]  /*d5e0*/  LOP3.LUT P1, RZ, R16, 0x3, RZ, 0xc0, !PT ;  /* 0x0000000310ff7812 */ /* 0x000fe2000782c0ff */
[----:B------:R-:W-:Y:S01]  /*d5f0*/  IMAD R8, R7, 0x8, R0 ;  /* 0x0000000807087824 */ /* 0x000fe200078e0200 */
[----:B------:R-:W-:Y:S01]  /*d600*/  SHF.R.S32.HI R7, RZ, 0x2, R19 ;  /* 0x00000002ff077819 */ /* 0x000fe20000011413 */
[C---:B------:R-:W-:Y:S02]  /*d610*/  IMAD R11, R10.reuse, c[0x0][0x4d8], RZ ;  /* 0x000136000a0b7a24 */ /* 0x040fe400078e02ff */
[----:B------:R-:W-:Y:S02]  /*d620*/  IMAD.IADD R3, R3, 0x1, R6 ;  /* 0x0000000103037824 */ /* 0x000fe400078e0206 */
[----:B------:R-:W-:Y:S02]  /*d630*/  IMAD R14, R9, 0x10, R7 ;  /* 0x00000010090e7824 */ /* 0x000fe400078e0207 */
[----:B------:R-:W-:Y:S02]  /*d640*/  IMAD R6, R10, c[0x0][0x440], RZ ;  /* 0x000110000a067a24 */ /* 0x000fe400078e02ff */
[----:B------:R-:W-:-:S02]  /*d650*/  IMAD.IADD R8, R14, 0x1, R8 ;  /* 0x000000010e087824 */ /* 0x000fc400078e0208 */
[----:B------:R-:W-:Y:S02]  /*d660*/  IMAD R0, R13, c[0x0][0x4dc], R11 ;  /* 0x000137000d007a24 */ /* 0x000fe400078e020b */
[----:B------:R-:W-:Y:S02]  /*d670*/  IMAD R8, R15, 0x80, R8 ;  /* 0x000000800f087824 */ /* 0x000fe400078e0208 */
[----:B------:R-:W-:Y:S01]  /*d680*/  IMAD R6, R13, c[0x0][0x444], R6 ;  /* 0x000111000d067a24 */ /* 0x000fe200078e0206 */
[----:B------:R-:W-:Y:S01]  /*d690*/  IADD3 R5, R5, R0, RZ ;  /* 0x0000000005057210 */ /* 0x000fe20007ffe0ff */
[----:B------:R-:W-:Y:S01]  /*d6a0*/  IMAD.WIDE.U32 R2, R13, c[0x0][0x440], R2 ;  /* 0x000110000d027a25 */ /* 0x000fe200078e0002 */
[----:B------:R-:W-:-:S03]  /*d6b0*/  SHF.R.S32.HI R0, RZ, 0x1f, R12 ;  /* 0x0000001fff007819 */ /* 0x000fc6000001140c */
[----:B------:R-:W-:Y:S01]  /*d6c0*/  @P0 IMAD.HI.U32 R11, R8, c[0x0][0x4ec], RZ ;  /* 0x00013b00080b0a27 */ /* 0x000fe200078e00ff */
[----:B------:R-:W-:-:S03]  /*d6d0*/  IADD3 R3, R3, R6, RZ ;  /* 0x0000000603037210 */ /* 0x000fc60007ffe0ff */
[----:B------:R-:W-:-:S04]  /*d6e0*/  @P0 IMAD.HI.U32 R10, R8, c[0x0][0x4ec], RZ ;  /* 0x00013b00080a0a27 */ /* 0x000fc800078e00ff */
[--C-:B------:R-:W-:Y:S01]  /*d6f0*/  IMAD.MOV.U32 R6, RZ, RZ, R8.reuse ;  /* 0x000000ffff067224 */ /* 0x100fe200078e0008 */
[----:B------:R-:W-:Y:S01]  /*d700*/  @P0 SHF.R.U32.HI R6, RZ, c[0x0][0x4f0], R11 ;  /* 0x00013c00ff060a19 */ /* 0x000fe2000001160b */
[----:B------:R-:W-:Y:S01]  /*d710*/  IMAD.MOV.U32 R7, RZ, RZ, R8 ;  /* 0x000000ffff077224 */ /* 0x000fe200078e0008 */
[----:B------:R-:W-:Y:S01]  /*d720*/  @P0 SHF.R.U32.HI R7, RZ, c[0x0][0x4f0], R10 ;  /* 0x00013c00ff070a19 */ /* 0x000fe2000001160a */
[----:B------:R-:W-:Y:S01]  /*d730*/  IMAD R9, R0, c[0x0][0x448], RZ ;  /* 0x0001120000097a24 */ /* 0x000fe200078e02ff */
[----:B------:R-:W-:Y:S01]  /*d740*/  IADD3 R10, -R6, RZ, RZ ;  /* 0x000000ff060a7210 */ /* 0x000fe20007ffe1ff */
[----:B------:R-:W-:Y:S02]  /*d750*/  IMAD R0, R0, c[0x0][0x4e0], RZ ;  /* 0x0001380000007a24 */ /* 0x000fe400078e02ff */
[C---:B------:R-:W-:Y:S01]  /*d760*/  IMAD R11, R12.reuse, c[0x0][0x44c], R9 ;  /* 0x000113000c0b7a24 */ /* 0x040fe200078e0209 */
[----:B------:R-:W-:Y:S01]  /*d770*/  SHF.R.S32.HI R9, RZ, 0x1f, R7 ;  /* 0x0000001fff097819 */ /* 0x000fe20000011407 */
[----:B------:R-:W-:-:S02]  /*d780*/  IMAD R13, R12, c[0x0][0x4e4], R0 ;  /* 0x000139000c0d7a24 */ /* 0x000fc400078e0200 */
[----:B------:R-:W-:-:S04]  /*d790*/  IMAD.WIDE.U32 R4, R12, c[0x0][0x4e0], R4 ;  /* 0x000138000c047a25 */ /* 0x000fc800078e0004 */
[----:B------:R-:W-:Y:S01]  /*d7a0*/  IMAD R0, R10, c[0x0][0x4e8], R8 ;  /* 0x00013a000a007a24 */ /* 0x000fe200078e0208 */
[----:B------:R-:W-:Y:S01]  /*d7b0*/  SHF.R.S32.HI R10, RZ, 0x1f, R6 ;  /* 0x0000001fff0a7819 */ /* 0x000fe20000011406 */
[----:B------:R-:W-:Y:S01]  /*d7c0*/  IMAD R9, R9, c[0x0][0x430], RZ ;  /* 0x00010c0009097a24 */ /* 0x000fe200078e02ff */
[----:B------:R-:W-:Y:S01]  /*d7d0*/  IADD3 R4, P0, R6, R4, RZ ;  /* 0x0000000406047210 */ /* 0x000fe20007f1e0ff */
[----:B------:R-:W-:Y:S01]  /*d7e0*/  IMAD.WIDE.U32 R2, R12, c[0x0][0x448], R2 ;  /* 0x000112000c027a25 */ /* 0x000fe200078e0002 */
[----:B------:R-:W-:Y:S02]  /*d7f0*/  SHF.R.S32.HI R6, RZ, 0x1f, R0 ;  /* 0x0000001fff067819 */ /* 0x000fe40000011400 */
[----:B------:R-:W-:Y:S01]  /*d800*/  IADD3.X R5, R10, R5, R13, P0, !PT ;  /* 0x000000050a057210 */ /* 0x000fe200007fe40d */
[----:B------:R-:W-:Y:S02]  /*d810*/  IMAD R10, R7, c[0x0][0x434], R9 ;  /* 0x00010d00070a7a24 */ /* 0x000fe400078e0209 */
[----:B------:R-:W-:-:S02]  /*d820*/  IMAD R9, R6, c[0x0][0x4c8], RZ ;  /* 0x0001320006097a24 */ /* 0x000fc400078e02ff */
[----:B------:R-:W-:Y:S02]  /*d830*/  IMAD.MOV R6, RZ, RZ, -R7 ;  /* 0x000000ffff067224 */ /* 0x000fe400078e0a07 */
[----:B------:R-:W-:-:S04]  /*d840*/  IMAD.WIDE.U32 R4, R0, c[0x0][0x4c8], R4 ;  /* 0x0001320000047a25 */ /* 0x000fc800078e0004 */
[----:B------:R-:W-:Y:S02]  /*d850*/  IMAD R0, R0, c[0x0][0x4cc], R9 ;  /* 0x0001330000007a24 */ /* 0x000fe400078e0209 */
[----:B------:R-:W-:Y:S02]  /*d860*/  IMAD.IADD R3, R3, 0x1, R11 ;  /* 0x0000000103037824 */ /* 0x000fe400078e020b */
[----:B------:R-:W-:Y:S01]  /*d870*/  IMAD R13, R6, c[0x0][0x4e8], R8 ;  /* 0x00013a00060d7a24 */ /* 0x000fe200078e0208 */
[C---:B------:R-:W-:Y:S01]  /*d880*/  LEA R6, P0, R4.reuse, c[0x0][0x4a8], 0x2 ;  /* 0x00012a0004067a11 */ /* 0x040fe200078010ff */
[----:B------:R-:W-:Y:S02]  /*d890*/  IMAD.IADD R0, R5, 0x1, R0 ;  /* 0x0000000105007824 */ /* 0x000fe400078e0200 */
[----:B------:R-:W-:Y:S01]  /*d8a0*/  IMAD.WIDE.U32 R2, R7, c[0x0][0x430], R2 ;  /* 0x00010c0007027a25 */ /* 0x000fe200078e0002 */
[----:B------:R-:W-:Y:S01]  /*d8b0*/  SHF.R.S32.HI R7, RZ, 0x1f, R13 ;  /* 0x0000001fff077819 */ /* 0x000fe2000001140d */
[----:B------:R-:W-:Y:S01]  /*d8c0*/  SHFL.IDX PT, R8, R6, 0x2, 0x1c1f ;  /* 0x005c1f0006087f89 */ /* 0x000fe200000e0000 */
[----:B------:R-:W-:Y:S01]  /*d8d0*/  LEA.HI.X R0, R4, c[0x0][0x4ac], R0, 0x2, P0 ;  /* 0x00012b0004007a11 */ /* 0x000fe200000f1400 */
[----:B------:R-:W-:Y:S01]  /*d8e0*/  IMAD R12, R15, 0x80, R14 ;  /* 0x000000800f0c7824 */ /* 0x000fe200078e020e */
[----:B------:R-:W-:Y:S01]  /*d8f0*/  IADD3 R3, R3, R10, RZ ;  /* 0x0000000a03037210 */ /* 0x000fe20007ffe0ff */
[----:B------:R-:W-:Y:S01]  /*d900*/  IMAD R7, R7, c[0x0][0x428], RZ ;  /* 0x00010a0007077a24 */ /* 0x000fe200078e02ff */
[----:B------:R-:W-:Y:S02]  /*d910*/  SHFL.IDX PT, R4, R6, RZ, 0x1c1f ;  /* 0x001c1fff06047589 */ /* 0x000fe400000e0000 */
[C---:B------:R-:W-:Y:S01]  /*d920*/  IADD3 R14, R12.reuse, 0x40, RZ ;  /* 0x000000400c0e7810 */ /* 0x040fe20007ffe0ff */
[C---:B------:R-:W-:Y:S01]  /*d930*/  IMAD R15, R13.reuse, c[0x0][0x42c], R7 ;  /* 0x00010b000d0f7a24 */ /* 0x040fe200078e0207 */
[----:B------:R-:W1:Y:S01]  /*d940*/  SHFL.IDX PT, R5, R0, RZ, 0x1c1f ;  /* 0x001c1fff00057589 */ /* 0x000e6200000e0000 */
[----:B------:R-:W-:Y:S01]  /*d950*/  IMAD.WIDE.U32 R2, R13, c[0x0][0x428], R2 ;  /* 0x00010a000d027a25 */ /* 0x000fe200078e0002 */
[----:B------:R-:W-:-:S02]  /*d960*/  IADD3 R13, R12, 0x48, RZ ;  /* 0x000000480c0d7810 */ /* 0x000fc40007ffe0ff */
[----:B------:R-:W-:Y:S01]  /*d970*/  SHFL.IDX PT, R10, R6, 0x1, 0x1c1f ;  /* 0x003c1f00060a7f89 */ /* 0x000fe200000e0000 */
[-C--:B------:R-:W-:Y:S02]  /*d980*/  ISETP.GE.OR P4, PT, R12, R24.reuse, P1 ;  /* 0x000000180c00720c */ /* 0x080fe40000f86670 */
[-C--:B------:R-:W-:Y:S01]  /*d990*/  ISETP.GE.OR P2, PT, R14, R24.reuse, P1 ;  /* 0x000000180e00720c */ /* 0x080fe20000f46670 */
[----:B------:R-:W2:Y:S01]  /*d9a0*/  SHFL.IDX PT, R11, R0, 0x1, 0x1c1f ;  /* 0x003c1f00000b7f89 */ /* 0x000ea200000e0000 */
[----:B------:R-:W-:Y:S02]  /*d9b0*/  IADD3 R3, R3, R15, RZ ;  /* 0x0000000f03037210 */ /* 0x000fe40007ffe0ff */
[----:B------:R-:W-:Y:S01]  /*d9c0*/  LEA R18, P0, R2, c[0x0][0x400], 0x2 ;  /* 0x0001000002127a11 */ /* 0x000fe200078010ff */
[----:B------:R-:W3:Y:S01]  /*d9d0*/  SHFL.IDX PT, R9, R0, 0x2, 0x1c1f ;  /* 0x005c1f0000097f89 */ /* 0x000ee200000e0000 */
[-C--:B------:R-:W-:Y:S02]  /*d9e0*/  ISETP.GE.AND P5, PT, R14, R24.reuse, PT ;  /* 0x000000180e00720c */ /* 0x080fe40003fa6270 */
[----:B------:R-:W-:Y:S01]  /*d9f0*/  LEA.HI.X R17, R2, c[0x0][0x404], R3, 0x2, P0 ;  /* 0x0001010002117a11 */ /* 0x000fe200000f1403 */
[----:B------:R-:W-:Y:S01]  /*da00*/  SHFL.IDX PT, R6, R6, 0x3, 0x1c1f ;  /* 0x007c1f0006067f89 */ /* 0x000fe200000e0000 */
[----:B------:R-:W-:-:S03]  /*da10*/  ISETP.GE.AND P6, PT, R13, R24, PT ;  /* 0x000000180d00720c */ /* 0x000fc60003fc6270 */
[----:B------:R4:W2:Y:S04]  /*da20*/  SHFL.IDX PT, R7, R0, 0x3, 0x1c1f ;  /* 0x007c1f0000077f89 */ /* 0x0008a800000e0000 */
[----:B-1----:R1:W-:Y:S04]  /*da30*/  @!P4 ST.E [R4.64], R20 ;  /* 0x000000140400c985 */ /* 0x0023e8000c101908 */
[----:B------:R1:W1:Y:S04]  /*da40*/  SHFL.IDX PT, R2, R18, RZ, 0x1c1f ;  /* 0x001c1fff12027589 */ /* 0x00026800000e0000 */
[----:B------:R1:W1:Y:S01]  /*da50*/  SHFL.IDX PT, R3, R17, RZ, 0x1c1f ;  /* 0x001c1fff11037589 */ /* 0x00026200000e0000 */
[----:B----4-:R-:W-:-:S04]  /*da60*/  IADD3 R0, R12, 0x8, RZ ;  /* 0x000000080c007810 */ /* 0x010fc80007ffe0ff */
[CC--:B------:R-:W-:Y:S02]  /*da70*/  ISETP.GE.OR P3, PT, R0.reuse, R24.reuse, P1 ;  /* 0x000000180000720c */ /* 0x0c0fe40000f66670 */
[-C--:B------:R-:W-:Y:S02]  /*da80*/  ISETP.GE.OR P1, PT, R13, R24.reuse, P1 ;  /* 0x000000180d00720c */ /* 0x080fe40000f26670 */
[----:B------:R-:W-:Y:S02]  /*da90*/  ISETP.GE.AND P0, PT, R0, R24, PT ;  /* 0x000000180000720c */ /* 0x000fe40003f06270 */
[----:B------:R-:W-:-:S05]  /*daa0*/  LOP3.LUT R0, R19, 0x7ffffffc, RZ, 0xc0, !PT ;  /* 0x7ffffffc13007812 */ /* 0x000fca00078ec0ff */
[----:B------:R-:W-:Y:S02]  /*dab0*/  IMAD.IADD R0, R16, 0x1, -R0 ;  /* 0x0000000110007824 */ /* 0x000fe400078e0a00 */
[----:B--2---:R2:W-:Y:S03]  /*dac0*/  @!P3 ST.E [R10.64], R21 ;  /* 0x000000150a00b985 */ /* 0x0045e6000c101908 */
[----:B------:R-:W-:Y:S01]  /*dad0*/  SHF.L.U32 R0, R0, 0x1, RZ ;  /* 0x0000000100007819 */ /* 0x000fe200000006ff */
[----:B---3--:R2:W-:Y:S04]  /*dae0*/  @!P2 ST.E [R8.64], R22 ;  /* 0x000000160800a985 */ /* 0x0085e8000c101908 */
[----:B------:R2:W-:Y:S01]  /*daf0*/  @!P1 ST.E [R6.64], R23 ;  /* 0x0000001706009985 */ /* 0x0005e2000c101908 */
[----:B------:R-:W-:-:S13]  /*db00*/  ISETP.GE.AND P1, PT, R12, R24, PT ;  /* 0x000000180c00720c */ /* 0x000fda0003f26270 */
[----:B------:R-:W-:Y:S05]  /*db10*/  @P1 BRA `(.L_x_23) ;  /* 0x000002d000001947 */ /* 0x000fea0003800000 */
[C---:B-12---:R-:W-:Y:S02]  /*db20*/  IADD3 R6, R0.reuse, 0x8, RZ ;  /* 0x0000000800067810 */ /* 0x046fe40007ffe0ff */
[C---:B------:R-:W-:Y:S02]  /*db30*/  IADD3 R5, R0.reuse, 0x10, RZ ;  /* 0x0000001000057810 */ /* 0x040fe40007ffe0ff */
[----:B------:R-:W-:Y:S02]  /*db40*/  IADD3 R4, R0, 0x18, RZ ;  /* 0x0000001800047810 */ /* 0x000fe40007ffe0ff */
[----:B------:R-:W-:Y:S02]  /*db50*/  ISETP.GE.AND P3, PT, R6, c[0x0][0x3c8], PT ;  /* 0x0000f20006007a0c */ /* 0x000fe40003f66270 */
[----:B------:R-:W-:Y:S02]  /*db60*/  ISETP.GE.AND P2, PT, R5, c[0x0][0x3c8], PT ;  /* 0x0000f20005007a0c */ /* 0x000fe40003f46270 */
[----:B------:R-:W-:-:S02]  /*db70*/  ISETP.GE.AND P1, PT, R4, c[0x0][0x3c8], PT ;  /* 0x0000f20004007a0c */ /* 0x000fc40003f26270 */
[----:B------:R-:W-:-:S07]  /*db80*/  ISETP.GE.AND P4, PT, R0, c[0x0][0x3c8], PT ;  /* 0x0000f20000007a0c */ /* 0x000fce0003f86270 */
[----:B------:R-:W-:Y:S02]  /*db90*/  @!P3 LEA.HI R8, R6, R6, RZ, 0x1 ;  /* 0x000000060608b211 */ /* 0x000fe400078f08ff */
[----:B------:R-:W-:Y:S02]  /*dba0*/  @!P2 LEA.HI R5, R5, R5, RZ, 0x1 ;  /* 0x000000050505a211 */ /* 0x000fe400078f08ff */
[----:B------:R-:W-:Y:S02]  /*dbb0*/  @!P1 LEA.HI R6, R4, R4, RZ, 0x1 ;  /* 0x0000000404069211 */ /* 0x000fe400078f08ff */
[----:B------:R-:W-:Y:S02]  /*dbc0*/  @!P3 LOP3.LUT R8, R8, 0xfffffffe, RZ, 0xc0, !PT ;  /* 0xfffffffe0808b812 */ /* 0x000fe400078ec0ff */
[----:B------:R-:W-:Y:S01]  /*dbd0*/  @!P2 LOP3.LUT R7, R5, 0xfffffffe, RZ, 0xc0, !PT ;  /* 0xfffffffe0507a812 */ /* 0x000fe200078ec0ff */
[----:B------:R-:W-:Y:S01]  /*dbe0*/  @!P4 IMAD.WIDE R4, R0, 0x4, R2 ;  /* 0x000000040004c825 */ /* 0x000fe200078e0202 */
[----:B------:R-:W-:-:S03]  /*dbf0*/  @!P1 LOP3.LUT R10, R6, 0xfffffffe, RZ, 0xc0, !PT ;  /* 0xfffffffe060a9812 */ /* 0x000fc600078ec0ff */
[--C-:B------:R-:W-:Y:S01]  /*dc00*/  @!P3 IMAD.WIDE R8, R8, 0x4, R2.reuse ;  /* 0x000000040808b825 */ /* 0x100fe200078e0202 */
[----:B------:R1:W-:Y:S03]  /*dc10*/  @!P4 ST.E.64 [R4.64], R124 ;  /* 0x0000007c0400c985 */ /* 0x0003e6000c101b08 */
[--C-:B------:R-:W-:Y:S01]  /*dc20*/  @!P2 IMAD.WIDE R6, R7, 0x4, R2.reuse ;  /* 0x000000040706a825 */ /* 0x100fe200078e0202 */
[----:B------:R2:W-:Y:S04]  /*dc30*/  @!P3 ST.E.64 [R8.64], R132 ;  /* 0x000000840800b985 */ /* 0x0005e8000c101b08 */
[----:B------:R3:W-:Y:S01]  /*dc40*/  @!P2 ST.E.64 [R6.64], R136 ;  /* 0x000000880600a985 */ /* 0x0007e2000c101b08 */
[----:B-1----:R-:W-:Y:S01]  /*dc50*/  @!P1 IMAD.WIDE R4, R10, 0x4, R2 ;  /* 0x000000040a049825 */ /* 0x002fe200078e0202 */
[----:B--2---:R-:W-:-:S04]  /*dc60*/  IADD3 R8, R0, 0x20, RZ ;  /* 0x0000002000087810 */ /* 0x004fc80007ffe0ff */
[----:B------:R1:W-:Y:S01]  /*dc70*/  @!P1 ST.E.64 [R4.64], R148 ;  /* 0x0000009404009985 */ /* 0x0003e2000c101b08 */
[----:B---3--:R-:W-:Y:S02]  /*dc80*/  IADD3 R6, R0, 0x28, RZ ;  /* 0x0000002800067810 */ /* 0x008fe40007ffe0ff */
[----:B------:R-:W-:Y:S02]  /*dc90*/  ISETP.GE.AND P4, PT, R8, c[0x0][0x3c8], PT ;  /* 0x0000f20008007a0c */ /* 0x000fe40003f86270 */
[----:B------:R-:W-:-:S11]  /*dca0*/  ISETP.GE.AND P3, PT, R6, c[0x0][0x3c8], PT ;  /* 0x0000f20006007a0c */ /* 0x000fd60003f66270 */
[----:B------:R-:W-:Y:S02]  /*dcb0*/  @!P4 LEA.HI R8, R8, R8, RZ, 0x1 ;  /* 0x000000080808c211 */ /* 0x000fe400078f08ff */
[----:B------:R-:W-:-:S04]  /*dcc0*/  @!P3 LEA.HI R7, R6, R6, RZ, 0x1 ;  /* 0x000000060607b211 */ /* 0x000fc800078f08ff */
[----:B------:R-:W-:Y:S02]  /*dcd0*/  @!P3 LOP3.LUT R7, R7, 0xfffffffe, RZ, 0xc0, !PT ;  /* 0xfffffffe0707b812 */ /* 0x000fe400078ec0ff */
[C---:B-1----:R-:W-:Y:S02]  /*dce0*/  IADD3 R5, R0.reuse, 0x30, RZ ;  /* 0x0000003000057810 */ /* 0x042fe40007ffe0ff */
[----:B------:R-:W-:Y:S02]  /*dcf0*/  IADD3 R4, R0, 0x38, RZ ;  /* 0x0000003800047810 */ /* 0x000fe40007ffe0ff */
[----:B------:R-:W-:Y:S02]  /*dd00*/  ISETP.GE.AND P2, PT, R5, c[0x0][0x3c8], PT ;  /* 0x0000f20005007a0c */ /* 0x000fe40003f46270 */
[----:B------:R-:W-:-:S11]  /*dd10*/  ISETP.GE.AND P1, PT, R4, c[0x0][0x3c8], PT ;  /* 0x0000f20004007a0c */ /* 0x000fd60003f26270 */
[----:B------:R-:W-:Y:S02]  /*dd20*/  @!P2 LEA.HI R6, R5, R5, RZ, 0x1 ;  /* 0x000000050506a211 */ /* 0x000fe400078f08ff */
[----:B------:R-:W-:Y:S02]  /*dd30*/  @!P1 LEA.HI R4, R4, R4, RZ, 0x1 ;  /* 0x0000000404049211 */ /* 0x000fe400078f08ff */
[----:B------:R-:W-:Y:S02]  /*dd40*/  @!P4 LOP3.LUT R5, R8, 0xfffffffe, RZ, 0xc0, !PT ;  /* 0xfffffffe0805c812 */ /* 0x000fe400078ec0ff */
[----:B------:R-:W-:Y:S01]  /*dd50*/  @!P2 LOP3.LUT R10, R6, 0xfffffffe, RZ, 0xc0, !PT ;  /* 0xfffffffe060aa812 */ /* 0x000fe200078ec0ff */
[----:B------:R-:W-:Y:S01]  /*dd60*/  @!P3 IMAD.WIDE R6, R7, 0x4, R2 ;  /* 0x000000040706b825 */ /* 0x000fe200078e0202 */
[----:B------:R-:W-:-:S03]  /*dd70*/  @!P1 LOP3.LUT R11, R4, 0xfffffffe, RZ, 0xc0, !PT ;  /* 0xfffffffe040b9812 */ /* 0x000fc600078ec0ff */
[----:B------:R-:W-:-:S04]  /*dd80*/  @!P4 IMAD.WIDE R8, R5, 0x4, R2 ;  /* 0x000000040508c825 */ /* 0x000fc800078e0202 */
[--C-:B------:R-:W-:Y:S01]  /*dd90*/  @!P2 IMAD.WIDE R4, R10, 0x4, R2.reuse ;  /* 0x000000040a04a825 */ /* 0x100fe200078e0202 */
[----:B------:R1:W-:Y:S03]  /*dda0*/  @!P4 ST.E.64 [R8.64], R152 ;  /* 0x000000980800c985 */ /* 0x0003e6000c101b08 */
[----:B------:R-:W-:Y:S01]  /*ddb0*/  @!P1 IMAD.WIDE R2, R11, 0x4, R2 ;  /* 0x000000040b029825 */ /* 0x000fe200078e0202 */
[----:B------:R1:W-:Y:S04]  /*ddc0*/  @!P3 ST.E.64 [R6.64], R164 ;  /* 0x000000a40600b985 */ /* 0x0003e8000c101b08 */
[----:B------:R1:W-:Y:S04]  /*ddd0*/  @!P2 ST.E.64 [R4.64], R168 ;  /* 0x000000a80400a985 */ /* 0x0003e8000c101b08 */
[----:B------:R1:W-:Y:S02]  /*dde0*/  @!P1 ST.E.64 [R2.64], R180 ;  /* 0x000000b402009985 */ /* 0x0003e4000c101b08 */
.L_x_23:
[----:B-1----:R-:W-:Y:S05]  /*ddf0*/  BSYNC B0 ;  /* 0x0000000000007941 */ /* 0x002fea0003800000 */
.L_x_22:
[----:B------:R1:W3:Y:S01]  /*de00*/  SHFL.IDX PT, R3, R17, 0x1, 0x1c1f ;  /* 0x003c1f0011037f89 */ /* 0x0002e200000e0000 */
[----:B------:R-:W-:Y:S03]  /*de10*/  BSSY B0, `(.L_x_24) ;  /* 0x0000030000007945 */ /* 0x000fe60003800000 */
[----:B------:R1:W4:Y:S01]  /*de20*/  SHFL.IDX PT, R2, R18, 0x1, 0x1c1f ;  /* 0x003c1f0012027f89 */ /* 0x00032200000e0000 */
[----:B------:R-:W-:Y:S05]  /*de30*/  @P0 BRA `(.L_x_25) ;  /* 0x000002d000000947 */ /* 0x000fea0003800000 */
[C---:B------:R-:W-:Y:S02]  /*de40*/  IADD3 R5, R0.reuse, 0x8, RZ ;  /* 0x0000000800057810 */ /* 0x040fe40007ffe0ff */
[----:B------:R-:W-:-:S02]  /*de50*/  IADD3 R4, R0, 0x10, RZ ;  /* 0x0000001000047810 */ /* 0x000fc40007ffe0ff */
[----:B------:R-:W-:Y:S02]  /*de60*/  ISETP.GE.AND P1, PT, R5, c[0x0][0x3c8], PT ;  /* 0x0000f20005007a0c */ /* 0x000fe40003f26270 */
[----:B------:R-:W-:Y:S02]  /*de70*/  ISETP.GE.AND P0, PT, R4, c[0x0][0x3c8], PT ;  /* 0x0000f20004007a0c */ /* 0x000fe40003f06270 */
[C---:B------:R-:W-:Y:S02]  /*de80*/  ISETP.GE.AND P2, PT, R0.reuse, c[0x0][0x3c8], PT ;  /* 0x0000f20000007a0c */ /* 0x040fe40003f46270 */
[----:B--2---:R-:W-:-:S04]  /*de90*/  IADD3 R10, R0, 0x18, RZ ;  /* 0x00000018000a7810 */ /* 0x004fc80007ffe0ff */
[----:B------:R-:W-:-:S03]  /*dea0*/  ISETP.GE.AND P4, PT, R10, c[0x0][0x3c8], PT ;  /* 0x0000f2000a007a0c */ /* 0x000fc60003f86270 */
[----:B------:R-:W-:Y:S02]  /*deb0*/  @!P1 LEA.HI R5, R5, R5, RZ, 0x1 ;  /* 0x0000000505059211 */ /* 0x000fe400078f08ff */
[----:B------:R-:W-:Y:S02]  /*dec0*/  @!P0 LEA.HI R4, R4, R4, RZ, 0x1 ;  /* 0x0000000404048211 */ /* 0x000fe400078f08ff */
[----:B------:R-:W-:Y:S01]  /*ded0*/  @!P1 LOP3.LUT R5, R5, 0xfffffffe, RZ, 0xc0, !PT ;  /* 0xfffffffe05059812 */ /* 0x000fe200078ec0ff */
[----:B---34-:R-:W-:Y:S01]  /*dee0*/  @!P2 IMAD.WIDE R6, R0, 0x4, R2 ;  /* 0x000000040006a825 */ /* 0x018fe200078e0202 */
[----:B------:R-:W-:-:S03]  /*def0*/  @!P0 LOP3.LUT R8, R4, 0xfffffffe, RZ, 0xc0, !PT ;  /* 0xfffffffe04088812 */ /* 0x000fc600078ec0ff */
[--C-:B------:R-:W-:Y:S01]  /*df00*/  @!P1 IMAD.WIDE R4, R5, 0x4, R2.reuse ;  /* 0x0000000405049825 */ /* 0x100fe200078e0202 */
[----:B------:R2:W-:Y:S01]  /*df10*/  @!P2 ST.E.64 [R6.64], R126 ;  /* 0x0000007e0600a985 */ /* 0x0005e2000c101b08 */
[----:B------:R-:W-:Y:S02]  /*df20*/  @!P4 LEA.HI R10, R10, R10, RZ, 0x1 ;  /* 0x0000000a0a0ac211 */ /* 0x000fe400078f08ff */
[----:B------:R-:W-:Y:S01]  /*df30*/  @!P0 IMAD.WIDE R8, R8, 0x4, R2 ;  /* 0x0000000408088825 */ /* 0x000fe200078e0202 */
[----:B------:R3:W-:Y:S04]  /*df40*/  @!P1 ST.E.64 [R4.64], R134 ;  /* 0x0000008604009985 */ /* 0x0007e8000c101b08 */
[----:B------:R4:W-:Y:S01]  /*df50*/  @!P0 ST.E.64 [R8.64], R138 ;  /* 0x0000008a08008985 */ /* 0x0009e2000c101b08 */
[----:B--2---:R-:W-:-:S02]  /*df60*/  IADD3 R7, R0, 0x20, RZ ;  /* 0x0000002000077810 */ /* 0x004fc40007ffe0ff */
[C---:B------:R-:W-:Y:S02]  /*df70*/  IADD3 R6, R0.reuse, 0x28, RZ ;  /* 0x0000002800067810 */ /* 0x040fe40007ffe0ff */
[C---:B---3--:R-:W-:Y:S02]  /*df80*/  IADD3 R5, R0.reuse, 0x30, RZ ;  /* 0x0000003000057810 */ /* 0x048fe40007ffe0ff */
[----:B------:R-:W-:Y:S02]  /*df90*/  IADD3 R4, R0, 0x38, RZ ;  /* 0x0000003800047810 */ /* 0x000fe40007ffe0ff */
[----:B------:R-:W-:Y:S02]  /*dfa0*/  ISETP.GE.AND P3, PT, R7, c[0x0][0x3c8], PT ;  /* 0x0000f20007007a0c */ /* 0x000fe40003f66270 */
[----:B------:R-:W-:Y:S02]  /*dfb0*/  ISETP.GE.AND P2, PT, R6, c[0x0][0x3c8], PT ;  /* 0x0000f20006007a0c */ /* 0x000fe40003f46270 */
[----:B------:R-:W-:-:S02]  /*dfc0*/  ISETP.GE.AND P1, PT, R5, c[0x0][0x3c8], PT ;  /* 0x0000f20005007a0c */ /* 0x000fc40003f26270 */
[----:B------:R-:W-:-:S07]  /*dfd0*/  ISETP.GE.AND P0, PT, R4, c[0x0][0x3c8], PT ;  /* 0x0000f20004007a0c */ /* 0x000fce0003f06270 */
[----:B----4-:R-:W-:Y:S02]  /*dfe0*/  @!P3 LEA.HI R8, R7, R7, RZ, 0x1 ;  /* 0x000000070708b211 */ /* 0x010fe400078f08ff */
[----:B------:R-:W-:Y:S02]  /*dff0*/  @!P2 LEA.HI R7, R6, R6, RZ, 0x1 ;  /* 0x000000060607a211 */ /* 0x000fe400078f08ff */
[----:B------:R-:W-:Y:S02]  /*e000*/  @!P1 LEA.HI R6, R5, R5, RZ, 0x1 ;  /* 0x0000000505069211 */ /* 0x000fe400078f08ff */
[----:B------:R-:W-:Y:S02]  /*e010*/  @!P0 LEA.HI R4, R4, R4, RZ, 0x1 ;  /* 0x0000000404048211 */ /* 0x000fe400078f08ff */
[----:B------:R-:W-:Y:S02]  /*e020*/  @!P4 LOP3.LUT R5, R10, 0xfffffffe, RZ, 0xc0, !PT ;  /* 0xfffffffe0a05c812 */ /* 0x000fe400078ec0ff */
[----:B------:R-:W-:-:S02]  /*e030*/  @!P3 LOP3.LUT R8, R8, 0xfffffffe, RZ, 0xc0, !PT ;  /* 0xfffffffe0808b812 */ /* 0x000fc400078ec0ff */
[----:B------:R-:W-:Y:S01]  /*e040*/  @!P2 LOP3.LUT R7, R7, 0xfffffffe, RZ, 0xc0, !PT ;  /* 0xfffffffe0707a812 */ /* 0x000fe200078ec0ff */
[--C-:B------:R-:W-:Y:S01]  /*e050*/  @!P4 IMAD.WIDE R10, R5, 0x4, R2.reuse ;  /* 0x00000004050ac825 */ /* 0x100fe200078e0202 */
[----:B------:R-:W-:Y:S02]  /*e060*/  @!P1 LOP3.LUT R12, R6, 0xfffffffe, RZ, 0xc0, !PT ;  /* 0xfffffffe060c9812 */ /* 0x000fe400078ec0ff */
[----:B------:R-:W-:Y:S01]  /*e070*/  @!P0 LOP3.LUT R13, R4, 0xfffffffe, RZ, 0xc0, !PT ;  /* 0xfffffffe040d8812 */ /* 0x000fe200078ec0ff */
[--C-:B------:R-:W-:Y:S01]  /*e080*/  @!P3 IMAD.WIDE R8, R8, 0x4, R2.reuse ;  /* 0x000000040808b825 */ /* 0x100fe200078e0202 */
[----:B------:R2:W-:Y:S03]  /*e090*/  @!P4 ST.E.64 [R10.64], R150 ;  /* 0x000000960a00c985 */ /* 0x0005e6000c101b08 */
[--C-:B------:R-:W-:Y:S01]  /*e0a0*/  @!P2 IMAD.WIDE R6, R7, 0x4, R2.reuse ;  /* 0x000000040706a825 */ /* 0x100fe200078e0202 */
[----:B------:R2:W-:Y:S03]  /*e0b0*/  @!P3 ST.E.64 [R8.64], R154 ;  /* 0x0000009a0800b985 */ /* 0x0005e6000c101b08 */
[--C-:B------:R-:W-:Y:S01]  /*e0c0*/  @!P1 IMAD.WIDE R4, R12, 0x4, R2.reuse ;  /* 0x000000040c049825 */ /* 0x100fe200078e0202 */
[----:B------:R2:W-:Y:S03]  /*e0d0*/  @!P2 ST.E.64 [R6.64], R166 ;  /* 0x000000a60600a985 */ /* 0x0005e6000c101b08 */
[----:B------:R-:W-:Y:S01]  /*e0e0*/  @!P0 IMAD.WIDE R2, R13, 0x4, R2 ;  /* 0x000000040d028825 */ /* 0x000fe200078e0202 */
[----:B------:R2:W-:Y:S04]  /*e0f0*/  @!P1 ST.E.64 [R4.64], R170 ;  /* 0x000000aa04009985 */ /* 0x0005e8000c101b08 */
[----:B------:R2:W-:Y:S02]  /*e100*/  @!P0 ST.E.64 [R2.64], R182 ;  /* 0x000000b602008985 */ /* 0x0005e4000c101b08 */
.L_x_25:
[----:B------:R-:W-:Y:S05]  /*e110*/  BSYNC B0 ;  /* 0x0000000000007941 */ /* 0x000fea0003800000 */
.L_x_24:
[----:B--23--:R2:W3:Y:S01]  /*e120*/  SHFL.IDX PT, R3, R17, 0x2, 0x1c1f ;  /* 0x005c1f0011037f89 */ /* 0x00c4e200000e0000 */
[----:B------:R-:W-:Y:S03]  /*e130*/  BSSY B0, `(.L_x_26) ;  /* 0x0000030000007945 */ /* 0x000fe60003800000 */
[----:B----4-:R2:W4:Y:S01]  /*e140*/  SHFL.IDX PT, R2, R18, 0x2, 0x1c1f ;  /* 0x005c1f0012027f89 */ /* 0x01052200000e0000 */
[----:B------:R-:W-:Y:S05]  /*e150*/  @P5 BRA `(.L_x_27) ;  /* 0x000002d000005947 */ /* 0x000fea0003800000 */
[C---:B------:R-:W-:Y:S02]  /*e160*/  IADD3 R4, R0.reuse, 0x8, RZ ;  /* 0x0000000800047810 */ /* 0x040fe40007ffe0ff */
[----:B------:R-:W-:-:S02]  /*e170*/  ISETP.GE.AND P1, PT, R0, c[0x0][0x3c8], PT ;  /* 0x0000f20000007a0c */ /* 0x000fc40003f26270 */
[----:B------:R-:W-:Y:S02]  /*e180*/  ISETP.GE.AND P0, PT, R4, c[0x0][0x3c8], PT ;  /* 0x0000f20004007a0c */ /* 0x000fe40003f06270 */
[C---:B------:R-:W-:Y:S02]  /*e190*/  IADD3 R9, R0.reuse, 0x10, RZ ;  /* 0x0000001000097810 */ /* 0x040fe40007ffe0ff */
[----:B------:R-:W-:Y:S02]  /*e1a0*/  IADD3 R8, R0, 0x18, RZ ;  /* 0x0000001800087810 */ /* 0x000fe40007ffe0ff */
[----:B------:R-:W-:Y:S02]  /*e1b0*/  ISETP.GE.AND P5, PT, R9, c[0x0][0x3c8], PT ;  /* 0x0000f20009007a0c */ /* 0x000fe40003fa6270 */
[----:B------:R-:W-:-:S03]  /*e1c0*/  ISETP.GE.AND P4, PT, R8, c[0x0][0x3c8], PT ;  /* 0x0000f20008007a0c */ /* 0x000fc60003f86270 */
[----:B---34-:R-:W-:Y:S02]  /*e1d0*/  @!P1 IMAD.WIDE R6, R0, 0x4, R2 ;  /* 0x0000000400069825 */ /* 0x018fe400078e0202 */
[----:B------:R-:W-:-:S03]  /*e1e0*/  @!P0 LEA.HI R4, R4, R4, RZ, 0x1 ;  /* 0x0000000404048211 */ /* 0x000fc600078f08ff */
[----:B------:R3:W-:Y:S01]  /*e1f0*/  @!P1 ST.E.64 [R6.64], R120 ;  /* 0x0000007806009985 */ /* 0x0007e2000c101b08 */
[----:B------:R-:W-:Y:S02]  /*e200*/  @!P0 LOP3.LUT R4, R4, 0xfffffffe, RZ, 0xc0, !PT ;  /* 0xfffffffe04048812 */ /* 0x000fe400078ec0ff */
[----:B------:R-:W-:Y:S02]  /*e210*/  @!P5 LEA.HI R9, R9, R9, RZ, 0x1 ;  /* 0x000000090909d211 */ /* 0x000fe400078f08ff */
[----:B------:R-:W-:Y:S01]  /*e220*/  @!P4 LEA.HI R10, R8, R8, RZ, 0x1 ;  /* 0x00000008080ac211 */ /* 0x000fe200078f08ff */
[----:B------:R-:W-:-:S03]  /*e230*/  @!P0 IMAD.WIDE R4, R4, 0x4, R2 ;  /* 0x0000000404048825 */ /* 0x000fc600078e0202 */
[----:B------:R-:W-:Y:S02]  /*e240*/  @!P4 LOP3.LUT R10, R10, 0xfffffffe, RZ, 0xc0, !PT ;  /* 0xfffffffe0a0ac812 */ /* 0x000fe400078ec0ff */
[----:B------:R4:W-:Y:S03]  /*e250*/  @!P0 ST.E.64 [R4.64], R128 ;  /* 0x0000008004008985 */ /* 0x0009e6000c101b08 */
[----:B------:R-:W-:Y:S01]  /*e260*/  @!P4 IMAD.WIDE R10, R10, 0x4, R2 ;  /* 0x000000040a0ac825 */ /* 0x000fe200078e0202 */
[C---:B---3--:R-:W-:Y:S02]  /*e270*/  IADD3 R7, R0.reuse, 0x20, RZ ;  /* 0x0000002000077810 */ /* 0x048fe40007ffe0ff */
[----:B------:R-:W-:Y:S02]  /*e280*/  IADD3 R6, R0, 0x28, RZ ;  /* 0x0000002800067810 */ /* 0x000fe40007ffe0ff */
[----:B------:R-:W-:-:S02]  /*e290*/  ISETP.GE.AND P3, PT, R7, c[0x0][0x3c8], PT ;  /* 0x0000f20007007a0c */ /* 0x000fc40003f66270 */
[----:B------:R-:W-:Y:S02]  /*e2a0*/  ISETP.GE.AND P2, PT, R6, c[0x0][0x3c8], PT ;  /* 0x0000f20006007a0c */ /* 0x000fe40003f46270 */
[C---:B----4-:R-:W-:Y:S02]  /*e2b0*/  IADD3 R5, R0.reuse, 0x30, RZ ;  /* 0x0000003000057810 */ /* 0x050fe40007ffe0ff */
[----:B------:R-:W-:Y:S02]  /*e2c0*/  IADD3 R4, R0, 0x38, RZ ;  /* 0x0000003800047810 */ /* 0x000fe40007ffe0ff */
[----:B------:R-:W-:Y:S02]  /*e2d0*/  ISETP.GE.AND P1, PT, R5, c[0x0][0x3c8], PT ;  /* 0x0000f20005007a0c */ /* 0x000fe40003f26270 */
[----:B------:R-:W-:-:S03]  /*e2e0*/  ISETP.GE.AND P0, PT, R4, c[0x0][0x3c8], PT ;  /* 0x0000f20004007a0c */ /* 0x000fc60003f06270 */
[----:B------:R-:W-:Y:S02]  /*e2f0*/  @!P3 LEA.HI R8, R7, R7, RZ, 0x1 ;  /* 0x000000070708b211 */ /* 0x000fe400078f08ff */
[----:B------:R-:W-:Y:S02]  /*e300*/  @!P2 LEA.HI R7, R6, R6, RZ, 0x1 ;  /* 0x000000060607a211 */ /* 0x000fe400078f08ff */
[----:B------:R-:W-:Y:S02]  /*e310*/  @!P3 LOP3.LUT R8, R8, 0xfffffffe, RZ, 0xc0, !PT ;  /* 0xfffffffe0808b812 */ /* 0x000fe400078ec0ff */
[----:B------:R-:W-:Y:S02]  /*e320*/  @!P2 LOP3.LUT R7, R7, 0xfffffffe, RZ, 0xc0, !PT ;  /* 0xfffffffe0707a812 */ /* 0x000fe400078ec0ff */
[----:B------:R-:W-:Y:S02]  /*e330*/  @!P1 LEA.HI R6, R5, R5, RZ, 0x1 ;  /* 0x0000000505069211 */ /* 0x000fe400078f08ff */
[----:B------:R-:W-:Y:S01]  /*e340*/  @!P5 LOP3.LUT R5, R9, 0xfffffffe, RZ, 0xc0, !PT ;  /* 0xfffffffe0905d812 */ /* 0x000fe200078ec0ff */
[----:B------:R-:W-:Y:S01]  /*e350*/  @!P3 IMAD.WIDE R8, R8, 0x4, R2 ;  /* 0x000000040808b825 */ /* 0x000fe200078e0202 */
[----:B------:R-:W-:-:S02]  /*e360*/  @!P0 LEA.HI R4, R4, R4, RZ, 0x1 ;  /* 0x0000000404048211 */ /* 0x000fc400078f08ff */
[----:B------:R-:W-:Y:S01]  /*e370*/  @!P1 LOP3.LUT R14, R6, 0xfffffffe, RZ, 0xc0, !PT ;  /* 0xfffffffe060e9812 */ /* 0x000fe200078ec0ff */
[----:B------:R-:W-:Y:S01]  /*e380*/  @!P5 IMAD.WIDE R12, R5, 0x4, R2 ;  /* 0x00000004050cd825 */ /* 0x000fe200078e0202 */
[----:B------:R-:W-:-:S03]  /*e390*/  @!P0 LOP3.LUT R15, R4, 0xfffffffe, RZ, 0xc0, !PT ;  /* 0xfffffffe040f8812 */ /* 0x000fc600078ec0ff */
[--C-:B------:R-:W-:Y:S01]  /*e3a0*/  @!P2 IMAD.WIDE R6, R7, 0x4, R2.reuse ;  /* 0x000000040706a825 */ /* 0x100fe200078e0202 */
[----:B------:R3:W-:Y:S03]  /*e3b0*/  @!P5 ST.E.64 [R12.64], R140 ;  /* 0x0000008c0c00d985 */ /* 0x0007e6000c101b08 */
[--C-:B------:R-:W-:Y:S01]  /*e3c0*/  @!P1 IMAD.WIDE R4, R14, 0x4, R2.reuse ;  /* 0x000000040e049825 */ /* 0x100fe200078e0202 */
[----:B------:R3:W-:Y:S03]  /*e3d0*/  @!P4 ST.E.64 [R10.64], R144 ;  /* 0x000000900a00c985 */ /* 0x0007e6000c101b08 */
[----:B------:R-:W-:Y:S01]  /*e3e0*/  @!P0 IMAD.WIDE R2, R15, 0x4, R2 ;  /* 0x000000040f028825 */ /* 0x000fe200078e0202 */
[----:B------:R3:W-:Y:S04]  /*e3f0*/  @!P3 ST.E.64 [R8.64], R156 ;  /* 0x0000009c0800b985 */ /* 0x0007e8000c101b08 */
[----:B------:R3:W-:Y:S04]  /*e400*/  @!P2 ST.E.64 [R6.64], R160 ;  /* 0x000000a00600a985 */ /* 0x0007e8000c101b08 */
[----:B------:R3:W-:Y:S04]  /*e410*/  @!P1 ST.E.64 [R4.64], R172 ;  /* 0x000000ac04009985 */ /* 0x0007e8000c101b08 */
[----:B------:R3:W-:Y:S02]  /*e420*/  @!P0 ST.E.64 [R2.64], R176 ;  /* 0x000000b002008985 */ /* 0x0007e4000c101b08 */
.L_x_27:
[----:B------:R-:W-:Y:S05]  /*e430*/  BSYNC B0 ;  /* 0x0000000000007941 */ /* 0x000fea0003800000 */
.L_x_26:
[----:B---3--:R3:W1:Y:S04]  /*e440*/  SHFL.IDX PT, R3, R17, 0x3, 0x1c1f ;  /* 0x007c1f0011037f89 */ /* 0x00866800000e0000 */
[----:B----4-:R3:W4:Y:S01]  /*e450*/  SHFL.IDX PT, R2, R18, 0x3, 0x1c1f ;  /* 0x007c1f0012027f89 */ /* 0x01072200000e0000 */
[----:B------:R-:W-:Y:S05]  /*e460*/  @P6 EXIT ;  /* 0x000000000000694d */ /* 0x000fea0003800000 */
[C---:B------:R-:W-:Y:S02]  /*e470*/  IADD3 R4, R0.reuse, 0x8, RZ ;  /* 0x0000000800047810 */ /* 0x040fe40007ffe0ff */
[----:B------:R-:W-:-:S02]  /*e480*/  ISETP.GE.AND P6, PT, R0, c[0x0][0x3c8], PT ;  /* 0x0000f20000007a0c */ /* 0x000fc40003fc6270 */
[----:B------:R-:W-:Y:S02]  /*e490*/  ISETP.GE.AND P5, PT, R4, c[0x0][0x3c8], PT ;  /* 0x0000f20004007a0c */ /* 0x000fe40003fa6270 */
[C---:B------:R-:W-:Y:S02]  /*e4a0*/  IADD3 R9, R0.reuse, 0x10, RZ ;  /* 0x0000001000097810 */ /* 0x040fe40007ffe0ff */
[C---:B------:R-:W-:Y:S02]  /*e4b0*/  IADD3 R8, R0.reuse, 0x18, RZ ;  /* 0x0000001800087810 */ /* 0x040fe40007ffe0ff */
[C---:B------:R-:W-:Y:S02]  /*e4c0*/  IADD3 R10, R0.reuse, 0x20, RZ ;  /* 0x00000020000a7810 */ /* 0x040fe40007ffe0ff */
[C---:B------:R-:W-:Y:S02]  /*e4d0*/  IADD3 R11, R0.reuse, 0x28, RZ ;  /* 0x00000028000b7810 */ /* 0x040fe40007ffe0ff */
[C---:B------:R-:W-:Y:S01]  /*e4e0*/  IADD3 R13, R0.reuse, 0x30, RZ ;  /* 0x00000030000d7810 */ /* 0x040fe20007ffe0ff */
[----:B-1--4-:R-:W-:Y:S01]  /*e4f0*/  @!P6 IMAD.WIDE R6, R0, 0x4, R2 ;  /* 0x000000040006e825 */ /* 0x012fe200078e0202 */
[----:B------:R-:W-:-:S02]  /*e500*/  ISETP.GE.AND P4, PT, R9, c[0x0][0x3c8], PT ;  /* 0x0000f20009007a0c */ /* 0x000fc40003f86270 */
[----:B------:R-:W-:Y:S02]  /*e510*/  @!P5 LEA.HI R4, R4, R4, RZ, 0x1 ;  /* 0x000000040404d211 */ /* 0x000fe400078f08ff */
[----:B------:R-:W-:Y:S01]  /*e520*/  ISETP.GE.AND P3, PT, R8, c[0x0][0x3c8], PT ;  /* 0x0000f20008007a0c */ /* 0x000fe20003f66270 */
[----:B------:R1:W-:Y:S01]  /*e530*/  @!P6 ST.E.64 [R6.64], R122 ;  /* 0x0000007a0600e985 */ /* 0x0003e2000c101b08 */
[----:B------:R-:W-:Y:S02]  /*e540*/  ISETP.GE.AND P2, PT, R10, c[0x0][0x3c8], PT ;  /* 0x0000f2000a007a0c */ /* 0x000fe40003f46270 */
[----:B------:R-:W-:Y:S02]  /*e550*/  ISETP.GE.AND P1, PT, R11, c[0x0][0x3c8], PT ;  /* 0x0000f2000b007a0c */ /* 0x000fe40003f26270 */
[----:B------:R-:W-:Y:S02]  /*e560*/  ISETP.GE.AND P0, PT, R13, c[0x0][0x3c8], PT ;  /* 0x0000f2000d007a0c */ /* 0x000fe40003f06270 */
[----:B------:R-:W-:-:S02]  /*e570*/  @!P5 LOP3.LUT R4, R4, 0xfffffffe, RZ, 0xc0, !PT ;  /* 0xfffffffe0404d812 */ /* 0x000fc400078ec0ff */
[----:B------:R-:W-:Y:S02]  /*e580*/  @!P4 LEA.HI R12, R9, R9, RZ, 0x1 ;  /* 0x00000009090cc211 */ /* 0x000fe400078f08ff */
[----:B------:R-:W-:Y:S01]  /*e590*/  IADD3 R0, R0, 0x38, RZ ;  /* 0x0000003800007810 */ /* 0x000fe20007ffe0ff */
[----:B------:R-:W-:Y:S01]  /*e5a0*/  @!P5 IMAD.WIDE R4, R4, 0x4, R2 ;  /* 0x000000040404d825 */ /* 0x000fe200078e0202 */
[----:B------:R-:W-:Y:S02]  /*e5b0*/  @!P3 LEA.HI R8, R8, R8, RZ, 0x1 ;  /* 0x000000080808b211 */ /* 0x000fe400078f08ff */
[----:B------:R-:W-:Y:S02]  /*e5c0*/  @!P4 LOP3.LUT R12, R12, 0xfffffffe, RZ, 0xc0, !PT ;  /* 0xfffffffe0c0cc812 */ /* 0x000fe400078ec0ff */
[----:B------:R4:W-:Y:S01]  /*e5d0*/  @!P5 ST.E.64 [R4.64], R130 ;  /* 0x000000820400d985 */ /* 0x0009e2000c101b08 */
[----:B------:R-:W-:Y:S02]  /*e5e0*/  @!P3 LOP3.LUT R8, R8, 0xfffffffe, RZ, 0xc0, !PT ;  /* 0xfffffffe0808b812 */ /* 0x000fe400078ec0ff */
[----:B-1----:R-:W-:-:S04]  /*e5f0*/  @!P2 LEA.HI R6, R10, R10, RZ, 0x1 ;  /* 0x0000000a0a06a211 */ /* 0x002fc800078f08ff */
[----:B------:R-:W-:Y:S02]  /*e600*/  @!P2 LOP3.LUT R6, R6, 0xfffffffe, RZ, 0xc0, !PT ;  /* 0xfffffffe0606a812 */ /* 0x000fe400078ec0ff */
[----:B----4-:R-:W-:Y:S01]  /*e610*/  @!P1 LEA.HI R5, R11, R11, RZ, 0x1 ;  /* 0x0000000b0b059211 */ /* 0x010fe200078f08ff */
[--C-:B------:R-:W-:Y:S01]  /*e620*/  @!P3 IMAD.WIDE R10, R8, 0x4, R2.reuse ;  /* 0x00000004080ab825 */ /* 0x100fe200078e0202 */
[----:B------:R-:W-:Y:S02]  /*e630*/  @!P0 LEA.HI R4, R13, R13, RZ, 0x1 ;  /* 0x0000000d0d048211 */ /* 0x000fe400078f08ff */
        /* <DEDUP_REMOVED lines=10> */
[----:B------:R1:W-:Y:S01]  /*e6e0*/  @!P0 ST.E.64 [R4.64], R174 ;  /* 0x000000ae04008985 */ /* 0x0003e2000c101b08 */
[----:B------:R-:W-:-:S13]  /*e6f0*/  ISETP.GE.AND P0, PT, R0, c[0x0][0x3c8], PT ;  /* 0x0000f20000007a0c */ /* 0x000fda0003f06270 */
[----:B------:R-:W-:Y:S05]  /*e700*/  @P0 EXIT ;  /* 0x000000000000094d */ /* 0x000fea0003800000 */
[----:B------:R-:W-:-:S04]  /*e710*/  LEA.HI R0, R0, R0, RZ, 0x1 ;  /* 0x0000000000007211 */ /* 0x000fc800078f08ff */
[----:B------:R-:W-:-:S05]  /*e720*/  LOP3.LUT R0, R0, 0xfffffffe, RZ, 0xc0, !PT ;  /* 0xfffffffe00007812 */ /* 0x000fca00078ec0ff */
[----:B------:R-:W-:-:S05]  /*e730*/  IMAD.WIDE R2, R0, 0x4, R2 ;  /* 0x0000000400027825 */ /* 0x000fca00078e0202 */
[----:B------:R-:W-:Y:S01]  /*e740*/  ST.E.64 [R2.64], R178 ;  /* 0x000000b202007985 */ /* 0x000fe2000c101b08 */
[----:B------:R-:W-:Y:S05]  /*e750*/  EXIT ;  /* 0x000000000000794d */ /* 0x000fea0003800000 */
.L_x_21:
[----:B------:R-:W1:Y:S02]  /*e760*/  S2R R0, SR_TID.X ;  /* 0x0000000000007919 */ /* 0x000e640000002100 */
[----:B-1----:R-:W-:-:S13]  /*e770*/  ISETP.GT.AND P0, PT, R0, 0x7f, PT ;  /* 0x0000007f0000780c */ /* 0x002fda0003f04270 */
[----:B------:R-:W-:Y:S05]  /*e780*/  @P0 EXIT ;  /* 0x000000000000094d */ /* 0x000fea0003800000 */
[----:B------:R-:W1:Y:S01]  /*e790*/  S2R R8, SR_CTAID.X ;  /* 0x0000000000087919 */ /* 0x000e620000002500 */
[----:B------:R-:W-:-:S05]  /*e7a0*/  MOV R3, c[0x0][0x4e8] ;  /* 0x00013a0000037a02 */ /* 0x000fca0000000f00 */
[----:B------:R-:W-:Y:S01]  /*e7b0*/  IMAD R2, R3, c[0x0][0x388], RZ ;  /* 0x0000e20003027a24 */ /* 0x000fe200078e02ff */
[----:B-1----:R-:W-:-:S04]  /*e7c0*/  LEA R8, R8, R0, 0x7 ;  /* 0x0000000008087211 */ /* 0x002fc800078e38ff */
[----:B------:R-:W-:-:S13]  /*e7d0*/  ISETP.GE.AND P0, PT, R8, R2, PT ;  /* 0x000000020800720c */ /* 0x000fda0003f06270 */
[----:B------:R-:W-:Y:S05]  /*e7e0*/  @P0 EXIT ;  /* 0x000000000000094d */ /* 0x000fea0003800000 */
[----:B------:R-:W2:Y:S01]  /*e7f0*/  LDL.LU R4, [R1+0x30] ;  /* 0x0000300001047983 */ /* 0x000ea20000300800 */
[----:B------:R-:W-:-:S03]  /*e800*/  ISETP.NE.AND P0, PT, R3, 0x1, PT ;  /* 0x000000010300780c */ /* 0x000fc60003f05270 */
[----:B------:R-:W1:Y:S04]  /*e810*/  S2R R9, SR_CTAID.Z ;  /* 0x0000000000097919 */ /* 0x000e680000002700 */
[----:B------:R-:W3:Y:S06]  /*e820*/  S2R R10, SR_CTAID.Y ;  /* 0x00000000000a7919 */ /* 0x000eec0000002600 */
[----:B------:R-:W-:Y:S01]  /*e830*/  @P0 IMAD.HI.U32 R6, R8, c[0x0][0x4ec], RZ ;  /* 0x00013b0008060a27 */ /* 0x000fe200078e00ff */
[----:B-1----:R-:W-:-:S02]  /*e840*/  SHF.R.S32.HI R7, RZ, 0x1f, R9 ;  /* 0x0000001fff077819 */ /* 0x002fc40000011409 */
[----:B--2---:R-:W-:Y:S01]  /*e850*/  SHF.R.S32.HI R0, RZ, 0x1f, R4 ;  /* 0x0000001fff007819 */ /* 0x004fe20000011404 */
[C---:B------:R-:W-:Y:S01]  /*e860*/  IMAD.WIDE.U32 R2, R4.reuse, c[0x0][0x4d0], RZ ;  /* 0x0001340004027a25 */ /* 0x040fe200078e00ff */
[----:B------:R-:W-:-:S03]  /*e870*/  IADD3 R5, -R4, RZ, RZ ;  /* 0x000000ff04057210 */ /* 0x000fc60007ffe1ff */
[----:B------:R-:W-:-:S04]  /*e880*/  IMAD R0, R0, c[0x0][0x4d0], RZ ;  /* 0x0001340000007a24 */ /* 0x000fc800078e02ff */
[----:B------:R-:W-:Y:S01]  /*e890*/  IMAD R0, R4, c[0x0][0x4d4], R0 ;  /* 0x0001350004007a24 */ /* 0x000fe200078e0200 */
[----:B------:R-:W-:Y:S02]  /*e8a0*/  MOV R4, R8 ;  /* 0x0000000800047202 */ /* 0x000fe40000000f00 */
[----:B------:R-:W-:Y:S02]  /*e8b0*/  @P0 SHF.R.U32.HI R4, RZ, c[0x0][0x4f0], R6 ;  /* 0x00013c00ff040a19 */ /* 0x000fe40000011606 */
[----:B------:R-:W-:Y:S01]  /*e8c0*/  IADD3 R3, R3, R0, RZ ;  /* 0x0000000003037210 */ /* 0x000fe20007ffe0ff */
[----:B------:R-:W-:Y:S02]  /*e8d0*/  IMAD R0, R7, c[0x0][0x4d8], RZ ;  /* 0x0001360007007a24 */ /* 0x000fe400078e02ff */
[----:B---3--:R-:W-:Y:S01]  /*e8e0*/  IMAD R7, R5, c[0x0][0x550], R10 ;  /* 0x0001540005077a24 */ /* 0x008fe200078e020a */
[----:B------:R-:W-:Y:S01]  /*e8f0*/  IADD3 R5, -R4, RZ, RZ ;  /* 0x000000ff04057210 */ /* 0x000fe20007ffe1ff */
[----:B------:R-:W-:-:S02]  /*e900*/  IMAD R0, R9, c[0x0][0x4dc], R0 ;  /* 0x0001370009007a24 */ /* 0x000fc400078e0200 */
[----:B------:R-:W-:Y:S01]  /*e910*/  IMAD.WIDE.U32 R2, R9, c[0x0][0x4d8], R2 ;  /* 0x0001360009027a25 */ /* 0x000fe200078e0002 */
[----:B------:R-:W-:-:S03]  /*e920*/  SHF.R.S32.HI R6, RZ, 0x1f, R7 ;  /* 0x0000001fff067819 */ /* 0x000fc60000011407 */
[----:B------:R-:W-:Y:S01]  /*e930*/  IMAD R5, R5, c[0x0][0x4e8], R8 ;  /* 0x00013a0005057a24 */ /* 0x000fe200078e0208 */
[----:B------:R-:W-:Y:S01]  /*e940*/  IADD3 R3, R0, R3, RZ ;  /* 0x0000000300037210 */ /* 0x000fe20007ffe0ff */
[----:B------:R-:W-:-:S03]  /*e950*/  IMAD R6, R6, c[0x0][0x4e0], RZ ;  /* 0x0001380006067a24 */ /* 0x000fc600078e02ff */
[----:B------:R-:W-:Y:S01]  /*e960*/  SHF.R.S32.HI R0, RZ, 0x1f, R5 ;  /* 0x0000001fff007819 */ /* 0x000fe20000011405 */
[----:B------:R-:W-:-:S04]  /*e970*/  IMAD.WIDE.U32 R2, R7, c[0x0][0x4e0], R2 ;  /* 0x0001380007027a25 */ /* 0x000fc800078e0002 */
[----:B------:R-:W-:Y:S01]  /*e980*/  IMAD R7, R7, c[0x0][0x4e4], R6 ;  /* 0x0001390007077a24 */ /* 0x000fe200078e0206 */
[----:B------:R-:W-:Y:S01]  /*e990*/  SHF.R.S32.HI R6, RZ, 0x1f, R4 ;  /* 0x0000001fff067819 */ /* 0x000fe20000011404 */
[----:B------:R-:W-:Y:S01]  /*e9a0*/  IMAD R0, R0, c[0x0][0x4c8], RZ ;  /* 0x0001320000007a24 */ /* 0x000fe200078e02ff */
[----:B------:R-:W-:-:S03]  /*e9b0*/  IADD3 R2, P0, R4, R2, RZ ;  /* 0x0000000204027210 */ /* 0x000fc60007f1e0ff */
[----:B------:R-:W-:Y:S01]  /*e9c0*/  IMAD R0, R5, c[0x0][0x4cc], R0 ;  /* 0x0001330005007a24 */ /* 0x000fe200078e0200 */
[----:B------:R-:W-:-:S05]  /*e9d0*/  IADD3.X R3, R6, R3, R7, P0, !PT ;  /* 0x0000000306037210 */ /* 0x000fca00007fe407 */
[----:B------:R-:W-:-:S05]  /*e9e0*/  IMAD.WIDE.U32 R2, R5, c[0x0][0x4c8], R2 ;  /* 0x0001320005027a25 */ /* 0x000fca00078e0002 */
[----:B------:R-:W-:Y:S02]  /*e9f0*/  IADD3 R0, R3, R0, RZ ;  /* 0x0000000003007210 */ /* 0x000fe40007ffe0ff */
[----:B------:R-:W-:-:S04]  /*ea00*/  LEA R4, P0, R2, c[0x0][0x4a8], 0x2 ;  /* 0x00012a0002047a11 */ /* 0x000fc800078010ff */
[----:B------:R-:W-:Y:S02]  /*ea10*/  LEA.HI.X R5, R2, c[0x0][0x4ac], R0, 0x2, P0 ;  /* 0x00012b0002057a11 */ /* 0x000fe400000f1400 */
[----:B------:R-:W-:-:S05]  /*ea20*/  MOV R0, 0xff800000 ;  /* 0xff80000000007802 */ /* 0x000fca0000000f00 */
[----:B------:R-:W-:Y:S01]  /*ea30*/  STG.E [R4.64], R0 ;  /* 0x0000000004007986 */ /* 0x000fe2000c101908 */
[----:B------:R-:W-:Y:S05]  /*ea40*/  EXIT ;  /* 0x000000000000794d */ /* 0x000fea0003800000 */
.L_x_28:
[----:B------:R-:W-:-:S00]  /*ea50*/  BRA `(.L_x_28) ;  /* 0xfffffff000007947 */ /* 0x000fc0000383ffff */
[----:B------:R-:W-:-:S00]  /*ea60*/  NOP ;  /* 0x0000000000007918 */ /* 0x000fc00000000000 */
        /* <DEDUP_REMOVED lines=9> */
.L_x_1614:


//--------------------- .text._ZN7cutlass13device_kernelIN5flash19enable_sm80_to_sm89INS1_16FlashAttnFwdSm80INS1_25CollectiveMainloopFwdSm80ILi4ELi1ELb0EN4cute5tupleIJNS5_1CILi128EEENS7_ILi80EEENS7_ILi64EEEEEELi64ENS_10bfloat16_tEfNS_4arch4Sm80ELb0ELb0ELb1ELb1ELb0ELb0ELb1ELb1EEENS1_21CollectiveEpilogueFwdINS6_IJS8_SA_S9_EEENS6_IJNS7_ILi1EEESI_SI_EEESC_SE_Li128ELb1ELb1ELb1ELb0EEENS1_36VarlenDynamicPersistentTileSchedulerILi128ELi80ELi128ELi128ELb1ELb1ELb0ELb0ELb1ELb1EEEEEEEEEvNT_6ParamsE --------------------------
	.section	.text._ZN7cutlass13device_kernelIN5flash19enable_sm80_to_sm89INS1_16FlashAttnFwdSm80INS1_25CollectiveMainloopFwdSm80ILi4ELi1ELb0EN4cute5tupleIJNS5_1CILi128EEENS7_ILi80EEENS7_ILi64EEEEEELi64ENS_10bfloat16_tEfNS_4arch4Sm80ELb0ELb0ELb1ELb1ELb0ELb0ELb1ELb1EEENS1_21CollectiveEpilogueFwdINS6_IJS8_SA_S9_EEENS6_IJNS7_ILi1EEESI_SI_EEESC_SE_Li128ELb1ELb1ELb1ELb0EEENS1_36VarlenDynamicPersistentTileSchedulerILi128ELi80ELi128ELi128ELb1ELb1ELb0ELb0ELb1ELb1EEEEEEEEEvNT_6ParamsE,"ax",@progbits
	.sectioninfo	@"SHI_REGISTERS=255"
	.align	128
.text._ZN7cutlass13device_kernelIN5flash19enable_sm80_to_sm89INS1_16FlashAttnFwdSm80INS1_25CollectiveMainloopFwdSm80ILi4ELi1ELb0EN4cute5tupleIJNS5_1CILi128EEENS7_ILi80EEENS7_ILi64EEEEEELi64ENS_10bfloat16_tEfNS_4arch4Sm80ELb0ELb0ELb1ELb1ELb0ELb0ELb1ELb1EEENS1_21CollectiveEpilogueFwdINS6_IJS8_SA_S9_EEENS6_IJNS7_ILi1EEESI_SI_EEESC_SE_Li128ELb1ELb1ELb1ELb0EEENS1_36VarlenDynamicPersistentTileSchedulerILi128ELi80ELi128ELi128ELb1ELb1ELb0ELb0ELb1ELb1EEEEEEEEEvNT_6ParamsE:
        .type           _ZN7cutlass13device_kernelIN5flash19enable_sm80_to_sm89INS1_16FlashAttnFwdSm80INS1_25CollectiveMainloopFwdSm80ILi4ELi1ELb0EN4cute5tupleIJNS5_1CILi128EEENS7_ILi80EEENS7_ILi64EEEEEELi64ENS_10bfloat16_tEfNS_4arch4Sm80ELb0ELb0ELb1ELb1ELb0ELb0ELb1ELb1EEENS1_21CollectiveEpilogueFwdINS6_IJS8_SA_S9_EEENS6_IJNS7_ILi1EEESI_SI_EEESC_SE_Li128ELb1ELb1ELb1ELb0EEENS1_36VarlenDynamicPersistentTileSchedulerILi128ELi80ELi128ELi128ELb1ELb1ELb0ELb0ELb1ELb1EEEEEEEEEvNT_6ParamsE,@function
        .size           _ZN7cutlass13device_kernelIN5flash19enable_sm80_to_sm89INS1_16FlashAttnFwdSm80INS1_25CollectiveMainloopFwdSm80ILi4ELi1ELb0EN4cute5tupleIJNS5_1CILi128EEENS7_ILi80EEENS7_ILi64EEEEEELi64ENS_10bfloat16_tEfNS_4arch4Sm80ELb0ELb0ELb1ELb1ELb0ELb0ELb1ELb1EEENS1_21CollectiveEpilogueFwdINS6_IJS8_SA_S9_EEENS6_IJNS7_ILi1EEESI_SI_EEESC_SE_Li128ELb1ELb1ELb1ELb0EEENS1_36VarlenDynamicPersistentTileSchedulerILi128ELi80ELi128ELi128ELb1ELb1ELb0ELb0ELb1ELb1EEEEEEEEEvNT_6ParamsE,(.L_x_1615 - _ZN7cutlass13device_kernelIN5flash19enable_sm80_to_sm89INS1_16FlashAttnFwdSm80INS1_25CollectiveMainloopFwdSm80ILi4ELi1ELb0EN4cute5tupleIJNS5_1CILi128EEENS7_ILi80EEENS7_ILi64EEEEEELi64ENS_10bfloat16_tEfNS_4arch4Sm80ELb0ELb0ELb1ELb1ELb0ELb0ELb1ELb1EEENS1_21CollectiveEpilogueFwdINS6_IJS8_SA_S9_EEENS6_IJNS7_ILi1EEESI_SI_EEESC_SE_Li128ELb1ELb1ELb1ELb0EEENS1_36VarlenDynamicPersistentTileSchedulerILi128ELi80ELi128ELi128ELb1ELb1ELb0ELb0ELb1ELb1EEEEEEEEEvNT_6ParamsE)
        .other          _ZN7cutlass13device_kernelIN5flash19enable_sm80_to_sm89INS1_16FlashAttnFwdSm80INS1_25CollectiveMainloopFwdSm80ILi4ELi1ELb0EN4cute5tupleIJNS5_1CILi128EEENS7_ILi80EEENS7_ILi64EEEEEELi64ENS_10bfloat16_tEfNS_4arch4Sm80ELb0ELb0ELb1ELb1ELb0ELb0ELb1ELb1EEENS1_21CollectiveEpilogueFwdINS6_IJS8_SA_S9_EEENS6_IJNS7_ILi1EEESI_SI_EEESC_SE_Li128ELb1ELb1ELb1ELb0EEENS1_36VarlenDynamicPersistentTileSchedulerILi128ELi80ELi128ELi128ELb1ELb1ELb0ELb0ELb1ELb1EEEEEEEEEvNT_6ParamsE,@"STO_CUDA_ENTRY STV_DEFAULT"
_ZN7cutlass13device_kernelIN5flash19enable_sm80_to_sm89INS1_16FlashAttnFwdSm80INS1_25CollectiveMainloopFwdSm80ILi4ELi1ELb0EN4cute5tupleIJNS5_1CILi128EEENS7_ILi80EEENS7_ILi64EEEEEELi64ENS_10bfloat16_tEfNS_4arch4Sm80ELb0ELb0ELb1ELb1ELb0ELb0ELb1ELb1EEENS1_21CollectiveEpilogueFwdINS6_IJS8_SA_S9_EEENS6_IJNS7_ILi1EEESI_SI_EEESC_SE_Li128ELb1ELb1ELb1ELb0EEENS1_36VarlenDynamicPersistentTileSchedulerILi128ELi80ELi128ELi128ELb1ELb1ELb0ELb0ELb1ELb1EEEEEEEEEvNT_6ParamsE:
[----:B------:R-:W-:-:S03]  /*0000*/  MOV R1, c[0x0][0x28] ;  /* 0x00000a0000017a02 */ /* 0x000fc60000000f00 */
[----:B------:R-:W1:Y:S01]  /*0010*/  S2R R2, SR_TID.X ;  /* 0x0000000000027919 */ /* 0x000e620000002100 */
[----:B------:R-:W-:Y:S01]  /*0020*/  IADD3 R1, R1, -0x90, RZ ;  /* 0xffffff7001017810 */ /* 0x000fe20007ffe0ff */
[----:B------:R-:W-:Y:S01]  /*0030*/  ULDC.64 UR8, c[0x0][0x118] ;  /* 0x0000460000087ab9 */ /* 0x000fe20000000a00 */
[----:B-1----:R-:W-:-:S05]  /*0040*/  SHF.R.U32.HI R0, RZ, 0x5, R2 ;  /* 0x00000005ff007819 */ /* 0x002fca0000011602 */
[----:B------:R-:W1:Y:S02]  /*0050*/  SHFL.IDX PT, R3, R0, RZ, 0x1f ;  /* 0x00001fff00037589 */ /* 0x000e6400000e0000 */
[----:B-1----:R-:W-:Y:S02]  /*0060*/  ISETP.NE.AND P0, PT, R3, RZ, PT ;  /* 0x000000ff0300720c */ /* 0x002fe40003f05270 */
[----:B------:R-:W-:Y:S11]  /*0070*/  STL [R1+0x80], R3 ;  /* 0x0000800301007387 */ /* 0x000ff60000100800 */
[----:B------:R-:W-:Y:S06]  /*0080*/  @P0 BAR.SYNC.DEFER_BLOCKING 0x5, 0x80 ;  /* 0x0142000000000b1d */ /* 0x000fec0000010000 */
[----:B------:R-:W1:Y:S04]  /*0090*/  @P0 LDS.128 R4, [0x9100] ;  /* 0x00910000ff040984 */ /* 0x000e680000000c00 */
[----:B-1----:R1:W-:Y:S04]  /*00a0*/  @P0 STL.64 [R1+0x20], R4 ;  /* 0x0000200401000387 */ /* 0x0023e80000100a00 */
[----:B------:R1:W-:Y:S04]  /*00b0*/  @P0 STL.64 [R1+0x28], R6 ;  /* 0x0000280601000387 */ /* 0x0003e80000100a00 */
[----:B------:R-:W-:Y:S06]  /*00c0*/  @P0 BAR.ARV 0x4, 0x80 ;  /* 0x0102000000000b1d */ /* 0x000fec0000002000 */
[----:B------:R-:W-:Y:S05]  /*00d0*/  @P0 BRA `(.L_x_29) ;  /* 0x00000b2000000947 */ /* 0x000fea0003800000 */
[----:B------:R-:W-:Y:S01]  /*00e0*/  LOP3.LUT R15, R2, 0x1f, RZ, 0xc0, !PT ;  /* 0x0000001f020f7812 */ /* 0x000fe200078ec0ff */
[----:B------:R-:W-:-:S02]  /*00f0*/  IMAD.MOV.U32 R8, RZ, RZ, RZ ;  /* 0x000000ffff087224 */ /* 0x000fc400078e00ff */
[----:B-1----:R-:W-:Y:S01]  /*0100*/  IMAD.MOV.U32 R7, RZ, RZ, RZ ;  /* 0x000000ffff077224 */ /* 0x002fe200078e00ff */
[----:B------:R-:W-:-:S04]  /*0110*/  ISETP.NE.AND P6, PT, R15, 0x1f, PT ;  /* 0x0000001f0f00780c */ /* 0x000fc80003fc5270 */
[----:B------:R-:W-:-:S13]  /*0120*/  ISETP.GE.OR P0, PT, R15, c[0x0][0x53c], !P6 ;  /* 0x00014f000f007a0c */ /* 0x000fda0007706670 */
[----:B------:R-:W-:Y:S02]  /*0130*/  @!P0 IMAD.MOV.U32 R4, RZ, RZ, 0x4 ;  /* 0x00000004ff048424 */ /* 0x000fe400078e00ff */
[----:B------:R-:W-:Y:S02]  /*0140*/  @!P0 IMAD.MOV.U32 R2, RZ, RZ, 0x4 ;  /* 0x00000004ff028424 */ /* 0x000fe400078e00ff */
[----:B------:R-:W-:-:S04]  /*0150*/  @!P0 IMAD.WIDE.U32 R4, R15, R4, c[0x0][0x580] ;  /* 0x000160000f048625 */ /* 0x000fc800078e0004 */
[C---:B------:R-:W-:Y:S01]  /*0160*/  @!P0 IMAD.WIDE.U32 R2, R15.reuse, R2, c[0x0][0x578] ;  /* 0x00015e000f028625 */ /* 0x040fe200078e0002 */
[----:B------:R-:W2:Y:S04]  /*0170*/  @!P0 LDG.E R8, [R4.64] ;  /* 0x0000000804088981 */ /* 0x000ea8000c1e1900 */
[----:B------:R-:W2:Y:S01]  /*0180*/  @!P0 LDG.E R7, [R2.64] ;  /* 0x0000000802078981 */ /* 0x000ea2000c1e1900 */
[C---:B------:R-:W-:Y:S01]  /*0190*/  ISETP.NE.AND P5, PT, R15.reuse, RZ, PT ;  /* 0x000000ff0f00720c */ /* 0x040fe20003fa5270 */
[----:B------:R-:W1:Y:S01]  /*01a0*/  S2UR UR4, SR_CTAID.X ;  /* 0x00000000000479c3 */ /* 0x000e620000002500 */
[C---:B------:R-:W-:Y:S02]  /*01b0*/  ISETP.GE.U32.AND P4, PT, R15.reuse, 0x2, PT ;  /* 0x000000020f00780c */ /* 0x040fe40003f86070 */
[----:B------:R-:W-:-:S02]  /*01c0*/  ISETP.GE.U32.AND P3, PT, R15, 0x4, PT ;  /* 0x000000040f00780c */ /* 0x000fc40003f66070 */
[C---:B------:R-:W-:Y:S02]  /*01d0*/  ISETP.GE.U32.AND P2, PT, R15.reuse, 0x8, PT ;  /* 0x000000080f00780c */ /* 0x040fe40003f46070 */
[----:B------:R-:W-:Y:S02]  /*01e0*/  ISETP.GE.U32.AND P1, PT, R15, 0x10, PT ;  /* 0x000000100f00780c */ /* 0x000fe40003f26070 */
[----:B------:R-:W-:Y:S01]  /*01f0*/  MOV R10, RZ ;  /* 0x000000ff000a7202 */ /* 0x000fe20000000f00 */
[----:B--2---:R-:W-:-:S05]  /*0200*/  IMAD R4, R8, R7, RZ ;  /* 0x0000000708047224 */ /* 0x004fca00078e02ff */
[----:B------:R-:W2:Y:S02]  /*0210*/  SHFL.UP PT, R0, R4, 0x1, RZ ;  /* 0x0420000004007989 */ /* 0x000ea400000e00ff */
[----:B--2---:R-:W-:-:S05]  /*0220*/  SEL R0, R0, RZ, P5 ;  /* 0x000000ff00007207 */ /* 0x004fca0002800000 */
[----:B------:R-:W-:-:S05]  /*0230*/  IMAD.IADD R4, R4, 0x1, R0 ;  /* 0x0000000104047824 */ /* 0x000fca00078e0200 */
[----:B------:R-:W2:Y:S02]  /*0240*/  SHFL.UP PT, R0, R4, 0x2, RZ ;  /* 0x0440000004007989 */ /* 0x000ea400000e00ff */
[----:B--2---:R-:W-:-:S04]  /*0250*/  SEL R0, R0, RZ, P4 ;  /* 0x000000ff00007207 */ /* 0x004fc80002000000 */
[----:B------:R-:W-:-:S05]  /*0260*/  IADD3 R4, R4, R0, RZ ;  /* 0x0000000004047210 */ /* 0x000fca0007ffe0ff */
[----:B------:R-:W2:Y:S02]  /*0270*/  SHFL.UP PT, R0, R4, 0x4, RZ ;  /* 0x0480000004007989 */ /* 0x000ea400000e00ff */
[----:B--2---:R-:W-:-:S05]  /*0280*/  SEL R0, R0, RZ, P3 ;  /* 0x000000ff00007207 */ /* 0x004fca0001800000 */
[----:B------:R-:W-:-:S05]  /*0290*/  IMAD.IADD R4, R4, 0x1, R0 ;  /* 0x0000000104047824 */ /* 0x000fca00078e0200 */
[----:B------:R-:W2:Y:S02]  /*02a0*/  SHFL.UP PT, R0, R4, 0x8, RZ ;  /* 0x0500000004007989 */ /* 0x000ea400000e00ff */
[----:B--2---:R-:W-:-:S05]  /*02b0*/  SEL R0, R0, RZ, P2 ;  /* 0x000000ff00007207 */ /* 0x004fca0001000000 */
[----:B------:R-:W-:-:S05]  /*02c0*/  IMAD.IADD R4, R4, 0x1, R0 ;  /* 0x0000000104047824 */ /* 0x000fca00078e0200 */
[----:B------:R-:W2:Y:S02]  /*02d0*/  SHFL.UP PT, R0, R4, 0x10, RZ ;  /* 0x0600000004007989 */ /* 0x000ea400000e00ff */
[----:B--2---:R-:W-:-:S05]  /*02e0*/  SEL R0, R0, RZ, P1 ;  /* 0x000000ff00007207 */ /* 0x004fca0000800000 */
[----:B------:R-:W-:-:S05]  /*02f0*/  IMAD.IADD R4, R4, 0x1, R0 ;  /* 0x0000000104047824 */ /* 0x000fca00078e0200 */
[----:B------:R-:W2:Y:S02]  /*0300*/  SHFL.IDX PT, R6, R4, 0x1f, 0x1f ;  /* 0x03e01f0004067f89 */ /* 0x000ea400000e0000 */
[----:B--2---:R-:W-:-:S04]  /*0310*/  IMAD R6, R6, c[0x0][0x538], RZ ;  /* 0x00014e0006067a24 */ /* 0x004fc800078e02ff */
[----:B------:R-:W-:Y:S01]  /*0320*/  IMAD.MOV.U32 R0, RZ, RZ, R6 ;  /* 0x000000ffff007224 */ /* 0x000fe200078e0006 */
[----:B-1----:R-:W-:-:S13]  /*0330*/  ISETP.GT.AND P0, PT, R6, UR4, PT ;  /* 0x0000000406007c0c */ /* 0x002fda000bf04270 */
[----:B------:R-:W-:Y:S05]  /*0340*/  @P0 BRA `(.L_x_30) ;  /* 0x0000027000000947 */ /* 0x000fea0003800000 */
[----:B------:R-:W-:Y:S02]  /*0350*/  MOV R6, R0 ;  /* 0x0000000000067202 */ /* 0x000fe40000000f00 */
[----:B------:R-:W-:-:S04]  /*0360*/  MOV R10, RZ ;  /* 0x000000ff000a7202 */ /* 0x000fc80000000f00 */
.L_x_34:
[----:B------:R-:W-:-:S04]  /*0370*/  IADD3 R0, R10, 0x1f, RZ ;  /* 0x0000001f0a007810 */ /* 0x000fc80007ffe0ff */
[----:B------:R-:W-:-:S13]  /*0380*/  ISETP.GE.AND P0, PT, R0, c[0x0][0x53c], PT ;  /* 0x00014f0000007a0c */ /* 0x000fda0003f06270 */
[----:B------:R-:W-:Y:S05]  /*0390*/  @P0 BRA `(.L_x_31) ;  /* 0x0000078000000947 */ /* 0x000fea0003800000 */
[----:B------:R-:W-:Y:S01]  /*03a0*/  MOV R10, R0 ;  /* 0x00000000000a7202 */ /* 0x000fe20000000f00 */
[----:B------:R-:W-:Y:S01]  /*03b0*/  IMAD.MOV.U32 R7, RZ, RZ, RZ ;  /* 0x000000ffff077224 */ /* 0x000fe200078e00ff */
[----:B------:R-:W-:Y:S02]  /*03c0*/  MOV R8, RZ ;  /* 0x000000ff00087202 */ /* 0x000fe40000000f00 */
[----:B------:R-:W-:-:S04]  /*03d0*/  IADD3 R0, R15, R10, RZ ;  /* 0x0000000a0f007210 */ /* 0x000fc80007ffe0ff */
[----:B------:R-:W-:-:S13]  /*03e0*/  ISETP.GE.OR P0, PT, R0, c[0x0][0x53c], !P6 ;  /* 0x00014f0000007a0c */ /* 0x000fda0007706670 */
[----:B------:R-:W-:Y:S01]  /*03f0*/  @!P0 MOV R2, 0x4 ;  /* 0x0000000400028802 */ /* 0x000fe20000000f00 */
[----:B------:R-:W-:-:S04]  /*0400*/  @!P0 IMAD.MOV.U32 R3, RZ, RZ, 0x4 ;  /* 0x00000004ff038424 */ /* 0x000fc800078e00ff */
[----:B------:R-:W-:-:S04]  /*0410*/  @!P0 IMAD.WIDE R4, R0, R2, c[0x0][0x580] ;  /* 0x0001600000048625 */ /* 0x000fc800078e0202 */
[----:B------:R-:W-:Y:S01]  /*0420*/  @!P0 IMAD.WIDE R2, R0, R3, c[0x0][0x578] ;  /* 0x00015e0000028625 */ /* 0x000fe200078e0203 */
[----:B------:R-:W2:Y:S04]  /*0430*/  @!P0 LDG.E R8, [R4.64] ;  /* 0x0000000804088981 */ /* 0x000ea8000c1e1900 */
[----:B------:R-:W2:Y:S02]  /*0440*/  @!P0 LDG.E R7, [R2.64] ;  /* 0x0000000802078981 */ /* 0x000ea4000c1e1900 */
[----:B--2---:R-:W-:Y:S01]  /*0450*/  IMAD R5, R8, R7, RZ ;  /* 0x0000000708057224 */ /* 0x004fe200078e02ff */
[----:B------:R-:W-:Y:S05]  /*0460*/  BRA.DIV ~URZ, `(.L_x_32) ;  /* 0x0000e1327f007947 */ /* 0x000fea000b800000 */
[----:B------:R1:W2:Y:S02]  /*0470*/  SHFL.UP PT, R0, R5, 0x1, RZ ;  /* 0x0420000005007989 */ /* 0x0002a400000e00ff */
.L_x_143:
[----:B--2---:R-:W-:-:S04]  /*0480*/  SEL R0, R0, RZ, P5 ;  /* 0x000000ff00007207 */ /* 0x004fc80002800000 */
[----:B-1----:R-:W-:Y:S01]  /*0490*/  IADD3 R5, R5, R0, RZ ;  /* 0x0000000005057210 */ /* 0x002fe20007ffe0ff */
[----:B------:R-:W-:Y:S05]  /*04a0*/  BRA.DIV ~URZ, `(.L_x_33) ;  /* 0x0000e1527f007947 */ /* 0x000fea000b800000 */
[----:B------:R-:W1:Y:S02]  /*04b0*/  SHFL.UP PT, R0, R5, 0x2, RZ ;  /* 0x0440000005007989 */ /* 0x000e6400000e00ff */
[----:B-1----:R-:W-:-:S05]  /*04c0*/  SEL R0, R0, RZ, P4 ;  /* 0x000000ff00007207 */ /* 0x002fca0002000000 */
[----:B------:R-:W-:-:S05]  /*04d0*/  IMAD.IADD R0, R5, 0x1, R0 ;  /* 0x0000000105007824 */ /* 0x000fca00078e0200 */
        /* <DEDUP_REMOVED lines=9> */
[----:B------:R1:W2:Y:S02]  /*0570*/  SHFL.IDX PT, R0, R4, 0x1f, 0x1f ;  /* 0x03e01f0004007f89 */ /* 0x0002a400000e0000 */
.L_x_144:
[----:B--2---:R-:W-:-:S05]  /*0580*/  IMAD R0, R0, c[0x0][0x538], RZ ;  /* 0x00014e0000007a24 */ /* 0x004fca00078e02ff */
[----:B------:R-:W-:-:S04]  /*0590*/  IADD3 R6, R0, R6, RZ ;  /* 0x0000000600067210 */ /* 0x000fc80007ffe0ff */
[----:B------:R-:W-:-:S13]  /*05a0*/  ISETP.GT.AND P0, PT, R6, UR4, PT ;  /* 0x0000000406007c0c */ /* 0x000fda000bf04270 */
[----:B-1----:R-:W-:Y:S05]  /*05b0*/  @!P0 BRA `(.L_x_34) ;  /* 0xfffffdb000008947 */ /* 0x002fea000383ffff */
.L_x_30:
[----:B------:R-:W-:-:S05]  /*05c0*/  IADD3 R13, -R0, R6, RZ ;  /* 0x00000006000d7210 */ /* 0x000fca0007ffe1ff */
[----:B------:R-:W-:-:S05]  /*05d0*/  IMAD R0, R4, c[0x0][0x538], R13 ;  /* 0x00014e0004007a24 */ /* 0x000fca00078e020d */
[----:B------:R-:W-:Y:S01]  /*05e0*/  ISETP.GT.AND P0, PT, R0, UR4, PT ;  /* 0x0000000400007c0c */ /* 0x000fe2000bf04270 */
[----:B------:R-:W-:-:S12]  /*05f0*/  BRA.DIV ~URZ, `(.L_x_35) ;  /* 0x0000e1c27f007947 */ /* 0x000fd8000b800000 */
[----:B------:R-:W-:-:S04]  /*0600*/  VOTE.ANY R0, PT, !P0 ;  /* 0x0000000000007806 */ /* 0x000fc800040e0100 */
.L_x_145:
[----:B------:R1:W2:Y:S01]  /*0610*/  POPC R14, R0 ;  /* 0x00000000000e7309 */ /* 0x0002a20000000000 */
[----:B------:R-:W-:Y:S05]  /*0620*/  BRA.DIV ~URZ, `(.L_x_36) ;  /* 0x0000e1d27f007947 */ /* 0x000fea000b800000 */
[----:B--2---:R2:W3:Y:S01]  /*0630*/  SHFL.IDX PT, R12, R8, R14, 0x1f ;  /* 0x00001f0e080c7589 */ /* 0x0044e200000e0000 */
[----:B------:R-:W-:-:S03]  /*0640*/  MOV R6, RZ ;  /* 0x000000ff00067202 */ /* 0x000fc60000000f00 */
[----:B------:R2:W4:Y:S04]  /*0650*/  SHFL.IDX PT, R11, R7, R14, 0x1f ;  /* 0x00001f0e070b7589 */ /* 0x00052800000e0000 */
.L_x_146:
[----:B------:R-:W-:Y:S01]  /*0660*/  ISETP.NE.AND P0, PT, R0, RZ, PT ;  /* 0x000000ff0000720c */ /* 0x000fe20003f05270 */
[----:B------:R-:W-:-:S12]  /*0670*/  BSSY B0, `(.L_x_37) ;  /* 0x0000005000007945 */ /* 0x000fd80003800000 */
[----:B------:R-:W-:Y:S05]  /*0680*/  @!P0 BRA `(.L_x_38) ;  /* 0x0000003000008947 */ /* 0x000fea0003800000 */
[----:B------:R-:W-:Y:S01]  /*0690*/  IADD3 R5, R14, -0x1, RZ ;  /* 0xffffffff0e057810 */ /* 0x000fe20007ffe0ff */
[----:B------:R-:W-:Y:S05]  /*06a0*/  BRA.DIV ~URZ, `(.L_x_39) ;  /* 0x0000e2327f007947 */ /* 0x000fea000b800000 */
[----:B------:R1:W2:Y:S02]  /*06b0*/  SHFL.IDX PT, R6, R4, R5, 0x1f ;  /* 0x00001f0504067589 */ /* 0x0002a400000e0000 */
.L_x_38:
[----:B------:R-:W-:Y:S05]  /*06c0*/  BSYNC B0 ;  /* 0x0000000000007941 */ /* 0x000fea0003800000 */
.L_x_37:
[----:B-1-3--:R-:W-:Y:S01]  /*06d0*/  IABS R0, R12 ;  /* 0x0000000c00007213 */ /* 0x00afe20000000000 */
[----:B--2---:R-:W-:-:S04]  /*06e0*/  IMAD R4, R6, c[0x0][0x538], R13 ;  /* 0x00014e0006047a24 */ /* 0x004fc800078e020d */
[----:B------:R-:W-:Y:S01]  /*06f0*/  IMAD.MOV.U32 R5, RZ, RZ, R0 ;  /* 0x000000ffff057224 */ /* 0x000fe200078e0000 */
[----:B----4-:R-:W-:Y:S01]  /*0700*/  IABS R0, R11 ;  /* 0x0000000b00007213 */ /* 0x010fe20000000000 */
[----:B------:R1:W-:Y:S01]  /*0710*/  STL [R1+0x20], R4 ;  /* 0x0000200401007387 */ /* 0x0003e20000100800 */
[----:B------:R-:W-:Y:S01]  /*0720*/  IADD3 R9, -R4, UR4, RZ ;  /* 0x0000000404097c10 */ /* 0x000fe2000fffe1ff */
[----:B------:R-:W2:Y:S02]  /*0730*/  I2F.RP R2, R5 ;  /* 0x0000000500027306 */ /* 0x000ea40000209400 */
[----:B------:R-:W-:Y:S01]  /*0740*/  IMAD.MOV.U32 R7, RZ, RZ, R0 ;  /* 0x000000ffff077224 */ /* 0x000fe200078e0000 */
[----:B------:R-:W-:Y:S02]  /*0750*/  IABS R6, R9 ;  /* 0x0000000900067213 */ /* 0x000fe40000000000 */
[----:B------:R-:W-:-:S03]  /*0760*/  IABS R0, R12 ;  /* 0x0000000c00007213 */ /* 0x000fc60000000000 */
[----:B------:R-:W-:Y:S01]  /*0770*/  I2F.RP R8, R7 ;  /* 0x0000000700087306 */ /* 0x000fe20000209400 */
[----:B------:R-:W-:-:S07]  /*0780*/  IADD3 R0, RZ, -R0, RZ ;  /* 0x80000000ff007210 */ /* 0x000fce0007ffe0ff */
[----:B--2---:R-:W2:Y:S02]  /*0790*/  MUFU.RCP R2, R2 ;  /* 0x0000000200027308 */ /* 0x004ea40000001000 */
[----:B--2---:R-:W-:-:S06]  /*07a0*/  IADD3 R2, R2, 0xffffffe, RZ ;  /* 0x0ffffffe02027810 */ /* 0x004fcc0007ffe0ff */
[----:B------:R-:W2:Y:S02]  /*07b0*/  F2I.FTZ.U32.TRUNC.NTZ R3, R2 ;  /* 0x0000000200037305 */ /* 0x000ea4000021f000 */
[----:B--2---:R-:W-:-:S04]  /*07c0*/  IMAD.MOV R2, RZ, RZ, -R3 ;  /* 0x000000ffff027224 */ /* 0x004fc800078e0a03 */
[----:B-1----:R-:W-:Y:S02]  /*07d0*/  IMAD R4, R2, R5, RZ ;  /* 0x0000000502047224 */ /* 0x002fe400078e02ff */
[----:B------:R-:W-:-:S04]  /*07e0*/  IMAD.MOV.U32 R2, RZ, RZ, RZ ;  /* 0x000000ffff027224 */ /* 0x000fc800078e00ff */
[----:B------:R-:W-:-:S04]  /*07f0*/  IMAD.HI.U32 R2, R3, R4, R2 ;  /* 0x0000000403027227 */ /* 0x000fc800078e0002 */
[----:B------:R-:W-:-:S04]  /*0800*/  IMAD.MOV.U32 R3, RZ, RZ, R6 ;  /* 0x000000ffff037224 */ /* 0x000fc800078e0006 */
[----:B------:R-:W-:-:S04]  /*0810*/  IMAD.HI.U32 R2, R2, R3, RZ ;  /* 0x0000000302027227 */ /* 0x000fc800078e00ff */
[----:B------:R-:W-:Y:S02]  /*0820*/  IMAD R0, R2, R0, R3 ;  /* 0x0000000002007224 */ /* 0x000fe400078e0203 */
[----:B------:R-:W1:Y:S03]  /*0830*/  MUFU.RCP R3, R8 ;  /* 0x0000000800037308 */ /* 0x000e660000001000 */
[----:B------:R-:W-:-:S13]  /*0840*/  ISETP.GT.U32.AND P1, PT, R5, R0, PT ;  /* 0x000000000500720c */ /* 0x000fda0003f24070 */
[----:B------:R-:W-:Y:S01]  /*0850*/  @!P1 IMAD.IADD R0, R0, 0x1, -R5 ;  /* 0x0000000100009824 */ /* 0x000fe200078e0a05 */
[----:B-1----:R-:W-:Y:S02]  /*0860*/  IADD3 R3, R3, 0xffffffe, RZ ;  /* 0x0ffffffe03037810 */ /* 0x002fe40007ffe0ff */
[----:B------:R-:W-:Y:S02]  /*0870*/  @!P1 IADD3 R2, R2, 0x1, RZ ;  /* 0x0000000102029810 */ /* 0x000fe40007ffe0ff */
[----:B------:R-:W-:Y:S02]  /*0880*/  ISETP.GE.U32.AND P2, PT, R0, R5, PT ;  /* 0x000000050000720c */ /* 0x000fe40003f46070 */
[----:B------:R-:W1:Y:S01]  /*0890*/  F2I.FTZ.U32.TRUNC.NTZ R3, R3 ;  /* 0x0000000300037305 */ /* 0x000e62000021f000 */
[----:B------:R-:W-:Y:S02]  /*08a0*/  LOP3.LUT R0, R9, R12, RZ, 0x3c, !PT ;  /* 0x0000000c09007212 */ /* 0x000fe400078e3cff */
[----:B------:R-:W-:-:S02]  /*08b0*/  ISETP.NE.AND P1, PT, R12, RZ, PT ;  /* 0x000000ff0c00720c */ /* 0x000fc40003f25270 */
[----:B------:R-:W-:-:S06]  /*08c0*/  ISETP.GE.AND P0, PT, R0, RZ, PT ;  /* 0x000000ff0000720c */ /* 0x000fcc0003f06270 */
[----:B------:R-:W-:Y:S02]  /*08d0*/  @P2 IADD3 R2, R2, 0x1, RZ ;  /* 0x0000000102022810 */ /* 0x000fe40007ffe0ff */
[----:B-1----:R-:W-:-:S03]  /*08e0*/  IADD3 R0, RZ, -R3, RZ ;  /* 0x80000003ff007210 */ /* 0x002fc60007ffe0ff */
[----:B------:R-:W-:Y:S01]  /*08f0*/  IMAD.MOV.U32 R4, RZ, RZ, R2 ;  /* 0x000000ffff047224 */ /* 0x000fe200078e0002 */
[----:B------:R-:W-:-:S03]  /*0900*/  MOV R2, RZ ;  /* 0x000000ff00027202 */ /* 0x000fc60000000f00 */
[----:B------:R-:W-:Y:S01]  /*0910*/  @!P0 IMAD.MOV R4, RZ, RZ, -R4 ;  /* 0x000000ffff048224 */ /* 0x000fe200078e0a04 */
[----:B------:R-:W-:Y:S01]  /*0920*/  @!P1 LOP3.LUT R4, RZ, R12, RZ, 0x33, !PT ;  /* 0x0000000cff049212 */ /* 0x000fe200078e33ff */
[----:B------:R-:W-:Y:S01]  /*0930*/  IMAD.MOV.U32 R5, RZ, RZ, R0 ;  /* 0x000000ffff057224 */ /* 0x000fe200078e0000 */
[----:B------:R-:W-:Y:S02]  /*0940*/  IABS R0, R11 ;  /* 0x0000000b00007213 */ /* 0x000fe40000000000 */
[----:B------:R-:W-:Y:S01]  /*0950*/  IABS R8, R4 ;  /* 0x0000000400087213 */ /* 0x000fe20000000000 */
[----:B------:R-:W-:Y:S02]  /*0960*/  IMAD R5, R5, R7, RZ ;  /* 0x0000000705057224 */ /* 0x000fe400078e02ff */
[----:B------:R-:W-:Y:S02]  /*0970*/  IMAD.MOV R6, RZ, RZ, -R0 ;  /* 0x000000ffff067224 */ /* 0x000fe400078e0a00 */
[----:B------:R-:W-:-:S04]  /*0980*/  IMAD.HI.U32 R0, R3, R5, R2 ;  /* 0x0000000503007227 */ /* 0x000fc800078e0002 */
[----:B------:R-:W-:Y:S02]  /*0990*/  IMAD.MOV.U32 R2, RZ, RZ, R8 ;  /* 0x000000ffff027224 */ /* 0x000fe400078e0008 */
[----:B------:R-:W-:Y:S02]  /*09a0*/  IMAD.MOV.U32 R3, RZ, RZ, R6 ;  /* 0x000000ffff037224 */ /* 0x000fe400078e0006 */
[----:B------:R-:W-:-:S04]  /*09b0*/  IMAD.HI.U32 R0, R0, R2, RZ ;  /* 0x0000000200007227 */ /* 0x000fc800078e00ff */
[----:B------:R-:W-:Y:S02]  /*09c0*/  IMAD R2, R0, R3, R2 ;  /* 0x0000000300027224 */ /* 0x000fe400078e0202 */
[----:B------:R-:W-:-:S03]  /*09d0*/  IMAD R3, R4, R12, RZ ;  /* 0x0000000c04037224 */ /* 0x000fc600078e02ff */
[----:B------:R-:W-:Y:S02]  /*09e0*/  ISETP.GT.U32.AND P1, PT, R7, R2, PT ;  /* 0x000000020700720c */ /* 0x000fe40003f24070 */
[----:B------:R-:W-:-:S11]  /*09f0*/  IADD3 R3, R9, -R3, RZ ;  /* 0x8000000309037210 */ /* 0x000fd60007ffe0ff */
[----:B------:R-:W-:Y:S01]  /*0a00*/  @!P1 IMAD.IADD R2, R2, 0x1, -R7 ;  /* 0x0000000102029824 */ /* 0x000fe200078e0a07 */
[----:B------:R-:W-:Y:S02]  /*0a10*/  @!P1 IADD3 R0, R0, 0x1, RZ ;  /* 0x0000000100009810 */ /* 0x000fe40007ffe0ff */
[----:B------:R-:W-:Y:S02]  /*0a20*/  ISETP.NE.AND P1, PT, R11, RZ, PT ;  /* 0x000000ff0b00720c */ /* 0x000fe40003f25270 */
[----:B------:R-:W-:Y:S02]  /*0a30*/  ISETP.GE.U32.AND P2, PT, R2, R7, PT ;  /* 0x000000070200720c */ /* 0x000fe40003f46070 */
[----:B------:R-:W-:-:S04]  /*0a40*/  LOP3.LUT R2, R4, R11, RZ, 0x3c, !PT ;  /* 0x0000000b04027212 */ /* 0x000fc800078e3cff */
[----:B------:R-:W-:-:S07]  /*0a50*/  ISETP.GE.AND P0, PT, R2, RZ, PT ;  /* 0x000000ff0200720c */ /* 0x000fce0003f06270 */
[----:B------:R-:W-:-:S06]  /*0a60*/  @P2 IADD3 R0, R0, 0x1, RZ ;  /* 0x0000000100002810 */ /* 0x000fcc0007ffe0ff */
[----:B------:R-:W-:Y:S02]  /*0a70*/  @!P0 IADD3 R0, -R0, RZ, RZ ;  /* 0x000000ff00008210 */ /* 0x000fe40007ffe1ff */
[----:B------:R-:W-:-:S05]  /*0a80*/  @!P1 LOP3.LUT R0, RZ, R11, RZ, 0x33, !PT ;  /* 0x0000000bff009212 */ /* 0x000fca00078e33ff */
[--C-:B------:R-:W-:Y:S02]  /*0a90*/  IMAD.MOV R2, RZ, RZ, -R0.reuse ;  /* 0x000000ffff027224 */ /* 0x100fe400078e0a00 */
[C---:B------:R-:W-:Y:S02]  /*0aa0*/  IMAD R0, R11.reuse, 0x1000000, R0 ;  /* 0x010000000b007824 */ /* 0x040fe400078e0200 */
[----:B------:R-:W-:Y:S02]  /*0ab0*/  IMAD R2, R11, R2, R4 ;  /* 0x000000020b027224 */ /* 0x000fe400078e0204 */
[----:B------:R-:W-:Y:S02]  /*0ac0*/  IMAD.IADD R4, R14, 0x1, R10 ;  /* 0x000000010e047824 */ /* 0x000fe400078e020a */
[----:B------:R-:W-:-:S03]  /*0ad0*/  IMAD R0, R2, 0x10000, R0 ;  /* 0x0001000002007824 */ /* 0x000fc600078e0200 */
[----:B------:R1:W-:Y:S04]  /*0ae0*/  STL [R1+0x2c], R4 ;  /* 0x00002c0401007387 */ /* 0x0003e80000100800 */
[----:B------:R1:W-:Y:S04]  /*0af0*/  STL [R1+0x28], R0 ;  /* 0x0000280001007387 */ /* 0x0003e80000100800 */
[----:B------:R1:W-:Y:S01]  /*0b00*/  STL [R1+0x24], R3 ;  /* 0x0000240301007387 */ /* 0x0003e20000100800 */
[----:B------:R-:W-:Y:S05]  /*0b10*/  BRA `(.L_x_40) ;  /* 0x0000006000007947 */ /* 0x000fea0003800000 */
.L_x_31:
[----:B------:R-:W-:Y:S01]  /*0b20*/  MOV R0, UR4 ;  /* 0x0000000400007c02 */ /* 0x000fe20008000f00 */
[----:B------:R-:W-:Y:S04]  /*0b30*/  STL [R1+0x24], RZ ;  /* 0x000024ff01007387 */ /* 0x000fe80000100800 */
[----:B------:R-:W-:Y:S04]  /*0b40*/  STL [R1+0x28], RZ ;  /* 0x000028ff01007387 */ /* 0x000fe80000100800 */
[----:B------:R1:W-:Y:S02]  /*0b50*/  STL [R1+0x20], R0 ;  /* 0x0000200001007387 */ /* 0x0003e40000100800 */
[----:B-1----:R-:W-:-:S05]  /*0b60*/  MOV R0, c[0x0][0x53c] ;  /* 0x00014f0000007a02 */ /* 0x002fca0000000f00 */
[----:B------:R1:W-:Y:S02]  /*0b70*/  STL [R1+0x2c], R0 ;  /* 0x00002c0001007387 */ /* 0x0003e40000100800 */
.L_x_40:
[----:B-1----:R-:W2:Y:S04]  /*0b80*/  LDL R4, [R1+0x20] ;  /* 0x0000200001047983 */ /* 0x002ea80000100800 */
[----:B------:R-:W2:Y:S04]  /*0b90*/  LDL R5, [R1+0x24] ;  /* 0x0000240001057983 */ /* 0x000ea80000100800 */
[----:B------:R-:W2:Y:S04]  /*0ba0*/  LDL R6, [R1+0x28] ;  /* 0x0000280001067983 */ /* 0x000ea80000100800 */
[----:B------:R-:W2:Y:S01]  /*0bb0*/  LDL R7, [R1+0x2c] ;  /* 0x00002c0001077983 */ /* 0x000ea20000100800 */
[----:B------:R-:W-:Y:S01]  /*0bc0*/  ISETP.NE.AND P0, PT, R15, RZ, PT ;  /* 0x000000ff0f00720c */ /* 0x000fe20003f05270 */
[----:B------:R-:W-:-:S12]  /*0bd0*/  WARPSYNC 0xffffffff ;  /* 0xffffffff00007948 */ /* 0x000fd80003800000 */
[----:B--2---:R1:W-:Y:S04]  /*0be0*/  @!P0 STS.128 [0x9100], R4 ;  /* 0x00910004ff008388 */ /* 0x0043e80000000c00 */
[----:B------:R-:W-:Y:S06]  /*0bf0*/  BAR.ARV 0x5, 0x80 ;  /* 0x0142000000007b1d */ /* 0x000fec0000002000 */
.L_x_29:
[----:B------:R-:W2:Y:S02]  /*0c00*/  LDL R0, [R1+0x2c] ;  /* 0x00002c0001007983 */ /* 0x000ea40000100800 */
[----:B--2---:R-:W-:-:S13]  /*0c10*/  ISETP.GE.AND P0, PT, R0, c[0x0][0x53c], PT ;  /* 0x00014f0000007a0c */ /* 0x004fda0003f06270 */
[----:B------:R-:W-:Y:S05]  /*0c20*/  @P0 EXIT ;  /* 0x000000000000094d */ /* 0x000fea0003800000 */
[----:B------:R-:W2:Y:S02]  /*0c30*/  S2R R16, SR_TID.X ;  /* 0x0000000000107919 */ /* 0x000ea40000002100 */
[----:B--2---:R-:W-:-:S04]  /*0c40*/  SHF.R.S32.HI R11, RZ, 0x1f, R16 ;  /* 0x0000001fff0b7819 */ /* 0x004fc80000011410 */
[CC--:B------:R-:W-:Y:S02]  /*0c50*/  LEA.HI R2, R11.reuse, R16.reuse, RZ, 0x4 ;  /* 0x000000100b027211 */ /* 0x0c0fe400078f20ff */
[CC--:B------:R-:W-:Y:S02]  /*0c60*/  LEA.HI R10, R11.reuse, R16.reuse, RZ, 0x3 ;  /* 0x000000100b0a7211 */ /* 0x0c0fe400078f18ff */
[----:B------:R-:W-:Y:S02]  /*0c70*/  SHF.R.S32.HI R3, RZ, 0x4, R2 ;  /* 0x00000004ff037819 */ /* 0x000fe40000011402 */
[----:B------:R-:W-:Y:S02]  /*0c80*/  LEA.HI R13, R11, R16, RZ, 0x2 ;  /* 0x000000100b0d7211 */ /* 0x000fe400078f10ff */
[----:B------:R-:W-:Y:S02]  /*0c90*/  LEA.HI R0, R2, R3, RZ, 0x1 ;  /* 0x0000000302007211 */ /* 0x000fe400078f08ff */
[----:B------:R-:W-:-:S02]  /*0ca0*/  SHF.R.S32.HI R18, RZ, 0x3, R10 ;  /* 0x00000003ff127819 */ /* 0x000fc4000001140a */
[----:B------:R-:W-:Y:S02]  /*0cb0*/  LOP3.LUT R0, R0, 0xfffffffe, RZ, 0xc0, !PT ;  /* 0xfffffffe00007812 */ /* 0x000fe400078ec0ff */
[----:B------:R-:W-:Y:S01]  /*0cc0*/  LOP3.LUT R8, R10, 0xfffffff8, RZ, 0xc0, !PT ;  /* 0xfffffff80a087812 */ /* 0x000fe200078ec0ff */
[----:B-1----:R-:W-:Y:S01]  /*0cd0*/  IMAD.SHL.U32 R4, R18, 0x40, RZ ;  /* 0x0000004012047824 */ /* 0x002fe200078e00ff */
[--C-:B------:R-:W-:Y:S01]  /*0ce0*/  SHF.R.S32.HI R9, RZ, 0x2, R13.reuse ;  /* 0x00000002ff097819 */ /* 0x100fe2000001140d */
[----:B------:R-:W-:Y:S01]  /*0cf0*/  IMAD.IADD R14, R3, 0x1, -R0 ;  /* 0x00000001030e7824 */ /* 0x000fe200078e0a00 */
[----:B------:R-:W-:Y:S01]  /*0d00*/  LOP3.LUT R0, R2, 0xfffffff0, RZ, 0xc0, !PT ;  /* 0xfffffff002007812 */ /* 0x000fe200078ec0ff */
[----:B------:R-:W-:Y:S01]  /*0d10*/  IMAD.IADD R8, R16, 0x1, -R8 ;  /* 0x0000000110087824 */ /* 0x000fe200078e0a08 */
[----:B------:R-:W-:-:S03]  /*0d20*/  SHF.R.S32.HI R3, RZ, 0x1f, R13 ;  /* 0x0000001fff037819 */ /* 0x000fc6000001140d */
[----:B------:R-:W-:Y:S01]  /*0d30*/  IMAD.IADD R2, R16, 0x1, -R0 ;  /* 0x0000000110027824 */ /* 0x000fe200078e0a00 */
[----:B------:R-:W-:Y:S01]  /*0d40*/  LEA.HI R3, R3, R9, RZ, 0x3 ;  /* 0x0000000903037211 */ /* 0x000fe200078f18ff */
[----:B------:R-:W-:Y:S01]  /*0d50*/  IMAD.SHL.U32 R20, R8, 0x8, RZ ;  /* 0x0000000808147824 */ /* 0x000fe200078e00ff */
[----:B------:R-:W-:Y:S01]  /*0d60*/  LOP3.LUT R0, R4, 0x1c0, RZ, 0xc0, !PT ;  /* 0x000001c004007812 */ /* 0x000fe200078ec0ff */
[----:B------:R-:W-:Y:S01]  /*0d70*/  IMAD.SHL.U32 R7, R8, 0x40, RZ ;  /* 0x0000004008077824 */ /* 0x000fe200078e00ff */
[----:B------:R-:W-:Y:S02]  /*0d80*/  SHF.R.S32.HI R6, RZ, 0x1f, R2 ;  /* 0x0000001fff067819 */ /* 0x000fe40000011402 */
[----:B------:R-:W-:Y:S01]  /*0d90*/  LOP3.LUT R3, R3, 0xfffffff8, RZ, 0xc0, !PT ;  /* 0xfffffff803037812 */ /* 0x000fe200078ec0ff */
[----:B------:R-:W-:Y:S01]  /*0da0*/  STL [R1+0x18], R20 ;  /* 0x0000181401007387 */ /* 0x000fe20000100800 */
[----:B------:R-:W-:Y:S02]  /*0db0*/  SHF.R.U32.HI R5, RZ, 0x3, R0 ;  /* 0x00000003ff057819 */ /* 0x000fe40000011600 */
[----:B------:R-:W-:Y:S01]  /*0dc0*/  LOP3.LUT R4, R0, 0x38, R20, 0xf8, !PT ;  /* 0x0000003800047812 */ /* 0x000fe200078ef814 */
[----:B------:R-:W-:Y:S01]  /*0dd0*/  IMAD.IADD R9, R9, 0x1, -R3 ;  /* 0x0000000109097824 */ /* 0x000fe200078e0a03 */
[----:B------:R-:W-:-:S02]  /*0de0*/  LEA.HI R12, R6, R2, RZ, 0x3 ;  /* 0x00000002060c7211 */ /* 0x000fc400078f18ff */
[----:B------:R-:W-:Y:S02]  /*0df0*/  LOP3.LUT R0, R7, 0x1c0, RZ, 0xc0, !PT ;  /* 0x000001c007007812 */ /* 0x000fe400078ec0ff */
[----:B------:R-:W-:Y:S02]  /*0e00*/  LOP3.LUT R5, R4, R5, RZ, 0x3c, !PT ;  /* 0x0000000504057212 */ /* 0x000fe400078e3cff */
[----:B------:R-:W-:Y:S02]  /*0e10*/  LOP3.LUT R3, R12, 0xfffffff8, RZ, 0xc0, !PT ;  /* 0xfffffff80c037812 */ /* 0x000fe400078ec0ff */
[CC--:B------:R-:W-:Y:S02]  /*0e20*/  LEA.HI R6, R11.reuse, R16.reuse, RZ, 0x6 ;  /* 0x000000100b067211 */ /* 0x0c0fe400078f30ff */
[----:B------:R-:W-:Y:S01]  /*0e30*/  LOP3.LUT R4, R0, 0x8, R10, 0xf8, !PT ;  /* 0x0000000800047812 */ /* 0x000fe200078ef80a */
[----:B------:R-:W-:Y:S01]  /*0e40*/  IMAD.IADD R10, R2, 0x1, -R3 ;  /* 0x00000001020a7824 */ /* 0x000fe200078e0a03 */
[----:B------:R-:W-:Y:S01]  /*0e50*/  SHF.R.U32.HI R0, RZ, 0x3, R0 ;  /* 0x00000003ff007819 */ /* 0x000fe20000011600 */
[----:B------:R-:W-:Y:S01]  /*0e60*/  IMAD.SHL.U32 R3, R6, 0x8, RZ ;  /* 0x0000000806037824 */ /* 0x000fe200078e00ff */
[----:B------:R-:W-:-:S02]  /*0e70*/  LEA.HI R11, R11, R16, RZ, 0x5 ;  /* 0x000000100b0b7211 */ /* 0x000fc400078f28ff */
[----:B------:R-:W-:Y:S02]  /*0e80*/  LOP3.LUT R15, R4, R0, RZ, 0x3c, !PT ;  /* 0x00000000040f7212 */ /* 0x000fe400078e3cff */
[----:B------:R-:W-:Y:S02]  /*0e90*/  LOP3.LUT R2, R13, 0xfffffffc, RZ, 0xc0, !PT ;  /* 0xfffffffc0d027812 */ /* 0x000fe400078ec0ff */
[----:B------:R-:W-:Y:S02]  /*0ea0*/  LOP3.LUT R0, R11, 0xffffffe0, RZ, 0xc0, !PT ;  /* 0xffffffe00b007812 */ /* 0x000fe400078ec0ff */
[----:B------:R-:W-:Y:S01]  /*0eb0*/  LOP3.LUT R213, R5, 0x7ffffe00, R3, 0xf8, !PT ;  /* 0x7ffffe0005d57812 */ /* 0x000fe200078ef803 */
[C---:B------:R-:W-:Y:S01]  /*0ec0*/  IMAD.IADD R7, R16.reuse, 0x1, -R2 ;  /* 0x0000000110077824 */ /* 0x040fe200078e0a02 */
[----:B------:R-:W-:Y:S01]  /*0ed0*/  LOP3.LUT R3, R9, 0x1, RZ, 0xc0, !PT ;  /* 0x0000000109037812 */ /* 0x000fe200078ec0ff */
[----:B------:R-:W-:Y:S01]  /*0ee0*/  IMAD.IADD R17, R16, 0x1, -R0 ;  /* 0x0000000110117824 */ /* 0x000fe200078e0a00 */
[--C-:B------:R-:W-:Y:S01]  /*0ef0*/  SHF.R.S32.HI R6, RZ, 0x5, R11.reuse ;  /* 0x00000005ff067819 */ /* 0x100fe2000001140b */
[----:B------:R-:W-:Y:S01]  /*0f00*/  IMAD.SHL.U32 R213, R213, 0x2, RZ ;  /* 0x00000002d5d57824 */ /* 0x000fe200078e00ff */
[----:B------:R-:W-:-:S02]  /*0f10*/  SHF.R.S32.HI R2, RZ, 0x1f, R11 ;  /* 0x0000001fff027819 */ /* 0x000fc4000001140b */
[----:B------:R-:W-:Y:S02]  /*0f20*/  LEA.HI R0, R7, R7, RZ, 0x1 ;  /* 0x0000000707007211 */ /* 0x000fe400078f08ff */
[----:B------:R-:W-:Y:S02]  /*0f30*/  ISETP.NE.U32.AND P0, PT, R3, 0x1, PT ;  /* 0x000000010300780c */ /* 0x000fe40003f05070 */
[----:B------:R-:W-:Y:S02]  /*0f40*/  LEA.HI R3, R2, R6, RZ, 0x2 ;  /* 0x0000000602037211 */ /* 0x000fe400078f10ff */
[----:B------:R-:W-:Y:S02]  /*0f50*/  SHF.R.S32.HI R11, RZ, 0x1f, R17 ;  /* 0x0000001fff0b7819 */ /* 0x000fe40000011411 */
[C---:B------:R-:W-:Y:S01]  /*0f60*/  LOP3.LUT R2, R0.reuse, 0x1ffffffe, RZ, 0xc0, !PT ;  /* 0x1ffffffe00027812 */ /* 0x040fe200078ec0ff */
[----:B------:R-:W-:Y:S01]  /*0f70*/  IMAD.SHL.U32 R0, R0, 0x20, RZ ;  /* 0x0000002000007824 */ /* 0x000fe200078e00ff */
[----:B------:R-:W-:-:S02]  /*0f80*/  LOP3.LUT R3, R3, 0xffffffc, RZ, 0xc0, !PT ;  /* 0x0ffffffc03037812 */ /* 0x000fc400078ec0ff */
[----:B------:R-:W-:Y:S01]  /*0f90*/  LEA.HI R11, R11, R17, RZ, 0x2 ;  /* 0x000000110b0b7211 */ /* 0x000fe200078f10ff */
[----:B------:R-:W-:Y:S01]  /*0fa0*/  IMAD.IADD R2, R7, 0x1, -R2 ;  /* 0x0000000107027824 */ /* 0x000fe200078e0a02 */
[----:B------:R-:W-:Y:S01]  /*0fb0*/  LOP3.LUT R0, R0, 0xffffffc0, RZ, 0xc0, !PT ;  /* 0xffffffc000007812 */ /* 0x000fe200078ec0ff */
[----:B------:R-:W-:Y:S01]  /*0fc0*/  IMAD.IADD R5, R6, 0x1, -R3 ;  /* 0x0000000106057824 */ /* 0x000fe200078e0a03 */
[----:B------:R-:W-:Y:S01]  /*0fd0*/  SHF.R.S32.HI R4, RZ, 0x2, R11 ;  /* 0x00000002ff047819 */ /* 0x000fe2000001140b */
[----:B------:R-:W-:Y:S01]  /*0fe0*/  IMAD.SHL.U32 R3, R10, 0x40, RZ ;  /* 0x000000400a037824 */ /* 0x000fe200078e00ff */
[----:B------:R-:W-:Y:S01]  /*0ff0*/  R2P PR, R9, 0x6 ;  /* 0x0000000609007804 */ /* 0x000fe20000000000 */
[----:B------:R-:W-:Y:S01]  /*1000*/  IMAD R13, R2, 0x8, R0 ;  /* 0x00000008020d7824 */ /* 0x000fe200078e0200 */
[----:B------:R-:W-:Y:S01]  /*1010*/  LOP3.LUT P4, RZ, R8, 0x2, RZ, 0xc0, !PT ;  /* 0x0000000208ff7812 */ /* 0x000fe2000788c0ff */
[----:B------:R-:W-:Y:S01]  /*1020*/  IMAD R16, R5, 0x10, R4 ;  /* 0x0000001005107824 */ /* 0x000fe200078e0204 */
[----:B------:R-:W-:Y:S01]  /*1030*/  LOP3.LUT R0, R3, 0x1c0, RZ, 0xc0, !PT ;  /* 0x000001c003007812 */ /* 0x000fe200078ec0ff */
[----:B------:R-:W-:Y:S01]  /*1040*/  IMAD.SHL.U32 R4, R9, 0x40, RZ ;  /* 0x0000004009047824 */ /* 0x000fe200078e00ff */
[----:B------:R-:W-:Y:S01]  /*1050*/  LOP3.LUT P6, RZ, R10, 0x2, RZ, 0xc0, !PT ;  /* 0x000000020aff7812 */ /* 0x000fe200078cc0ff */
[----:B------:R-:W-:Y:S01]  /*1060*/  IMAD.SHL.U32 R2, R14, 0x8, RZ ;  /* 0x000000080e027824 */ /* 0x000fe200078e00ff */
[----:B------:R-:W-:Y:S01]  /*1070*/  LOP3.LUT P5, RZ, R10, 0x4, RZ, 0xc0, !PT ;  /* 0x000000040aff7812 */ /* 0x000fe200078ac0ff */
[----:B------:R-:W-:Y:S01]  /*1080*/  IMAD.SHL.U32 R3, R6, 0x400, RZ ;  /* 0x0000040006037824 */ /* 0x000fe200078e00ff */
[----:B------:R-:W-:Y:S01]  /*1090*/  LOP3.LUT R4, R4, 0x1c0, RZ, 0xc0, !PT ;  /* 0x000001c004047812 */ /* 0x000fe200078ec0ff */
[----:B------:R-:W-:Y:S01]  /*10a0*/  IMAD.SHL.U32 R5, R12, 0x40, RZ ;  /* 0x000000400c057824 */ /* 0x000fe200078e00ff */
[----:B------:R-:W-:Y:S01]  /*10b0*/  LOP3.LUT R2, R0, 0x8, R2, 0xf8, !PT ;  /* 0x0000000800027812 */ /* 0x000fe200078ef802 */
[----:B------:R-:W-:Y:S01]  /*10c0*/  IMAD R6, R7, 0x2, R3 ;  /* 0x0000000207067824 */ /* 0x000fe200078e0203 */
[----:B------:R-:W-:Y:S01]  /*10d0*/  SHF.R.U32.HI R0, RZ, 0x3, R0 ;  /* 0x00000003ff007819 */ /* 0x000fe20000011600 */
[----:B------:R-:W-:Y:S01]  /*10e0*/  IMAD.MOV.U32 R7, RZ, RZ, -0x10 ;  /* 0xfffffff0ff077424 */ /* 0x000fe200078e00ff */
[----:B------:R-:W-:Y:S01]  /*10f0*/  LEA.HI R4, R4, R4, RZ, 0x1d ;  /* 0x0000000404047211 */ /* 0x000fe200078fe8ff */
[----:B------:R-:W-:Y:S01]  /*1100*/  IMAD.MOV.U32 R10, RZ, RZ, 0x20 ;  /* 0x00000020ff0a7424 */ /* 0x000fe200078e00ff */
[----:B------:R-:W-:Y:S01]  /*1110*/  LOP3.LUT R2, R2, R0, RZ, 0x3c, !PT ;  /* 0x0000000002027212 */ /* 0x000fe200078e3cff */
[----:B------:R-:W-:Y:S01]  /*1120*/  IMAD R0, R14, 0x200, R15 ;  /* 0x000002000e007824 */ /* 0x000fe200078e020f */
[----:B------:R-:W-:Y:S01]  /*1130*/  LOP3.LUT R5, R5, 0xfffffe00, RZ, 0xc0, !PT ;  /* 0xfffffe0005057812 */ /* 0x000fe200078ec0ff */
[----:B------:R-:W-:Y:S01]  /*1140*/  IMAD.IADD R9, R6, 0x1, R4 ;  /* 0x0000000106097824 */ /* 0x000fe200078e0204 */
[C---:B------:R-:W-:Y:S01]  /*1150*/  LOP3.LUT P3, RZ, R8.reuse, 0x4, RZ, 0xc0, !PT ;  /* 0x0000000408ff7812 */ /* 0x040fe2000786c0ff */
[----:B------:R-:W-:Y:S01]  /*1160*/  IMAD R6, R8, 0x10, R18 ;  /* 0x0000001008067824 */ /* 0x000fe200078e0212 */
[-C--:B------:R-:W-:Y:S01]  /*1170*/  IADD3 R4, R2, R5.reuse, R3 ;  /* 0x0000000502047210 */ /* 0x080fe20007ffe003 */
[----:B------:R-:W-:Y:S01]  /*1180*/  IMAD.MOV.U32 R12, RZ, RZ, 0x40 ;  /* 0x00000040ff0c7424 */ /* 0x000fe200078e00ff */
[----:B------:R-:W-:Y:S01]  /*1190*/  LOP3.LUT R3, R11, 0x7ffffffc, RZ, 0xc0, !PT ;  /* 0x7ffffffc0b037812 */ /* 0x000fe200078ec0ff */
[----:B------:R-:W-:Y:S01]  /*11a0*/  IMAD.IADD R8, R16, 0x1, R13 ;  /* 0x0000000110087824 */ /* 0x000fe200078e020d */
[----:B------:R-:W-:Y:S01]  /*11b0*/  LEA R196, R0, 0x2900, 0x1 ;  /* 0x0000290000c47811 */ /* 0x000fe200078e08ff */
[----:B------:R-:W-:Y:S01]  /*11c0*/  STL [R1+0x84], R16 ;  /* 0x0000841001007387 */ /* 0x000fe20000100800 */
[----:B------:R-:W-:Y:S01]  /*11d0*/  SEL R7, R7, 0x10, !P0 ;  /* 0x0000001007077807 */ /* 0x000fe20004000000 */
[----:B------:R-:W-:Y:S01]  /*11e0*/  IMAD.IADD R3, R17, 0x1, -R3 ;  /* 0x0000000111037824 */ /* 0x000fe200078e0a03 */
[----:B------:R-:W-:Y:S01]  /*11f0*/  LEA R9, R9, 0x80, 0x1 ;  /* 0x0000008009097811 */ /* 0x000fe200078e08ff */
[----:B------:R1:W-:Y:S01]  /*1200*/  STL [R1+0x74], R6 ;  /* 0x0000740601007387 */ /* 0x0003e20000100800 */
[----:B------:R-:W-:Y:S01]  /*1210*/  LOP3.LUT R5, R2, R5, RZ, 0xfc, !PT ;  /* 0x0000000502057212 */ /* 0x000fe200078efcff */
[----:B------:R-:W-:Y:S01]  /*1220*/  IMAD.SHL.U32 R3, R3, 0x2, RZ ;  /* 0x0000000203037824 */ /* 0x000fe200078e00ff */
[----:B------:R-:W-:Y:S01]  /*1230*/  IADD3 R207, R196, 0x20, RZ ;  /* 0x00000020c4cf7810 */ /* 0x000fe20007ffe0ff */
[----:B------:R2:W-:Y:S01]  /*1240*/  STL [R1+0x88], R8 ;  /* 0x0000880801007387 */ /* 0x0005e20000100800 */
[----:B------:R-:W-:-:S02]  /*1250*/  SEL R2, R12, 0xffffffc0, !P3 ;  /* 0xffffffc00c027807 */ /* 0x000fc40005800000 */
[----:B------:R-:W-:Y:S01]  /*1260*/  @P4 IADD3 R207, R196, -0x20, RZ ;  /* 0xffffffe0c4cf4810 */ /* 0x000fe20007ffe0ff */
[----:B------:R3:W-:Y:S01]  /*1270*/  STL [R1+0x4c], R3 ;  /* 0x00004c0301007387 */ /* 0x0007e20000100800 */
[----:B------:R-:W-:Y:S01]  /*1280*/  SEL R0, R10, 0xffffffe0, !P6 ;  /* 0xffffffe00a007807 */ /* 0x000fe20007000000 */
[----:B------:R-:W-:Y:S01]  /*1290*/  IMAD.IADD R202, R196, 0x1, R2 ;  /* 0x00000001c4ca7824 */ /* 0x000fe200078e0202 */
[C---:B------:R-:W-:Y:S01]  /*12a0*/  IADD3 R11, R9.reuse, 0x40, RZ ;  /* 0x00000040090b7810 */ /* 0x040fe20007ffe0ff */
[----:B------:R-:W-:Y:S01]  /*12b0*/  IMAD.IADD R199, R2, 0x1, R207 ;  /* 0x0000000102c77824 */ /* 0x000fe200078e02cf */
[----:B------:R-:W-:Y:S01]  /*12c0*/  @P2 IADD3 R11, R9, -0x40, RZ ;  /* 0xffffffc0090b2810 */ /* 0x000fe20007ffe0ff */
[----:B------:R-:W-:Y:S01]  /*12d0*/  STL [R1+0x58], R9 ;  /* 0x0000580901007387 */ /* 0x000fe20000100800 */
[----:B------:R-:W-:Y:S02]  /*12e0*/  LEA R203, R4, 0x5100, 0x1 ;  /* 0x0000510004cb7811 */ /* 0x000fe400078e08ff */
[----:B------:R-:W-:-:S02]  /*12f0*/  LEA R197, R5, 0x100, 0x1 ;  /* 0x0000010005c57811 */ /* 0x000fc400078e08ff */
[----:B------:R-:W-:Y:S01]  /*1300*/  IADD3 R211, R207, 0x800, RZ ;  /* 0x00000800cfd37810 */ /* 0x000fe20007ffe0ff */
[----:B------:R-:W-:Y:S01]  /*1310*/  IMAD.IADD R206, R203, 0x1, R0 ;  /* 0x00000001cbce7824 */ /* 0x000fe200078e0200 */
[C---:B------:R-:W-:Y:S01]  /*1320*/  IADD3 R210, R207.reuse, 0x1000, RZ ;  /* 0x00001000cfd27810 */ /* 0x040fe20007ffe0ff */
[----:B------:R-:W-:Y:S01]  /*1330*/  IMAD.IADD R201, R0, 0x1, R197 ;  /* 0x0000000100c97824 */ /* 0x000fe200078e02c5 */
[C---:B------:R-:W-:Y:S02]  /*1340*/  IADD3 R209, R207.reuse, 0x1800, RZ ;  /* 0x00001800cfd17810 */ /* 0x040fe40007ffe0ff */
[----:B-1----:R-:W-:Y:S02]  /*1350*/  SEL R6, R10, 0xffffffe0, !P1 ;  /* 0xffffffe00a067807 */ /* 0x002fe40004800000 */
[----:B------:R-:W-:Y:S01]  /*1360*/  IADD3 R208, R207, 0x2000, RZ ;  /* 0x00002000cfd07810 */ /* 0x000fe20007ffe0ff */
[C---:B--2---:R-:W-:Y:S02]  /*1370*/  IMAD.IADD R8, R9.reuse, 0x1, R7 ;  /* 0x0000000109087824 */ /* 0x044fe400078e0207 */
[----:B------:R-:W-:-:S02]  /*1380*/  IMAD.IADD R10, R9, 0x1, R6 ;  /* 0x00000001090a7824 */ /* 0x000fc400078e0206 */
[----:B------:R-:W-:Y:S01]  /*1390*/  IMAD.IADD R2, R8, 0x1, R6 ;  /* 0x0000000108027824 */ /* 0x000fe200078e0206 */
[----:B---3--:R-:W-:Y:S02]  /*13a0*/  SEL R3, R12, 0xffffffc0, !P5 ;  /* 0xffffffc00c037807 */ /* 0x008fe40006800000 */
[----:B------:R-:W-:Y:S03]  /*13b0*/  STL [R1+0x70], R10 ;  /* 0x0000700a01007387 */ /* 0x000fe60000100800 */
[----:B------:R-:W-:Y:S01]  /*13c0*/  IMAD.IADD R204, R203, 0x1, R3 ;  /* 0x00000001cbcc7824 */ /* 0x000fe200078e0203 */
[----:B------:R1:W-:Y:S01]  /*13d0*/  STL [R1+0x68], R8 ;  /* 0x0000680801007387 */ /* 0x0003e20000100800 */
[----:B------:R-:W-:Y:S02]  /*13e0*/  IMAD.IADD R198, R3, 0x1, R197 ;  /* 0x0000000103c67824 */ /* 0x000fe400078e02c5 */
[C---:B------:R-:W-:Y:S01]  /*13f0*/  IMAD.IADD R205, R0.reuse, 0x1, R204 ;  /* 0x0000000100cd7824 */ /* 0x040fe200078e02cc */
[----:B------:R2:W-:Y:S01]  /*1400*/  STL [R1+0x6c], R2 ;  /* 0x00006c0201007387 */ /* 0x0005e20000100800 */
[----:B------:R-:W-:-:S03]  /*1410*/  IMAD.IADD R200, R0, 0x1, R198 ;  /* 0x0000000100c87824 */ /* 0x000fc600078e02c6 */
[----:B------:R-:W-:Y:S01]  /*1420*/  STL [R1+0x5c], R11 ;  /* 0x00005c0b01007387 */ /* 0x000fe20000100800 */
[--C-:B-1----:R-:W-:Y:S02]  /*1430*/  IMAD.IADD R8, R6, 0x1, R11.reuse ;  /* 0x0000000106087824 */ /* 0x102fe400078e020b */
[----:B--2---:R-:W-:-:S03]  /*1440*/  IMAD.IADD R2, R7, 0x1, R11 ;  /* 0x0000000107027824 */ /* 0x004fc600078e020b */
[----:B------:R-:W-:Y:S01]  /*1450*/  STL [R1+0x60], R8 ;  /* 0x0000600801007387 */ /* 0x000fe20000100800 */
[----:B------:R-:W-:-:S03]  /*1460*/  IMAD.IADD R3, R7, 0x1, R8 ;  /* 0x0000000107037824 */ /* 0x000fc600078e0208 */
[----:B------:R1:W-:Y:S04]  /*1470*/  STL [R1+0x64], R2 ;  /* 0x0000640201007387 */ /* 0x0003e80000100800 */
[----:B------:R2:W-:Y:S01]  /*1480*/  STL [R1+0x7c], R3 ;  /* 0x00007c0301007387 */ /* 0x0005e20000100800 */
[----:B-1----:R-:W-:-:S05]  /*1490*/  IMAD.IADD R2, R6, 0x1, R2 ;  /* 0x0000000106027824 */ /* 0x002fca00078e0202 */
[----:B------:R2:W-:Y:S02]  /*14a0*/  STL [R1+0x78], R2 ;  /* 0x0000780201007387 */ /* 0x0005e40000100800 */
.L_x_142:
[----:B------:R-:W3:Y:S01]  /*14b0*/  LDL R0, [R1+0x2c] ;  /* 0x00002c0001007983 */ /* 0x000ee20000100800 */
[----:B------:R-:W-:Y:S01]  /*14c0*/  IMAD.MOV.U32 R14, RZ, RZ, 0x4 ;  /* 0x00000004ff0e7424 */ /* 0x000fe200078e00ff */
[----:B------:R-:W-:Y:S02]  /*14d0*/  ISETP.NE.U32.AND P0, PT, RZ, c[0x0][0x370], PT ;  /* 0x0000dc00ff007a0c */ /* 0x000fe40003f05070 */
[----:B------:R-:W4:Y:S02]  /*14e0*/  LDL R10, [R1+0x28] ;  /* 0x00002800010a7983 */ /* 0x000f240000100800 */
[----:B------:R-:W-:Y:S01]  /*14f0*/  ISETP.NE.AND.EX P0, PT, RZ, c[0x0][0x374], PT, P0 ;  /* 0x0000dd00ff007a0c */ /* 0x000fe20003f05300 */
[----:B--23--:R-:W-:-:S05]  /*1500*/  IMAD.WIDE R2, R0, R14, c[0x0][0x588] ;  /* 0x0001620000027625 */ /* 0x00cfca00078e020e */
[----:B------:R-:W2:Y:S01]  /*1510*/  LDG.E R21, [R2.64] ;  /* 0x0000000802157981 */ /* 0x000ea2000c1e1900 */
[----:B------:R-:W-:Y:S01]  /*1520*/  ISETP.NE.U32.AND P3, PT, RZ, c[0x0][0x360], PT ;  /* 0x0000d800ff007a0c */ /* 0x000fe20003f65070 */
[----:B------:R-:W-:Y:S01]  /*1530*/  CS2R R8, SRZ ;  /* 0x0000000000087805 */ /* 0x000fe2000001ff00 */
[----:B------:R-:W-:Y:S02]  /*1540*/  ISETP.NE.U32.AND P5, PT, RZ, c[0x0][0x348], PT ;  /* 0x0000d200ff007a0c */ /* 0x000fe40003fa5070 */
[----:B------:R-:W-:Y:S02]  /*1550*/  ISETP.NE.AND.EX P3, PT, RZ, c[0x0][0x364], PT, P3 ;  /* 0x0000d900ff007a0c */ /* 0x000fe40003f65330 */
[----:B------:R-:W-:Y:S02]  /*1560*/  ISETP.NE.U32.AND P4, PT, RZ, c[0x0][0x350], PT ;  /* 0x0000d400ff007a0c */ /* 0x000fe40003f85070 */
[----:B------:R-:W-:Y:S02]  /*1570*/  ISETP.NE.AND.EX P5, PT, RZ, c[0x0][0x34c], PT, P5 ;  /* 0x0000d300ff007a0c */ /* 0x000fe40003fa5350 */
[----:B------:R-:W-:Y:S01]  /*1580*/  ISETP.NE.AND.EX P4, PT, RZ, c[0x0][0x354], PT, P4 ;  /* 0x0000d500ff007a0c */ /* 0x000fe20003f85340 */
[----:B------:R-:W-:Y:S01]  /*1590*/  IMAD.MOV.U32 R11, RZ, RZ, RZ ;  /* 0x000000ffff0b7224 */ /* 0x000fe200078e00ff */
[----:B--2---:R-:W-:Y:S01]  /*15a0*/  SHF.R.S32.HI R12, RZ, 0x1f, R21 ;  /* 0x0000001fff0c7819 */ /* 0x004fe20000011415 */
[----:B------:R1:W-:Y:S01]  /*15b0*/  STL [R1+0x10], R21 ;  /* 0x0000101501007387 */ /* 0x0003e20000100800 */
[----:B------:R-:W-:-:S04]  /*15c0*/  @P0 LEA R2, P1, R21, c[0x0][0x370], 0x2 ;  /* 0x0000dc0015020a11 */ /* 0x000fc800078210ff */
[C---:B------:R-:W-:Y:S02]  /*15d0*/  @P0 LEA.HI.X R3, R21.reuse, c[0x0][0x374], R12, 0x2, P1 ;  /* 0x0000dd0015030a11 */ /* 0x040fe400008f140c */
[----:B------:R-:W-:-:S03]  /*15e0*/  LEA R4, P2, R21, c[0x0][0x348], 0x2 ;  /* 0x0000d20015047a11 */ /* 0x000fc600078410ff */
[----:B------:R2:W5:Y:S01]  /*15f0*/  @P0 LDG.E R8, [R2.64] ;  /* 0x0000000802080981 */ /* 0x000562000c1e1900 */
[C---:B------:R-:W-:Y:S02]  /*1600*/  @P3 LEA R6, P0, R21.reuse, c[0x0][0x360], 0x2 ;  /* 0x0000d80015063a11 */ /* 0x040fe400078010ff */
[C-C-:B------:R-:W-:Y:S02]  /*1610*/  LEA.HI.X R5, R21.reuse, c[0x0][0x34c], R12.reuse, 0x2, P2 ;  /* 0x0000d30015057a11 */ /* 0x140fe400010f140c */
[----:B------:R-:W-:-:S03]  /*1620*/  @P3 LEA.HI.X R7, R21, c[0x0][0x364], R12, 0x2, P0 ;  /* 0x0000d90015073a11 */ /* 0x000fc600000f140c */
[----:B------:R1:W5:Y:S04]  /*1630*/  @P5 LDG.E R11, [R4.64] ;  /* 0x00000008040b5981 */ /* 0x000368000c1e1900 */
[----:B------:R1:W5:Y:S01]  /*1640*/  @P3 LDG.E R17, [R6.64] ;  /* 0x0000000806113981 */ /* 0x000362000c1e1900 */
[----:B--2---:R-:W-:-:S04]  /*1650*/  LEA R2, P1, R21, c[0x0][0x350], 0x2 ;  /* 0x0000d40015027a11 */ /* 0x004fc800078210ff */
[----:B------:R-:W-:-:S05]  /*1660*/  LEA.HI.X R3, R21, c[0x0][0x354], R12, 0x2, P1 ;  /* 0x0000d50015037a11 */ /* 0x000fca00008f140c */
[----:B------:R1:W5:Y:S01]  /*1670*/  @P4 LDG.E R9, [R2.64] ;  /* 0x0000000802094981 */ /* 0x000362000c1e1900 */
[----:B----4-:R-:W-:-:S05]  /*1680*/  LOP3.LUT R27, R10, 0xffff, RZ, 0xc0, !PT ;  /* 0x0000ffff0a1b7812 */ /* 0x010fca00078ec0ff */
[----:B------:R1:W-:Y:S01]  /*1690*/  STL [R1+0x48], R27 ;  /* 0x0000481b01007387 */ /* 0x0003e20000100800 */
[----:B------:R-:W-:Y:S01]  /*16a0*/  YIELD ;  /* 0x0000000000007946 */ /* 0x000fe20003800000 */
[----:B------:R-:W-:Y:S05]  /*16b0*/  @P3 BRA `(.L_x_41) ;  /* 0x0000005000003947 */ /* 0x000fea0003800000 */
[----:B-----5:R-:W-:Y:S01]  /*16c0*/  MOV R17, c[0x0][0x168] ;  /* 0x00005a0000117a02 */ /* 0x020fe20000000f00 */
[----:B------:R-:W-:Y:S05]  /*16d0*/  @!P5 BRA `(.L_x_41) ;  /* 0x000000300000d947 */ /* 0x000fea0003800000 */
[----:B-1----:R-:W2:Y:S04]  /*16e0*/  LDG.E R6, [R4.64] ;  /* 0x0000000804067981 */ /* 0x002ea8000c1e1900 */
[----:B------:R-:W2:Y:S02]  /*16f0*/  LDG.E R0, [R4.64+0x4] ;  /* 0x0000040804007981 */ /* 0x000ea4000c1e1900 */
[----:B--2---:R-:W-:Y:S02]  /*1700*/  IADD3 R17, -R6, R0, RZ ;  /* 0x0000000006117210 */ /* 0x004fe40007ffe1ff */
.L_x_41:
[----:B------:R-:W-:-:S04]  /*1710*/  ISETP.NE.U32.AND P0, PT, RZ, c[0x0][0x368], PT ;  /* 0x0000da00ff007a0c */ /* 0x000fc80003f05070 */
[----:B------:R-:W-:-:S13]  /*1720*/  ISETP.NE.AND.EX P0, PT, RZ, c[0x0][0x36c], PT, P0 ;  /* 0x0000db00ff007a0c */ /* 0x000fda0003f05300 */
[----:B------:R-:W-:Y:S05]  /*1730*/  @!P0 BRA `(.L_x_42) ;  /* 0x0000004000008947 */ /* 0x000fea0003800000 */
[----:B-1----:R-:W-:-:S04]  /*1740*/  LEA R2, P0, R21, c[0x0][0x368], 0x2 ;  /* 0x0000da0015027a11 */ /* 0x002fc800078010ff */
[----:B------:R-:W-:-:S05]  /*1750*/  LEA.HI.X R3, R21, c[0x0][0x36c], R12, 0x2, P0 ;  /* 0x0000db0015037a11 */ /* 0x000fca00000f140c */
[----:B------:R1:W5:Y:S01]  /*1760*/  LDG.E R0, [R2.64] ;  /* 0x0000000802007981 */ /* 0x000362000c1e1900 */
[----:B------:R-:W-:Y:S05]  /*1770*/  BRA `(.L_x_43) ;  /* 0x0000005000007947 */ /* 0x000fea0003800000 */
.L_x_42:
[----:B------:R-:W-:Y:S01]  /*1780*/  MOV R0, c[0x0][0x1d0] ;  /* 0x0000740000007a02 */ /* 0x000fe20000000f00 */
[----:B------:R-:W-:Y:S05]  /*1790*/  @!P4 BRA `(.L_x_43) ;  /* 0x000000300000c947 */ /* 0x000fea0003800000 */
[----:B-1----:R-:W2:Y:S04]  /*17a0*/  LDG.E R4, [R2.64] ;  /* 0x0000000802047981 */ /* 0x002ea8000c1e1900 */
[----:B------:R-:W2:Y:S02]  /*17b0*/  LDG.E R0, [R2.64+0x4] ;  /* 0x0000040802007981 */ /* 0x000ea4000c1e1900 */
[----:B--2---:R-:W-:-:S04]  /*17c0*/  IADD3 R0, -R4, R0, RZ ;  /* 0x0000000004007210 */ /* 0x004fc80007ffe1ff */
.L_x_43:
[----:B-1----:R-:W-:Y:S01]  /*17d0*/  LOP3.LUT R2, R10, 0xff000000, RZ, 0xc0, !PT ;  /* 0xff0000000a027812 */ /* 0x002fe200078ec0ff */
[----:B-----5:R-:W-:Y:S01]  /*17e0*/  IMAD.IADD R89, R0, 0x1, -R8 ;  /* 0x0000000100597824 */ /* 0x020fe200078e0a08 */
[----:B------:R-:W-:Y:S01]  /*17f0*/  LOP3.LUT R3, R10, 0xff0000, RZ, 0xc0, !PT ;  /* 0x00ff00000a037812 */ /* 0x000fe200078ec0ff */
[----:B------:R-:W-:Y:S01]  /*1800*/  BSSY B0, `(.L_x_44) ;  /* 0x000002d000007945 */ /* 0x000fe20003800000 */
[----:B------:R-:W-:Y:S01]  /*1810*/  SHF.R.U32.HI R4, RZ, 0x8, R2 ;  /* 0x00000008ff047819 */ /* 0x000fe20000011602 */
[----:B------:R-:W-:Y:S01]  /*1820*/  IMAD.IADD R13, R9, 0x1, R8 ;  /* 0x00000001090d7824 */ /* 0x000fe200078e0208 */
[----:B------:R-:W-:-:S02]  /*1830*/  IADD3 R0, R89, 0x4f, RZ ;  /* 0x0000004f59007810 */ /* 0x000fc40007ffe0ff */
[----:B------:R-:W-:Y:S02]  /*1840*/  LEA.HI R3, R3, R4, RZ, 0x10 ;  /* 0x0000000403037211 */ /* 0x000fe400078f80ff */
[----:B------:R-:W-:Y:S01]  /*1850*/  ISETP.GE.AND P0, PT, R89, 0x1, PT ;  /* 0x000000015900780c */ /* 0x000fe20003f06270 */
[----:B------:R-:W-:Y:S01]  /*1860*/  IMAD.HI R0, R0, 0x66666667, RZ ;  /* 0x6666666700007827 */ /* 0x000fe200078e02ff */
[----:B------:R-:W-:Y:S02]  /*1870*/  LOP3.LUT R15, R3, 0xff, RZ, 0xc0, !PT ;  /* 0x000000ff030f7812 */ /* 0x000fe400078ec0ff */
[----:B------:R-:W-:Y:S02]  /*1880*/  SHF.R.U32.HI R5, RZ, 0x10, R3 ;  /* 0x00000010ff057819 */ /* 0x000fe40000011603 */
[----:B------:R-:W-:Y:S01]  /*1890*/  SHF.R.U32.HI R2, RZ, 0x1f, R0 ;  /* 0x0000001fff027819 */ /* 0x000fe20000011600 */
[----:B------:R1:W-:Y:S03]  /*18a0*/  STL [R1+0x54], R15 ;  /* 0x0000540f01007387 */ /* 0x0003e60000100800 */
[----:B------:R-:W-:Y:S01]  /*18b0*/  LEA.HI.SX32 R8, R0, R2, 0x1b ;  /* 0x0000000200087211 */ /* 0x000fe200078fdaff */
[----:B------:R1:W-:Y:S01]  /*18c0*/  STL [R1+0x50], R5 ;  /* 0x0000500501007387 */ /* 0x0003e20000100800 */
[----:B------:R-:W-:Y:S01]  /*18d0*/  IMAD.MOV.U32 R2, RZ, RZ, RZ ;  /* 0x000000ffff027224 */ /* 0x000fe200078e00ff */
[----:B------:R-:W-:Y:S05]  /*18e0*/  @!P0 BRA `(.L_x_45) ;  /* 0x000001e000008947 */ /* 0x000fea0003800000 */
[----:B------:R-:W-:Y:S01]  /*18f0*/  ISETP.NE.AND P0, PT, R5, RZ, PT ;  /* 0x000000ff0500720c */ /* 0x000fe20003f05270 */
[----:B------:R-:W-:-:S03]  /*1900*/  IMAD.MOV.U32 R4, RZ, RZ, RZ ;  /* 0x000000ffff047224 */ /* 0x000fc600078e00ff */
[----:B------:R-:W-:-:S04]  /*1910*/  SEL R0, R5, c[0x0][0x338], P0 ;  /* 0x0000ce0005007a07 */ /* 0x000fc80000000000 */
[----:B------:R-:W-:Y:S02]  /*1920*/  IABS R3, R0 ;  /* 0x0000000000037213 */ /* 0x000fe40000000000 */
[----:B------:R-:W-:Y:S02]  /*1930*/  IADD3 R6, R8, -0x1, R0 ;  /* 0xffffffff08067810 */ /* 0x000fe40007ffe000 */
[----:B------:R-:W2:Y:S02]  /*1940*/  I2F.RP R2, R3 ;  /* 0x0000000300027306 */ /* 0x000ea40000209400 */
[----:B------:R-:W-:-:S06]  /*1950*/  IABS R10, R6 ;  /* 0x00000006000a7213 */ /* 0x000fcc0000000000 */
[----:B--2---:R-:W2:Y:S02]  /*1960*/  MUFU.RCP R2, R2 ;  /* 0x0000000200027308 */ /* 0x004ea40000001000 */
[----:B--2---:R-:W-:-:S06]  /*1970*/  IADD3 R2, R2, 0xffffffe, RZ ;  /* 0x0ffffffe02027810 */ /* 0x004fcc0007ffe0ff */
[----:B-1----:R-:W1:Y:S02]  /*1980*/  F2I.FTZ.U32.TRUNC.NTZ R5, R2 ;  /* 0x0000000200057305 */ /* 0x002e64000021f000 */
[----:B-1----:R-:W-:-:S04]  /*1990*/  IMAD.MOV R2, RZ, RZ, -R5 ;  /* 0x000000ffff027224 */ /* 0x002fc800078e0a05 */
        /* <DEDUP_REMOVED lines=19> */
.L_x_45:
[----:B------:R-:W-:Y:S05]  /*1ad0*/  BSYNC B0 ;  /* 0x0000000000007941 */ /* 0x000fea0003800000 */
.L_x_44:
[----:B------:R-:W-:Y:S01]  /*1ae0*/  IMAD R3, R15, R2, RZ ;  /* 0x000000020f037224 */ /* 0x000fe200078e02ff */
[----:B------:R-:W-:Y:S01]  /*1af0*/  PRMT R0, RZ, 0x7610, R0 ;  /* 0x00007610ff007816 */ /* 0x000fe20000000000 */
[----:B------:R-:W-:Y:S01]  /*1b00*/  IMAD.MOV.U32 R26, RZ, RZ, RZ ;  /* 0x000000ffff1a7224 */ /* 0x000fe200078e00ff */
[----:B------:R-:W-:Y:S01]  /*1b10*/  MOV R19, RZ ;  /* 0x000000ff00137202 */ /* 0x000fe20000000f00 */
        /* <DEDUP_REMOVED lines=38> */
[----:B--2---:R-:W2:Y:S04]  /*1d80*/  LDL R4, [R1+0x74] ;  /* 0x0000740001047983 */ /* 0x004ea80000100800 */
[----:B------:R-:W2:Y:S01]  /*1d90*/  LDL R18, [R1+0x24] ;  /* 0x0000240001127983 */ /* 0x000ea20000100800 */
[----:B------:R-:W-:-:S03]  /*1da0*/  ISETP.NE.U32.AND P1, PT, RZ, c[0x0][0x340], PT ;  /* 0x0000d000ff007a0c */ /* 0x000fc60003f25070 */
[----:B------:R-:W3:Y:S04]  /*1db0*/  LDL.64 R8, [R1+0x18] ;  /* 0x0000180001087983 */ /* 0x000ee80000100a00 */
[----:B------:R4:W3:Y:S01]  /*1dc0*/  LDL.64 R22, [R1+0x18] ;  /* 0x0000180001167983 */ /* 0x0008e20000100a00 */
[----:B------:R-:W-:-:S13]  /*1dd0*/  ISETP.NE.AND.EX P1, PT, RZ, c[0x0][0x344], PT, P1 ;  /* 0x0000d100ff007a0c */ /* 0x000fda0003f25310 */
[----:B------:R-:W-:-:S05]  /*1de0*/  @P1 IMAD.WIDE R2, R21, R14, c[0x0][0x340] ;  /* 0x0000d00015021625 */ /* 0x000fca00078e020e */
[----:B------:R5:W4:Y:S04]  /*1df0*/  @P1 LDG.E R14, [R2.64] ;  /* 0x00000008020e1981 */ /* 0x000b28000c1e1900 */
[----:B------:R-:W1:Y:S01]  /*1e00*/  S2R R6, SR_TID.X ;  /* 0x0000000000067919 */ /* 0x000e620000002100 */
[----:B------:R-:W-:-:S04]  /*1e10*/  MOV R0, c[0x0][0x2c4] ;  /* 0x0000b10000007a02 */ /* 0x000fc80000000f00 */
[----:B------:R-:W-:Y:S02]  /*1e20*/  ISETP.NE.AND P0, PT, R0, 0x1, PT ;  /* 0x000000010000780c */ /* 0x000fe40003f05270 */
[----:B------:R-:W-:-:S05]  /*1e30*/  SHF.R.S32.HI R0, RZ, 0x1f, R11 ;  /* 0x0000001fff007819 */ /* 0x000fca000001140b */
[----:B------:R-:W-:Y:S01]  /*1e40*/  IMAD R0, R0, c[0x0][0x178], RZ ;  /* 0x00005e0000007a24 */ /* 0x000fe200078e02ff */
[----:B-1----:R-:W-:-:S03]  /*1e50*/  SHF.R.S32.HI R20, RZ, 0x1f, R6 ;  /* 0x0000001fff147819 */ /* 0x002fc60000011406 */
[----:B-----5:R-:W-:Y:S01]  /*1e60*/  IMAD R2, R11, c[0x0][0x17c], R0 ;  /* 0x00005f000b027a24 */ /* 0x020fe200078e0200 */
[----:B------:R-:W-:-:S04]  /*1e70*/  LEA.HI R20, R20, R6, RZ, 0x3 ;  /* 0x0000000614147211 */ /* 0x000fc800078f18ff */
[----:B------:R-:W-:Y:S02]  /*1e80*/  SHF.R.S32.HI R20, RZ, 0x3, R20 ;  /* 0x00000003ff147819 */ /* 0x000fe40000011414 */
[----:B------:R-:W-:-:S05]  /*1e90*/  SEL R6, R12, RZ, !P5 ;  /* 0x000000ff0c067207 */ /* 0x000fca0006800000 */
[----:B------:R-:W-:Y:S01]  /*1ea0*/  IMAD R16, R6, c[0x0][0x1c0], RZ ;  /* 0x0000700006107a24 */ /* 0x000fe200078e02ff */
[----:B------:R-:W-:Y:S02]  /*1eb0*/  IADD3 R88, R246, -0x1, RZ ;  /* 0xfffffffff6587810 */ /* 0x000fe40007ffe0ff */
[----:B--2---:R-:W-:Y:S01]  /*1ec0*/  LEA R10, R18, R4, 0x7 ;  /* 0x00000004120a7211 */ /* 0x004fe200078e38ff */
[----:B------:R-:W-:-:S04]  /*1ed0*/  IMAD.WIDE.U32 R4, R11, c[0x0][0x178], RZ ;  /* 0x00005e000b047a25 */ /* 0x000fc800078e00ff */
[----:B------:R-:W-:Y:S01]  /*1ee0*/  @P0 IMAD.HI.U32 R3, R10, c[0x0][0x2c8], RZ ;  /* 0x0000b2000a030a27 */ /* 0x000fe200078e00ff */
[----:B------:R-:W-:-:S03]  /*1ef0*/  IADD3 R5, R5, R2, RZ ;  /* 0x0000000205057210 */ /* 0x000fc60007ffe0ff */
[----:B------:R-:W-:Y:S01]  /*1f00*/  IMAD.MOV.U32 R0, RZ, RZ, R10 ;  /* 0x000000ffff007224 */ /* 0x000fe200078e000a */
[----:B------:R-:W-:Y:S02]  /*1f10*/  @P0 SHF.R.U32.HI R0, RZ, c[0x0][0x2cc], R3 ;  /* 0x0000b300ff000a19 */ /* 0x000fe40000011603 */
[----:B------:R-:W-:Y:S02]  /*1f20*/  SHF.R.S32.HI R3, RZ, 0x1f, R13 ;  /* 0x0000001fff037819 */ /* 0x000fe4000001140d */
[C---:B------:R-:W-:Y:S02]  /*1f30*/  IADD3 R2, P0, R20.reuse, R13, RZ ;  /* 0x0000000d14027210 */ /* 0x040fe40007f1e0ff */
[----:B---3--:R-:W-:Y:S02]  /*1f40*/  MOV R22, R8 ;  /* 0x0000000800167202 */ /* 0x008fe40000000f00 */
[----:B------:R-:W-:Y:S01]  /*1f50*/  LEA.HI.X.SX32 R3, R20, R3, 0x1, P0 ;  /* 0x0000000314037211 */ /* 0x000fe200000f0eff */
[----:B------:R-:W-:Y:S01]  /*1f60*/  IMAD.WIDE.U32 R4, R27, c[0x0][0x1b8], R4 ;  /* 0x00006e001b047a25 */ /* 0x000fe200078e0004 */
[----:B------:R-:W-:-:S03]  /*1f70*/  SHF.R.S32.HI R23, RZ, 0x1f, R22 ;  /* 0x0000001fff177819 */ /* 0x000fc60000011416 */
[C---:B------:R-:W-:Y:S02]  /*1f80*/  IMAD R15, R3.reuse, c[0x0][0x1e0], RZ ;  /* 0x00007800030f7a24 */ /* 0x040fe400078e02ff */
[----:B------:R-:W-:Y:S02]  /*1f90*/  IMAD R13, R3, c[0x0][0x208], RZ ;  /* 0x00008200030d7a24 */ /* 0x000fe400078e02ff */
[----:B------:R-:W-:Y:S01]  /*1fa0*/  IMAD R3, R27, c[0x0][0x1bc], R5 ;  /* 0x00006f001b037a24 */ /* 0x000fe200078e0205 */
[----:B------:R-:W-:Y:S01]  /*1fb0*/  SEL R11, R21, RZ, !P5 ;  /* 0x000000ff150b7207 */ /* 0x000fe20006800000 */
[C---:B------:R-:W-:Y:S02]  /*1fc0*/  IMAD R5, R2.reuse, c[0x0][0x1e4], R15 ;  /* 0x0000790002057a24 */ /* 0x040fe400078e020f */
[----:B------:R-:W-:-:S04]  /*1fd0*/  IMAD.WIDE.U32 R6, R2, c[0x0][0x1e0], R22 ;  /* 0x0000780002067a25 */ /* 0x000fc800078e0016 */
[----:B------:R-:W-:-:S04]  /*1fe0*/  IMAD.WIDE.U32 R8, R2, c[0x0][0x208], R22 ;  /* 0x0000820002087a25 */ /* 0x000fc800078e0016 */
[----:B------:R-:W-:Y:S02]  /*1ff0*/  IMAD R15, R2, c[0x0][0x20c], R13 ;  /* 0x00008300020f7a24 */ /* 0x000fe400078e020d */
[----:B------:R-:W-:Y:S02]  /*2000*/  IMAD.MOV.U32 R2, RZ, RZ, R4 ;  /* 0x000000ffff027224 */ /* 0x000fe400078e0004 */
[C---:B------:R-:W-:Y:S02]  /*2010*/  IMAD R13, R11.reuse, c[0x0][0x1c4], R16 ;  /* 0x000071000b0d7a24 */ /* 0x040fe400078e0210 */
[----:B------:R-:W-:Y:S01]  /*2020*/  IMAD.WIDE.U32 R2, R11, c[0x0][0x1c0], R2 ;  /* 0x000070000b027a25 */ /* 0x000fe200078e0002 */
[----:B------:R-:W-:Y:S02]  /*2030*/  SHF.R.S32.HI R11, RZ, 0x1f, R0 ;  /* 0x0000001fff0b7819 */ /* 0x000fe40000011400 */
[----:B------:R-:W-:Y:S02]  /*2040*/  IADD3 R4, -R0, RZ, RZ ;  /* 0x000000ff00047210 */ /* 0x000fe40007ffe1ff */
[----:B------:R-:W-:Y:S01]  /*2050*/  IADD3 R7, R7, R5, RZ ;  /* 0x0000000507077210 */ /* 0x000fe20007ffe0ff */
[----:B------:R-:W-:Y:S01]  /*2060*/  IMAD.IADD R5, R9, 0x1, R15 ;  /* 0x0000000109057824 */ /* 0x000fe200078e020f */
[----:B------:R-:W-:Y:S01]  /*2070*/  IADD3 R3, R3, R13, RZ ;  /* 0x0000000d03037210 */ /* 0x000fe20007ffe0ff */
[----:B------:R-:W-:-:S02]  /*2080*/  IMAD R9, R11, c[0x0][0x1b0], RZ ;  /* 0x00006c000b097a24 */ /* 0x000fc400078e02ff */
[----:B------:R-:W-:Y:S02]  /*2090*/  IMAD R10, R4, c[0x0][0x2c4], R10 ;  /* 0x0000b100040a7a24 */ /* 0x000fe400078e020a */
[----:B------:R-:W-:Y:S01]  /*20a0*/  IMAD.WIDE.U32 R6, R27, c[0x0][0x1e8], R6 ;  /* 0x00007a001b067a25 */ /* 0x000fe200078e0006 */
[----:B------:R-:W-:-:S03]  /*20b0*/  MOV R4, R8 ;  /* 0x0000000800047202 */ /* 0x000fc60000000f00 */
[C---:B------:R-:W-:Y:S02]  /*20c0*/  IMAD R11, R0.reuse, c[0x0][0x1b4], R9 ;  /* 0x00006d00000b7a24 */ /* 0x040fe400078e0209 */
[----:B------:R-:W-:Y:S01]  /*20d0*/  IMAD.WIDE.U32 R2, R0, c[0x0][0x1b0], R2 ;  /* 0x00006c0000027a25 */ /* 0x000fe200078e0002 */
[----:B----4-:R-:W-:Y:S02]  /*20e0*/  @P1 SHF.R.S32.HI R0, RZ, 0x1f, R14 ;  /* 0x0000001fff001819 */ /* 0x010fe4000001140e */
[----:B------:R-:W-:Y:S01]  /*20f0*/  @!P1 MOV R0, R12 ;  /* 0x0000000c00009202 */ /* 0x000fe20000000f00 */
[----:B------:R-:W-:Y:S01]  /*2100*/  IMAD R9, R27, c[0x0][0x1ec], R7 ;  /* 0x00007b001b097a24 */ /* 0x000fe200078e0207 */
[----:B------:R-:W-:Y:S01]  /*2110*/  SHF.R.S32.HI R7, RZ, 0x1f, R10 ;  /* 0x0000001fff077819 */ /* 0x000fe2000001140a */
[----:B------:R-:W-:Y:S01]  /*2120*/  IMAD.MOV.U32 R8, RZ, RZ, R6 ;  /* 0x000000ffff087224 */ /* 0x000fe200078e0006 */
[----:B------:R-:W-:Y:S02]  /*2130*/  IADD3 R3, R3, R11, RZ ;  /* 0x0000000b03037210 */ /* 0x000fe40007ffe0ff */
[----:B------:R-:W-:Y:S01]  /*2140*/  SEL R6, R0, RZ, !P4 ;  /* 0x000000ff00067207 */ /* 0x000fe20006000000 */
[----:B------:R-:W-:Y:S01]  /*2150*/  IMAD R7, R7, c[0x0][0x1a8], RZ ;  /* 0x00006a0007077a24 */ /* 0x000fe200078e02ff */
[----:B------:R-:W-:Y:S01]  /*2160*/  @!P1 MOV R14, R21 ;  /* 0x00000015000e9202 */ /* 0x000fe20000000f00 */
[----:B------:R-:W-:-:S03]  /*2170*/  IMAD.WIDE.U32 R4, R27, c[0x0][0x210], R4 ;  /* 0x000084001b047a25 */ /* 0x000fc600078e0004 */
[----:B------:R-:W-:Y:S01]  /*2180*/  SEL R0, R14, RZ, !P4 ;  /* 0x000000ff0e007207 */ /* 0x000fe20006000000 */
[C---:B------:R-:W-:Y:S02]  /*2190*/  IMAD R7, R10.reuse, c[0x0][0x1ac], R7 ;  /* 0x00006b000a077a24 */ /* 0x040fe400078e0207 */
[----:B------:R-:W-:-:S04]  /*21a0*/  IMAD.WIDE.U32 R2, R10, c[0x0][0x1a8], R2 ;  /* 0x00006a000a027a25 */ /* 0x000fc800078e0002 */
[C---:B------:R-:W-:Y:S02]  /*21b0*/  IMAD R11, R6.reuse, c[0x0][0x1f0], RZ ;  /* 0x00007c00060b7a24 */ /* 0x040fe400078e02ff */
[----:B------:R-:W-:Y:S02]  /*21c0*/  IMAD R5, R27, c[0x0][0x214], R5 ;  /* 0x000085001b057a24 */ /* 0x000fe400078e0205 */
[----:B------:R-:W-:Y:S02]  /*21d0*/  IMAD R6, R6, c[0x0][0x218], RZ ;  /* 0x0000860006067a24 */ /* 0x000fe400078e02ff */
[----:B------:R-:W-:Y:S01]  /*21e0*/  IMAD.IADD R3, R3, 0x1, R7 ;  /* 0x0000000103037824 */ /* 0x000fe200078e0207 */
[----:B------:R-:W-:Y:S01]  /*21f0*/  LEA R7, P0, R2, c[0x0][0x160], 0x1 ;  /* 0x0000580002077a11 */ /* 0x000fe200078008ff */
[C---:B------:R-:W-:Y:S02]  /*2200*/  IMAD R10, R0.reuse, c[0x0][0x21c], R6 ;  /* 0x00008700000a7a24 */ /* 0x040fe400078e0206 */
[----:B------:R-:W-:Y:S01]  /*2210*/  IMAD.WIDE.U32 R4, R0, c[0x0][0x218], R4 ;  /* 0x0000860000047a25 */ /* 0x000fe200078e0004 */
[----:B------:R-:W-:-:S03]  /*2220*/  LEA.HI.X R6, R2, c[0x0][0x164], R3, 0x1, P0 ;  /* 0x0000590002067a11 */ /* 0x000fc600000f0c03 */
[C---:B------:R-:W-:Y:S02]  /*2230*/  IMAD R11, R0.reuse, c[0x0][0x1f4], R11 ;  /* 0x00007d00000b7a24 */ /* 0x040fe400078e020b */
[----:B------:R-:W-:Y:S01]  /*2240*/  IMAD.WIDE.U32 R8, R0, c[0x0][0x1f0], R8 ;  /* 0x00007c0000087a25 */ /* 0x000fe200078e0008 */
[----:B------:R-:W-:Y:S01]  /*2250*/  IADD3 R2, R5, R10, RZ ;  /* 0x0000000a05027210 */ /* 0x000fe20007ffe0ff */
[----:B------:R1:W-:Y:S03]  /*2260*/  STL [R1+0x1c], R23 ;  /* 0x00001c1701007387 */ /* 0x0003e60000100800 */
[----:B------:R-:W-:Y:S01]  /*2270*/  IADD3 R3, R9, R11, RZ ;  /* 0x0000000b09037210 */ /* 0x000fe20007ffe0ff */
[----:B------:R1:W-:Y:S04]  /*2280*/  STL.64 [R1+0x30], R8 ;  /* 0x0000300801007387 */ /* 0x0003e80000100a00 */
[----:B------:R1:W-:Y:S04]  /*2290*/  STL.64 [R1+0x38], R4 ;  /* 0x0000380401007387 */ /* 0x0003e80000100a00 */
[----:B------:R1:W-:Y:S04]  /*22a0*/  STL [R1+0x44], R2 ;  /* 0x0000440201007387 */ /* 0x0003e80000100800 */
[----:B------:R1:W-:Y:S01]  /*22b0*/  STL [R1+0x40], R3 ;  /* 0x0000400301007387 */ /* 0x0003e20000100800 */
[----:B------:R-:W-:-:S02]  /*22c0*/  ISETP.GE.AND P1, PT, R22, c[0x0][0x1d4], PT ;  /* 0x0000750016007a0c */ /* 0x000fc40003f26270 */
[----:B------:R-:W-:Y:S02]  /*22d0*/  ISETP.GE.AND P3, PT, R22, c[0x0][0x198], PT ;  /* 0x0000660016007a0c */ /* 0x000fe40003f66270 */
[----:B------:R-:W-:Y:S01]  /*22e0*/  LEA R0, R18, R20, 0x7 ;  /* 0x0000001412007211 */ /* 0x000fe200078e38ff */
[----:B------:R-:W-:Y:S08]  /*22f0*/  BRA.DIV ~URZ, `(.L_x_47) ;  /* 0x0000c6427f007947 */ /* 0x000ff0000b800000 */
[----:B-1----:R1:W2:Y:S02]  /*2300*/  SHFL.IDX PT, R8, R6, RZ, 0x181f ;  /* 0x00181fff06087589 */ /* 0x0022a400000e0000 */
.L_x_147:
[----:B------:R-:W-:Y:S05]  /*2310*/  BRA.DIV ~URZ, `(.L_x_48) ;  /* 0x0000c6927f007947 */ /* 0x000fea000b800000 */
[----:B------:R3:W4:Y:S02]  /*2320*/  SHFL.IDX PT, R2, R7, RZ, 0x181f ;  /* 0x00181fff07027589 */ /* 0x00072400000e0000 */
.L_x_148:
[----:B------:R-:W-:Y:S01]  /*2330*/  IMAD R4, R17, c[0x0][0x2c4], RZ ;  /* 0x0000b10011047a24 */ /* 0x000fe200078e02ff */
[----:B------:R-:W-:Y:S04]  /*2340*/  BSSY B0, `(.L_x_49) ;  /* 0x000000a000007945 */ /* 0x000fe80003800000 */
[----:B------:R-:W-:-:S13]  /*2350*/  ISETP.GE.AND P0, PT, R0, R4, PT ;  /* 0x000000040000720c */ /* 0x000fda0003f06270 */
[----:B------:R-:W-:Y:S05]  /*2360*/  @P0 BRA `(.L_x_50) ;  /* 0x0000007000000947 */ /* 0x000fea0003800000 */
[----:B------:R-:W5:Y:S02]  /*2370*/  LDL.64 R10, [R1+0x18] ;  /* 0x00001800010a7983 */ /* 0x000f640000100a00 */
[----:B----45:R-:W-:-:S04]  /*2380*/  LEA R2, P0, R10, R2, 0x1 ;  /* 0x000000020a027211 */ /* 0x030fc800078008ff */
[----:B--2---:R-:W-:-:S05]  /*2390*/  LEA.HI.X R3, R10, R8, R11, 0x1, P0 ;  /* 0x000000080a037211 */ /* 0x004fca00000f0c0b */
[----:B------:R-:W-:Y:S01]  /*23a0*/  @!PT LDS RZ, [RZ] ;  /* 0x00000000fffff984 */ /* 0x000fe20000000800 */
[----:B------:R-:W-:Y:S01]  /*23b0*/  @!PT LDS RZ, [RZ] ;  /* 0x00000000fffff984 */ /* 0x000fe20000000800 */
[----:B------:R-:W-:Y:S01]  /*23c0*/  @!PT LDS RZ, [RZ] ;  /* 0x00000000fffff984 */ /* 0x000fe20000000800 */
[----:B------:R2:W-:Y:S04]  /*23d0*/  LDGSTS.E.BYPASS.LTC128B.128 [R213+0x5100], [R2.64], !P3 ;  /* 0x0510000002d57fae */ /* 0x0005e8000d901d48 */
.L_x_50:
[----:B------:R-:W-:Y:S05]  /*23e0*/  BSYNC B0 ;  /* 0x0000000000007941 */ /* 0x000fea0003800000 */
.L_x_49:
[----:B------:R-:W-:Y:S05]  /*23f0*/  BRA.DIV ~URZ, `(.L_x_51) ;  /* 0x0000c6227f007947 */ /* 0x000fea000b800000 */
[----:B--2---:R2:W1:Y:S04]  /*2400*/  SHFL.IDX PT, R8, R6, 0x1, 0x181f ;  /* 0x00381f0006087f89 */ /* 0x00446800000e0000 */
[----:B----4-:R2:W4:Y:S02]  /*2410*/  SHFL.IDX PT, R2, R7, 0x1, 0x181f ;  /* 0x00381f0007027f89 */ /* 0x01052400000e0000 */
.L_x_149:
[----:B------:R-:W-:Y:S01]  /*2420*/  IADD3 R3, R0, 0x10, RZ ;  /* 0x0000001000037810 */ /* 0x000fe20007ffe0ff */
[----:B------:R-:W-:Y:S03]  /*2430*/  BSSY B0, `(.L_x_52) ;  /* 0x000000a000007945 */ /* 0x000fe60003800000 */
[----:B------:R-:W-:-:S13]  /*2440*/  ISETP.GE.AND P0, PT, R3, R4, PT ;  /* 0x000000040300720c */ /* 0x000fda0003f06270 */
[----:B------:R-:W-:Y:S05]  /*2450*/  @P0 BRA `(.L_x_53) ;  /* 0x0000007000000947 */ /* 0x000fea0003800000 */
[----:B------:R-:W5:Y:S02]  /*2460*/  LDL.64 R10, [R1+0x18] ;  /* 0x00001800010a7983 */ /* 0x000f640000100a00 */
[----:B----45:R-:W-:-:S04]  /*2470*/  LEA R2, P0, R10, R2, 0x1 ;  /* 0x000000020a027211 */ /* 0x030fc800078008ff */
[----:B-1----:R-:W-:-:S05]  /*2480*/  LEA.HI.X R3, R10, R8, R11, 0x1, P0 ;  /* 0x000000080a037211 */ /* 0x002fca00000f0c0b */
[----:B------:R-:W-:Y:S01]  /*2490*/  @!PT LDS RZ, [RZ] ;  /* 0x00000000fffff984 */ /* 0x000fe20000000800 */
[----:B------:R-:W-:Y:S01]  /*24a0*/  @!PT LDS RZ, [RZ] ;  /* 0x00000000fffff984 */ /* 0x000fe20000000800 */
[----:B------:R-:W-:Y:S01]  /*24b0*/  @!PT LDS RZ, [RZ] ;  /* 0x00000000fffff984 */ /* 0x000fe20000000800 */
[----:B------:R1:W-:Y:S04]  /*24c0*/  LDGSTS.E.BYPASS.LTC128B.128 [R213+0x5900], [R2.64], !P3 ;  /* 0x0590000002d57fae */ /* 0x0003e8000d901d48 */
.L_x_53:
[----:B------:R-:W-:Y:S05]  /*24d0*/  BSYNC B0 ;  /* 0x0000000000007941 */ /* 0x000fea0003800000 */
.L_x_52:
[----:B------:R-:W-:Y:S05]  /*24e0*/  BRA.DIV ~URZ, `(.L_x_54) ;  /* 0x0000c6027f007947 */ /* 0x000fea000b800000 */
[----:B-1----:R1:W2:Y:S02]  /*24f0*/  SHFL.IDX PT, R8, R6, 0x2, 0x181f ;  /* 0x00581f0006087f89 */ /* 0x0022a400000e0000 */
.L_x_150:
[----:B------:R-:W-:Y:S05]  /*2500*/  BRA.DIV ~URZ, `(.L_x_55) ;  /* 0x0000c6527f007947 */ /* 0x000fea000b800000 */
[----:B----4-:R4:W1:Y:S02]  /*2510*/  SHFL.IDX PT, R2, R7, 0x2, 0x181f ;  /* 0x00581f0007027f89 */ /* 0x01086400000e0000 */
.L_x_151:
[----:B------:R-:W-:Y:S01]  /*2520*/  IADD3 R3, R0, 0x20, RZ ;  /* 0x0000002000037810 */ /* 0x000fe20007ffe0ff */
[----:B------:R-:W-:Y:S03]  /*2530*/  BSSY B0, `(.L_x_56) ;  /* 0x000000a000007945 */ /* 0x000fe60003800000 */
[----:B------:R-:W-:-:S13]  /*2540*/  ISETP.GE.AND P0, PT, R3, R4, PT ;  /* 0x000000040300720c */ /* 0x000fda0003f06270 */
[----:B------:R-:W-:Y:S05]  /*2550*/  @P0 BRA `(.L_x_57) ;  /* 0x0000007000000947 */ /* 0x000fea0003800000 */
[----:B------:R-:W5:Y:S02]  /*2560*/  LDL.64 R10, [R1+0x18] ;  /* 0x00001800010a7983 */ /* 0x000f640000100a00 */
[----:B-1---5:R-:W-:-:S04]  /*2570*/  LEA R2, P0, R10, R2, 0x1 ;  /* 0x000000020a027211 */ /* 0x022fc800078008ff */
[----:B--2---:R-:W-:-:S05]  /*2580*/  LEA.HI.X R3, R10, R8, R11, 0x1, P0 ;  /* 0x000000080a037211 */ /* 0x004fca00000f0c0b */
[----:B------:R-:W-:Y:S01]  /*2590*/  @!PT LDS RZ, [RZ] ;  /* 0x00000000fffff984 */ /* 0x000fe20000000800 */
[----:B------:R-:W-:Y:S01]  /*25a0*/  @!PT LDS RZ, [RZ] ;  /* 0x00000000fffff984 */ /* 0x000fe20000000800 */
[----:B------:R-:W-:Y:S01]  /*25b0*/  @!PT LDS RZ, [RZ] ;  /* 0x00000000fffff984 */ /* 0x000fe20000000800 */
[----:B------:R1:W-:Y:S04]  /*25c0*/  LDGSTS.E.BYPASS.LTC128B.128 [R213+0x6100], [R2.64], !P3 ;  /* 0x0610000002d57fae */ /* 0x0003e8000d901d48 */
.L_x_57:
[----:B------:R-:W-:Y:S05]  /*25d0*/  BSYNC B0 ;  /* 0x0000000000007941 */ /* 0x000fea0003800000 */
.L_x_56:
[----:B------:R-:W-:Y:S05]  /*25e0*/  BRA.DIV ~URZ, `(.L_x_58) ;  /* 0x0000c5e27f007947 */ /* 0x000fea000b800000 */
[----:B--2---:R2:W3:Y:S04]  /*25f0*/  SHFL.IDX PT, R8, R6, 0x3, 0x181f ;  /* 0x00781f0006087f89 */ /* 0x0044e800000e0000 */
[----:B-1----:R2:W1:Y:S02]  /*2600*/  SHFL.IDX PT, R2, R7, 0x3, 0x181f ;  /* 0x00781f0007027f89 */ /* 0x00246400000e0000 */
.L_x_152:
[----:B------:R-:W-:Y:S01]  /*2610*/  IADD3 R3, R0, 0x30, RZ ;  /* 0x0000003000037810 */ /* 0x000fe20007ffe0ff */
[----:B------:R-:W-:Y:S03]  /*2620*/  BSSY B0, `(.L_x_59) ;  /* 0x000000a000007945 */ /* 0x000fe60003800000 */
[----:B------:R-:W-:-:S13]  /*2630*/  ISETP.GE.AND P0, PT, R3, R4, PT ;  /* 0x000000040300720c */ /* 0x000fda0003f06270 */
[----:B------:R-:W-:Y:S05]  /*2640*/  @P0 BRA `(.L_x_60) ;  /* 0x0000007000000947 */ /* 0x000fea0003800000 */
[----:B------:R-:W5:Y:S02]  /*2650*/  LDL.64 R10, [R1+0x18] ;  /* 0x00001800010a7983 */ /* 0x000f640000100a00 */
[----:B-1---5:R-:W-:-:S04]  /*2660*/  LEA R2, P0, R10, R2, 0x1 ;  /* 0x000000020a027211 */ /* 0x022fc800078008ff */
[----:B---3--:R-:W-:-:S05]  /*2670*/  LEA.HI.X R3, R10, R8, R11, 0x1, P0 ;  /* 0x000000080a037211 */ /* 0x008fca00000f0c0b */
[----:B------:R-:W-:Y:S01]  /*2680*/  @!PT LDS RZ, [RZ] ;  /* 0x00000000fffff984 */ /* 0x000fe20000000800 */
[----:B------:R-:W-:Y:S01]  /*2690*/  @!PT LDS RZ, [RZ] ;  /* 0x00000000fffff984 */ /* 0x000fe20000000800 */
[----:B------:R-:W-:Y:S01]  /*26a0*/  @!PT LDS RZ, [RZ] ;  /* 0x00000000fffff984 */ /* 0x000fe20000000800 */
[----:B------:R1:W-:Y:S04]  /*26b0*/  LDGSTS.E.BYPASS.LTC128B.128 [R213+0x6900], [R2.64], !P3 ;  /* 0x0690000002d57fae */ /* 0x0003e8000d901d48 */
.L_x_60:
[----:B------:R-:W-:Y:S05]  /*26c0*/  BSYNC B0 ;  /* 0x0000000000007941 */ /* 0x000fea0003800000 */
.L_x_59:
[----:B------:R-:W-:Y:S05]  /*26d0*/  BRA.DIV ~URZ, `(.L_x_61) ;  /* 0x0000c5c27f007947 */ /* 0x000fea000b800000 */
[----:B---3--:R3:W2:Y:S02]  /*26e0*/  SHFL.IDX PT, R8, R6, 0x4, 0x181f ;  /* 0x00981f0006087f89 */ /* 0x0086a400000e0000 */
.L_x_153:
[----:B------:R-:W-:Y:S05]  /*26f0*/  BRA.DIV ~URZ, `(.L_x_62) ;  /* 0x0000c6127f007947 */ /* 0x000fea000b800000 */
[----:B-1----:R1:W3:Y:S02]  /*2700*/  SHFL.IDX PT, R2, R7, 0x4, 0x181f ;  /* 0x00981f0007027f89 */ /* 0x0022e400000e0000 */
.L_x_154:
[----:B------:R-:W-:Y:S01]  /*2710*/  IADD3 R3, R0, 0x40, RZ ;  /* 0x0000004000037810 */ /* 0x000fe20007ffe0ff */
[----:B------:R-:W-:Y:S03]  /*2720*/  BSSY B0, `(.L_x_63) ;  /* 0x000000a000007945 */ /* 0x000fe60003800000 */
[----:B------:R-:W-:-:S13]  /*2730*/  ISETP.GE.AND P0, PT, R3, R4, PT ;  /* 0x000000040300720c */ /* 0x000fda0003f06270 */
[----:B------:R-:W-:Y:S05]  /*2740*/  @P0 BRA `(.L_x_64) ;  /* 0x0000007000000947 */ /* 0x000fea0003800000 */
[----:B------:R-:W5:Y:S02]  /*2750*/  LDL.64 R10, [R1+0x18] ;  /* 0x00001800010a7983 */ /* 0x000f640000100a00 */
[----:B---3-5:R-:W-:-:S04]  /*2760*/  LEA R2, P0, R10, R2, 0x1 ;  /* 0x000000020a027211 */ /* 0x028fc800078008ff */
[----:B--2---:R-:W-:-:S05]  /*2770*/  LEA.HI.X R3, R10, R8, R11, 0x1, P0 ;  /* 0x000000080a037211 */ /* 0x004fca00000f0c0b */
[----:B------:R-:W-:Y:S01]  /*2780*/  @!PT LDS RZ, [RZ] ;  /* 0x00000000fffff984 */ /* 0x000fe20000000800 */
[----:B------:R-:W-:Y:S01]  /*2790*/  @!PT LDS RZ, [RZ] ;  /* 0x00000000fffff984 */ /* 0x000fe20000000800 */
[----:B------:R-:W-:Y:S01]  /*27a0*/  @!PT LDS RZ, [RZ] ;  /* 0x00000000fffff984 */ /* 0x000fe20000000800 */
[----:B------:R2:W-:Y:S04]  /*27b0*/  LDGSTS.E.BYPASS.LTC128B.128 [R213+0x7100], [R2.64], !P3 ;  /* 0x0710000002d57fae */ /* 0x0005e8000d901d48 */
.L_x_64:
[----:B------:R-:W-:Y:S05]  /*27c0*/  BSYNC B0 ;  /* 0x0000000000007941 */ /* 0x000fea0003800000 */
.L_x_63:
[----:B------:R-:W-:Y:S05]  /*27d0*/  BRA.DIV ~URZ, `(.L_x_65) ;  /* 0x0000c5a27f007947 */ /* 0x000fea000b800000 */
[----:B--2---:R2:W1:Y:S04]  /*27e0*/  SHFL.IDX PT, R8, R6, 0x5, 0x181f ;  /* 0x00b81f0006087f89 */ /* 0x00446800000e0000 */
[----:B---3--:R2:W3:Y:S02]  /*27f0*/  SHFL.IDX PT, R2, R7, 0x5, 0x181f ;  /* 0x00b81f0007027f89 */ /* 0x0084e400000e0000 */
.L_x_155:
[----:B------:R-:W-:Y:S01]  /*2800*/  IADD3 R3, R0, 0x50, RZ ;  /* 0x0000005000037810 */ /* 0x000fe20007ffe0ff */
[----:B------:R-:W-:Y:S03]  /*2810*/  BSSY B0, `(.L_x_66) ;  /* 0x000000a000007945 */ /* 0x000fe60003800000 */
[----:B------:R-:W-:-:S13]  /*2820*/  ISETP.GE.AND P0, PT, R3, R4, PT ;  /* 0x000000040300720c */ /* 0x000fda0003f06270 */
[----:B------:R-:W-:Y:S05]  /*2830*/  @P0 BRA `(.L_x_67) ;  /* 0x0000007000000947 */ /* 0x000fea0003800000 */
[----:B------:R-:W5:Y:S02]  /*2840*/  LDL.64 R10, [R1+0x18] ;  /* 0x00001800010a7983 */ /* 0x000f640000100a00 */
[----:B---3-5:R-:W-:-:S04]  /*2850*/  LEA R2, P0, R10, R2, 0x1 ;  /* 0x000000020a027211 */ /* 0x028fc800078008ff */
[----:B-1----:R-:W-:-:S05]  /*2860*/  LEA.HI.X R3, R10, R8, R11, 0x1, P0 ;  /* 0x000000080a037211 */ /* 0x002fca00000f0c0b */
[----:B------:R-:W-:Y:S01]  /*2870*/  @!PT LDS RZ, [RZ] ;  /* 0x00000000fffff984 */ /* 0x000fe20000000800 */
[----:B------:R-:W-:Y:S01]  /*2880*/  @!PT LDS RZ, [RZ] ;  /* 0x00000000fffff984 */ /* 0x000fe20000000800 */
[----:B------:R-:W-:Y:S01]  /*2890*/  @!PT LDS RZ, [RZ] ;  /* 0x00000000fffff984 */ /* 0x000fe20000000800 */
[----:B------:R1:W-:Y:S04]  /*28a0*/  LDGSTS.E.BYPASS.LTC128B.128 [R213+0x7900], [R2.64], !P3 ;  /* 0x0790000002d57fae */ /* 0x0003e8000d901d48 */
.L_x_67:
[----:B------:R-:W-:Y:S05]  /*28b0*/  BSYNC B0 ;  /* 0x0000000000007941 */ /* 0x000fea0003800000 */
.L_x_66:
[----:B------:R-:W-:Y:S05]  /*28c0*/  BRA.DIV ~URZ, `(.L_x_68) ;  /* 0x0000c5827f007947 */ /* 0x000fea000b800000 */
[----:B-1----:R1:W2:Y:S02]  /*28d0*/  SHFL.IDX PT, R8, R6, 0x6, 0x181f ;  /* 0x00d81f0006087f89 */ /* 0x0022a400000e0000 */
.L_x_156:
[----:B------:R-:W-:Y:S05]  /*28e0*/  BRA.DIV ~URZ, `(.L_x_69) ;  /* 0x0000c5d27f007947 */ /* 0x000fea000b800000 */
[----:B---3--:R3:W1:Y:S02]  /*28f0*/  SHFL.IDX PT, R2, R7, 0x6, 0x181f ;  /* 0x00d81f0007027f89 */ /* 0x00866400000e0000 */
.L_x_157:
        /* <DEDUP_REMOVED lines=11> */
.L_x_71:
[----:B------:R-:W-:Y:S05]  /*29b0*/  BSYNC B0 ;  /* 0x0000000000007941 */ /* 0x000fea0003800000 */
.L_x_70:
[----:B------:R-:W-:Y:S05]  /*29c0*/  BRA.DIV ~URZ, `(.L_x_72) ;  /* 0x0000c5627f007947 */ /* 0x000fea000b800000 */
[----:B-12---:R-:W1:Y:S04]  /*29d0*/  SHFL.IDX PT, R6, R6, 0x7, 0x181f ;  /* 0x00f81f0006067f89 */ /* 0x006e6800000e0000 */
[----:B------:R2:W3:Y:S02]  /*29e0*/  SHFL.IDX PT, R2, R7, 0x7, 0x181f ;  /* 0x00f81f0007027f89 */ /* 0x0004e400000e0000 */
.L_x_158:
[----:B------:R-:W5:Y:S01]  /*29f0*/  LDL.64 R14, [R1+0x18] ;  /* 0x00001800010e7983 */ /* 0x000f620000100a00 */
[----:B------:R-:W-:-:S04]  /*2a00*/  IADD3 R0, R0, 0x70, RZ ;  /* 0x0000007000007810 */ /* 0x000fc80007ffe0ff */
[----:B------:R-:W-:-:S13]  /*2a10*/  ISETP.GE.AND P2, PT, R0, R4, PT ;  /* 0x000000040000720c */ /* 0x000fda0003f46270 */
[----:B---3-5:R-:W-:-:S04]  /*2a20*/  @!P2 LEA R2, P0, R14, R2, 0x1 ;  /* 0x000000020e02a211 */ /* 0x028fc800078008ff */
[----:B-1----:R-:W-:-:S05]  /*2a30*/  @!P2 LEA.HI.X R3, R14, R6, R15, 0x1, P0 ;  /* 0x000000060e03a211 */ /* 0x002fca00000f0c0f */
[----:B------:R-:W-:Y:S01]  /*2a40*/  @!PT LDS RZ, [RZ] ;  /* 0x00000000fffff984 */ /* 0x000fe20000000800 */
[----:B------:R-:W-:Y:S01]  /*2a50*/  @!PT LDS RZ, [RZ] ;  /* 0x00000000fffff984 */ /* 0x000fe20000000800 */
[----:B------:R-:W-:Y:S01]  /*2a60*/  @!PT LDS RZ, [RZ] ;  /* 0x00000000fffff984 */ /* 0x000fe20000000800 */
[----:B------:R1:W-:Y:S04]  /*2a70*/  @!P2 LDGSTS.E.BYPASS.LTC128B.128 [R213+0x8900], [R2.64], !P3 ;  /* 0x0890000002d5afae */ /* 0x0003e8000d901d48 */
[----:B------:R-:W0:Y:S01]  /*2a80*/  LDGDEPBAR ;  /* 0x00000000000079af */ /* 0x000e220000000000 */
[----:B------:R-:W-:Y:S02]  /*2a90*/  WARPSYNC 0xffffffff ;  /* 0xffffffff00007948 */ /* 0x000fe40003800000 */
[----:B------:R-:W3:Y:S04]  /*2aa0*/  LDL R5, [R1+0x40] ;  /* 0x0000400001057983 */ /* 0x000ee80000100800 */
[----:B------:R-:W5:Y:S04]  /*2ab0*/  LDL.64 R8, [R1+0x30] ;  /* 0x0000300001087983 */ /* 0x000f680000100a00 */
[----:B--2---:R-:W2:Y:S04]  /*2ac0*/  LDL R18, [R1+0x44] ;  /* 0x0000440001127983 */ /* 0x004ea80000100800 */
[----:B----4-:R-:W4:Y:S04]  /*2ad0*/  LDL.64 R16, [R1+0x38] ;  /* 0x0000380001107983 */ /* 0x010f280000100a00 */
[----:B------:R-:W1:Y:S01]  /*2ae0*/  S2R R10, SR_TID.X ;  /* 0x00000000000a7919 */ /* 0x000e620000002100 */
[----:B------:R-:W-:-:S02]  /*2af0*/  MOV R90, 0xffffffb0 ;  /* 0xffffffb0005a7802 */ /* 0x000fc40000000f00 */
[----:B------:R-:W-:Y:S01]  /*2b00*/  SHF.R.S32.HI R12, RZ, 0x1f, R88 ;  /* 0x0000001fff0c7819 */ /* 0x000fe20000011458 */
[----:B-1----:R-:W-:Y:S01]  /*2b10*/  IMAD.WIDE.U32 R2, R88, c[0x0][0x1e0], RZ ;  /* 0x0000780058027a25 */ /* 0x002fe200078e00ff */
[----:B------:R-:W-:Y:S01]  /*2b20*/  MOV R152, c[0x0][0x1e0] ;  /* 0x0000780000987a02 */ /* 0x000fe20000000f00 */
[----:B------:R-:W-:Y:S01]  /*2b30*/  ULDC.64 UR4, c[0x0][0x208] ;  /* 0x0000820000047ab9 */ /* 0x000fe20000000a00 */
[----:B------:R-:W-:Y:S01]  /*2b40*/  MOV R153, c[0x0][0x1e4] ;  /* 0x0000790000997a02 */ /* 0x000fe20000000f00 */
[----:B------:R-:W-:Y:S01]  /*2b50*/  IMAD R90, R246, R90, 0x50 ;  /* 0x00000050f65a7424 */ /* 0x000fe200078e025a */
[----:B------:R-:W-:Y:S01]  /*2b60*/  UMOV UR6, 0x5 ;  /* 0x0000000500067882 */ /* 0x000fe20000000000 */
[----:B------:R-:W-:Y:S01]  /*2b70*/  IMAD R4, R12, c[0x0][0x1e0], RZ ;  /* 0x000078000c047a24 */ /* 0x000fe200078e02ff */
[----:B------:R-:W2:Y:S01]  /*2b80*/  LDL R247, [R1+0x28] ;  /* 0x0000280001f77983 */ /* 0x000ea20000100800 */
[----:B------:R-:W-:-:S04]  /*2b90*/  SHF.R.S32.HI R7, RZ, 0x1f, R10 ;  /* 0x0000001fff077819 */ /* 0x000fc8000001140a */
[----:B------:R-:W-:-:S04]  /*2ba0*/  LEA.HI R7, R7, R10, RZ, 0x3 ;  /* 0x0000000a07077211 */ /* 0x000fc800078f18ff */
[----:B------:R-:W-:Y:S01]  /*2bb0*/  SHF.R.S32.HI R7, RZ, 0x3, R7 ;  /* 0x00000003ff077819 */ /* 0x000fe20000011407 */
[----:B------:R-:W-:-:S03]  /*2bc0*/  IMAD R4, R88, c[0x0][0x1e4], R4 ;  /* 0x0000790058047a24 */ /* 0x000fc600078e0204 */
[----:B------:R-:W-:-:S04]  /*2bd0*/  IADD3 R0, R90, R89, -R7 ;  /* 0x000000595a007210 */ /* 0x000fc80007ffe807 */
[C---:B------:R-:W-:Y:S02]  /*2be0*/  ISETP.GE.AND P2, PT, R0.reuse, 0x1, PT ;  /* 0x000000010000780c */ /* 0x040fe40003f46270 */
[C---:B------:R-:W-:Y:S02]  /*2bf0*/  ISETP.GE.AND P6, PT, R0.reuse, 0x11, PT ;  /* 0x000000110000780c */ /* 0x040fe40003fc6270 */
[----:B------:R-:W-:Y:S01]  /*2c00*/  IADD3 R4, R3, R4, RZ ;  /* 0x0000000403047210 */ /* 0x000fe20007ffe0ff */
[----:B------:R-:W-:Y:S01]  /*2c10*/  BAR.SYNC.DEFER_BLOCKING 0x0 ;  /* 0x0000000000007b1d */ /* 0x000fe20000010000 */
[----:B------:R-:W-:Y:S01]  /*2c20*/  ISETP.GE.AND P5, PT, R0, 0x21, PT ;  /* 0x000000210000780c */ /* 0x000fe20003fa6270 */
[----:B------:R-:W-:Y:S02]  /*2c30*/  USHF.L.U32 UR7, UR4, 0x5, URZ ;  /* 0x0000000504077899 */ /* 0x000fe4000800063f */
[----:B------:R-:W-:Y:S01]  /*2c40*/  USHF.L.U64.HI UR5, UR4, UR6, UR5 ;  /* 0x0000000604057299 */ /* 0x000fe20008010205 */
[----:B---3--:R-:W-:-:S02]  /*2c50*/  MOV R113, R5 ;  /* 0x0000000500717202 */ /* 0x008fc40000000f00 */
[----:B-----5:R-:W-:Y:S01]  /*2c60*/  MOV R112, R8 ;  /* 0x0000000800707202 */ /* 0x020fe20000000f00 */
[----:B------:R-:W-:-:S04]  /*2c70*/  IMAD R5, R4, 0x50, RZ ;  /* 0x0000005004057824 */ /* 0x000fc800078e02ff */
[----:B------:R-:W-:-:S05]  /*2c80*/  IMAD.WIDE.U32 R2, R2, 0x50, R112 ;  /* 0x0000005002027825 */ /* 0x000fca00078e0070 */
[----:B------:R-:W-:Y:S02]  /*2c90*/  @P2 LEA R4, P4, R2, c[0x0][0x1c8], 0x1 ;  /* 0x0000720002042a11 */ /* 0x000fe400078808ff */
[C---:B------:R-:W-:Y:S02]  /*2ca0*/  @P6 LEA R6, P3, R152.reuse, R2, 0x4 ;  /* 0x0000000298066211 */ /* 0x040fe400078620ff */
[----:B------:R-:W-:Y:S01]  /*2cb0*/  IADD3 R3, R3, R5, RZ ;  /* 0x0000000503037210 */ /* 0x000fe20007ffe0ff */
[----:B------:R-:W-:-:S03]  /*2cc0*/  IMAD.WIDE.U32 R8, R152, 0x20, RZ ;  /* 0x0000002098087825 */ /* 0x000fc600078e00ff */
[----:B------:R-:W-:Y:S02]  /*2cd0*/  @P2 LEA.HI.X R5, R2, c[0x0][0x1cc], R3, 0x1, P4 ;  /* 0x0000730002052a11 */ /* 0x000fe400020f0c03 */
[----:B------:R-:W-:Y:S02]  /*2ce0*/  @P6 LEA.HI.X R7, R152, R3, R153, 0x4, P3 ;  /* 0x0000000398076211 */ /* 0x000fe400018f2499 */
[C---:B------:R-:W-:Y:S01]  /*2cf0*/  ISETP.GE.AND P4, PT, R0.reuse, 0x31, PT ;  /* 0x000000310000780c */ /* 0x040fe20003f86270 */
[----:B------:R-:W-:Y:S01]  /*2d00*/  @!PT LDS RZ, [RZ] ;  /* 0x00000000fffff984 */ /* 0x000fe20000000800 */
[----:B------:R-:W-:Y:S01]  /*2d10*/  @!PT LDS RZ, [RZ] ;  /* 0x00000000fffff984 */ /* 0x000fe20000000800 */
[----:B------:R-:W-:Y:S01]  /*2d20*/  @!PT LDS RZ, [RZ] ;  /* 0x00000000fffff984 */ /* 0x000fe20000000800 */
[----:B------:R1:W-:Y:S01]  /*2d30*/  @P2 LDGSTS.E.BYPASS.LTC128B.128 [R213+0x2900], [R4.64], !P1 ;  /* 0x0290000004d52fae */ /* 0x0003e2000c901d48 */
[----:B------:R-:W-:Y:S02]  /*2d40*/  ISETP.GE.AND P3, PT, R0, 0x41, PT ;  /* 0x000000410000780c */ /* 0x000fe40003f66270 */
[----:B------:R-:W-:-:S04]  /*2d50*/  @P6 LEA R10, P0, R6, c[0x0][0x1c8], 0x1 ;  /* 0x00007200060a6a11 */ /* 0x000fc800078008ff */
[----:B------:R-:W-:Y:S02]  /*2d60*/  @P6 LEA.HI.X R11, R6, c[0x0][0x1cc], R7, 0x1, P0 ;  /* 0x00007300060b6a11 */ /* 0x000fe400000f0c07 */
[C---:B------:R-:W-:Y:S02]  /*2d70*/  SHF.L.U32 R7, R153.reuse, 0x5, RZ ;  /* 0x0000000599077819 */ /* 0x040fe400000006ff */
[----:B------:R-:W-:Y:S01]  /*2d80*/  @P5 IADD3 R6, P0, R2, R8, RZ ;  /* 0x0000000802065210 */ /* 0x000fe20007f1e0ff */
[----:B------:R-:W-:Y:S01]  /*2d90*/  @P4 IMAD R13, R153, 0x30, RZ ;  /* 0x00000030990d4824 */ /* 0x000fe200078e02ff */
[----:B------:R3:W-:Y:S02]  /*2da0*/  @P6 LDGSTS.E.BYPASS.LTC128B.128 [R213+0x3100], [R10.64], !P1 ;  /* 0x031000000ad56fae */ /* 0x0007e4000c901d48 */
[----:B------:R-:W-:Y:S02]  /*2db0*/  @P5 IADD3.X R9, R3, R9, R7, P0, !PT ;  /* 0x0000000903095210 */ /* 0x000fe400007fe407 */
[----:B------:R-:W-:-:S02]  /*2dc0*/  @P5 LEA R8, P0, R6, c[0x0][0x1c8], 0x1 ;  /* 0x0000720006085a11 */ /* 0x000fc400078008ff */
[----:B------:R-:W-:Y:S02]  /*2dd0*/  @P3 LEA R7, P2, R152, R2, 0x6 ;  /* 0x0000000298073211 */ /* 0x000fe400078430ff */
[----:B------:R-:W-:-:S05]  /*2de0*/  @P5 LEA.HI.X R9, R6, c[0x0][0x1cc], R9, 0x1, P0 ;  /* 0x0000730006095a11 */ /* 0x000fca00000f0c09 */
[----:B------:R5:W-:Y:S01]  /*2df0*/  @P5 LDGSTS.E.BYPASS.LTC128B.128 [R213+0x3900], [R8.64], !P1 ;  /* 0x0390000008d55fae */ /* 0x000be2000c901d48 */
[C---:B-1----:R-:W-:Y:S01]  /*2e00*/  @P4 IMAD.WIDE.U32 R4, R152.reuse, 0x30, R2 ;  /* 0x0000003098044825 */ /* 0x042fe200078e0002 */
[----:B------:R-:W-:Y:S02]  /*2e10*/  @P3 LEA R2, P0, R7, c[0x0][0x1c8], 0x1 ;  /* 0x0000720007023a11 */ /* 0x000fe400078008ff */
[----:B------:R-:W-:Y:S02]  /*2e20*/  @P3 LEA.HI.X R3, R152, R3, R153, 0x6, P2 ;  /* 0x0000000398033211 */ /* 0x000fe400010f3499 */
[----:B------:R-:W-:Y:S02]  /*2e30*/  @P4 IADD3 R5, R5, R13, RZ ;  /* 0x0000000d05054210 */ /* 0x000fe40007ffe0ff */
[----:B------:R-:W-:Y:S02]  /*2e40*/  @P4 LEA R6, P2, R4, c[0x0][0x1c8], 0x1 ;  /* 0x0000720004064a11 */ /* 0x000fe400078408ff */
[----:B------:R-:W-:-:S02]  /*2e50*/  @P3 LEA.HI.X R3, R7, c[0x0][0x1cc], R3, 0x1, P0 ;  /* 0x0000730007033a11 */ /* 0x000fc400000f0c03 */
[----:B------:R-:W-:-:S05]  /*2e60*/  @P4 LEA.HI.X R7, R4, c[0x0][0x1cc], R5, 0x1, P2 ;  /* 0x0000730004074a11 */ /* 0x000fca00010f0c05 */
[----:B------:R4:W-:Y:S04]  /*2e70*/  @P4 LDGSTS.E.BYPASS.LTC128B.128 [R213+0x4100], [R6.64], !P1 ;  /* 0x0410000006d54fae */ /* 0x0009e8000c901d48 */
[----:B------:R1:W-:Y:S04]  /*2e80*/  @P3 LDGSTS.E.BYPASS.LTC128B.128 [R213+0x4900], [R2.64], !P1 ;  /* 0x0490000002d53fae */ /* 0x0003e8000c901d48 */
[----:B------:R-:W0:Y:S01]  /*2e90*/  LDGDEPBAR ;  /* 0x00000000000079af */ /* 0x000e220000000000 */
[----:B------:R-:W-:-:S04]  /*2ea0*/  DEPBAR.LE SB0, 0x1 ;  /* 0x000080400000791a */ /* 0x000fc80000000000 */
[----:B------:R-:W-:-:S04]  /*2eb0*/  DEPBAR.LE SB0, 0x0 ;  /* 0x000080000000791a */ /* 0x000fc80000000000 */
[----:B------:R-:W-:Y:S01]  /*2ec0*/  BAR.SYNC.DEFER_BLOCKING 0x0 ;  /* 0x0000000000007b1d */ /* 0x000fe20000010000 */
[----:B------:R-:W-:Y:S02]  /*2ed0*/  IMAD R4, R12, c[0x0][0x208], RZ ;  /* 0x000082000c047a24 */ /* 0x000fe400078e02ff */
[----:B-1----:R-:W-:-:S04]  /*2ee0*/  IMAD.WIDE.U32 R2, R88, c[0x0][0x208], RZ ;  /* 0x0000820058027a25 */ /* 0x002fc800078e00ff */
[----:B------:R-:W-:Y:S01]  /*2ef0*/  IMAD R4, R88, c[0x0][0x20c], R4 ;  /* 0x0000830058047a24 */ /* 0x000fe200078e0204 */
[----:B----4-:R-:W-:Y:S02]  /*2f00*/  MOV R6, R16 ;  /* 0x0000001000067202 */ /* 0x010fe40000000f00 */
[----:B--2---:R-:W-:Y:S02]  /*2f10*/  MOV R7, R18 ;  /* 0x0000001200077202 */ /* 0x004fe40000000f00 */
[----:B------:R-:W-:Y:S01]  /*2f20*/  IADD3 R4, R3, R4, RZ ;  /* 0x0000000403047210 */ /* 0x000fe20007ffe0ff */
[----:B------:R-:W-:Y:S04]  /*2f30*/  LDSM.16.M88.4 R32, [R203] ;  /* 0x00000000cb20783b */ /* 0x000fe80000000200 */
[----:B------:R-:W1:Y:S01]  /*2f40*/  LDSM.16.M88.4 R48, [R196] ;  /* 0x00000000c430783b */ /* 0x000e620000000200 */
[----:B------:R-:W-:-:S03]  /*2f50*/  IMAD.WIDE.U32 R2, R2, 0x50, R6 ;  /* 0x0000005002027825 */ /* 0x000fc600078e0006 */
[----:B------:R-:W2:Y:S01]  /*2f60*/  LDSM.16.M88.4 R28, [R203+0x2000] ;  /* 0x00200000cb1c783b */ /* 0x000ea20000000200 */
[----:B------:R-:W-:Y:S01]  /*2f70*/  IMAD R4, R4, 0x50, RZ ;  /* 0x0000005004047824 */ /* 0x000fe200078e02ff */
[----:B-----5:R-:W-:Y:S02]  /*2f80*/  LEA R8, P0, R2, c[0x0][0x1f8], 0x1 ;  /* 0x00007e0002087a11 */ /* 0x020fe400078008ff */
[----:B------:R-:W-:Y:S01]  /*2f90*/  ISETP.GE.AND P2, PT, R14, c[0x0][0x1d4], PT ;  /* 0x000075000e007a0c */ /* 0x000fe20003f46270 */
[----:B------:R-:W-:Y:S01]  /*2fa0*/  LDSM.16.M88.4 R24, [R206] ;  /* 0x00000000ce18783b */ /* 0x000fe20000000200 */
[----:B------:R-:W-:-:S03]  /*2fb0*/  IADD3 R3, R3, R4, RZ ;  /* 0x0000000403037210 */ /* 0x000fc60007ffe0ff */
[----:B------:R-:W4:Y:S01]  /*2fc0*/  LDSM.16.M88.4 R44, [R207] ;  /* 0x00000000cf2c783b */ /* 0x000f220000000200 */
[----:B------:R-:W-:Y:S02]  /*2fd0*/  IADD3 R6, P3, R8, UR7, RZ ;  /* 0x0000000708067c10 */ /* 0x000fe4000ff7e0ff */
[----:B------:R-:W-:Y:S01]  /*2fe0*/  LEA.HI.X R9, R2, c[0x0][0x1fc], R3, 0x1, P0 ;  /* 0x00007f0002097a11 */ /* 0x000fe200000f0c03 */
[----:B------:R-:W-:Y:S01]  /*2ff0*/  LDSM.16.M88.4 R68, [R196+0x800] ;  /* 0x00080000c444783b */ /* 0x000fe20000000200 */
[----:B------:R-:W-:Y:S02]  /*3000*/  ISETP.LT.OR P6, PT, R0, 0x1, P2 ;  /* 0x000000010000780c */ /* 0x000fe400017c1670 */
[----:B------:R-:W-:Y:S01]  /*3010*/  IADD3 R4, P0, R6, UR7, RZ ;  /* 0x0000000706047c10 */ /* 0x000fe2000ff1e0ff */
[----:B------:R-:W-:Y:S01]  /*3020*/  LDSM.16.M88.4 R84, [R196+0x1000] ;  /* 0x00100000c454783b */ /* 0x000fe20000000200 */
[----:B------:R-:W-:Y:S02]  /*3030*/  IADD3.X R7, R9, UR5, RZ, P3, !PT ;  /* 0x0000000509077c10 */ /* 0x000fe40009ffe4ff */
[C---:B------:R-:W-:Y:S01]  /*3040*/  ISETP.LT.OR P5, PT, R0.reuse, 0x11, P2 ;  /* 0x000000110000780c */ /* 0x040fe200017a1670 */
[----:B------:R-:W-:Y:S01]  /*3050*/  LDSM.16.M88.4 R96, [R196+0x1800] ;  /* 0x00180000c460783b */ /* 0x000fe20000000200 */
[----:B------:R-:W-:-:S02]  /*3060*/  ISETP.LT.OR P4, PT, R0, 0x21, P2 ;  /* 0x000000210000780c */ /* 0x000fc40001781670 */
[----:B------:R-:W-:Y:S01]  /*3070*/  IADD3.X R5, R7, UR5, RZ, P0, !PT ;  /* 0x0000000507057c10 */ /* 0x000fe200087fe4ff */
[----:B------:R-:W-:Y:S01]  /*3080*/  LDSM.16.M88.4 R104, [R196+0x2000] ;  /* 0x00200000c468783b */ /* 0x000fe20000000200 */
[----:B------:R-:W-:Y:S02]  /*3090*/  ISETP.LT.OR P3, PT, R0, 0x31, P2 ;  /* 0x000000310000780c */ /* 0x000fe40001761670 */
[----:B------:R-:W-:Y:S01]  /*30a0*/  IADD3 R2, P0, R4, UR7, RZ ;  /* 0x0000000704027c10 */ /* 0x000fe2000ff1e0ff */
[----:B------:R-:W5:Y:S01]  /*30b0*/  LDSM.16.M88.4 R20, [R206+0x2000] ;  /* 0x00200000ce14783b */ /* 0x000f620000000200 */
[----:B------:R-:W-:Y:S02]  /*30c0*/  ISETP.LT.OR P2, PT, R0, 0x41, P2 ;  /* 0x000000410000780c */ /* 0x000fe40001741670 */
[----:B------:R-:W-:Y:S01]  /*30d0*/  IADD3.X R3, R5, UR5, RZ, P0, !PT ;  /* 0x0000000505037c10 */ /* 0x000fe200087fe4ff */
[----:B------:R-:W-:Y:S04]  /*30e0*/  LDSM.16.M88.4 R80, [R211] ;  /* 0x00000000d350783b */ /* 0x000fe80000000200 */
[----:B------:R-:W-:Y:S01]  /*30f0*/  LDSM.16.M88.4 R92, [R210] ;  /* 0x00000000d25c783b */ /* 0x000fe20000000200 */
[----:B-1----:R-:W-:Y:S03]  /*3100*/  HMMA.16816.F32.BF16 R12, R32, R48, RZ ;  /* 0x00000030200c723c */ /* 0x002fe600000418ff */
[----:B------:R-:W-:Y:S04]  /*3110*/  LDSM.16.M88.4 R100, [R209] ;  /* 0x00000000d164783b */ /* 0x000fe80000000200 */
[----:B------:R-:W-:Y:S04]  /*3120*/  LDSM.16.M88.4 R108, [R208] ;  /* 0x00000000d06c783b */ /* 0x000fe80000000200 */
[----:B------:R-:W-:Y:S01]  /*3130*/  @!PT LDS RZ, [RZ] ;  /* 0x00000000fffff984 */ /* 0x000fe20000000800 */
[----:B------:R-:W-:Y:S01]  /*3140*/  @!PT LDS RZ, [RZ] ;  /* 0x00000000fffff984 */ /* 0x000fe20000000800 */
[----:B------:R-:W-:Y:S01]  /*3150*/  @!PT LDS RZ, [RZ] ;  /* 0x00000000fffff984 */ /* 0x000fe20000000800 */
[----:B------:R1:W-:Y:S04]  /*3160*/  LDGSTS.E.BYPASS.LTC128B.128 [R213+0x100], [R8.64], !P6 ;  /* 0x0010000008d57fae */ /* 0x0003e8000f101d48 */
[----:B------:R2:W-:Y:S04]  /*3170*/  LDGSTS.E.BYPASS.LTC128B.128 [R213+0x900], [R6.64], !P5 ;  /* 0x0090000006d57fae */ /* 0x0005e8000e901d48 */
[----:B------:R2:W-:Y:S04]  /*3180*/  LDGSTS.E.BYPASS.LTC128B.128 [R213+0x1100], [R4.64], !P4 ;  /* 0x0110000004d57fae */ /* 0x0005e8000e101d48 */
[----:B------:R2:W-:Y:S01]  /*3190*/  LDGSTS.E.BYPASS.LTC128B.128 [R213+0x1900], [R2.64], !P3 ;  /* 0x0190000002d57fae */ /* 0x0005e2000d901d48 */
[----:B-1----:R-:W-:-:S04]  /*31a0*/  IADD3 R8, P0, R2, UR7, RZ ;  /* 0x0000000702087c10 */ /* 0x002fc8000ff1e0ff */
[----:B------:R-:W-:-:S05]  /*31b0*/  IADD3.X R9, R3, UR5, RZ, P0, !PT ;  /* 0x0000000503097c10 */ /* 0x000fca00087fe4ff */
[----:B------:R3:W-:Y:S04]  /*31c0*/  LDGSTS.E.BYPASS.LTC128B.128 [R213+0x2100], [R8.64], !P2 ;  /* 0x0210000008d57fae */ /* 0x0007e8000d101d48 */
[----:B------:R-:W-:Y:S04]  /*31d0*/  LDSM.16.M88.4 R36, [R202] ;  /* 0x00000000ca24783b */ /* 0x000fe80000000200 */
[----:B------:R-:W1:Y:S01]  /*31e0*/  LDSM.16.M88.4 R16, [R204] ;  /* 0x00000000cc10783b */ /* 0x000e620000000200 */
[----:B--2---:R-:W-:Y:S03]  /*31f0*/  HMMA.16816.F32.BF16 R52, R28, R48, RZ ;  /* 0x000000301c34723c */ /* 0x004fe600000418ff */
[----:B------:R-:W-:Y:S04]  /*3200*/  LDSM.16.M88.4 R40, [R199] ;  /* 0x00000000c728783b */ /* 0x000fe80000000200 */
[----:B------:R-:W-:Y:S01]  /*3210*/  LDSM.16.M88.4 R4, [R205+0x2000] ;  /* 0x00200000cd04783b */ /* 0x000fe20000000200 */
[----:B----4-:R-:W-:Y:S03]  /*3220*/  HMMA.16816.F32.BF16 R56, R24, R44, R12 ;  /* 0x0000002c1838723c */ /* 0x010fe6000004180c */
[----:B------:R-:W2:Y:S04]  /*3230*/  LDSM.16.M88.4 R12, [R204+0x2000] ;  /* 0x00200000cc0c783b */ /* 0x000ea80000000200 */
[----:B------:R-:W0:Y:S04]  /*3240*/  LDGDEPBAR ;  /* 0x00000000000079af */ /* 0x000e280000000000 */
[----:B---3--:R-:W3:Y:S01]  /*3250*/  LDSM.16.M88.4 R8, [R205] ;  /* 0x00000000cd08783b */ /* 0x008ee20000000200 */
[----:B------:R-:W-:Y:S08]  /*3260*/  HMMA.16816.F32.BF16 R64, R32, R50, RZ ;  /* 0x000000322040723c */ /* 0x000ff000000418ff */
[----:B-----5:R-:W-:Y:S08]  /*3270*/  HMMA.16816.F32.BF16 R52, R20, R44, R52 ;  /* 0x0000002c1434723c */ /* 0x020ff00000041834 */
[----:B-1----:R-:W-:Y:S08]  /*3280*/  HMMA.16816.F32.BF16 R60, R16, R36, R56 ;  /* 0x00000024103c723c */ /* 0x002ff00000041838 */
[----:B------:R-:W-:Y:S08]  /*3290*/  HMMA.16816.F32.BF16 R56, R28, R50, RZ ;  /* 0x000000321c38723c */ /* 0x000ff000000418ff */
[----:B--2---:R-:W-:Y:S08]  /*32a0*/  HMMA.16816.F32.BF16 R48, R12, R36, R52 ;  /* 0x000000240c30723c */ /* 0x004ff00000041834 */
[----:B------:R-:W-:Y:S08]  /*32b0*/  HMMA.16816.F32.BF16 R52, R24, R46, R64 ;  /* 0x0000002e1834723c */ /* 0x000ff00000041840 */
[----:B---3--:R-:W-:Y:S08]  /*32c0*/  HMMA.16816.F32.BF16 R64, R8, R40, R60 ;  /* 0x000000280840723c */ /* 0x008ff0000004183c */
[----:B------:R-:W-:Y:S01]  /*32d0*/  HMMA.16816.F32.BF16 R60, R20, R46, R56 ;  /* 0x0000002e143c723c */ /* 0x000fe20000041838 */
[----:B------:R-:W1:Y:S07]  /*32e0*/  LDSM.16.M88.4 R44, [R202+0x800] ;  /* 0x00080000ca2c783b */ /* 0x000e6e0000000200 */
[----:B------:R-:W-:Y:S08]  /*32f0*/  HMMA.16816.F32.BF16 R56, R32, R68, RZ ;  /* 0x000000442038723c */ /* 0x000ff000000418ff */
[----:B------:R-:W-:Y:S08]  /*3300*/  HMMA.16816.F32.BF16 R76, R4, R40, R48 ;  /* 0x00000028044c723c */ /* 0x000ff00000041830 */
[----:B------:R-:W-:Y:S01]  /*3310*/  HMMA.16816.F32.BF16 R48, R16, R38, R52 ;  /* 0x000000261030723c */ /* 0x000fe20000041834 */
[----:B------:R-:W-:-:S07]  /*3320*/  FMUL.FTZ R0, R64, c[0x0][0x320] ;  /* 0x0000c80040007a20 */ /* 0x000fce0000410000 */
[----:B------:R-:W-:Y:S01]  /*3330*/  HMMA.16816.F32.BF16 R52, R28, R68, RZ ;  /* 0x000000441c34723c */ /* 0x000fe200000418ff */
[----:B------:R2:W3:Y:S07]  /*3340*/  MUFU.TANH R151, R0 ;  /* 0x0000000000977308 */ /* 0x0004ee0000002400 */
[----:B------:R-:W-:Y:S01]  /*3350*/  HMMA.16816.F32.BF16 R56, R24, R80, R56 ;  /* 0x000000501838723c */ /* 0x000fe20000041838 */
[----:B--2---:R-:W-:-:S07]  /*3360*/  FMUL.FTZ R0, R65, c[0x0][0x320] ;  /* 0x0000c80041007a20 */ /* 0x004fce0000410000 */
[----:B------:R-:W-:Y:S01]  /*3370*/  HMMA.16816.F32.BF16 R60, R12, R38, R60 ;  /* 0x000000260c3c723c */ /* 0x000fe2000004183c */
[----:B------:R-:W2:Y:S01]  /*3380*/  LDSM.16.M88.4 R36, [R199+0x800] ;  /* 0x00080000c724783b */ /* 0x000ea20000000200 */
[----:B------:R4:W1:Y:S02]  /*3390*/  MUFU.TANH R150, R0 ;  /* 0x0000000000967308 */ /* 0x0008640000002400 */
[----:B----4-:R-:W-:-:S06]  /*33a0*/  FMUL.FTZ R0, R66, c[0x0][0x320] ;  /* 0x0000c80042007a20 */ /* 0x010fcc0000410000 */
[----:B------:R4:W1:Y:S02]  /*33b0*/  MUFU.TANH R149, R0 ;  /* 0x0000000000957308 */ /* 0x0008640000002400 */
[----:B----4-:R-:W-:Y:S02]  /*33c0*/  FMUL.FTZ R0, R67, c[0x0][0x320] ;  /* 0x0000c80043007a20 */ /* 0x010fe40000410000 */
[----:B------:R-:W-:Y:S04]  /*33d0*/  HMMA.16816.F32.BF16 R64, R8, R42, R48 ;  /* 0x0000002a0840723c */ /* 0x000fe80000041830 */
[----:B------:R4:W1:Y:S04]  /*33e0*/  MUFU.TANH R148, R0 ;  /* 0x0000000000947308 */ /* 0x0008680000002400 */
[----:B------:R-:W-:Y:S01]  /*33f0*/  HMMA.16816.F32.BF16 R48, R20, R80, R52 ;  /* 0x000000501430723c */ /* 0x000fe20000041834 */
[----:B----4-:R-:W-:-:S07]  /*3400*/  FMUL.FTZ R0, R76, c[0x0][0x320] ;  /* 0x0000c8004c007a20 */ /* 0x010fce0000410000 */
[----:B------:R-:W-:Y:S01]  /*3410*/  HMMA.16816.F32.BF16 R52, R32, R70, RZ ;  /* 0x000000462034723c */ /* 0x000fe200000418ff */
[----:B------:R4:W2:Y:S07]  /*3420*/  MUFU.TANH R147, R0 ;  /* 0x0000000000937308 */ /* 0x0008ae0000002400 */
[----:B-1----:R-:W-:Y:S01]  /*3430*/  HMMA.16816.F32.BF16 R56, R16, R44, R56 ;  /* 0x0000002c1038723c */ /* 0x002fe20000041838 */
[----:B----4-:R-:W-:-:S04]  /*3440*/  FMUL.FTZ R0, R77, c[0x0][0x320] ;  /* 0x0000c8004d007a20 */ /* 0x010fc80000410000 */
[----:B------:R1:W4:Y:S03]  /*3450*/  MUFU.TANH R146, R0 ;  /* 0x0000000000927308 */ /* 0x0003260000002400 */
[----:B------:R-:W-:Y:S01]  /*3460*/  HMMA.16816.F32.BF16 R72, R4, R42, R60 ;  /* 0x0000002a0448723c */ /* 0x000fe2000004183c */
[----:B-1----:R-:W-:-:S04]  /*3470*/  FMUL.FTZ R0, R78, c[0x0][0x320] ;  /* 0x0000c8004e007a20 */ /* 0x002fc80000410000 */
[----:B------:R1:W1:Y:S03]  /*3480*/  MUFU.TANH R141, R0 ;  /* 0x00000000008d7308 */ /* 0x0002660000002400 */
[----:B------:R-:W-:Y:S01]  /*3490*/  HMMA.16816.F32.BF16 R60, R28, R70, RZ ;  /* 0x000000461c3c723c */ /* 0x000fe200000418ff */
[----:B-1----:R-:W-:-:S04]  /*34a0*/  FMUL.FTZ R0, R79, c[0x0][0x320] ;  /* 0x0000c8004f007a20 */ /* 0x002fc80000410000 */
[----:B------:R1:W1:Y:S03]  /*34b0*/  MUFU.TANH R142, R0 ;  /* 0x00000000008e7308 */ /* 0x0002660000002400 */
[----:B------:R-:W-:Y:S01]  /*34c0*/  HMMA.16816.F32.BF16 R40, R12, R44, R48 ;  /* 0x0000002c0c28723c */ /* 0x000fe20000041830 */
[----:B-1----:R-:W-:-:S04]  /*34d0*/  FMUL.FTZ R0, R64, c[0x0][0x320] ;  /* 0x0000c80040007a20 */ /* 0x002fc80000410000 */
[----:B------:R1:W1:Y:S03]  /*34e0*/  MUFU.TANH R145, R0 ;  /* 0x0000000000917308 */ /* 0x0002660000002400 */
[----:B------:R-:W-:Y:S01]  /*34f0*/  HMMA.16816.F32.BF16 R48, R24, R82, R52 ;  /* 0x000000521830723c */ /* 0x000fe20000041834 */
[----:B-1----:R-:W-:-:S04]  /*3500*/  FMUL.FTZ R0, R65, c[0x0][0x320] ;  /* 0x0000c80041007a20 */ /* 0x002fc80000410000 */
[----:B------:R1:W1:Y:S03]  /*3510*/  MUFU.TANH R143, R0 ;  /* 0x00000000008f7308 */ /* 0x0002660000002400 */
[----:B------:R-:W-:Y:S01]  /*3520*/  HMMA.16816.F32.BF16 R60, R20, R82, R60 ;  /* 0x00000052143c723c */ /* 0x000fe2000004183c */
[----:B-1----:R-:W-:-:S04]  /*3530*/  FMUL.FTZ R0, R66, c[0x0][0x320] ;  /* 0x0000c80042007a20 */ /* 0x002fc80000410000 */
[----:B------:R1:W1:Y:S02]  /*3540*/  MUFU.TANH R140, R0 ;  /* 0x00000000008c7308 */ /* 0x0002640000002400 */
[----:B-1----:R-:W-:Y:S02]  /*3550*/  FMUL.FTZ R0, R67, c[0x0][0x320] ;  /* 0x0000c80043007a20 */ /* 0x002fe40000410000 */
[----:B--2---:R-:W-:Y:S04]  /*3560*/  HMMA.16816.F32.BF16 R64, R8, R36, R56 ;  /* 0x000000240840723c */ /* 0x004fe80000041838 */
[----:B------:R1:W2:Y:S04]  /*3570*/  MUFU.TANH R139, R0 ;  /* 0x00000000008b7308 */ /* 0x0002a80000002400 */
[----:B------:R-:W-:Y:S01]  /*3580*/  HMMA.16816.F32.BF16 R56, R32, R84, RZ ;  /* 0x000000542038723c */ /* 0x000fe200000418ff */
[----:B-1----:R-:W-:-:S04]  /*3590*/  FMUL.FTZ R0, R72, c[0x0][0x320] ;  /* 0x0000c80048007a20 */ /* 0x002fc80000410000 */
[----:B------:R1:W1:Y:S03]  /*35a0*/  MUFU.TANH R136, R0 ;  /* 0x0000000000887308 */ /* 0x0002660000002400 */
[----:B------:R-:W-:Y:S01]  /*35b0*/  HMMA.16816.F32.BF16 R76, R4, R36, R40 ;  /* 0x00000024044c723c */ /* 0x000fe20000041828 */
[----:B------:R-:W5:Y:S07]  /*35c0*/  LDSM.16.M88.4 R40, [R202+0x1000] ;  /* 0x00100000ca28783b */ /* 0x000f6e0000000200 */
[----:B------:R-:W-:Y:S01]  /*35d0*/  HMMA.16816.F32.BF16 R48, R16, R46, R48 ;  /* 0x0000002e1030723c */ /* 0x000fe20000041830 */
[----:B-1----:R-:W-:-:S04]  /*35e0*/  FMUL.FTZ R0, R73, c[0x0][0x320] ;  /* 0x0000c80049007a20 */ /* 0x002fc80000410000 */
[----:B------:R1:W1:Y:S03]  /*35f0*/  MUFU.TANH R135, R0 ;  /* 0x0000000000877308 */ /* 0x0002660000002400 */
[----:B------:R-:W-:Y:S01]  /*3600*/  HMMA.16816.F32.BF16 R52, R28, R84, RZ ;  /* 0x000000541c34723c */ /* 0x000fe200000418ff */
[----:B-1----:R-:W-:-:S04]  /*3610*/  FMUL.FTZ R0, R74, c[0x0][0x320] ;  /* 0x0000c8004a007a20 */ /* 0x002fc80000410000 */
[----:B------:R1:W1:Y:S03]  /*3620*/  MUFU.TANH R125, R0 ;  /* 0x00000000007d7308 */ /* 0x0002660000002400 */
[----:B------:R-:W-:Y:S01]  /*3630*/  HMMA.16816.F32.BF16 R60, R12, R46, R60 ;  /* 0x0000002e0c3c723c */ /* 0x000fe2000004183c */
[----:B------:R-:W2:Y:S01]  /*3640*/  LDSM.16.M88.4 R44, [R199+0x1000] ;  /* 0x00100000c72c783b */ /* 0x000ea20000000200 */
[----:B-1----:R-:W-:-:S04]  /*3650*/  FMUL.FTZ R0, R75, c[0x0][0x320] ;  /* 0x0000c8004b007a20 */ /* 0x002fc80000410000 */
[----:B------:R1:W1:Y:S02]  /*3660*/  MUFU.TANH R128, R0 ;  /* 0x0000000000807308 */ /* 0x0002640000002400 */
[----:B------:R-:W-:Y:S01]  /*3670*/  HMMA.16816.F32.BF16 R56, R24, R92, R56 ;  /* 0x0000005c1838723c */ /* 0x000fe20000041838 */
[----:B-1----:R-:W-:-:S05]  /*3680*/  FMUL.FTZ R0, R64, c[0x0][0x320] ;  /* 0x0000c80040007a20 */ /* 0x002fca0000410000 */
[----:B------:R1:W1:Y:S02]  /*3690*/  MUFU.TANH R132, R0 ;  /* 0x0000000000847308 */ /* 0x0002640000002400 */
[----:B-1----:R-:W-:-:S06]  /*36a0*/  FMUL.FTZ R0, R65, c[0x0][0x320] ;  /* 0x0000c80041007a20 */ /* 0x002fcc0000410000 */
[----:B------:R1:W1:Y:S02]  /*36b0*/  MUFU.TANH R129, R0 ;  /* 0x0000000000817308 */ /* 0x0002640000002400 */
[----:B-1----:R-:W-:-:S06]  /*36c0*/  FMUL.FTZ R0, R66, c[0x0][0x320] ;  /* 0x0000c80042007a20 */ /* 0x002fcc0000410000 */
[----:B------:R1:W1:Y:S02]  /*36d0*/  MUFU.TANH R124, R0 ;  /* 0x00000000007c7308 */ /* 0x0002640000002400 */
[----:B-1----:R-:W-:Y:S02]  /*36e0*/  FMUL.FTZ R0, R67, c[0x0][0x320] ;  /* 0x0000c80043007a20 */ /* 0x002fe40000410000 */
[----:B------:R-:W-:Y:S04]  /*36f0*/  HMMA.16816.F32.BF16 R64, R8, R38, R48 ;  /* 0x000000260840723c */ /* 0x000fe80000041830 */
[----:B------:R1:W1:Y:S04]  /*3700*/  MUFU.TANH R119, R0 ;  /* 0x0000000000777308 */ /* 0x0002680000002400 */
[----:B------:R-:W-:Y:S01]  /*3710*/  HMMA.16816.F32.BF16 R48, R20, R92, R52 ;  /* 0x0000005c1430723c */ /* 0x000fe20000041834 */
[----:B-1----:R-:W-:-:S07]  /*3720*/  FMUL.FTZ R0, R76, c[0x0][0x320] ;  /* 0x0000c8004c007a20 */ /* 0x002fce0000410000 */
[----:B------:R-:W-:Y:S01]  /*3730*/  HMMA.16816.F32.BF16 R52, R32, R86, RZ ;  /* 0x000000562034723c */ /* 0x000fe200000418ff */
[----:B------:R1:W1:Y:S07]  /*3740*/  MUFU.TANH R118, R0 ;  /* 0x0000000000767308 */ /* 0x00026e0000002400 */
[----:B------:R-:W-:Y:S01]  /*3750*/  HMMA.16816.F32.BF16 R68, R4, R38, R60 ;  /* 0x000000260444723c */ /* 0x000fe2000004183c */
[----:B-1----:R-:W-:-:S07]  /*3760*/  FMUL.FTZ R0, R77, c[0x0][0x320] ;  /* 0x0000c8004d007a20 */ /* 0x002fce0000410000 */
[----:B-----5:R-:W-:Y:S01]  /*3770*/  HMMA.16816.F32.BF16 R56, R16, R40, R56 ;  /* 0x000000281038723c */ /* 0x020fe20000041838 */
[----:B------:R1:W1:Y:S07]  /*3780*/  MUFU.TANH R117, R0 ;  /* 0x0000000000757308 */ /* 0x00026e0000002400 */
        /* <DEDUP_REMOVED lines=12> */
[----:B-1----:R-:W-:-:S06]  /*3850*/  FMUL.FTZ R0, R66, c[0x0][0x320] ;  /* 0x0000c80042007a20 */ /* 0x002fcc0000410000 */
[----:B------:R1:W1:Y:S02]  /*3860*/  MUFU.TANH R91, R0 ;  /* 0x00000000005b7308 */ /* 0x0002640000002400 */
[----:B-1----:R-:W-:Y:S02]  /*3870*/  FMUL.FTZ R0, R67, c[0x0][0x320] ;  /* 0x0000c80043007a20 */ /* 0x002fe40000410000 */
[----:B--2---:R-:W-:Y:S04]  /*3880*/  HMMA.16816.F32.BF16 R64, R8, R44, R56 ;  /* 0x0000002c0840723c */ /* 0x004fe80000041838 */
[----:B------:R1:W2:Y:S04]  /*3890*/  MUFU.TANH R120, R0 ;  /* 0x0000000000787308 */ /* 0x0002a80000002400 */
[----:B------:R-:W-:Y:S01]  /*38a0*/  HMMA.16816.F32.BF16 R56, R32, R96, RZ ;  /* 0x000000602038723c */ /* 0x000fe200000418ff */
[----:B-1----:R-:W-:-:S04]  /*38b0*/  FMUL.FTZ R0, R68, c[0x0][0x320] ;  /* 0x0000c80044007a20 */ /* 0x002fc80000410000 */
[----:B------:R1:W1:Y:S03]  /*38c0*/  MUFU.TANH R87, R0 ;  /* 0x0000000000577308 */ /* 0x0002660000002400 */
[----:B------:R-:W-:Y:S08]  /*38d0*/  HMMA.16816.F32.BF16 R72, R4, R44, R36 ;  /* 0x0000002c0448723c */ /* 0x000ff00000041824 */
[----:B------:R-:W-:Y:S01]  /*38e0*/  HMMA.16816.F32.BF16 R36, R16, R42, R48 ;  /* 0x0000002a1024723c */ /* 0x000fe20000041830 */
[----:B------:R-:W5:Y:S01]  /*38f0*/  LDSM.16.M88.4 R48, [R202+0x1800] ;  /* 0x00180000ca30783b */ /* 0x000f620000000200 */
[----:B-1----:R-:W-:-:S04]  /*3900*/  FMUL.FTZ R0, R69, c[0x0][0x320] ;  /* 0x0000c80045007a20 */ /* 0x002fc80000410000 */
[----:B------:R1:W1:Y:S02]  /*3910*/  MUFU.TANH R86, R0 ;  /* 0x0000000000567308 */ /* 0x0002640000002400 */
[----:B------:R-:W-:Y:S01]  /*3920*/  HMMA.16816.F32.BF16 R60, R12, R42, R60 ;  /* 0x0000002a0c3c723c */ /* 0x000fe2000004183c */
[----:B-1----:R-:W-:-:S05]  /*3930*/  FMUL.FTZ R0, R70, c[0x0][0x320] ;  /* 0x0000c80046007a20 */ /* 0x002fca0000410000 */
[----:B------:R1:W1:Y:S02]  /*3940*/  MUFU.TANH R85, R0 ;  /* 0x0000000000557308 */ /* 0x0002640000002400 */
[----:B------:R-:W-:Y:S01]  /*3950*/  HMMA.16816.F32.BF16 R52, R28, R96, RZ ;  /* 0x000000601c34723c */ /* 0x000fe200000418ff */
[----:B-1----:R-:W-:-:S05]  /*3960*/  FMUL.FTZ R0, R71, c[0x0][0x320] ;  /* 0x0000c80047007a20 */ /* 0x002fca0000410000 */
[----:B------:R1:W1:Y:S02]  /*3970*/  MUFU.TANH R92, R0 ;  /* 0x00000000005c7308 */ /* 0x0002640000002400 */
[----:B------:R-:W-:Y:S01]  /*3980*/  HMMA.16816.F32.BF16 R56, R24, R100, R56 ;  /* 0x000000641838723c */ /* 0x000fe20000041838 */
[----:B-1----:R-:W-:-:S05]  /*3990*/  FMUL.FTZ R0, R64, c[0x0][0x320] ;  /* 0x0000c80040007a20 */ /* 0x002fca0000410000 */
[----:B------:R1:W1:Y:S02]  /*39a0*/  MUFU.TANH R121, R0 ;  /* 0x0000000000797308 */ /* 0x0002640000002400 */
[----:B-1----:R-:W-:-:S06]  /*39b0*/  FMUL.FTZ R0, R65, c[0x0][0x320] ;  /* 0x0000c80041007a20 */ /* 0x002fcc0000410000 */
[----:B------:R1:W1:Y:S01]  /*39c0*/  MUFU.TANH R130, R0 ;  /* 0x0000000000827308 */ /* 0x0002620000002400 */
[----:B------:R-:W-:Y:S01]  /*39d0*/  HMMA.16816.F32.BF16 R68, R4, R46, R60 ;  /* 0x0000002e0444723c */ /* 0x000fe2000004183c */
[----:B-1----:R-:W-:-:S06]  /*39e0*/  FMUL.FTZ R0, R66, c[0x0][0x320] ;  /* 0x0000c80042007a20 */ /* 0x002fcc0000410000 */
[----:B------:R1:W1:Y:S01]  /*39f0*/  MUFU.TANH R134, R0 ;  /* 0x0000000000867308 */ /* 0x0002620000002400 */
[----:B------:R-:W-:Y:S01]  /*3a00*/  HMMA.16816.F32.BF16 R40, R20, R100, R52 ;  /* 0x000000641428723c */ /* 0x000fe20000041834 */
[----:B-1----:R-:W-:-:S07]  /*3a10*/  FMUL.FTZ R0, R67, c[0x0][0x320] ;  /* 0x0000c80043007a20 */ /* 0x002fce0000410000 */
[----:B------:R-:W-:Y:S01]  /*3a20*/  HMMA.16816.F32.BF16 R64, R8, R46, R36 ;  /* 0x0000002e0840723c */ /* 0x000fe20000041824 */
[----:B------:R-:W1:Y:S01]  /*3a30*/  LDSM.16.M88.4 R36, [R199+0x1800] ;  /* 0x00180000c724783b */ /* 0x000e620000000200 */
[----:B------:R2:W1:Y:S06]  /*3a40*/  MUFU.TANH R137, R0 ;  /* 0x0000000000897308 */ /* 0x00046c0000002400 */
[----:B------:R-:W-:Y:S01]  /*3a50*/  HMMA.16816.F32.BF16 R44, R32, R98, RZ ;  /* 0x00000062202c723c */ /* 0x000fe200000418ff */
[----:B--2---:R-:W-:-:S04]  /*3a60*/  FMUL.FTZ R0, R72, c[0x0][0x320] ;  /* 0x0000c80048007a20 */ /* 0x004fc80000410000 */
[----:B------:R2:W1:Y:S03]  /*3a70*/  MUFU.TANH R122, R0 ;  /* 0x00000000007a7308 */ /* 0x0004660000002400 */
[----:B-----5:R-:W-:Y:S01]  /*3a80*/  HMMA.16816.F32.BF16 R52, R16, R48, R56 ;  /* 0x000000301034723c */ /* 0x020fe20000041838 */
[----:B--2---:R-:W-:-:S04]  /*3a90*/  FMUL.FTZ R0, R73, c[0x0][0x320] ;  /* 0x0000c80049007a20 */ /* 0x004fc80000410000 */
[----:B------:R2:W1:Y:S03]  /*3aa0*/  MUFU.TANH R123, R0 ;  /* 0x00000000007b7308 */ /* 0x0004660000002400 */
[----:B------:R-:W-:Y:S01]  /*3ab0*/  HMMA.16816.F32.BF16 R56, R28, R98, RZ ;  /* 0x000000621c38723c */ /* 0x000fe200000418ff */
[----:B--2---:R-:W-:-:S04]  /*3ac0*/  FMUL.FTZ R0, R74, c[0x0][0x320] ;  /* 0x0000c8004a007a20 */ /* 0x004fc80000410000 */
[----:B------:R2:W1:Y:S03]  /*3ad0*/  MUFU.TANH R126, R0 ;  /* 0x00000000007e7308 */ /* 0x0004660000002400 */
[----:B------:R-:W-:Y:S01]  /*3ae0*/  HMMA.16816.F32.BF16 R40, R12, R48, R40 ;  /* 0x000000300c28723c */ /* 0x000fe20000041828 */
[----:B--2---:R-:W-:-:S04]  /*3af0*/  FMUL.FTZ R0, R75, c[0x0][0x320] ;  /* 0x0000c8004b007a20 */ /* 0x004fc80000410000 */
[----:B------:R2:W1:Y:S03]  /*3b00*/  MUFU.TANH R127, R0 ;  /* 0x00000000007f7308 */ /* 0x0004660000002400 */
[----:B------:R-:W-:Y:S01]  /*3b10*/  HMMA.16816.F32.BF16 R44, R24, R102, R44 ;  /* 0x00000066182c723c */ /* 0x000fe2000004182c */
[----:B--2---:R-:W-:-:S04]  /*3b20*/  FMUL.FTZ R0, R64, c[0x0][0x320] ;  /* 0x0000c80040007a20 */ /* 0x004fc80000410000 */
[----:B------:R2:W1:Y:S02]  /*3b30*/  MUFU.TANH R131, R0 ;  /* 0x0000000000837308 */ /* 0x0004640000002400 */
[----:B--2---:R-:W-:-:S06]  /*3b40*/  FMUL.FTZ R0, R65, c[0x0][0x320] ;  /* 0x0000c80041007a20 */ /* 0x004fcc0000410000 */
[----:B------:R2:W1:Y:S01]  /*3b50*/  MUFU.TANH R133, R0 ;  /* 0x0000000000857308 */ /* 0x0004620000002400 */
[----:B------:R-:W-:Y:S01]  /*3b60*/  HMMA.16816.F32.BF16 R60, R20, R102, R56 ;  /* 0x00000066143c723c */ /* 0x000fe20000041838 */
[----:B--2---:R-:W-:-:S06]  /*3b70*/  FMUL.FTZ R0, R66, c[0x0][0x320] ;  /* 0x0000c80042007a20 */ /* 0x004fcc0000410000 */
[----:B------:R2:W1:Y:S01]  /*3b80*/  MUFU.TANH R138, R0 ;  /* 0x00000000008a7308 */ /* 0x0004620000002400 */
[----:B------:R-:W-:Y:S01]  /*3b90*/  HMMA.16816.F32.BF16 R56, R32, R104, RZ ;  /* 0x000000682038723c */ /* 0x000fe200000418ff */
[----:B--2---:R-:W-:-:S07]  /*3ba0*/  FMUL.FTZ R0, R67, c[0x0][0x320] ;  /* 0x0000c80043007a20 */ /* 0x004fce0000410000 */
[----:B-1----:R-:W-:Y:S01]  /*3bb0*/  HMMA.16816.F32.BF16 R64, R8, R36, R52 ;  /* 0x000000240840723c */ /* 0x002fe20000041834 */
[----:B------:R1:W2:Y:S02]  /*3bc0*/  MUFU.TANH R144, R0 ;  /* 0x0000000000907308 */ /* 0x0002a40000002400 */
[----:B-1----:R-:W-:-:S06]  /*3bd0*/  FMUL.FTZ R0, R68, c[0x0][0x320] ;  /* 0x0000c80044007a20 */ /* 0x002fcc0000410000 */
[----:B------:R1:W1:Y:S01]  /*3be0*/  MUFU.TANH R84, R0 ;  /* 0x0000000000547308 */ /* 0x0002620000002400 */
        /* <DEDUP_REMOVED lines=15> */
[----:B------:R1:W1:Y:S01]  /*3ce0*/  MUFU.TANH R82, R0 ;  /* 0x0000000000527308 */ /* 0x0002620000002400 */
[----:B------:R-:W-:Y:S01]  /*3cf0*/  HMMA.16816.F32.BF16 R32, R32, R106, RZ ;  /* 0x0000006a2020723c */ /* 0x000fe200000418ff */
[----:B-1----:R-:W-:-:S06]  /*3d00*/  FMUL.FTZ R0, R66, c[0x0][0x320] ;  /* 0x0000c80042007a20 */ /* 0x002fcc0000410000 */
[----:B------:R1:W1:Y:S01]  /*3d10*/  MUFU.TANH R78, R0 ;  /* 0x00000000004e7308 */ /* 0x0002620000002400 */
[----:B------:R-:W-:Y:S01]  /*3d20*/  HMMA.16816.F32.BF16 R52, R20, R108, R52 ;  /* 0x0000006c1434723c */ /* 0x000fe20000041834 */
[----:B-1----:R-:W-:-:S07]  /*3d30*/  FMUL.FTZ R0, R67, c[0x0][0x320] ;  /* 0x0000c80043007a20 */ /* 0x002fce0000410000 */
[----:B------:R-:W-:Y:S01]  /*3d40*/  HMMA.16816.F32.BF16 R64, R8, R38, R44 ;  /* 0x000000260840723c */ /* 0x000fe2000004182c */
[----:B------:R-:W1:Y:S01]  /*3d50*/  LDSM.16.M88.4 R44, [R199+0x2000] ;  /* 0x00200000c72c783b */ /* 0x000e620000000200 */
[----:B------:R2:W1:Y:S01]  /*3d60*/  MUFU.TANH R77, R0 ;  /* 0x00000000004d7308 */ /* 0x0004620000002400 */
[----:B------:R-:W-:Y:S01]  /*3d70*/  ISETP.GT.AND P0, PT, R88, R247, PT ;  /* 0x000000f75800720c */ /* 0x000fe20003f04270 */
[----:B------:R-:W-:-:S04]  /*3d80*/  DEPBAR.LE SB0, 0x0 ;  /* 0x000080000000791a */ /* 0x000fc80000000000 */
[----:B--2---:R-:W-:-:S04]  /*3d90*/  FMUL.FTZ R0, R72, c[0x0][0x320] ;  /* 0x0000c80048007a20 */ /* 0x004fc80000410000 */
[----:B------:R2:W1:Y:S01]  /*3da0*/  MUFU.TANH R76, R0 ;  /* 0x00000000004c7308 */ /* 0x0004620000002400 */
[----:B------:R-:W-:Y:S08]  /*3db0*/  HMMA.16816.F32.BF16 R60, R4, R38, R48 ;  /* 0x00000026043c723c */ /* 0x000ff00000041830 */
        /* <DEDUP_REMOVED lines=11> */
[----:B------:R2:W2:Y:S03]  /*3e70*/  MUFU.TANH R57, R0 ;  /* 0x0000000000397308 */ /* 0x0004a60000002400 */
[----:B-1----:R-:W-:Y:S01]  /*3e80*/  HMMA.16816.F32.BF16 R36, R8, R44, R36 ;  /* 0x0000002c0824723c */ /* 0x002fe20000041824 */
[----:B--2---:R-:W-:-:S04]  /*3e90*/  FMUL.FTZ R0, R65, c[0x0][0x320] ;  /* 0x0000c80041007a20 */ /* 0x004fc80000410000 */
[----:B------:R1:W2:Y:S02]  /*3ea0*/  MUFU.TANH R56, R0 ;  /* 0x0000000000387308 */ /* 0x0002a40000002400 */
[----:B-1----:R-:W-:-:S06]  /*3eb0*/  FMUL.FTZ R0, R66, c[0x0][0x320] ;  /* 0x0000c80042007a20 */ /* 0x002fcc0000410000 */
[----:B------:R1:W1:Y:S01]  /*3ec0*/  MUFU.TANH R58, R0 ;  /* 0x00000000003a7308 */ /* 0x0002620000002400 */
[----:B------:R-:W-:Y:S01]  /*3ed0*/  HMMA.16816.F32.BF16 R32, R20, R110, R48 ;  /* 0x0000006e1420723c */ /* 0x000fe20000041830 */
[----:B-1----:R-:W-:-:S06]  /*3ee0*/  FMUL.FTZ R0, R67, c[0x0][0x320] ;  /* 0x0000c80043007a20 */ /* 0x002fcc0000410000 */
[----:B------:R1:W1:Y:S01]  /*3ef0*/  MUFU.TANH R54, R0 ;  /* 0x0000000000367308 */ /* 0x0002620000002400 */
[----:B------:R-:W-:Y:S01]  /*3f00*/  HMMA.16816.F32.BF16 R16, R16, R42, R24 ;  /* 0x0000002a1010723c */ /* 0x000fe20000041818 */
[----:B-1----:R-:W-:-:S06]  /*3f10*/  FMUL.FTZ R0, R60, c[0x0][0x320] ;  /* 0x0000c8003c007a20 */ /* 0x002fcc0000410000 */
[----:B------:R1:W1:Y:S01]  /*3f20*/  MUFU.TANH R52, R0 ;  /* 0x0000000000347308 */ /* 0x0002620000002400 */
[----:B------:R-:W-:Y:S01]  /*3f30*/  HMMA.16816.F32.BF16 R20, R4, R44, R28 ;  /* 0x0000002c0414723c */ /* 0x000fe2000004181c */
[----:B-1----:R-:W-:-:S06]  /*3f40*/  FMUL.FTZ R0, R61, c[0x0][0x320] ;  /* 0x0000c8003d007a20 */ /* 0x002fcc0000410000 */
[----:B------:R1:W1:Y:S02]  /*3f50*/  MUFU.TANH R53, R0 ;  /* 0x0000000000357308 */ /* 0x0002640000002400 */
[----:B-1----:R-:W-:-:S06]  /*3f60*/  FMUL.FTZ R0, R62, c[0x0][0x320] ;  /* 0x0000c8003e007a20 */ /* 0x002fcc0000410000 */
[----:B------:R1:W1:Y:S02]  /*3f70*/  MUFU.TANH R40, R0 ;  /* 0x0000000000287308 */ /* 0x0002640000002400 */
        /* <DEDUP_REMOVED lines=35> */
[----:B------:R-:W-:Y:S01]  /*41b0*/  BSSY B0, `(.L_x_73) ;  /* 0x0000022000007945 */ /* 0x000fe20003800000 */
[----:B-1----:R-:W-:-:S06]  /*41c0*/  FMUL.FTZ R0, R7, c[0x0][0x320] ;  /* 0x0000c80007007a20 */ /* 0x002fcc0000410000 */
[----:B------:R1:W1:Y:S01]  /*41d0*/  MUFU.TANH R22, R0 ;  /* 0x0000000000167308 */ /* 0x0002620000002400 */
[----:B------:R-:W-:Y:S06]  /*41e0*/  BAR.SYNC.DEFER_BLOCKING 0x0 ;  /* 0x0000000000007b1d */ /* 0x000fec0000010000 */
[----:B------:R-:W-:Y:S05]  /*41f0*/  @!P0 BRA `(.L_x_74) ;  /* 0x000001d000008947 */ /* 0x000fea0003800000 */
[----:B-1234-:R-:W-:Y:S01]  /*4200*/  IADD3 R0, R246, -0x2, RZ ;  /* 0xfffffffef6007810 */ /* 0x01efe20007ffe0ff */
[C---:B------:R-:W-:Y:S01]  /*4210*/  IMAD.SHL.U32 R10, R152.reuse, 0x20, RZ ;  /* 0x00000020980a7824 */ /* 0x040fe200078e00ff */
[----:B------:R-:W-:Y:S02]  /*4220*/  SHF.L.U64.HI R11, R152, 0x5, R153 ;  /* 0x00000005980b7819 */ /* 0x000fe40000010299 */
[----:B------:R-:W-:-:S05]  /*4230*/  SHF.R.S32.HI R2, RZ, 0x1f, R0 ;  /* 0x0000001fff027819 */ /* 0x000fca0000011400 */
[----:B------:R-:W-:Y:S02]  /*4240*/  IMAD R4, R2, c[0x0][0x1e0], RZ ;  /* 0x0000780002047a24 */ /* 0x000fe400078e02ff */
[----:B------:R-:W-:-:S04]  /*4250*/  IMAD.WIDE.U32 R2, R0, c[0x0][0x1e0], RZ ;  /* 0x0000780000027a25 */ /* 0x000fc800078e00ff */
[----:B------:R-:W-:-:S04]  /*4260*/  IMAD R0, R0, c[0x0][0x1e4], R4 ;  /* 0x0000790000007a24 */ /* 0x000fc800078e0204 */
[----:B------:R-:W-:Y:S02]  /*4270*/  IMAD.IADD R0, R3, 0x1, R0 ;  /* 0x0000000103007824 */ /* 0x000fe400078e0200 */
[----:B------:R-:W-:-:S04]  /*4280*/  IMAD.WIDE.U32 R2, R2, 0x50, R112 ;  /* 0x0000005002027825 */ /* 0x000fc800078e0070 */
[----:B------:R-:W-:Y:S01]  /*4290*/  IMAD R0, R0, 0x50, RZ ;  /* 0x0000005000007824 */ /* 0x000fe200078e02ff */
[----:B------:R-:W-:-:S04]  /*42a0*/  LEA R8, P0, R2, c[0x0][0x1c8], 0x1 ;  /* 0x0000720002087a11 */ /* 0x000fc800078008ff */
[----:B------:R-:W-:Y:S02]  /*42b0*/  IADD3 R0, R3, R0, RZ ;  /* 0x0000000003007210 */ /* 0x000fe40007ffe0ff */
[----:B------:R-:W-:Y:S02]  /*42c0*/  IADD3 R6, P2, R10, R8, RZ ;  /* 0x000000080a067210 */ /* 0x000fe40007f5e0ff */
[----:B------:R-:W-:Y:S02]  /*42d0*/  LEA.HI.X R9, R2, c[0x0][0x1cc], R0, 0x1, P0 ;  /* 0x0000730002097a11 */ /* 0x000fe400000f0c00 */
[----:B------:R-:W-:-:S03]  /*42e0*/  IADD3 R4, P0, R6, R10, RZ ;  /* 0x0000000a06047210 */ /* 0x000fc60007f1e0ff */
[----:B------:R-:W-:Y:S01]  /*42f0*/  IMAD.X R7, R11, 0x1, R9, P2 ;  /* 0x000000010b077824 */ /* 0x000fe200010e0609 */
[-C--:B------:R-:W-:Y:S01]  /*4300*/  IADD3 R2, P2, R4, R10.reuse, RZ ;  /* 0x0000000a04027210 */ /* 0x080fe20007f5e0ff */
[----:B------:R-:W-:Y:S01]  /*4310*/  @!PT LDS RZ, [RZ] ;  /* 0x00000000fffff984 */ /* 0x000fe20000000800 */
[----:B------:R-:W-:Y:S01]  /*4320*/  @!PT LDS RZ, [RZ] ;  /* 0x00000000fffff984 */ /* 0x000fe20000000800 */
[----:B------:R-:W-:Y:S01]  /*4330*/  @!PT LDS RZ, [RZ] ;  /* 0x00000000fffff984 */ /* 0x000fe20000000800 */
[----:B------:R1:W-:Y:S03]  /*4340*/  LDGSTS.E.BYPASS.LTC128B.128 [R213+0x2900], [R8.64], !P1 ;  /* 0x0290000008d57fae */ /* 0x0003e6000c901d48 */
[----:B------:R-:W-:Y:S01]  /*4350*/  IADD3.X R5, R7, R11, RZ, P0, !PT ;  /* 0x0000000b07057210 */ /* 0x000fe200007fe4ff */
[----:B------:R1:W-:Y:S01]  /*4360*/  LDGSTS.E.BYPASS.LTC128B.128 [R213+0x3100], [R6.64], !P1 ;  /* 0x0310000006d57fae */ /* 0x0003e2000c901d48 */
[----:B------:R-:W-:-:S03]  /*4370*/  IADD3 R10, P0, R2, R10, RZ ;  /* 0x0000000a020a7210 */ /* 0x000fc60007f1e0ff */
[----:B------:R-:W-:Y:S01]  /*4380*/  IMAD.X R3, R5, 0x1, R11, P2 ;  /* 0x0000000105037824 */ /* 0x000fe200010e060b */
[----:B------:R1:W-:Y:S04]  /*4390*/  LDGSTS.E.BYPASS.LTC128B.128 [R213+0x3900], [R4.64], !P1 ;  /* 0x0390000004d57fae */ /* 0x0003e8000c901d48 */
[----:B------:R-:W-:Y:S01]  /*43a0*/  IADD3.X R11, R3, R11, RZ, P0, !PT ;  /* 0x0000000b030b7210 */ /* 0x000fe200007fe4ff */
[----:B------:R1:W-:Y:S04]  /*43b0*/  LDGSTS.E.BYPASS.LTC128B.128 [R213+0x4100], [R2.64], !P1 ;  /* 0x0410000002d57fae */ /* 0x0003e8000c901d48 */
[----:B------:R1:W-:Y:S02]  /*43c0*/  LDGSTS.E.BYPASS.LTC128B.128 [R213+0x4900], [R10.64], !P1 ;  /* 0x049000000ad57fae */ /* 0x0003e4000c901d48 */
.L_x_74:
[----:B--234-:R-:W-:Y:S05]  /*43d0*/  BSYNC B0 ;  /* 0x0000000000007941 */ /* 0x01cfea0003800000 */
.L_x_73:
[----:B-1----:R-:W2:Y:S04]  /*43e0*/  LDL R0, [R1+0x4c] ;  /* 0x00004c0001007983 */ /* 0x002ea80000100800 */
[----:B------:R-:W0:Y:S01]  /*43f0*/  LDGDEPBAR ;  /* 0x00000000000079af */ /* 0x000e220000000000 */
[----:B--2---:R-:W-:-:S04]  /*4400*/  IADD3 R0, -R0, R89, R90 ;  /* 0x0000005900007210 */ /* 0x004fc80007ffe15a */
[C---:B------:R-:W-:Y:S02]  /*4410*/  ISETP.GT.AND P2, PT, R0.reuse, RZ, PT ;  /* 0x000000ff0000720c */ /* 0x040fe40003f44270 */
[C---:B------:R-:W-:Y:S02]  /*4420*/  ISETP.GT.AND P0, PT, R0.reuse, 0x1, PT ;  /* 0x000000010000780c */ /* 0x040fe40003f04270 */
[----:B------:R-:W-:Y:S02]  /*4430*/  ISETP.GT.AND P6, PT, R0, 0x8, PT ;  /* 0x000000080000780c */ /* 0x000fe40003fc4270 */
[----:B------:R-:W-:Y:S02]  /*4440*/  FSEL R8, R151, -INF , P2 ;  /* 0xff80000097087808 */ /* 0x000fe40001000000 */
[----:B------:R-:W-:Y:S02]  /*4450*/  FSEL R25, R150, -INF , P0 ;  /* 0xff80000096197808 */ /* 0x000fe40000000000 */
[----:B------:R-:W-:-:S02]  /*4460*/  ISETP.GT.AND P5, PT, R0, 0x9, PT ;  /* 0x000000090000780c */ /* 0x000fc40003fa4270 */
[----:B------:R-:W-:Y:S02]  /*4470*/  FSEL R9, R147, -INF , P2 ;  /* 0xff80000093097808 */ /* 0x000fe40001000000 */
[----:B------:R-:W-:Y:S02]  /*4480*/  FSEL R10, R146, -INF , P0 ;  /* 0xff800000920a7808 */ /* 0x000fe40000000000 */
[----:B------:R-:W-:Y:S02]  /*4490*/  FSEL R26, R145, -INF , P6 ;  /* 0xff800000911a7808 */ /* 0x000fe40003000000 */
[----:B------:R-:W-:Y:S02]  /*44a0*/  FMNMX.FTZ R2, R8, R25, !PT ;  /* 0x0000001908027209 */ /* 0x000fe40007810000 */
[----:B------:R-:W-:Y:S02]  /*44b0*/  ISETP.GT.AND P4, PT, R0, 0x10, PT ;  /* 0x000000100000780c */ /* 0x000fe40003f84270 */
[----:B------:R-:W-:-:S02]  /*44c0*/  FSEL R11, R136, -INF , P6 ;  /* 0xff800000880b7808 */ /* 0x000fc40003000000 */
[----:B------:R-:W-:Y:S02]  /*44d0*/  FSEL R27, R143, -INF , P5 ;  /* 0xff8000008f1b7808 */ /* 0x000fe40002800000 */
[----:B------:R-:W-:Y:S02]  /*44e0*/  FMNMX.FTZ R3, R9, R10, !PT ;  /* 0x0000000a09037209 */ /* 0x000fe40007810000 */
[----:B------:R-:W-:Y:S02]  /*44f0*/  FMNMX.FTZ R2, R26, R2, !PT ;  /* 0x000000021a027209 */ /* 0x000fe40007810000 */
[----:B------:R-:W-:Y:S02]  /*4500*/  FSEL R71, R93, -INF , P4 ;  /* 0xff8000005d477808 */ /* 0x000fe40002000000 */
[----:B------:R-:W-:Y:S02]  /*4510*/  ISETP.GT.AND P3, PT, R0, 0x11, PT ;  /* 0x000000110000780c */ /* 0x000fe40003f64270 */
[----:B------:R-:W-:-:S02]  /*4520*/  FSEL R12, R135, -INF , P5 ;  /* 0xff800000870c7808 */ /* 0x000fc40002800000 */
[----:B------:R-:W-:Y:S02]  /*4530*/  FSEL R93, R132, -INF , P4 ;  /* 0xff800000845d7808 */ /* 0x000fe40002000000 */
[----:B------:R-:W-:Y:S02]  /*4540*/  FMNMX.FTZ R3, R11, R3, !PT ;  /* 0x000000030b037209 */ /* 0x000fe40007810000 */
[----:B------:R-:W-:Y:S02]  /*4550*/  FMNMX.FTZ R2, R27, R2, !PT ;  /* 0x000000021b027209 */ /* 0x000fe40007810000 */
[----:B------:R-:W-:Y:S02]  /*4560*/  FSEL R13, R141, -INF , P2 ;  /* 0xff8000008d0d7808 */ /* 0x000fe40001000000 */
[----:B------:R-:W-:Y:S02]  /*4570*/  FSEL R32, R149, -INF , P2 ;  /* 0xff80000095207808 */ /* 0x000fe40001000000 */
[----:B------:R-:W-:-:S02]  /*4580*/  ISETP.GT.AND P2, PT, R0, 0x18, PT ;  /* 0x000000180000780c */ /* 0x000fc40003f44270 */
[----:B------:R-:W-:Y:S02]  /*4590*/  FSEL R14, R142, -INF , P0 ;  /* 0xff8000008e0e7808 */ /* 0x000fe40000000000 */
[----:B------:R-:W-:Y:S02]  /*45a0*/  FSEL R33, R148, -INF , P0 ;  /* 0xff80000094217808 */ /* 0x000fe40000000000 */
[----:B------:R-:W-:Y:S02]  /*45b0*/  FSEL R36, R118, -INF , P4 ;  /* 0xff80000076247808 */ /* 0x000fe40002000000 */
[----:B------:R-:W-:Y:S02]  /*45c0*/  FSEL R94, R129, -INF , P3 ;  /* 0xff800000815e7808 */ /* 0x000fe40001800000 */
[----:B------:R-:W-:Y:S02]  /*45d0*/  FMNMX.FTZ R3, R12, R3, !PT ;  /* 0x000000030c037209 */ /* 0x000fe40007810000 */
[----:B------:R-:W-:-:S02]  /*45e0*/  FMNMX.FTZ R2, R93, R2, !PT ;  /* 0x000000025d027209 */ /* 0x000fc40007810000 */
[----:B------:R-:W-:Y:S02]  /*45f0*/  ISETP.GT.AND P0, PT, R0, 0x19, PT ;  /* 0x000000190000780c */ /* 0x000fe40003f04270 */
[----:B------:R-:W-:Y:S02]  /*4600*/  FSEL R37, R117, -INF , P3 ;  /* 0xff80000075257808 */ /* 0x000fe40001800000 */
[----:B------:R-:W-:Y:S02]  /*4610*/  FSEL R95, R116, -INF , P2 ;  /* 0xff800000745f7808 */ /* 0x000fe40001000000 */
[----:B------:R-:W-:Y:S02]  /*4620*/  FMNMX.FTZ R3, R36, R3, !PT ;  /* 0x0000000324037209 */ /* 0x000fe40007810000 */
[----:B------:R-:W-:Y:S02]  /*4630*/  FMNMX.FTZ R2, R94, R2, !PT ;  /* 0x000000025e027209 */ /* 0x000fe40007810000 */
[----:B------:R-:W-:-:S02]  /*4640*/  FSEL R15, R125, -INF , P6 ;  /* 0xff8000007d0f7808 */ /* 0x000fc40003000000 */
[----:B------:R-:W-:Y:S02]  /*4650*/  FSEL R34, R140, -INF , P6 ;  /* 0xff8000008c227808 */ /* 0x000fe40003000000 */
[----:B------:R-:W-:Y:S02]  /*4660*/  FSEL R24, R128, -INF , P5 ;  /* 0xff80000080187808 */ /* 0x000fe40002800000 */
[----:B------:R-:W-:Y:S02]  /*4670*/  FSEL R35, R139, -INF , P5 ;  /* 0xff8000008b237808 */ /* 0x000fe40002800000 */
[----:B------:R-:W-:Y:S02]  /*4680*/  FSEL R101, R124, -INF , P4 ;  /* 0xff8000007c657808 */ /* 0x000fe40002000000 */
[----:B------:R-:W-:Y:S02]  /*4690*/  FSEL R72, R114, -INF , P3 ;  /* 0xff80000072487808 */ /* 0x000fe40001800000 */
        /* <DEDUP_REMOVED lines=8> */
[C---:B------:R-:W-:Y:S02]  /*4720*/  ISETP.GT.AND P6, PT, R0.reuse, 0x20, PT ;  /* 0x000000200000780c */ /* 0x040fe40003fc4270 */
[C---:B------:R-:W-:Y:S02]  /*4730*/  ISETP.GT.AND P5, PT, R0.reuse, 0x21, PT ;  /* 0x000000210000780c */ /* 0x040fe40003fa4270 */
[C---:B------:R-:W-:Y:S02]  /*4740*/  ISETP.GT.AND P4, PT, R0.reuse, 0x28, PT ;  /* 0x000000280000780c */ /* 0x040fe40003f84270 */
[C---:B------:R-:W-:Y:S02]  /*4750*/  ISETP.GT.AND P3, PT, R0.reuse, 0x29, PT ;  /* 0x000000290000780c */ /* 0x040fe40003f64270 */
[----:B------:R-:W-:-:S02]  /*4760*/  ISETP.GT.AND P2, PT, R0, 0x30, PT ;  /* 0x000000300000780c */ /* 0x000fc40003f44270 */
[----:B------:R-:W-:Y:S02]  /*4770*/  ISETP.GT.AND P0, PT, R0, 0x31, PT ;  /* 0x000000310000780c */ /* 0x000fe40003f04270 */
[----:B------:R-:W-:Y:S02]  /*4780*/  FMNMX.FTZ R3, R37, R3, !PT ;  /* 0x0000000325037209 */ /* 0x000fe40007810000 */
[----:B------:R-:W-:Y:S02]  /*4790*/  FMNMX.FTZ R2, R95, R2, !PT ;  /* 0x000000025f027209 */ /* 0x000fe40007810000 */
        /* <DEDUP_REMOVED lines=24> */
[C---:B------:R-:W-:Y:S02]  /*4920*/  ISETP.GT.AND P6, PT, R0.reuse, 0x38, PT ;  /* 0x000000380000780c */ /* 0x040fe40003fc4270 */
[C---:B------:R-:W-:Y:S02]  /*4930*/  ISETP.GT.AND P5, PT, R0.reuse, 0x39, PT ;  /* 0x000000390000780c */ /* 0x040fe40003fa4270 */
[----:B------:R-:W-:-:S02]  /*4940*/  ISETP.GT.AND P4, PT, R0, 0x40, PT ;  /* 0x000000400000780c */ /* 0x000fc40003f84270 */
[C---:B------:R-:W-:Y:S02]  /*4950*/  ISETP.GT.AND P3, PT, R0.reuse, 0x41, PT ;  /* 0x000000410000780c */ /* 0x040fe40003f64270 */
[C---:B------:R-:W-:Y:S02]  /*4960*/  ISETP.GT.AND P2, PT, R0.reuse, 0x48, PT ;  /* 0x000000480000780c */ /* 0x040fe40003f44270 */
[----:B------:R-:W-:Y:S02]  /*4970*/  ISETP.GT.AND P0, PT, R0, 0x49, PT ;  /* 0x000000490000780c */ /* 0x000fe40003f04270 */
        /* <DEDUP_REMOVED lines=18> */
[----:B------:R-:W-:Y:S02]  /*4aa0*/  FSEL R135, R57, -INF , P6 ;  /* 0xff80000039877808 */ /* 0x000fe40003000000 */
[----:B------:R-:W-:Y:S02]  /*4ab0*/  FMNMX.FTZ R0, R148, R0, !PT ;  /* 0x0000000094007209 */ /* 0x000fe40007810000 */
[----:B------:R-:W-:-:S02]  /*4ac0*/  FMNMX.FTZ R2, R136, R2, !PT ;  /* 0x0000000288027209 */ /* 0x000fc40007810000 */
[----:B------:R-:W-:Y:S02]  /*4ad0*/  FMNMX.FTZ R3, R92, R3, !PT ;  /* 0x000000035c037209 */ /* 0x000fe40007810000 */
[----:B------:R-:W-:Y:S02]  /*4ae0*/  FSEL R146, R52, -INF , P6 ;  /* 0xff80000034927808 */ /* 0x000fe40003000000 */
[----:B------:R-:W-:Y:S02]  /*4af0*/  FSEL R152, R56, -INF , P5 ;  /* 0xff80000038987808 */ /* 0x000fe40002800000 */
[----:B------:R-:W-:Y:S02]  /*4b00*/  FMNMX.FTZ R0, R147, R0, !PT ;  /* 0x0000000093007209 */ /* 0x000fe40007810000 */
[----:B------:R-:W-:Y:S02]  /*4b10*/  FMNMX.FTZ R2, R135, R2, !PT ;  /* 0x0000000287027209 */ /* 0x000fe40007810000 */
[----:B------:R-:W-:-:S02]  /*4b20*/  FMNMX.FTZ R3, R126, R3, !PT ;  /* 0x000000037e037209 */ /* 0x000fc40007810000 */
[----:B------:R-:W-:Y:S02]  /*4b30*/  FSEL R145, R53, -INF , P5 ;  /* 0xff80000035917808 */ /* 0x000fe40002800000 */
[----:B------:R-:W-:Y:S02]  /*4b40*/  FSEL R174, R30, -INF , P4 ;  /* 0xff8000001eae7808 */ /* 0x000fe40002000000 */
[----:B------:R-:W-:Y:S02]  /*4b50*/  FMNMX.FTZ R0, R146, R0, !PT ;  /* 0x0000000092007209 */ /* 0x000fe40007810000 */
[----:B------:R-:W-:Y:S02]  /*4b60*/  FMNMX.FTZ R2, R152, R2, !PT ;  /* 0x0000000298027209 */ /* 0x000fe40007810000 */
[----:B------:R-:W-:Y:S02]  /*4b70*/  FMNMX.FTZ R3, R127, R3, !PT ;  /* 0x000000037f037209 */ /* 0x000fe40007810000 */
[----:B------:R-:W-:-:S02]  /*4b80*/  FSEL R215, R20, -INF , P4 ;  /* 0xff80000014d77808 */ /* 0x000fc40002000000 */
[----:B------:R-:W-:Y:S02]  /*4b90*/  FSEL R177, R31, -INF , P3 ;  /* 0xff8000001fb17808 */ /* 0x000fe40001800000 */
[----:B------:R-:W-:Y:S02]  /*4ba0*/  FMNMX.FTZ R0, R145, R0, !PT ;  /* 0x0000000091007209 */ /* 0x000fe40007810000 */
[----:B------:R-:W-:Y:S02]  /*4bb0*/  FMNMX.FTZ R2, R174, R2, !PT ;  /* 0x00000002ae027209 */ /* 0x000fe40007810000 */
[----:B------:R-:W-:Y:S02]  /*4bc0*/  FMNMX.FTZ R3, R128, R3, !PT ;  /* 0x0000000380037209 */ /* 0x000fe40007810000 */
[----:B------:R-:W-:Y:S02]  /*4bd0*/  FSEL R218, R21, -INF , P3 ;  /* 0xff80000015da7808 */ /* 0x000fe40001800000 */
[----:B------:R-:W-:-:S02]  /*4be0*/  FSEL R176, R18, -INF , P2 ;  /* 0xff80000012b07808 */ /* 0x000fc40001000000 */
[----:B------:R-:W-:Y:S02]  /*4bf0*/  FMNMX.FTZ R0, R215, R0, !PT ;  /* 0x00000000d7007209 */ /* 0x000fe40007810000 */
[----:B------:R-:W-:Y:S02]  /*4c00*/  FMNMX.FTZ R2, R177, R2, !PT ;  /* 0x00000002b1027209 */ /* 0x000fe40007810000 */
[----:B------:R-:W-:Y:S02]  /*4c10*/  FMNMX.FTZ R4, R129, R3, !PT ;  /* 0x0000000381047209 */ /* 0x000fe40007810000 */
[----:B------:R-:W-:Y:S02]  /*4c20*/  FSEL R212, R16, -INF , P2 ;  /* 0xff80000010d47808 */ /* 0x000fe40001000000 */
[----:B------:R-:W-:Y:S02]  /*4c30*/  FSEL R182, R19, -INF , P0 ;  /* 0xff80000013b67808 */ /* 0x000fe40000000000 */
[----:B------:R-:W-:-:S02]  /*4c40*/  FMNMX.FTZ R0, R218, R0, !PT ;  /* 0x00000000da007209 */ /* 0x000fc40007810000 */
[----:B------:R-:W-:Y:S02]  /*4c50*/  FMNMX.FTZ R3, R176, R2, !PT ;  /* 0x00000002b0037209 */ /* 0x000fe40007810000 */
[----:B------:R-:W-:Y:S02]  /*4c60*/  FMNMX.FTZ R2, R153, R4, !PT ;  /* 0x0000000499027209 */ /* 0x000fe40007810000 */
[----:B------:R-:W-:Y:S02]  /*4c70*/  FSEL R189, R17, -INF , P0 ;  /* 0xff80000011bd7808 */ /* 0x000fe40000000000 */
[----:B------:R-:W-:Y:S01]  /*4c80*/  FMNMX.FTZ R0, R212, R0, !PT ;  /* 0x00000000d4007209 */ /* 0x000fe20007810000 */
[----:B------:R-:W-:Y:S01]  /*4c90*/  LDSM.16.MT88.4 R16, [R197] ;  /* 0x00000000c510783b */ /* 0x000fe20000004200 */
[----:B------:R-:W-:Y:S02]  /*4ca0*/  FMNMX.FTZ R4, R182, R3, !PT ;  /* 0x00000003b6047209 */ /* 0x000fe40007810000 */
[----:B------:R-:W-:-:S02]  /*4cb0*/  FMNMX.FTZ R5, R32, R33, !PT ;  /* 0x0000002120057209 */ /* 0x000fc40007810000 */
[----:B------:R-:W-:Y:S01]  /*4cc0*/  FMNMX.FTZ R3, R189, R0, !PT ;  /* 0x00000000bd037209 */ /* 0x000fe20007810000 */
[----:B------:R-:W1:Y:S01]  /*4cd0*/  SHFL.BFLY PT, R7, R4, 0x2, 0x1f ;  /* 0x0c401f0004077f89 */ /* 0x000e6200000e0000 */
[----:B------:R-:W-:Y:S02]  /*4ce0*/  FMNMX.FTZ R0, R34, R5, !PT ;  /* 0x0000000522007209 */ /* 0x000fe40007810000 */
[----:B------:R-:W-:Y:S01]  /*4cf0*/  FSEL R151, R40, -INF , P6 ;  /* 0xff80000028977808 */ /* 0x000fe20003000000 */
[----:B------:R-:W2:Y:S01]  /*4d00*/  SHFL.BFLY PT, R6, R3, 0x2, 0x1f ;  /* 0x0c401f0003067f89 */ /* 0x000ea200000e0000 */
[----:B------:R-:W-:Y:S02]  /*4d10*/  FMNMX.FTZ R0, R35, R0, !PT ;  /* 0x0000000023007209 */ /* 0x000fe40007810000 */
[----:B------:R-:W-:Y:S02]  /*4d20*/  FMNMX.FTZ R2, R154, R2, !PT ;  /* 0x000000029a027209 */ /* 0x000fe40007810000 */
[----:B------:R-:W-:-:S02]  /*4d30*/  FMNMX.FTZ R0, R101, R0, !PT ;  /* 0x0000000065007209 */ /* 0x000fc40007810000 */
[----:B------:R-:W-:Y:S02]  /*4d40*/  FSEL R139, R48, -INF , P5 ;  /* 0xff800000308b7808 */ /* 0x000fe40002800000 */
[----:B------:R-:W-:Y:S02]  /*4d50*/  FMNMX.FTZ R0, R102, R0, !PT ;  /* 0x0000000066007209 */ /* 0x000fe40007810000 */
[----:B------:R-:W-:Y:S02]  /*4d60*/  FMNMX.FTZ R2, R151, R2, !PT ;  /* 0x0000000297027209 */ /* 0x000fe40007810000 */
[----:B------:R-:W-:Y:S02]  /*4d70*/  FMNMX.FTZ R0, R103, R0, !PT ;  /* 0x0000000067007209 */ /* 0x000fe40007810000 */
[----:B------:R-:W-:Y:S02]  /*4d80*/  FSEL R188, R29, -INF , P4 ;  /* 0xff8000001dbc7808 */ /* 0x000fe40002000000 */
[----:B------:R-:W-:-:S02]  /*4d90*/  FMNMX.FTZ R2, R139, R2, !PT ;  /* 0x000000028b027209 */ /* 0x000fc40007810000 */
[----:B------:R-:W-:Y:S02]  /*4da0*/  FMNMX.FTZ R5, R120, R0, !PT ;  /* 0x0000000078057209 */ /* 0x000fe40007810000 */
[----:B------:R-:W-:Y:S02]  /*4db0*/  FSEL R191, R28, -INF , P3 ;  /* 0xff8000001cbf7808 */ /* 0x000fe40001800000 */
[----:B------:R-:W-:Y:S01]  /*4dc0*/  FMNMX.FTZ R2, R188, R2, !PT ;  /* 0x00000002bc027209 */ /* 0x000fe20007810000 */
[----:B------:R-:W-:Y:S01]  /*4dd0*/  LDSM.16.MT88.4 R28, [R198] ;  /* 0x00000000c61c783b */ /* 0x000fe20000004200 */
[----:B-1----:R-:W-:Y:S02]  /*4de0*/  FMNMX.FTZ R0, R4, R7, !PT ;  /* 0x0000000704007209 */ /* 0x002fe40007810000 */
[----:B------:R-:W-:Y:S02]  /*4df0*/  FMNMX.FTZ R4, R134, R5, !PT ;  /* 0x0000000586047209 */ /* 0x000fe40007810000 */
[----:B------:R-:W-:-:S02]  /*4e00*/  FSEL R216, R23, -INF , P2 ;  /* 0xff80000017d87808 */ /* 0x000fc40001000000 */
[----:B------:R-:W-:Y:S02]  /*4e10*/  FMNMX.FTZ R2, R191, R2, !PT ;  /* 0x00000002bf027209 */ /* 0x000fe40007810000 */
[----:B--2---:R-:W-:Y:S02]  /*4e20*/  FMNMX.FTZ R3, R3, R6, !PT ;  /* 0x0000000603037209 */ /* 0x004fe40007810000 */
[----:B------:R-:W1:Y:S01]  /*4e30*/  SHFL.BFLY PT, R6, R0, 0x1, 0x1f ;  /* 0x0c201f0000067f89 */ /* 0x000e6200000e0000 */
[----:B------:R-:W-:Y:S02]  /*4e40*/  FMNMX.FTZ R4, R137, R4, !PT ;  /* 0x0000000489047209 */ /* 0x000fe40007810000 */
[----:B------:R-:W-:Y:S01]  /*4e50*/  FSEL R220, R22, -INF , P0 ;  /* 0xff80000016dc7808 */ /* 0x000fe20000000000 */
[----:B------:R-:W-:Y:S01]  /*4e60*/  SHFL.BFLY PT, R7, R3, 0x1, 0x1f ;  /* 0x0c201f0003077f89 */ /* 0x000fe200000e0000 */
[----:B------:R-:W-:Y:S02]  /*4e70*/  FMNMX.FTZ R2, R216, R2, !PT ;  /* 0x00000002d8027209 */ /* 0x000fe40007810000 */
[----:B------:R-:W-:Y:S01]  /*4e80*/  FMNMX.FTZ R4, R138, R4, !PT ;  /* 0x000000048a047209 */ /* 0x000fe20007810000 */
[----:B------:R-:W-:Y:S01]  /*4e90*/  LDSM.16.MT88.4 R20, [R201] ;  /* 0x00000000c914783b */ /* 0x000fe20000004200 */
[----:B------:R-:W-:-:S02]  /*4ea0*/  FMNMX.FTZ R2, R220, R2, !PT ;  /* 0x00000002dc027209 */ /* 0x000fc40007810000 */
[----:B------:R-:W-:Y:S02]  /*4eb0*/  FMNMX.FTZ R4, R144, R4, !PT ;  /* 0x0000000490047209 */ /* 0x000fe40007810000 */
[----:B------:R-:W-:Y:S01]  /*4ec0*/  FSEL R149, R58, -INF , P6 ;  /* 0xff8000003a957808 */ /* 0x000fe20003000000 */
[----:B------:R-:W2:Y:S01]  /*4ed0*/  SHFL.BFLY PT, R5, R2, 0x2, 0x1f ;  /* 0x0c401f0002057f89 */ /* 0x000ea200000e0000 */
[----:B------:R-:W-:Y:S02]  /*4ee0*/  FMNMX.FTZ R4, R219, R4, !PT ;  /* 0x00000004db047209 */ /* 0x000fe40007810000 */
[----:B------:R-:W-:Y:S02]  /*4ef0*/  FSEL R150, R54, -INF , P5 ;  /* 0xff80000036967808 */ /* 0x000fe40002800000 */
[----:B------:R-:W-:Y:S02]  /*4f00*/  FMNMX.FTZ R4, R192, R4, !PT ;  /* 0x00000004c0047209 */ /* 0x000fe40007810000 */
[----:B------:R-:W-:-:S02]  /*4f10*/  FSEL R214, R44, -INF , P4 ;  /* 0xff8000002cd67808 */ /* 0x000fc40002000000 */
[----:B------:R-:W-:Y:S02]  /*4f20*/  FMNMX.FTZ R4, R149, R4, !PT ;  /* 0x0000000495047209 */ /* 0x000fe40007810000 */
[----:B-1----:R-:W-:Y:S02]  /*4f30*/  FMNMX.FTZ R70, R0, R6, !PT ;  /* 0x0000000600467209 */ /* 0x002fe40007810000 */
[----:B------:R-:W-:Y:S02]  /*4f40*/  FMNMX.FTZ R0, R150, R4, !PT ;  /* 0x0000000496007209 */ /* 0x000fe40007810000 */
[----:B------:R-:W-:Y:S02]  /*4f50*/  FSEL R190, R43, -INF , P3 ;  /* 0xff8000002bbe7808 */ /* 0x000fe40001800000 */
[----:B------:R-:W-:Y:S02]  /*4f60*/  FMNMX.FTZ R0, R214, R0, !PT ;  /* 0x00000000d6007209 */ /* 0x000fe40007810000 */
[----:B------:R-:W-:-:S02]  /*4f70*/  FSEL R221, R41, -INF , P2 ;  /* 0xff80000029dd7808 */ /* 0x000fc40001000000 */
[----:B------:R-:W-:Y:S02]  /*4f80*/  FMNMX.FTZ R0, R190, R0, !PT ;  /* 0x00000000be007209 */ /* 0x000fe40007810000 */
[----:B------:R-:W-:Y:S02]  /*4f90*/  FSEL R222, R42, -INF , P0 ;  /* 0xff8000002ade7808 */ /* 0x000fe40000000000 */
[----:B--2---:R-:W-:Y:S01]  /*4fa0*/  FMNMX.FTZ R5, R2, R5, !PT ;  /* 0x0000000502057209 */ /* 0x004fe20007810000 */
[----:B------:R-:W-:Y:S01]  /*4fb0*/  LDSM.16.MT88.4 R40, [R200] ;  /* 0x00000000c828783b */ /* 0x000fe20000004200 */
[----:B------:R-:W-:Y:S02]  /*4fc0*/  FMNMX.FTZ R4, R221, R0, !PT ;  /* 0x00000000dd047209 */ /* 0x000fe40007810000 */
[----:B------:R-:W-:Y:S01]  /*4fd0*/  FMNMX.FTZ R68, R3, R7, !PT ;  /* 0x0000000703447209 */ /* 0x000fe20007810000 */
[----:B------:R-:W1:Y:S01]  /*4fe0*/  SHFL.BFLY PT, R6, R5, 0x1, 0x1f ;  /* 0x0c201f0005067f89 */ /* 0x000e6200000e0000 */
[----:B------:R-:W-:Y:S01]  /*4ff0*/  FMNMX.FTZ R4, R222, R4, !PT ;  /* 0x00000004de047209 */ /* 0x000fe20007810000 */
[C---:B------:R-:W-:Y:S01]  /*5000*/  FMUL.FTZ R3, R70.reuse, c[0x0][0x2d0] ;  /* 0x0000b40046037a20 */ /* 0x040fe20000410000 */
[----:B------:R-:W-:Y:S01]  /*5010*/  FSETP.NEU.FTZ.AND P3, PT, R70, -INF , PT ;  /* 0xff8000004600780b */ /* 0x000fe20003f7d000 */
[C---:B------:R-:W-:Y:S01]  /*5020*/  FMUL.FTZ R2, R68.reuse, c[0x0][0x2d0] ;  /* 0x0000b40044027a20 */ /* 0x040fe20000410000 */
[----:B------:R-:W-:Y:S01]  /*5030*/  FSETP.NEU.FTZ.AND P2, PT, R68, -INF , PT ;  /* 0xff8000004400780b */ /* 0x000fe20003f5d000 */
[----:B------:R-:W2:Y:S01]  /*5040*/  SHFL.BFLY PT, R7, R4, 0x2, 0x1f ;  /* 0x0c401f0004077f89 */ /* 0x000ea200000e0000 */
[----:B------:R-:W-:-:S02]  /*5050*/  FSEL R3, R3, RZ, P3 ;  /* 0x000000ff03037208 */ /* 0x000fc40001800000 */
[----:B------:R-:W-:-:S03]  /*5060*/  FSEL R2, R2, RZ, P2 ;  /* 0x000000ff02027208 */ /* 0x000fc60001000000 */
[----:B------:R-:W-:-:S04]  /*5070*/  FFMA.FTZ R0, R8, c[0x0][0x2d0], -R3 ;  /* 0x0000b40008007a23 */ /* 0x000fc80000010803 */
[----:B------:R3:W-:Y:S01]  /*5080*/  MUFU.EX2 R243, R0 ;  /* 0x0000000000f37308 */ /* 0x0007e20000000800 */
[----:B-1----:R-:W-:Y:S01]  /*5090*/  FMNMX.FTZ R5, R5, R6, !PT ;  /* 0x0000000605057209 */ /* 0x002fe20007810000 */
[----:B------:R-:W-:-:S03]  /*50a0*/  FFMA.FTZ R6, R11, c[0x0][0x2d0], -R2 ;  /* 0x0000b4000b067a23 */ /* 0x000fc60000010802 */
[----:B------:R-:W-:-:S03]  /*50b0*/  FSETP.NEU.FTZ.AND P0, PT, R5, -INF , PT ;  /* 0xff8000000500780b */ /* 0x000fc60003f1d000 */
[----:B------:R1:W-:Y:S01]  /*50c0*/  MUFU.EX2 R244, R6 ;  /* 0x0000000600f47308 */ /* 0x0003e20000000800 */
[----:B--2---:R-:W-:Y:S01]  /*50d0*/  FMNMX.FTZ R4, R4, R7, !PT ;  /* 0x0000000704047209 */ /* 0x004fe20007810000 */
[----:B---3--:R-:W-:-:S04]  /*50e0*/  FFMA.FTZ R0, R9, c[0x0][0x2d0], -R2 ;  /* 0x0000b40009007a23 */ /* 0x008fc80000010802 */
[----:B------:R-:W2:Y:S02]  /*50f0*/  SHFL.BFLY PT, R7, R4, 0x1, 0x1f ;  /* 0x0c201f0004077f89 */ /* 0x000ea400000e0000 */
[----:B------:R3:W-:Y:S01]  /*5100*/  MUFU.EX2 R242, R0 ;  /* 0x0000000000f27308 */ /* 0x0007e20000000800 */
[----:B-1----:R-:W-:-:S07]  /*5110*/  FFMA.FTZ R6, R12, c[0x0][0x2d0], -R2 ;  /* 0x0000b4000c067a23 */ /* 0x002fce0000010802 */
[----:B------:R-:W1:Y:S01]  /*5120*/  MUFU.EX2 R245, R6 ;  /* 0x0000000600f57308 */ /* 0x000e620000000800 */
[----:B---3--:R-:W-:-:S07]  /*5130*/  FFMA.FTZ R0, R10, c[0x0][0x2d0], -R2 ;  /* 0x0000b4000a007a23 */ /* 0x008fce0000010802 */
[----:B------:R3:W4:Y:S01]  /*5140*/  MUFU.EX2 R241, R0 ;  /* 0x0000000000f17308 */ /* 0x0007220000000800 */
[----:B--2---:R-:W-:Y:S01]  /*5150*/  FMNMX.FTZ R69, R4, R7, !PT ;  /* 0x0000000704457209 */ /* 0x004fe20007810000 */
[----:B------:R-:W-:-:S06]  /*5160*/  FFMA.FTZ R4, R26, c[0x0][0x2d0], -R3 ;  /* 0x0000b4001a047a23 */ /* 0x000fcc0000010803 */
[----:B------:R-:W-:Y:S01]  /*5170*/  MUFU.EX2 R230, R4 ;  /* 0x0000000400e67308 */ /* 0x000fe20000000800 */
[----:B-1----:R-:W-:Y:S01]  /*5180*/  F2FP.BF16.PACK_AB R10, R245, R244 ;  /* 0x000000f4f50a723e */ /* 0x002fe200000010ff */
[----:B---3--:R-:W-:Y:S01]  /*5190*/  FMUL.FTZ R0, R5, c[0x0][0x2d0] ;  /* 0x0000b40005007a20 */ /* 0x008fe20000410000 */
[----:B----4-:R-:W-:-:S04]  /*51a0*/  F2FP.BF16.PACK_AB R8, R241, R242 ;  /* 0x000000f2f108723e */ /* 0x010fc800000010ff */
[----:B------:R-:W-:Y:S02]  /*51b0*/  FSEL R0, R0, RZ, P0 ;  /* 0x000000ff00007208 */ /* 0x000fe40000000000 */
[----:B------:R-:W-:-:S03]  /*51c0*/  FSETP.NEU.FTZ.AND P0, PT, R69, -INF , PT ;  /* 0xff8000004500780b */ /* 0x000fc60003f1d000 */
[----:B------:R-:W-:-:S04]  /*51d0*/  FFMA.FTZ R6, R13, c[0x0][0x2d0], -R0 ;  /* 0x0000b4000d067a23 */ /* 0x000fc80000010800 */
[----:B------:R1:W-:Y:S02]  /*51e0*/  MUFU.EX2 R238, R6 ;  /* 0x0000000600ee7308 */ /* 0x0003e40000000800 */
[----:B-1----:R-:W-:-:S06]  /*51f0*/  FFMA.FTZ R6, R14, c[0x0][0x2d0], -R0 ;  /* 0x0000b4000e067a23 */ /* 0x002fcc0000010800 */
[----:B------:R1:W2:Y:S02]  /*5200*/  MUFU.EX2 R237, R6 ;  /* 0x0000000600ed7308 */ /* 0x0002a40000000800 */
[----:B-1----:R-:W-:Y:S01]  /*5210*/  FFMA.FTZ R6, R15, c[0x0][0x2d0], -R0 ;  /* 0x0000b4000f067a23 */ /* 0x002fe20000010800 */
[----:B--2---:R-:W-:-:S05]  /*5220*/  F2FP.BF16.PACK_AB R9, R237, R238 ;  /* 0x000000eeed09723e */ /* 0x004fca00000010ff */
[----:B------:R1:W-:Y:S02]  /*5230*/  MUFU.EX2 R239, R6 ;  /* 0x0000000600ef7308 */ /* 0x0003e40000000800 */
[----:B-1----:R-:W-:-:S06]  /*5240*/  FFMA.FTZ R6, R24, c[0x0][0x2d0], -R0 ;  /* 0x0000b40018067a23 */ /* 0x002fcc0000010800 */
[----:B------:R1:W2:Y:S02]  /*5250*/  MUFU.EX2 R240, R6 ;  /* 0x0000000600f07308 */ /* 0x0002a40000000800 */
[----:B-1----:R-:W-:Y:S01]  /*5260*/  FFMA.FTZ R6, R25, c[0x0][0x2d0], -R3 ;  /* 0x0000b40019067a23 */ /* 0x002fe20000010803 */
[----:B--2---:R-:W-:-:S05]  /*5270*/  F2FP.BF16.PACK_AB R11, R240, R239 ;  /* 0x000000eff00b723e */ /* 0x004fca00000010ff */
[----:B------:R1:W2:Y:S02]  /*5280*/  MUFU.EX2 R231, R6 ;  /* 0x0000000600e77308 */ /* 0x0002a40000000800 */
[C---:B------:R-:W-:Y:S08]  /*5290*/  HMMA.16816.F32.BF16 R80, R8.reuse, R16, RZ ;  /* 0x000000100850723c */ /* 0x040ff000000418ff */
[----:B------:R-:W-:Y:S01]  /*52a0*/  HMMA.16816.F32.BF16 R64, R8, R18, RZ ;  /* 0x000000120840723c */ /* 0x000fe200000418ff */
[----:B-1----:R-:W-:Y:S01]  /*52b0*/  FMUL.FTZ R6, R69, c[0x0][0x2d0] ;  /* 0x0000b40045067a20 */ /* 0x002fe20000410000 */
[----:B--2---:R-:W-:-:S06]  /*52c0*/  F2FP.BF16.PACK_AB R12, R231, R243 ;  /* 0x000000f3e70c723e */ /* 0x004fcc00000010ff */
[C---:B------:R-:W-:Y:S01]  /*52d0*/  HMMA.16816.F32.BF16 R76, R8.reuse, R20, RZ ;  /* 0x00000014084c723c */ /* 0x040fe200000418ff */
[----:B------:R-:W-:Y:S01]  /*52e0*/  FSEL R4, R6, RZ, P0 ;  /* 0x000000ff06047208 */ /* 0x000fe20000000000 */
[----:B------:R-:W-:Y:S02]  /*52f0*/  FFMA.FTZ R6, R27, c[0x0][0x2d0], -R3 ;  /* 0x0000b4001b067a23 */ /* 0x000fe40000010803 */
[----:B------:R-:W1:Y:S02]  /*5300*/  LDSM.16.MT88.4 R24, [R197+0x800] ;  /* 0x00080000c518783b */ /* 0x000e640000004200 */
[----:B------:R2:W3:Y:S02]  /*5310*/  MUFU.EX2 R233, R6 ;  /* 0x0000000600e97308 */ /* 0x0004e40000000800 */
[C---:B------:R-:W-:Y:S08]  /*5320*/  HMMA.16816.F32.BF16 R56, R8.reuse, R28, RZ ;  /* 0x0000001c0838723c */ /* 0x040ff000000418ff */
[----:B------:R-:W-:Y:S01]  /*5330*/  HMMA.16816.F32.BF16 R48, R8, R40, RZ ;  /* 0x000000280830723c */ /* 0x000fe200000418ff */
[----:B--2---:R-:W-:Y:S01]  /*5340*/  FFMA.FTZ R6, R32, c[0x0][0x2d0], -R4 ;  /* 0x0000b40020067a23 */ /* 0x004fe20000010804 */
[----:B---3--:R-:W-:-:S06]  /*5350*/  F2FP.BF16.PACK_AB R14, R233, R230 ;  /* 0x000000e6e90e723e */ /* 0x008fcc00000010ff */
[C---:B------:R-:W-:Y:S01]  /*5360*/  HMMA.16816.F32.BF16 R60, R8.reuse, R22, RZ ;  /* 0x00000016083c723c */ /* 0x040fe200000418ff */
[----:B------:R2:W-:Y:S07]  /*5370*/  MUFU.EX2 R228, R6 ;  /* 0x0000000600e47308 */ /* 0x0005ee0000000800 */
[C---:B------:R-:W-:Y:S08]  /*5380*/  HMMA.16816.F32.BF16 R52, R8.reuse, R30, RZ ;  /* 0x0000001e0834723c */ /* 0x040ff000000418ff */
[----:B------:R-:W-:Y:S01]  /*5390*/  HMMA.16816.F32.BF16 R44, R8, R42, RZ ;  /* 0x0000002a082c723c */ /* 0x000fe200000418ff */
[----:B--2---:R-:W-:-:S04]  /*53a0*/  FFMA.FTZ R6, R33, c[0x0][0x2d0], -R4 ;  /* 0x0000b40021067a23 */ /* 0x004fc80000010804 */
[----:B------:R2:W3:Y:S02]  /*53b0*/  MUFU.EX2 R7, R6 ;  /* 0x0000000600077308 */ /* 0x0004e40000000800 */
[----:B--2---:R-:W-:Y:S01]  /*53c0*/  FFMA.FTZ R6, R34, c[0x0][0x2d0], -R4 ;  /* 0x0000b40022067a23 */ /* 0x004fe20000010804 */
[----:B---3--:R-:W-:-:S05]  /*53d0*/  F2FP.BF16.PACK_AB R13, R7, R228 ;  /* 0x000000e4070d723e */ /* 0x008fca00000010ff */
[----:B------:R2:W-:Y:S02]  /*53e0*/  MUFU.EX2 R227, R6 ;  /* 0x0000000600e37308 */ /* 0x0005e40000000800 */
[----:B--2---:R-:W-:Y:S02]  /*53f0*/  FFMA.FTZ R6, R35, c[0x0][0x2d0], -R4 ;  /* 0x0000b40023067a23 */ /* 0x004fe40000010804 */
[----:B------:R-:W-:Y:S04]  /*5400*/  LDSM.16.MT88.4 R32, [R200+0x800] ;  /* 0x00080000c820783b */ /* 0x000fe80000004200 */
[----:B------:R2:W3:Y:S02]  /*5410*/  MUFU.EX2 R229, R6 ;  /* 0x0000000600e57308 */ /* 0x0004e40000000800 */
[----:B--2---:R-:W-:Y:S01]  /*5420*/  FFMA.FTZ R6, R36, c[0x0][0x2d0], -R2 ;  /* 0x0000b40024067a23 */ /* 0x004fe20000010802 */
[----:B---3--:R-:W-:-:S05]  /*5430*/  F2FP.BF16.PACK_AB R15, R229, R227 ;  /* 0x000000e3e50f723e */ /* 0x008fca00000010ff */
[----:B------:R2:W-:Y:S02]  /*5440*/  MUFU.EX2 R232, R6 ;  /* 0x0000000600e87308 */ /* 0x0005e40000000800 */
[C---:B------:R-:W-:Y:S08]  /*5450*/  HMMA.16816.F32.BF16 R88, R12.reuse, R16, RZ ;  /* 0x000000100c58723c */ /* 0x040ff000000418ff */
[----:B------:R-:W-:Y:S01]  /*5460*/  HMMA.16816.F32.BF16 R104, R12, R18, RZ ;  /* 0x000000120c68723c */ /* 0x000fe200000418ff */
[----:B------:R-:W3:Y:S01]  /*5470*/  LDSM.16.MT88.4 R16, [R198+0x800] ;  /* 0x00080000c610783b */ /* 0x000ee20000004200 */
[----:B--2---:R-:W-:-:S04]  /*5480*/  FFMA.FTZ R6, R37, c[0x0][0x2d0], -R2 ;  /* 0x0000b40025067a23 */ /* 0x004fc80000010802 */
[----:B------:R2:W4:Y:S02]  /*5490*/  MUFU.EX2 R236, R6 ;  /* 0x0000000600ec7308 */ /* 0x0005240000000800 */
[C---:B------:R-:W-:Y:S08]  /*54a0*/  HMMA.16816.F32.BF16 R84, R12.reuse, R20, RZ ;  /* 0x000000140c54723c */ /* 0x040ff000000418ff */
[----:B------:R-:W-:Y:S01]  /*54b0*/  HMMA.16816.F32.BF16 R112, R12, R22, RZ ;  /* 0x000000160c70723c */ /* 0x000fe200000418ff */
[----:B--2---:R-:W-:-:S07]  /*54c0*/  FFMA.FTZ R6, R38, c[0x0][0x2d0], -R2 ;  /* 0x0000b40026067a23 */ /* 0x004fce0000010802 */
[C---:B------:R-:W-:Y:S01]  /*54d0*/  HMMA.16816.F32.BF16 R20, R12.reuse, R40, RZ ;  /* 0x000000280c14723c */ /* 0x040fe200000418ff */
[----:B----4-:R-:W-:Y:S01]  /*54e0*/  F2FP.BF16.PACK_AB R8, R236, R232 ;  /* 0x000000e8ec08723e */ /* 0x010fe200000010ff */
[----:B------:R2:W-:Y:S06]  /*54f0*/  MUFU.EX2 R235, R6 ;  /* 0x0000000600eb7308 */ /* 0x0005ec0000000800 */
[C---:B------:R-:W-:Y:S08]  /*5500*/  HMMA.16816.F32.BF16 R96, R12.reuse, R42, RZ ;  /* 0x0000002a0c60723c */ /* 0x040ff000000418ff */
[----:B------:R-:W-:Y:S01]  /*5510*/  HMMA.16816.F32.BF16 R116, R12, R30, RZ ;  /* 0x0000001e0c74723c */ /* 0x000fe200000418ff */
[----:B--2---:R-:W-:-:S02]  /*5520*/  FFMA.FTZ R6, R39, c[0x0][0x2d0], -R2 ;  /* 0x0000b40027067a23 */ /* 0x004fc40000010802 */
[----:B------:R-:W2:Y:S02]  /*5530*/  LDSM.16.MT88.4 R36, [R201+0x800] ;  /* 0x00080000c924783b */ /* 0x000ea40000004200 */
[----:B------:R4:W5:Y:S02]  /*5540*/  MUFU.EX2 R234, R6 ;  /* 0x0000000600ea7308 */ /* 0x0009640000000800 */
[----:B----4-:R-:W-:Y:S01]  /*5550*/  FFMA.FTZ R6, R71, c[0x0][0x2d0], -R0 ;  /* 0x0000b40047067a23 */ /* 0x010fe20000010800 */
[----:B-----5:R-:W-:-:S05]  /*5560*/  F2FP.BF16.PACK_AB R10, R234, R235 ;  /* 0x000000ebea0a723e */ /* 0x020fca00000010ff */
[----:B------:R4:W-:Y:S02]  /*5570*/  MUFU.EX2 R224, R6 ;  /* 0x0000000600e07308 */ /* 0x0009e40000000800 */
[----:B----4-:R-:W-:-:S06]  /*5580*/  FFMA.FTZ R6, R72, c[0x0][0x2d0], -R0 ;  /* 0x0000b40048067a23 */ /* 0x010fcc0000010800 */
[----:B------:R4:W5:Y:S02]  /*5590*/  MUFU.EX2 R223, R6 ;  /* 0x0000000600df7308 */ /* 0x0009640000000800 */
[--C-:B----4-:R-:W-:Y:S01]  /*55a0*/  FFMA.FTZ R6, R73, c[0x0][0x2d0], -R0.reuse ;  /* 0x0000b40049067a23 */ /* 0x110fe20000010800 */
[----:B-----5:R-:W-:Y:S01]  /*55b0*/  F2FP.BF16.PACK_AB R9, R223, R224 ;  /* 0x000000e0df09723e */ /* 0x020fe200000010ff */
[----:B------:R-:W-:Y:S01]  /*55c0*/  HMMA.16816.F32.BF16 R72, R12, R28, RZ ;  /* 0x0000001c0c48723c */ /* 0x000fe200000418ff */
[----:B------:R-:W4:Y:S03]  /*55d0*/  LDSM.16.MT88.4 R28, [R198+0x1000] ;  /* 0x00100000c61c783b */ /* 0x000f260000004200 */
[----:B------:R5:W-:Y:S01]  /*55e0*/  MUFU.EX2 R226, R6 ;  /* 0x0000000600e27308 */ /* 0x000be20000000800 */
[----:B------:R-:W-:Y:S01]  /*55f0*/  LDSM.16.MT88.4 R12, [R197+0x1000] ;  /* 0x00100000c50c783b */ /* 0x000fe20000004200 */
[----:B-----5:R-:W-:-:S06]  /*5600*/  FFMA.FTZ R6, R92, c[0x0][0x2d0], -R0 ;  /* 0x0000b4005c067a23 */ /* 0x020fcc0000010800 */
[----:B------:R5:W1:Y:S02]  /*5610*/  MUFU.EX2 R225, R6 ;  /* 0x0000000600e17308 */ /* 0x000a640000000800 */
[----:B-----5:R-:W-:Y:S01]  /*5620*/  FFMA.FTZ R6, R93, c[0x0][0x2d0], -R3 ;  /* 0x0000b4005d067a23 */ /* 0x020fe20000010803 */
[----:B-1----:R-:W-:-:S05]  /*5630*/  F2FP.BF16.PACK_AB R11, R225, R226 ;  /* 0x000000e2e10b723e */ /* 0x002fca00000010ff */
[----:B------:R1:W-:Y:S02]  /*5640*/  MUFU.EX2 R195, R6 ;  /* 0x0000000600c37308 */ /* 0x0003e40000000800 */
[C---:B------:R-:W-:Y:S08]  /*5650*/  HMMA.16816.F32.BF16 R108, R8.reuse, R24, R80 ;  /* 0x00000018086c723c */ /* 0x040ff00000041850 */
[----:B---3--:R-:W-:Y:S01]  /*5660*/  HMMA.16816.F32.BF16 R80, R8, R16, R56 ;  /* 0x000000100850723c */ /* 0x008fe20000041838 */
[----:B-1----:R-:W-:-:S04]  /*5670*/  FFMA.FTZ R6, R94, c[0x0][0x2d0], -R3 ;  /* 0x0000b4005e067a23 */ /* 0x002fc80000010803 */
[----:B------:R1:W3:Y:S03]  /*5680*/  MUFU.EX2 R194, R6 ;  /* 0x0000000600c27308 */ /* 0x0002e60000000800 */
[C---:B------:R-:W-:Y:S08]  /*5690*/  HMMA.16816.F32.BF16 R64, R8.reuse, R26, R64 ;  /* 0x0000001a0840723c */ /* 0x040ff00000041840 */
[----:B--2---:R-:W-:Y:S01]  /*56a0*/  HMMA.16816.F32.BF16 R60, R8, R38, R60 ;  /* 0x00000026083c723c */ /* 0x004fe2000004183c */
[----:B-1----:R-:W-:-:S07]  /*56b0*/  FFMA.FTZ R6, R95, c[0x0][0x2d0], -R3 ;  /* 0x0000b4005f067a23 */ /* 0x002fce0000010803 */
[C---:B------:R-:W-:Y:S01]  /*56c0*/  HMMA.16816.F32.BF16 R56, R8.reuse, R18, R52 ;  /* 0x000000120838723c */ /* 0x040fe20000041834 */
[----:B------:R1:W-:Y:S07]  /*56d0*/  MUFU.EX2 R217, R6 ;  /* 0x0000000600d97308 */ /* 0x0003ee0000000800 */
[C---:B------:R-:W-:Y:S08]  /*56e0*/  HMMA.16816.F32.BF16 R92, R8.reuse, R36, R76 ;  /* 0x00000024085c723c */ /* 0x040ff0000004184c */
[----:B------:R-:W-:Y:S01]  /*56f0*/  HMMA.16816.F32.BF16 R76, R8, R32, R48 ;  /* 0x00000020084c723c */ /* 0x000fe20000041830 */
[----:B-1----:R-:W-:-:S04]  /*5700*/  FFMA.FTZ R6, R100, c[0x0][0x2d0], -R3 ;  /* 0x0000b40064067a23 */ /* 0x002fc80000010803 */
[----:B------:R1:W2:Y:S03]  /*5710*/  MUFU.EX2 R193, R6 ;  /* 0x0000000600c17308 */ /* 0x0002a60000000800 */
[----:B------:R-:W-:Y:S07]  /*5720*/  HMMA.16816.F32.BF16 R44, R8, R34, R44 ;  /* 0x00000022082c723c */ /* 0x000fee000004182c */
[----:B---3--:R-:W-:Y:S01]  /*5730*/  F2FP.BF16.PACK_AB R8, R194, R195 ;  /* 0x000000c3c208723e */ /* 0x008fe200000010ff */
[----:B-1----:R-:W-:Y:S01]  /*5740*/  FFMA.FTZ R6, R101, c[0x0][0x2d0], -R4 ;  /* 0x0000b40065067a23 */ /* 0x002fe20000010804 */
[----:B--2---:R-:W-:-:S03]  /*5750*/  F2FP.BF16.PACK_AB R10, R193, R217 ;  /* 0x000000d9c10a723e */ /* 0x004fc600000010ff */
        /* <DEDUP_REMOVED lines=10> */
[----:B------:R1:W-:Y:S02]  /*5800*/  MUFU.EX2 R183, R6 ;  /* 0x0000000600b77308 */ /* 0x0003e40000000800 */
[C---:B------:R-:W-:Y:S08]  /*5810*/  HMMA.16816.F32.BF16 R52, R8.reuse, R24, R88 ;  /* 0x000000180834723c */ /* 0x040ff00000041858 */
[----:B------:R-:W-:Y:S01]  /*5820*/  HMMA.16816.F32.BF16 R40, R8, R26, R104 ;  /* 0x0000001a0828723c */ /* 0x000fe20000041868 */
[----:B-1----:R-:W-:-:S04]  /*5830*/  FFMA.FTZ R6, R122, c[0x0][0x2d0], -R2 ;  /* 0x0000b4007a067a23 */ /* 0x002fc80000010802 */
[----:B------:R1:W-:Y:S03]  /*5840*/  MUFU.EX2 R180, R6 ;  /* 0x0000000600b47308 */ /* 0x0003e60000000800 */
[C---:B------:R-:W-:Y:S08]  /*5850*/  HMMA.16816.F32.BF16 R48, R8.reuse, R36, R84 ;  /* 0x000000240830723c */ /* 0x040ff00000041854 */
[----:B------:R-:W-:Y:S01]  /*5860*/  HMMA.16816.F32.BF16 R24, R8, R38, R112 ;  /* 0x000000260818723c */ /* 0x000fe20000041870 */
[----:B------:R-:W2:Y:S01]  /*5870*/  LDSM.16.MT88.4 R36, [R200+0x1000] ;  /* 0x00100000c824783b */ /* 0x000ea20000004200 */
[----:B-1----:R-:W-:-:S06]  /*5880*/  FFMA.FTZ R6, R123, c[0x0][0x2d0], -R2 ;  /* 0x0000b4007b067a23 */ /* 0x002fcc0000010802 */
[C---:B------:R-:W-:Y:S01]  /*5890*/  HMMA.16816.F32.BF16 R100, R8.reuse, R32, R20 ;  /* 0x000000200864723c */ /* 0x040fe20000041814 */
[----:B------:R-:W1:Y:S01]  /*58a0*/  LDSM.16.MT88.4 R20, [R201+0x1000] ;  /* 0x00100000c914783b */ /* 0x000e620000004200 */
[----:B------:R3:W5:Y:S06]  /*58b0*/  MUFU.EX2 R181, R6 ;  /* 0x0000000600b57308 */ /* 0x00076c0000000800 */
[C---:B------:R-:W-:Y:S08]  /*58c0*/  HMMA.16816.F32.BF16 R72, R8.reuse, R16, R72 ;  /* 0x000000100848723c */ /* 0x040ff00000041848 */
[----:B------:R-:W-:Y:S01]  /*58d0*/  HMMA.16816.F32.BF16 R16, R8, R18, R116 ;  /* 0x000000120810723c */ /* 0x000fe20000041874 */
[----:B------:R-:W-:Y:S01]  /*58e0*/  LDSM.16.MT88.4 R116, [R201+0x2000] ;  /* 0x00200000c974783b */ /* 0x000fe20000004200 */
[----:B---3--:R-:W-:-:S04]  /*58f0*/  FFMA.FTZ R6, R124, c[0x0][0x2d0], -R2 ;  /* 0x0000b4007c067a23 */ /* 0x008fc80000010802 */
[----:B------:R3:W-:Y:S02]  /*5900*/  MUFU.EX2 R179, R6 ;  /* 0x0000000600b37308 */ /* 0x0007e40000000800 */
[----:B------:R-:W-:Y:S07]  /*5910*/  HMMA.16816.F32.BF16 R84, R8, R34, R96 ;  /* 0x000000220854723c */ /* 0x000fee0000041860 */
[----:B-----5:R-:W-:Y:S01]  /*5920*/  F2FP.BF16.PACK_AB R8, R181, R180 ;  /* 0x000000b4b508723e */ /* 0x020fe200000010ff */
[----:B---3--:R-:W-:-:S04]  /*5930*/  FFMA.FTZ R6, R125, c[0x0][0x2d0], -R2 ;  /* 0x0000b4007d067a23 */ /* 0x008fc80000010802 */
[----:B------:R3:W5:Y:S02]  /*5940*/  MUFU.EX2 R178, R6 ;  /* 0x0000000600b27308 */ /* 0x0007640000000800 */
[----:B---3--:R-:W-:Y:S01]  /*5950*/  FFMA.FTZ R6, R126, c[0x0][0x2d0], -R0 ;  /* 0x0000b4007e067a23 */ /* 0x008fe20000010800 */
[----:B-----5:R-:W-:-:S05]  /*5960*/  F2FP.BF16.PACK_AB R10, R178, R179 ;  /* 0x000000b3b20a723e */ /* 0x020fca00000010ff */
[----:B------:R3:W-:Y:S02]  /*5970*/  MUFU.EX2 R175, R6 ;  /* 0x0000000600af7308 */ /* 0x0007e40000000800 */
[----:B---3--:R-:W-:-:S06]  /*5980*/  FFMA.FTZ R6, R127, c[0x0][0x2d0], -R0 ;  /* 0x0000b4007f067a23 */ /* 0x008fcc0000010800 */
        /* <DEDUP_REMOVED lines=8> */
[----:B------:R3:W5:Y:S02]  /*5a10*/  MUFU.EX2 R170, R6 ;  /* 0x0000000600aa7308 */ /* 0x0007640000000800 */
[C---:B----4-:R-:W-:Y:S08]  /*5a20*/  HMMA.16816.F32.BF16 R88, R8.reuse, R28, R80 ;  /* 0x0000001c0858723c */ /* 0x050ff00000041850 */
[----:B--2---:R-:W-:Y:S01]  /*5a30*/  HMMA.16816.F32.BF16 R140, R8, R36, R76 ;  /* 0x00000024088c723c */ /* 0x004fe2000004184c */
[----:B---3--:R-:W-:-:S04]  /*5a40*/  FFMA.FTZ R6, R131, c[0x0][0x2d0], -R3 ;  /* 0x0000b40083067a23 */ /* 0x008fc80000010803 */
[----:B------:R2:W-:Y:S03]  /*5a50*/  MUFU.EX2 R169, R6 ;  /* 0x0000000600a97308 */ /* 0x0005e60000000800 */
[C---:B------:R-:W-:Y:S08]  /*5a60*/  HMMA.16816.F32.BF16 R80, R8.reuse, R14, R64 ;  /* 0x0000000e0850723c */ /* 0x040ff00000041840 */
[----:B-1----:R-:W-:Y:S01]  /*5a70*/  HMMA.16816.F32.BF16 R76, R8, R22, R60 ;  /* 0x00000016084c723c */ /* 0x002fe2000004183c */
[----:B--2---:R-:W-:-:S07]  /*5a80*/  FFMA.FTZ R6, R133, c[0x0][0x2d0], -R3 ;  /* 0x0000b40085067a23 */ /* 0x004fce0000010803 */
[C---:B------:R-:W-:Y:S01]  /*5a90*/  HMMA.16816.F32.BF16 R108, R8.reuse, R12, R108 ;  /* 0x0000000c086c723c */ /* 0x040fe2000004186c */
[----:B------:R1:W2:Y:S07]  /*5aa0*/  MUFU.EX2 R168, R6 ;  /* 0x0000000600a87308 */ /* 0x0002ae0000000800 */
[C---:B------:R-:W-:Y:S08]  /*5ab0*/  HMMA.16816.F32.BF16 R92, R8.reuse, R20, R92 ;  /* 0x00000014085c723c */ /* 0x040ff0000004185c */
[----:B------:R-:W-:Y:S01]  /*5ac0*/  HMMA.16816.F32.BF16 R64, R8, R30, R56 ;  /* 0x0000001e0840723c */ /* 0x000fe20000041838 */
[----:B-1----:R-:W-:-:S04]  /*5ad0*/  FFMA.FTZ R6, R132, c[0x0][0x2d0], -R3 ;  /* 0x0000b40084067a23 */ /* 0x002fc80000010803 */
[----:B------:R1:W-:Y:S03]  /*5ae0*/  MUFU.EX2 R167, R6 ;  /* 0x0000000600a77308 */ /* 0x0003e60000000800 */
[----:B------:R-:W-:Y:S07]  /*5af0*/  HMMA.16816.F32.BF16 R60, R8, R38, R44 ;  /* 0x00000026083c723c */ /* 0x000fee000004182c */
[----:B-----5:R-:W-:-:S02]  /*5b00*/  F2FP.BF16.PACK_AB R8, R170, R183 ;  /* 0x000000b7aa08723e */ /* 0x020fc400000010ff */
[----:B--2---:R-:W-:Y:S01]  /*5b10*/  F2FP.BF16.PACK_AB R10, R168, R169 ;  /* 0x000000a9a80a723e */ /* 0x004fe200000010ff */
[----:B-1----:R-:W-:-:S04]  /*5b20*/  FFMA.FTZ R6, R134, c[0x0][0x2d0], -R4 ;  /* 0x0000b40086067a23 */ /* 0x002fc80000010804 */
        /* <DEDUP_REMOVED lines=11> */
[C---:B------:R-:W-:Y:S01]  /*5be0*/  HMMA.16816.F32.BF16 R32, R8.reuse, R22, R24 ;  /* 0x000000160820723c */ /* 0x040fe20000041818 */
[----:B------:R-:W2:Y:S07]  /*5bf0*/  LDSM.16.MT88.4 R24, [R197+0x1800] ;  /* 0x00180000c518783b */ /* 0x000eae0000004200 */
[----:B------:R-:W-:Y:S01]  /*5c00*/  HMMA.16816.F32.BF16 R48, R8, R20, R48 ;  /* 0x000000140830723c */ /* 0x000fe20000041830 */
[----:B------:R-:W3:Y:S01]  /*5c10*/  LDSM.16.MT88.4 R20, [R201+0x1800] ;  /* 0x00180000c914783b */ /* 0x000ee20000004200 */
[----:B-1----:R-:W-:-:S03]  /*5c20*/  FFMA.FTZ R6, R135, c[0x0][0x2d0], -R3 ;  /* 0x0000b40087067a23 */ /* 0x002fc60000010803 */
[----:B------:R-:W-:Y:S01]  /*5c30*/  LDSM.16.MT88.4 R132, [R198+0x2000] ;  /* 0x00200000c684783b */ /* 0x000fe20000004200 */
[----:B------:R1:W-:Y:S02]  /*5c40*/  MUFU.EX2 R161, R6 ;  /* 0x0000000600a17308 */ /* 0x0003e40000000800 */
[C---:B------:R-:W-:Y:S08]  /*5c50*/  HMMA.16816.F32.BF16 R56, R8.reuse, R12, R52 ;  /* 0x0000000c0838723c */ /* 0x040ff00000041834 */
[----:B------:R-:W-:Y:S01]  /*5c60*/  HMMA.16816.F32.BF16 R44, R8, R36, R100 ;  /* 0x00000024082c723c */ /* 0x000fe20000041864 */
[----:B------:R-:W-:Y:S01]  /*5c70*/  LDSM.16.MT88.4 R100, [R197+0x2000] ;  /* 0x00200000c564783b */ /* 0x000fe20000004200 */
[----:B-1----:R-:W-:-:S06]  /*5c80*/  FFMA.FTZ R6, R148, c[0x0][0x2d0], -R2 ;  /* 0x0000b40094067a23 */ /* 0x002fcc0000010802 */
[C---:B------:R-:W-:Y:S01]  /*5c90*/  HMMA.16816.F32.BF16 R52, R8.reuse, R14, R40 ;  /* 0x0000000e0834723c */ /* 0x040fe20000041828 */
[----:B------:R-:W-:Y:S01]  /*5ca0*/  LDSM.16.MT88.4 R12, [R200+0x1800] ;  /* 0x00180000c80c783b */ /* 0x000fe20000004200 */
[----:B------:R1:W-:Y:S06]  /*5cb0*/  MUFU.EX2 R160, R6 ;  /* 0x0000000600a07308 */ /* 0x0003ec0000000800 */
[C---:B------:R-:W-:Y:S08]  /*5cc0*/  HMMA.16816.F32.BF16 R36, R8.reuse, R38, R84 ;  /* 0x000000260824723c */ /* 0x040ff00000041854 */
[----:B------:R-:W-:Y:S01]  /*5cd0*/  HMMA.16816.F32.BF16 R40, R8, R28, R72 ;  /* 0x0000001c0828723c */ /* 0x000fe20000041848 */
[----:B-1----:R-:W-:-:S04]  /*5ce0*/  FFMA.FTZ R6, R147, c[0x0][0x2d0], -R2 ;  /* 0x0000b40093067a23 */ /* 0x002fc80000010802 */
[----:B------:R1:W4:Y:S03]  /*5cf0*/  MUFU.EX2 R159, R6 ;  /* 0x00000006009f7308 */ /* 0x0003260000000800 */
[----:B------:R-:W-:Y:S01]  /*5d00*/  HMMA.16816.F32.BF16 R28, R8, R30, R16 ;  /* 0x0000001e081c723c */ /* 0x000fe20000041810 */
[----:B------:R-:W5:Y:S01]  /*5d10*/  LDSM.16.MT88.4 R16, [R198+0x1800] ;  /* 0x00180000c610783b */ /* 0x000f620000004200 */
[----:B-1----:R-:W-:-:S05]  /*5d20*/  FFMA.FTZ R6, R146, c[0x0][0x2d0], -R2 ;  /* 0x0000b40092067a23 */ /* 0x002fca0000010802 */
[----:B----4-:R-:W-:Y:S01]  /*5d30*/  F2FP.BF16.PACK_AB R8, R159, R160 ;  /* 0x000000a09f08723e */ /* 0x010fe200000010ff */
[----:B------:R1:W-:Y:S02]  /*5d40*/  MUFU.EX2 R158, R6 ;  /* 0x00000006009e7308 */ /* 0x0003e40000000800 */
[----:B-1----:R-:W-:-:S06]  /*5d50*/  FFMA.FTZ R6, R145, c[0x0][0x2d0], -R2 ;  /* 0x0000b40091067a23 */ /* 0x002fcc0000010802 */
[----:B------:R1:W4:Y:S02]  /*5d60*/  MUFU.EX2 R157, R6 ;  /* 0x00000006009d7308 */ /* 0x0003240000000800 */
[----:B-1----:R-:W-:Y:S01]  /*5d70*/  FFMA.FTZ R6, R153, c[0x0][0x2d0], -R0 ;  /* 0x0000b40099067a23 */ /* 0x002fe20000010800 */
[----:B----4-:R-:W-:-:S05]  /*5d80*/  F2FP.BF16.PACK_AB R10, R157, R158 ;  /* 0x0000009e9d0a723e */ /* 0x010fca00000010ff */
        /* <DEDUP_REMOVED lines=11> */
[C---:B--2---:R-:W-:Y:S08]  /*5e40*/  HMMA.16816.F32.BF16 R96, R8.reuse, R26, R80 ;  /* 0x0000001a0860723c */ /* 0x044ff00000041850 */
[----:B---3--:R-:W-:Y:S01]  /*5e50*/  HMMA.16816.F32.BF16 R112, R8, R22, R76 ;  /* 0x000000160870723c */ /* 0x008fe2000004184c */
[----:B-1----:R-:W-:-:S04]  /*5e60*/  FFMA.FTZ R6, R174, c[0x0][0x2d0], -R3 ;  /* 0x0000b400ae067a23 */ /* 0x002fc80000010803 */
[----:B------:R1:W-:Y:S03]  /*5e70*/  MUFU.EX2 R85, R6 ;  /* 0x0000000600557308 */ /* 0x0003e60000000800 */
[C---:B------:R-:W-:Y:S08]  /*5e80*/  HMMA.16816.F32.BF16 R108, R8.reuse, R24, R108 ;  /* 0x00000018086c723c */ /* 0x040ff0000004186c */
[----:B------:R-:W-:Y:S01]  /*5e90*/  HMMA.16816.F32.BF16 R92, R8, R20, R92 ;  /* 0x00000014085c723c */ /* 0x000fe2000004185c */
[----:B-1----:R-:W-:-:S07]  /*5ea0*/  FFMA.FTZ R6, R177, c[0x0][0x2d0], -R3 ;  /* 0x0000b400b1067a23 */ /* 0x002fce0000010803 */
[C---:B-----5:R-:W-:Y:S01]  /*5eb0*/  HMMA.16816.F32.BF16 R124, R8.reuse, R16, R88 ;  /* 0x00000010087c723c */ /* 0x060fe20000041858 */
[----:B------:R1:W2:Y:S07]  /*5ec0*/  MUFU.EX2 R84, R6 ;  /* 0x0000000600547308 */ /* 0x0002ae0000000800 */
[C---:B------:R-:W-:Y:S08]  /*5ed0*/  HMMA.16816.F32.BF16 R64, R8.reuse, R18, R64 ;  /* 0x000000120840723c */ /* 0x040ff00000041840 */
[----:B------:R-:W-:Y:S01]  /*5ee0*/  HMMA.16816.F32.BF16 R140, R8, R12, R140 ;  /* 0x0000000c088c723c */ /* 0x000fe2000004188c */
[--C-:B-1----:R-:W-:Y:S01]  /*5ef0*/  FFMA.FTZ R6, R176, c[0x0][0x2d0], -R3.reuse ;  /* 0x0000b400b0067a23 */ /* 0x102fe20000010803 */
[----:B--2---:R-:W-:Y:S01]  /*5f00*/  F2FP.BF16.PACK_AB R148, R84, R85 ;  /* 0x000000555494723e */ /* 0x004fe200000010ff */
[----:B------:R-:W-:-:S02]  /*5f10*/  FFMA.FTZ R3, R182, c[0x0][0x2d0], -R3 ;  /* 0x0000b400b6037a23 */ /* 0x000fc40000010803 */
[----:B------:R1:W-:Y:S03]  /*5f20*/  MUFU.EX2 R81, R6 ;  /* 0x0000000600517308 */ /* 0x0003e60000000800 */
[----:B------:R-:W-:Y:S05]  /*5f30*/  HMMA.16816.F32.BF16 R60, R8, R14, R60 ;  /* 0x0000000e083c723c */ /* 0x000fea000004183c */
[----:B------:R2:W-:Y:S02]  /*5f40*/  MUFU.EX2 R77, R3 ;  /* 0x00000003004d7308 */ /* 0x0005e40000000800 */
[----:B------:R-:W-:-:S02]  /*5f50*/  F2FP.BF16.PACK_AB R8, R165, R167 ;  /* 0x000000a7a508723e */ /* 0x000fc400000010ff */
[----:B------:R-:W-:Y:S01]  /*5f60*/  F2FP.BF16.PACK_AB R10, R152, R161 ;  /* 0x000000a1980a723e */ /* 0x000fe200000010ff */
[----:B-1----:R-:W-:-:S04]  /*5f70*/  FFMA.FTZ R6, R219, c[0x0][0x2d0], -R4 ;  /* 0x0000b400db067a23 */ /* 0x002fc80000010804 */
[----:B------:R1:W-:Y:S01]  /*5f80*/  MUFU.EX2 R80, R6 ;  /* 0x0000000600507308 */ /* 0x0003e20000000800 */
[----:B--2---:R-:W-:-:S07]  /*5f90*/  FFMA.FTZ R3, R215, c[0x0][0x2d0], -R2 ;  /* 0x0000b400d7037a23 */ /* 0x004fce0000010802 */
[----:B------:R2:W-:Y:S01]  /*5fa0*/  MUFU.EX2 R71, R3 ;  /* 0x0000000300477308 */ /* 0x0005e20000000800 */
[----:B-1----:R-:W-:-:S07]  /*5fb0*/  FFMA.FTZ R6, R192, c[0x0][0x2d0], -R4 ;  /* 0x0000b400c0067a23 */ /* 0x002fce0000010804 */
[----:B------:R1:W3:Y:S01]  /*5fc0*/  MUFU.EX2 R76, R6 ;  /* 0x00000006004c7308 */ /* 0x0002e20000000800 */
[----:B--2---:R-:W-:-:S07]  /*5fd0*/  FFMA.FTZ R3, R218, c[0x0][0x2d0], -R2 ;  /* 0x0000b400da037a23 */ /* 0x004fce0000010802 */
[----:B------:R2:W4:Y:S01]  /*5fe0*/  MUFU.EX2 R73, R3 ;  /* 0x0000000300497308 */ /* 0x0005220000000800 */
[----:B-1----:R-:W-:Y:S01]  /*5ff0*/  FFMA.FTZ R6, R149, c[0x0][0x2d0], -R4 ;  /* 0x0000b40095067a23 */ /* 0x002fe20000010804 */
[----:B---3--:R-:W-:-:S06]  /*6000*/  F2FP.BF16.PACK_AB R9, R76, R80 ;  /* 0x000000504c09723e */ /* 0x008fcc00000010ff */
[----:B------:R1:W-:Y:S01]  /*6010*/  MUFU.EX2 R75, R6 ;  /* 0x00000006004b7308 */ /* 0x0003e20000000800 */
[--C-:B--2---:R-:W-:Y:S01]  /*6020*/  FFMA.FTZ R3, R212, c[0x0][0x2d0], -R2.reuse ;  /* 0x0000b400d4037a23 */ /* 0x104fe20000010802 */
[----:B----4-:R-:W-:Y:S01]  /*6030*/  F2FP.BF16.PACK_AB R144, R73, R71 ;  /* 0x000000474990723e */ /* 0x010fe200000010ff */
[----:B------:R-:W-:-:S05]  /*6040*/  FFMA.FTZ R2, R189, c[0x0][0x2d0], -R2 ;  /* 0x0000b400bd027a23 */ /* 0x000fca0000010802 */
[----:B------:R2:W-:Y:S01]  /*6050*/  MUFU.EX2 R72, R3 ;  /* 0x0000000300487308 */ /* 0x0005e20000000800 */
[----:B-1----:R-:W-:Y:S01]  /*6060*/  FFMA.FTZ R6, R150, c[0x0][0x2d0], -R4 ;  /* 0x0000b40096067a23 */ /* 0x002fe20000010804 */
[----:B------:R-:W-:-:S06]  /*6070*/  F2FP.BF16.PACK_AB R150, R77, R81 ;  /* 0x000000514d96723e */ /* 0x000fcc00000010ff */
[----:B------:R-:W1:Y:S01]  /*6080*/  MUFU.EX2 R74, R6 ;  /* 0x00000006004a7308 */ /* 0x000e620000000800 */
[----:B--2---:R-:W-:-:S04]  /*6090*/  FADD.FTZ R3, R242, R241 ;  /* 0x000000f1f2037221 */ /* 0x004fc80000010000 */
[----:B------:R-:W-:Y:S01]  /*60a0*/  FADD.FTZ R3, R244, R3 ;  /* 0x00000003f4037221 */ /* 0x000fe20000010000 */
[----:B-1----:R-:W-:-:S07]  /*60b0*/  F2FP.BF16.PACK_AB R11, R74, R75 ;  /* 0x0000004b4a0b723e */ /* 0x002fce00000010ff */
[C---:B------:R-:W-:Y:S01]  /*60c0*/  HMMA.16816.F32.BF16 R56, R8.reuse, R24, R56 ;  /* 0x000000180838723c */ /* 0x040fe20000041838 */
[----:B------:R1:W2:Y:S07]  /*60d0*/  MUFU.EX2 R25, R2 ;  /* 0x0000000200197308 */ /* 0x0002ae0000000800 */
[C---:B------:R-:W-:Y:S08]  /*60e0*/  HMMA.16816.F32.BF16 R32, R8.reuse, R22, R32 ;  /* 0x000000160820723c */ /* 0x040ff00000041820 */
[----:B------:R-:W-:Y:S01]  /*60f0*/  HMMA.16816.F32.BF16 R48, R8, R20, R48 ;  /* 0x000000140830723c */ /* 0x000fe20000041830 */
[----:B-1----:R-:W-:Y:S01]  /*6100*/  FFMA.FTZ R2, R188, c[0x0][0x2d0], -R0 ;  /* 0x0000b400bc027a23 */ /* 0x002fe20000010800 */
[----:B--2---:R-:W-:-:S03]  /*6110*/  F2FP.BF16.PACK_AB R146, R25, R72 ;  /* 0x000000481992723e */ /* 0x004fc600000010ff */
[----:B------:R1:W-:Y:S03]  /*6120*/  MUFU.EX2 R24, R2 ;  /* 0x0000000200187308 */ /* 0x0003e60000000800 */
[C---:B------:R-:W-:Y:S08]  /*6130*/  HMMA.16816.F32.BF16 R44, R8.reuse, R12, R44 ;  /* 0x0000000c082c723c */ /* 0x040ff0000004182c */
[----:B------:R-:W-:Y:S01]  /*6140*/  HMMA.16816.F32.BF16 R52, R8, R26, R52 ;  /* 0x0000001a0834723c */ /* 0x000fe20000041834 */
[----:B-1----:R-:W-:-:S07]  /*6150*/  FFMA.FTZ R2, R191, c[0x0][0x2d0], -R0 ;  /* 0x0000b400bf027a23 */ /* 0x002fce0000010800 */
[C---:B------:R-:W-:Y:S01]  /*6160*/  HMMA.16816.F32.BF16 R40, R8.reuse, R16, R40 ;  /* 0x000000100828723c */ /* 0x040fe20000041828 */
[----:B------:R1:W2:Y:S07]  /*6170*/  MUFU.EX2 R22, R2 ;  /* 0x0000000200167308 */ /* 0x0002ae0000000800 */
[C---:B------:R-:W-:Y:S01]  /*6180*/  HMMA.16816.F32.BF16 R28, R8.reuse, R18, R28 ;  /* 0x00000012081c723c */ /* 0x040fe2000004181c */
[----:B------:R-:W3:Y:S07]  /*6190*/  LDSM.16.MT88.4 R16, [R200+0x2000] ;  /* 0x00200000c810783b */ /* 0x000eee0000004200 */
[----:B------:R-:W-:Y:S01]  /*61a0*/  HMMA.16816.F32.BF16 R36, R8, R14, R36 ;  /* 0x0000000e0824723c */ /* 0x000fe20000041824 */
[--C-:B-1----:R-:W-:Y:S01]  /*61b0*/  FFMA.FTZ R2, R216, c[0x0][0x2d0], -R0.reuse ;  /* 0x0000b400d8027a23 */ /* 0x102fe20000010800 */
[----:B--2---:R-:W-:Y:S01]  /*61c0*/  F2FP.BF16.PACK_AB R145, R22, R24 ;  /* 0x000000181691723e */ /* 0x004fe200000010ff */
[----:B------:R-:W-:-:S02]  /*61d0*/  FFMA.FTZ R0, R220, c[0x0][0x2d0], -R0 ;  /* 0x0000b400dc007a23 */ /* 0x000fc40000010800 */
[----:B------:R1:W-:Y:S08]  /*61e0*/  MUFU.EX2 R21, R2 ;  /* 0x0000000200157308 */ /* 0x0003f00000000800 */
[----:B------:R2:W4:Y:S01]  /*61f0*/  MUFU.EX2 R20, R0 ;  /* 0x0000000000147308 */ /* 0x0005220000000800 */
[----:B-1----:R-:W-:-:S04]  /*6200*/  FADD.FTZ R2, R243, R231 ;  /* 0x000000e7f3027221 */ /* 0x002fc80000010000 */
[----:B------:R-:W-:Y:S02]  /*6210*/  FADD.FTZ R6, R230, R2 ;  /* 0x00000002e6067221 */ /* 0x000fe40000010000 */
[----:B--2---:R-:W-:Y:S01]  /*6220*/  FFMA.FTZ R0, R214, c[0x0][0x2d0], -R4 ;  /* 0x0000b400d6007a23 */ /* 0x004fe20000010804 */
[----:B----4-:R-:W-:-:S03]  /*6230*/  F2FP.BF16.PACK_AB R147, R20, R21 ;  /* 0x000000151493723e */ /* 0x010fc600000010ff */
[----:B------:R1:W-:Y:S04]  /*6240*/  MUFU.EX2 R12, R0 ;  /* 0x00000000000c7308 */ /* 0x0003e80000000800 */
[C---:B------:R-:W-:Y:S08]  /*6250*/  HMMA.16816.F32.BF16 R88, R144.reuse, R100, R108 ;  /* 0x000000649058723c */ /* 0x040ff0000004186c */
[----:B------:R-:W-:Y:S01]  /*6260*/  HMMA.16816.F32.BF16 R108, R144, R116, R92 ;  /* 0x00000074906c723c */ /* 0x000fe2000004185c */
[----:B-1----:R-:W-:-:S04]  /*6270*/  FFMA.FTZ R0, R190, c[0x0][0x2d0], -R4 ;  /* 0x0000b400be007a23 */ /* 0x002fc80000010804 */
[----:B------:R1:W2:Y:S03]  /*6280*/  MUFU.EX2 R9, R0 ;  /* 0x0000000000097308 */ /* 0x0002a60000000800 */
[C---:B------:R-:W-:Y:S08]  /*6290*/  HMMA.16816.F32.BF16 R96, R144.reuse, R102, R96 ;  /* 0x000000669060723c */ /* 0x040ff00000041860 */
[----:B------:R-:W-:Y:S01]  /*62a0*/  HMMA.16816.F32.BF16 R112, R144, R118, R112 ;  /* 0x000000769070723c */ /* 0x000fe20000041870 */
[----:B-1----:R-:W-:Y:S01]  /*62b0*/  FFMA.FTZ R0, R221, c[0x0][0x2d0], -R4 ;  /* 0x0000b400dd007a23 */ /* 0x002fe20000010804 */
[----:B--2---:R-:W-:-:S06]  /*62c0*/  F2FP.BF16.PACK_AB R149, R9, R12 ;  /* 0x0000000c0995723e */ /* 0x004fcc00000010ff */
[C---:B------:R-:W-:Y:S01]  /*62d0*/  HMMA.16816.F32.BF16 R124, R144.reuse, R132, R124 ;  /* 0x00000084907c723c */ /* 0x040fe2000004187c */
[----:B------:R1:W-:Y:S07]  /*62e0*/  MUFU.EX2 R10, R0 ;  /* 0x00000000000a7308 */ /* 0x0003ee0000000800 */
[C---:B------:R-:W-:Y:S08]  /*62f0*/  HMMA.16816.F32.BF16 R128, R144.reuse, R134, R64 ;  /* 0x000000869080723c */ /* 0x040ff00000041840 */
[----:B---3--:R-:W-:Y:S01]  /*6300*/  HMMA.16816.F32.BF16 R140, R144, R16, R140 ;  /* 0x00000010908c723c */ /* 0x008fe2000004188c */
[----:B-1----:R-:W-:-:S04]  /*6310*/  FFMA.FTZ R0, R222, c[0x0][0x2d0], -R4 ;  /* 0x0000b400de007a23 */ /* 0x002fc80000010804 */
[----:B------:R1:W2:Y:S03]  /*6320*/  MUFU.EX2 R11, R0 ;  /* 0x00000000000b7308 */ /* 0x0002a60000000800 */
[----:B------:R-:W-:Y:S01]  /*6330*/  HMMA.16816.F32.BF16 R144, R144, R18, R60 ;  /* 0x000000129090723c */ /* 0x000fe2000004183c */
[----:B-1----:R-:W-:Y:S01]  /*6340*/  FADD.FTZ R0, R228, R7 ;  /* 0x00000007e4007221 */ /* 0x002fe20000010000 */
[----:B--2---:R-:W-:Y:S01]  /*6350*/  F2FP.BF16.PACK_AB R151, R11, R10 ;  /* 0x0000000a0b97723e */ /* 0x004fe200000010ff */
        /* <DEDUP_REMOVED lines=69> */
[----:B------:R-:W-:Y:S01]  /*67b0*/  FADD.FTZ R2, R73, R0 ;  /* 0x0000000049027221 */ /* 0x000fe20000010000 */
[----:B------:R-:W-:Y:S01]  /*67c0*/  IADD3 R0, R246, -0x2, RZ ;  /* 0xfffffffef6007810 */ /* 0x000fe20007ffe0ff */
[----:B------:R-:W-:-:S02]  /*67d0*/  FADD.FTZ R6, R22, R6 ;  /* 0x0000000616067221 */ /* 0x000fc40000010000 */
[----:B------:R-:W-:Y:S01]  /*67e0*/  FADD.FTZ R4, R81, R4 ;  /* 0x0000000451047221 */ /* 0x000fe20000010000 */
[----:B------:R-:W-:Y:S01]  /*67f0*/  ISETP.GE.AND P0, PT, R0, R247, PT ;  /* 0x000000f70000720c */ /* 0x000fe20003f06270 */
[----:B------:R-:W-:Y:S02]  /*6800*/  FADD.FTZ R3, R10, R3 ;  /* 0x000000030a037221 */ /* 0x000fe40000010000 */
[----:B------:R-:W-:Y:S02]  /*6810*/  FADD.FTZ R2, R72, R2 ;  /* 0x0000000248027221 */ /* 0x000fe40000010000 */
[----:B------:R-:W-:Y:S02]  /*6820*/  FADD.FTZ R6, R21, R6 ;  /* 0x0000000615067221 */ /* 0x000fe40000010000 */
[----:B------:R-:W-:Y:S02]  /*6830*/  FADD.FTZ R7, R77, R4 ;  /* 0x000000044d077221 */ /* 0x000fe40000010000 */
[----:B------:R-:W-:-:S02]  /*6840*/  FADD.FTZ R4, R11, R3 ;  /* 0x000000030b047221 */ /* 0x000fc40000010000 */
[----:B------:R-:W-:Y:S01]  /*6850*/  FADD.FTZ R3, R25, R2 ;  /* 0x0000000219037221 */ /* 0x000fe20000010000 */
[----:B------:R1:W-:Y:S01]  /*6860*/  STL [R1], R7 ;  /* 0x0000000701007387 */ /* 0x0003e20000100800 */
[----:B------:R-:W-:-:S03]  /*6870*/  FADD.FTZ R2, R20, R6 ;  /* 0x0000000614027221 */ /* 0x000fc60000010000 */
[----:B------:R1:W-:Y:S04]  /*6880*/  STL [R1+0x4], R4 ;  /* 0x0000040401007387 */ /* 0x0003e80000100800 */
[----:B------:R1:W-:Y:S04]  /*6890*/  STL [R1+0xc], R2 ;  /* 0x00000c0201007387 */ /* 0x0003e80000100800 */
[----:B------:R1:W-:Y:S01]  /*68a0*/  STL [R1+0x8], R3 ;  /* 0x0000080301007387 */ /* 0x0003e20000100800 */
[----:B------:R-:W-:Y:S05]  /*68b0*/  @!P0 BRA `(.L_x_75) ;  /* 0x00003ae000008947 */ /* 0x000fea0003800000 */
[----:B------:R-:W-:Y:S01]  /*68c0*/  MOV R212, R0 ;  /* 0x0000000000d47202 */ /* 0x000fe20000000f00 */
[----:B-1----:R-:W-:Y:S01]  /*68d0*/  IMAD.MOV.U32 R2, RZ, RZ, R70 ;  /* 0x000000ffff027224 */ /* 0x002fe200078e0046 */
[----:B------:R-:W-:Y:S01]  /*68e0*/  MOV R3, R69 ;  /* 0x0000004500037202 */ /* 0x000fe20000000f00 */
[----:B------:R-:W-:Y:S01]  /*68f0*/  IMAD.MOV.U32 R84, RZ, RZ, R68 ;  /* 0x000000ffff547224 */ /* 0x000fe200078e0044 */
[----:B------:R-:W-:-:S02]  /*6900*/  MOV R85, R5 ;  /* 0x0000000500557202 */ /* 0x000fc40000000f00 */
.L_x_76:
[----:B------:R-:W5:Y:S01]  /*6910*/  LDL R174, [R1+0x44] ;  /* 0x0000440001ae7983 */ /* 0x000f620000100800 */
[----:B------:R-:W-:Y:S04]  /*6920*/  DEPBAR.LE SB0, 0x0 ;  /* 0x000080000000791a */ /* 0x000fe80000000000 */
[----:B------:R-:W5:Y:S01]  /*6930*/  LDL.64 R172, [R1+0x38] ;  /* 0x0000380001ac7983 */ /* 0x000f620000100a00 */
[----:B------:R-:W-:Y:S01]  /*6940*/  WARPSYNC 0xffffffff ;  /* 0xffffffff00007948 */ /* 0x000fe20003800000 */
[----:B---3--:R-:W-:Y:S01]  /*6950*/  SHF.R.S32.HI R0, RZ, 0x1f, R212 ;  /* 0x0000001fff007819 */ /* 0x008fe200000114d4 */
[----:B------:R-:W-:Y:S01]  /*6960*/  IMAD.WIDE.U32 R86, R212, c[0x0][0x208], RZ ;  /* 0x00008200d4567a25 */ /* 0x000fe200078e00ff */
[----:B------:R-:W-:Y:S02]  /*6970*/  MOV R178, c[0x0][0x208] ;  /* 0x0000820000b27a02 */ /* 0x000fe40000000f00 */
[----:B------:R-:W-:Y:S01]  /*6980*/  BAR.SYNC.DEFER_BLOCKING 0x0 ;  /* 0x0000000000007b1d */ /* 0x000fe20000010000 */
[----:B------:R-:W-:Y:S01]  /*6990*/  IMAD R0, R0, c[0x0][0x208], RZ ;  /* 0x0000820000007a24 */ /* 0x000fe200078e02ff */
[----:B------:R-:W-:Y:S03]  /*69a0*/  SHF.L.U32 R179, R178, 0x5, RZ ;  /* 0x00000005b2b37819 */ /* 0x000fe600000006ff */
[----:B------:R-:W-:Y:S05]  /*69b0*/  IMAD R0, R212, c[0x0][0x20c], R0 ;  /* 0x00008300d4007a24 */ /* 0x000fea00078e0200 */
[----:B------:R-:W-:Y:S02]  /*69c0*/  IADD3 R0, R87, R0, RZ ;  /* 0x0000000057007210 */ /* 0x000fe40007ffe0ff */
[----:B------:R-:W-:Y:S03]  /*69d0*/  MOV R87, 0x5 ;  /* 0x0000000500577802 */ /* 0x000fe60000000f00 */
[----:B------:R-:W-:Y:S01]  /*69e0*/  IMAD R0, R0, 0x50, RZ ;  /* 0x0000005000007824 */ /* 0x000fe200078e02ff */
[----:B------:R-:W-:Y:S01]  /*69f0*/  SHF.L.U64.HI R178, R178, R87, c[0x0][0x20c] ;  /* 0x00008300b2b27619 */ /* 0x000fe20000010257 */
[----:B------:R-:W-:Y:S08]  /*6a00*/  LDSM.16.M88.4 R80, [R203] ;  /* 0x00000000cb50783b */ /* 0x000ff00000000200 */
[----:B------:R-:W1:Y:S08]  /*6a10*/  LDSM.16.M88.4 R16, [R196] ;  /* 0x00000000c410783b */ /* 0x000e700000000200 */
[----:B------:R-:W3:Y:S08]  /*6a20*/  LDSM.16.M88.4 R76, [R203+0x2000] ;  /* 0x00200000cb4c783b */ /* 0x000ef00000000200 */
[----:B------:R-:W4:Y:S08]  /*6a30*/  LDSM.16.M88.4 R32, [R196+0x800] ;  /* 0x00080000c420783b */ /* 0x000f300000000200 */
[----:B------:R-:W5:Y:S08]  /*6a40*/  LDSM.16.M88.4 R48, [R196+0x1000] ;  /* 0x00100000c430783b */ /* 0x000f700000000200 */
[----:B------:R-:W1:Y:S08]  /*6a50*/  LDSM.16.M88.4 R64, [R196+0x1800] ;  /* 0x00180000c440783b */ /* 0x000e700000000200 */
[----:B------:R-:W1:Y:S08]  /*6a60*/  LDSM.16.M88.4 R152, [R196+0x2000] ;  /* 0x00200000c498783b */ /* 0x000e700000000200 */
[----:B------:R-:W-:Y:S08]  /*6a70*/  LDSM.16.M88.4 R156, [R206] ;  /* 0x00000000ce9c783b */ /* 0x000ff00000000200 */
[----:B------:R-:W3:Y:S08]  /*6a80*/  LDSM.16.M88.4 R160, [R207] ;  /* 0x00000000cfa0783b */ /* 0x000ef00000000200 */
[----:B------:R-:W4:Y:S08]  /*6a90*/  LDSM.16.M88.4 R164, [R206+0x2000] ;  /* 0x00200000cea4783b */ /* 0x000f300000000200 */
[----:B------:R-:W5:Y:S08]  /*6aa0*/  LDSM.16.M88.4 R168, [R211] ;  /* 0x00000000d3a8783b */ /* 0x000f700000000200 */
[----:B------:R-:W2:Y:S04]  /*6ab0*/  LDL R223, [R1+0x28] ;  /* 0x0000280001df7983 */ /* 0x000ea80000100800 */
[----:B------:R-:W2:Y:S04]  /*6ac0*/  LDL R222, [R1+0x40] ;  /* 0x0000400001de7983 */ /* 0x000ea80000100800 */
[----:B------:R-:W2:Y:S01]  /*6ad0*/  LDL.64 R220, [R1+0x30] ;  /* 0x0000300001dc7983 */ /* 0x000ea20000100a00 */
[-C--:B-1----:R-:W-:Y:S08]  /*6ae0*/  HMMA.16816.F32.BF16 R4, R80, R16.reuse, RZ ;  /* 0x000000105004723c */ /* 0x082ff000000418ff */
[C---:B---3--:R-:W-:Y:S08]  /*6af0*/  HMMA.16816.F32.BF16 R8, R76.reuse, R16, RZ ;  /* 0x000000104c08723c */ /* 0x048ff000000418ff */
[-C--:B------:R-:W-:Y:S08]  /*6b00*/  HMMA.16816.F32.BF16 R12, R76, R18.reuse, RZ ;  /* 0x000000124c0c723c */ /* 0x080ff000000418ff */
[C---:B------:R-:W-:Y:S08]  /*6b10*/  HMMA.16816.F32.BF16 R16, R80.reuse, R18, RZ ;  /* 0x000000125010723c */ /* 0x040ff000000418ff */
[-C--:B----4-:R-:W-:Y:S08]  /*6b20*/  HMMA.16816.F32.BF16 R20, R80, R32.reuse, RZ ;  /* 0x000000205014723c */ /* 0x090ff000000418ff */
[C---:B------:R-:W-:Y:S08]  /*6b30*/  HMMA.16816.F32.BF16 R24, R76.reuse, R32, RZ ;  /* 0x000000204c18723c */ /* 0x040ff000000418ff */
[-C--:B------:R-:W-:Y:S08]  /*6b40*/  HMMA.16816.F32.BF16 R28, R76, R34.reuse, RZ ;  /* 0x000000224c1c723c */ /* 0x080ff000000418ff */
[C---:B------:R-:W-:Y:S08]  /*6b50*/  HMMA.16816.F32.BF16 R32, R80.reuse, R34, RZ ;  /* 0x000000225020723c */ /* 0x040ff000000418ff */
[-C--:B-----5:R-:W-:Y:S08]  /*6b60*/  HMMA.16816.F32.BF16 R36, R80, R48.reuse, RZ ;  /* 0x000000305024723c */ /* 0x0a0ff000000418ff */
        /* <DEDUP_REMOVED lines=10> */
[----:B------:R-:W-:Y:S01]  /*6c10*/  HMMA.16816.F32.BF16 R80, R80, R154, RZ ;  /* 0x0000009a5050723c */ /* 0x000fe200000418ff */
[----:B------:R-:W1:Y:S07]  /*6c20*/  LDSM.16.M88.4 R152, [R210] ;  /* 0x00000000d298783b */ /* 0x000e6e0000000200 */
[-C--:B------:R-:W-:Y:S08]  /*6c30*/  HMMA.16816.F32.BF16 R4, R156, R160.reuse, R4 ;  /* 0x000000a09c04723c */ /* 0x080ff00000041804 */
[C---:B------:R-:W-:Y:S04]  /*6c40*/  HMMA.16816.F32.BF16 R8, R164.reuse, R160, R8 ;  /* 0x000000a0a408723c */ /* 0x040fe80000041808 */
[----:B------:R-:W-:Y:S04]  /*6c50*/  MOV R173, R174 ;  /* 0x000000ae00ad7202 */ /* 0x000fe80000000f00 */
[-C--:B------:R-:W-:Y:S04]  /*6c60*/  HMMA.16816.F32.BF16 R12, R164, R162.reuse, R12 ;  /* 0x000000a2a40c723c */ /* 0x080fe8000004180c */
[----:B------:R-:W-:Y:S04]  /*6c70*/  IMAD.WIDE.U32 R172, R86, 0x50, R172 ;  /* 0x0000005056ac7825 */ /* 0x000fe800078e00ac */
[C---:B------:R-:W-:Y:S01]  /*6c80*/  HMMA.16816.F32.BF16 R16, R156.reuse, R162, R16 ;  /* 0x000000a29c10723c */ /* 0x040fe20000041810 */
[----:B------:R-:W3:Y:S03]  /*6c90*/  LDSM.16.M88.4 R160, [R209] ;  /* 0x00000000d1a0783b */ /* 0x000ee60000000200 */
[C---:B------:R-:W-:Y:S02]  /*6ca0*/  LEA R86, P0, R172.reuse, c[0x0][0x1f8], 0x1 ;  /* 0x00007e00ac567a11 */ /* 0x040fe400078008ff */
[----:B------:R-:W-:Y:S02]  /*6cb0*/  IADD3 R0, R173, R0, RZ ;  /* 0x00000000ad007210 */ /* 0x000fe40007ffe0ff */
[-C--:B------:R-:W-:Y:S04]  /*6cc0*/  HMMA.16816.F32.BF16 R20, R156, R168.reuse, R20 ;  /* 0x000000a89c14723c */ /* 0x080fe80000041814 */
[----:B------:R-:W-:Y:S02]  /*6cd0*/  LEA.HI.X R87, R172, c[0x0][0x1fc], R0, 0x1, P0 ;  /* 0x00007f00ac577a11 */ /* 0x000fe400000f0c00 */
[-C--:B------:R-:W-:Y:S02]  /*6ce0*/  IADD3 R176, P2, R86, R179.reuse, RZ ;  /* 0x000000b356b07210 */ /* 0x080fe40007f5e0ff */
[C---:B------:R-:W-:Y:S04]  /*6cf0*/  HMMA.16816.F32.BF16 R24, R164.reuse, R168, R24 ;  /* 0x000000a8a418723c */ /* 0x040fe80000041818 */
[-C--:B------:R-:W-:Y:S02]  /*6d00*/  IADD3.X R177, R87, R178.reuse, RZ, P2, !PT ;  /* 0x000000b257b17210 */ /* 0x080fe400017fe4ff */
[-C--:B------:R-:W-:Y:S02]  /*6d10*/  IADD3 R174, P0, R176, R179.reuse, RZ ;  /* 0x000000b3b0ae7210 */ /* 0x080fe40007f1e0ff */
[-C--:B------:R-:W-:Y:S04]  /*6d20*/  HMMA.16816.F32.BF16 R28, R164, R170.reuse, R28 ;  /* 0x000000aaa41c723c */ /* 0x080fe8000004181c */
[-C--:B------:R-:W-:Y:S02]  /*6d30*/  IADD3.X R175, R177, R178.reuse, RZ, P0, !PT ;  /* 0x000000b2b1af7210 */ /* 0x080fe400007fe4ff */
[-C--:B------:R-:W-:Y:S02]  /*6d40*/  IADD3 R172, P2, R174, R179.reuse, RZ ;  /* 0x000000b3aeac7210 */ /* 0x080fe40007f5e0ff */
[C---:B------:R-:W-:Y:S01]  /*6d50*/  HMMA.16816.F32.BF16 R32, R156.reuse, R170, R32 ;  /* 0x000000aa9c20723c */ /* 0x040fe20000041820 */
[----:B------:R-:W4:Y:S03]  /*6d60*/  LDSM.16.M88.4 R168, [R208] ;  /* 0x00000000d0a8783b */ /* 0x000f260000000200 */
[-C--:B------:R-:W-:Y:S04]  /*6d70*/  IADD3.X R173, R175, R178.reuse, RZ, P2, !PT ;  /* 0x000000b2afad7210 */ /* 0x080fe800017fe4ff */
[-C--:B-1----:R-:W-:Y:S01]  /*6d80*/  HMMA.16816.F32.BF16 R36, R156, R152.reuse, R36 ;  /* 0x000000989c24723c */ /* 0x082fe20000041824 */
[----:B------:R-:W-:Y:S01]  /*6d90*/  @!PT LDS RZ, [RZ] ;  /* 0x00000000fffff984 */ /* 0x000fe20000000800 */
[----:B------:R-:W-:Y:S01]  /*6da0*/  @!PT LDS RZ, [RZ] ;  /* 0x00000000fffff984 */ /* 0x000fe20000000800 */
[----:B------:R-:W-:Y:S01]  /*6db0*/  @!PT LDS RZ, [RZ] ;  /* 0x00000000fffff984 */ /* 0x000fe20000000800 */
[----:B------:R1:W-:Y:S07]  /*6dc0*/  LDGSTS.E.BYPASS.LTC128B.128 [R213+0x100], [R86.64], !P1 ;  /* 0x0010000056d57fae */ /* 0x0003ee000c901d48 */
[C---:B------:R-:W-:Y:S01]  /*6dd0*/  HMMA.16816.F32.BF16 R40, R164.reuse, R152, R40 ;  /* 0x00000098a428723c */ /* 0x040fe20000041828 */
[----:B------:R5:W-:Y:S07]  /*6de0*/  LDGSTS.E.BYPASS.LTC128B.128 [R213+0x900], [R176.64], !P1 ;  /* 0x00900000b0d57fae */ /* 0x000bee000c901d48 */
[-C--:B------:R-:W-:Y:S01]  /*6df0*/  HMMA.16816.F32.BF16 R44, R164, R154.reuse, R44 ;  /* 0x0000009aa42c723c */ /* 0x080fe2000004182c */
[----:B------:R4:W-:Y:S07]  /*6e00*/  LDGSTS.E.BYPASS.LTC128B.128 [R213+0x1100], [R174.64], !P1 ;  /* 0x01100000aed57fae */ /* 0x0009ee000c901d48 */
[C---:B------:R-:W-:Y:S01]  /*6e10*/  HMMA.16816.F32.BF16 R48, R156.reuse, R154, R48 ;  /* 0x0000009a9c30723c */ /* 0x040fe20000041830 */
[----:B------:R4:W-:Y:S03]  /*6e20*/  LDGSTS.E.BYPASS.LTC128B.128 [R213+0x1900], [R172.64], !P1 ;  /* 0x01900000acd57fae */ /* 0x0009e6000c901d48 */
[----:B-1----:R-:W-:Y:S04]  /*6e30*/  IADD3 R86, P0, R172, R179, RZ ;  /* 0x000000b3ac567210 */ /* 0x002fe80007f1e0ff */
[-C--:B---3--:R-:W-:Y:S04]  /*6e40*/  HMMA.16816.F32.BF16 R52, R156, R160.reuse, R52 ;  /* 0x000000a09c34723c */ /* 0x088fe80000041834 */
[----:B------:R-:W-:Y:S04]  /*6e50*/  IADD3.X R87, R173, R178, RZ, P0, !PT ;  /* 0x000000b2ad577210 */ /* 0x000fe800007fe4ff */
[C---:B------:R-:W-:Y:S01]  /*6e60*/  HMMA.16816.F32.BF16 R56, R164.reuse, R160, R56 ;  /* 0x000000a0a438723c */ /* 0x040fe20000041838 */
[----:B------:R1:W-:Y:S07]  /*6e70*/  LDGSTS.E.BYPASS.LTC128B.128 [R213+0x2100], [R86.64], !P1 ;  /* 0x0210000056d57fae */ /* 0x0003ee000c901d48 */
[-C--:B------:R-:W-:Y:S01]  /*6e80*/  HMMA.16816.F32.BF16 R60, R164, R162.reuse, R60 ;  /* 0x000000a2a43c723c */ /* 0x080fe2000004183c */
[----:B-----5:R-:W-:Y:S07]  /*6e90*/  LDSM.16.M88.4 R176, [R202] ;  /* 0x00000000cab0783b */ /* 0x020fee0000000200 */
[C---:B------:R-:W-:Y:S01]  /*6ea0*/  HMMA.16816.F32.BF16 R64, R156.reuse, R162, R64 ;  /* 0x000000a29c40723c */ /* 0x040fe20000041840 */
[----:B----4-:R-:W3:Y:S07]  /*6eb0*/  LDSM.16.M88.4 R172, [R204] ;  /* 0x00000000ccac783b */ /* 0x010eee0000000200 */
[-C--:B------:R-:W-:Y:S01]  /*6ec0*/  HMMA.16816.F32.BF16 R68, R156, R168.reuse, R68 ;  /* 0x000000a89c44723c */ /* 0x080fe20000041844 */
[----:B------:R-:W4:Y:S02]  /*6ed0*/  LDSM.16.M88.4 R180, [R204+0x2000] ;  /* 0x00200000ccb4783b */ /* 0x000f240000000200 */
[C---:B--2---:R-:W-:Y:S02]  /*6ee0*/  ISETP.GT.AND P0, PT, R212.reuse, R223, PT ;  /* 0x000000dfd400720c */ /* 0x044fe40003f04270 */
[----:B------:R-:W-:Y:S03]  /*6ef0*/  IADD3 R212, R212, -0x1, RZ ;  /* 0xffffffffd4d47810 */ /* 0x000fe60007ffe0ff */
[C---:B------:R-:W-:Y:S01]  /*6f00*/  HMMA.16816.F32.BF16 R72, R164.reuse, R168, R72 ;  /* 0x000000a8a448723c */ /* 0x040fe20000041848 */
[----:B------:R-:W2:Y:S07]  /*6f10*/  LDSM.16.M88.4 R152, [R202+0x800] ;  /* 0x00080000ca98783b */ /* 0x000eae0000000200 */
[-C--:B------:R-:W-:Y:S01]  /*6f20*/  HMMA.16816.F32.BF16 R76, R164, R170.reuse, R76 ;  /* 0x000000aaa44c723c */ /* 0x080fe2000004184c */
[----:B------:R-:W5:Y:S07]  /*6f30*/  LDSM.16.M88.4 R160, [R202+0x1000] ;  /* 0x00100000caa0783b */ /* 0x000f6e0000000200 */
[----:B------:R-:W-:Y:S01]  /*6f40*/  HMMA.16816.F32.BF16 R80, R156, R170, R80 ;  /* 0x000000aa9c50723c */ /* 0x000fe20000041850 */
[----:B------:R-:W1:Y:S07]  /*6f50*/  LDSM.16.M88.4 R184, [R202+0x1800] ;  /* 0x00180000cab8783b */ /* 0x000e6e0000000200 */
[-C--:B---3--:R-:W-:Y:S01]  /*6f60*/  HMMA.16816.F32.BF16 R4, R172, R176.reuse, R4 ;  /* 0x000000b0ac04723c */ /* 0x088fe20000041804 */
[----:B------:R-:W3:Y:S07]  /*6f70*/  LDSM.16.M88.4 R188, [R202+0x2000] ;  /* 0x00200000cabc783b */ /* 0x000eee0000000200 */
[C---:B----4-:R-:W-:Y:S01]  /*6f80*/  HMMA.16816.F32.BF16 R8, R180.reuse, R176, R8 ;  /* 0x000000b0b408723c */ /* 0x050fe20000041808 */
[----:B------:R-:W-:Y:S07]  /*6f90*/  LDSM.16.M88.4 R164, [R205] ;  /* 0x00000000cda4783b */ /* 0x000fee0000000200 */
[-C--:B------:R-:W-:Y:S01]  /*6fa0*/  HMMA.16816.F32.BF16 R12, R180, R178.reuse, R12 ;  /* 0x000000b2b40c723c */ /* 0x080fe2000004180c */
[----:B------:R-:W4:Y:S07]  /*6fb0*/  LDSM.16.M88.4 R192, [R199] ;  /* 0x00000000c7c0783b */ /* 0x000f2e0000000200 */
[C---:B------:R-:W-:Y:S01]  /*6fc0*/  HMMA.16816.F32.BF16 R16, R172.reuse, R178, R16 ;  /* 0x000000b2ac10723c */ /* 0x040fe20000041810 */
[----:B------:R-:W0:Y:S07]  /*6fd0*/  LDGDEPBAR ;  /* 0x00000000000079af */ /* 0x000e2e0000000000 */
[-C--:B--2---:R-:W-:Y:S08]  /*6fe0*/  HMMA.16816.F32.BF16 R20, R172, R152.reuse, R20 ;  /* 0x00000098ac14723c */ /* 0x084ff00000041814 */
[C---:B------:R-:W-:Y:S08]  /*6ff0*/  HMMA.16816.F32.BF16 R24, R180.reuse, R152, R24 ;  /* 0x00000098b418723c */ /* 0x040ff00000041818 */
[-C--:B------:R-:W-:Y:S08]  /*7000*/  HMMA.16816.F32.BF16 R28, R180, R154.reuse, R28 ;  /* 0x0000009ab41c723c */ /* 0x080ff0000004181c */
[C---:B------:R-:W-:Y:S01]  /*7010*/  HMMA.16816.F32.BF16 R32, R172.reuse, R154, R32 ;  /* 0x0000009aac20723c */ /* 0x040fe20000041820 */
[----:B------:R-:W2:Y:S07]  /*7020*/  LDSM.16.M88.4 R152, [R205+0x2000] ;  /* 0x00200000cd98783b */ /* 0x000eae0000000200 */
[-C--:B-----5:R-:W-:Y:S08]  /*7030*/  HMMA.16816.F32.BF16 R36, R172, R160.reuse, R36 ;  /* 0x000000a0ac24723c */ /* 0x0a0ff00000041824 */
[C---:B------:R-:W-:Y:S08]  /*7040*/  HMMA.16816.F32.BF16 R40, R180.reuse, R160, R40 ;  /* 0x000000a0b428723c */ /* 0x040ff00000041828 */
[-C--:B------:R-:W-:Y:S08]  /*7050*/  HMMA.16816.F32.BF16 R44, R180, R162.reuse, R44 ;  /* 0x000000a2b42c723c */ /* 0x080ff0000004182c */
[C---:B------:R-:W-:Y:S08]  /*7060*/  HMMA.16816.F32.BF16 R48, R172.reuse, R162, R48 ;  /* 0x000000a2ac30723c */ /* 0x040ff00000041830 */
[-C--:B-1----:R-:W-:Y:S08]  /*7070*/  HMMA.16816.F32.BF16 R52, R172, R184.reuse, R52 ;  /* 0x000000b8ac34723c */ /* 0x082ff00000041834 */
[C---:B------:R-:W-:Y:S08]  /*7080*/  HMMA.16816.F32.BF16 R56, R180.reuse, R184, R56 ;  /* 0x000000b8b438723c */ /* 0x040ff00000041838 */
[-C--:B------:R-:W-:Y:S08]  /*7090*/  HMMA.16816.F32.BF16 R60, R180, R186.reuse, R60 ;  /* 0x000000bab43c723c */ /* 0x080ff0000004183c */
[C---:B------:R-:W-:Y:S08]  /*70a0*/  HMMA.16816.F32.BF16 R64, R172.reuse, R186, R64 ;  /* 0x000000baac40723c */ /* 0x040ff00000041840 */
[-C--:B---3--:R-:W-:Y:S08]  /*70b0*/  HMMA.16816.F32.BF16 R68, R172, R188.reuse, R68 ;  /* 0x000000bcac44723c */ /* 0x088ff00000041844 */
[C---:B------:R-:W-:Y:S08]  /*70c0*/  HMMA.16816.F32.BF16 R72, R180.reuse, R188, R72 ;  /* 0x000000bcb448723c */ /* 0x040ff00000041848 */
[-C--:B------:R-:W-:Y:S08]  /*70d0*/  HMMA.16816.F32.BF16 R76, R180, R190.reuse, R76 ;  /* 0x000000beb44c723c */ /* 0x080ff0000004184c */
[----:B------:R-:W-:Y:S08]  /*70e0*/  HMMA.16816.F32.BF16 R80, R172, R190, R80 ;  /* 0x000000beac50723c */ /* 0x000ff00000041850 */
[-C--:B----4-:R-:W-:Y:S08]  /*70f0*/  HMMA.16816.F32.BF16 R4, R164, R192.reuse, R4 ;  /* 0x000000c0a404723c */ /* 0x090ff00000041804 */
[C---:B--2---:R-:W-:Y:S08]  /*7100*/  HMMA.16816.F32.BF16 R8, R152.reuse, R192, R8 ;  /* 0x000000c09808723c */ /* 0x044ff00000041808 */
[-C--:B------:R-:W-:Y:S08]  /*7110*/  HMMA.16816.F32.BF16 R12, R152, R194.reuse, R12 ;  /* 0x000000c2980c723c */ /* 0x080ff0000004180c */
[----:B------:R-:W-:Y:S01]  /*7120*/  FMUL.FTZ R0, R4, c[0x0][0x320] ;  /* 0x0000c80004007a20 */ /* 0x000fe20000410000 */
[C---:B------:R-:W-:Y:S03]  /*7130*/  HMMA.16816.F32.BF16 R16, R164.reuse, R194, R16 ;  /* 0x000000c2a410723c */ /* 0x040fe60000041810 */
[----:B------:R1:W-:Y:S04]  /*7140*/  MUFU.TANH R160, R0 ;  /* 0x0000000000a07308 */ /* 0x0003e80000002400 */
[----:B------:R-:W-:Y:S02]  /*7150*/  FMUL.FTZ R10, R10, c[0x0][0x320] ;  /* 0x0000c8000a0a7a20 */ /* 0x000fe40000410000 */
[----:B------:R-:W-:Y:S04]  /*7160*/  FMUL.FTZ R11, R11, c[0x0][0x320] ;  /* 0x0000c8000b0b7a20 */ /* 0x000fe80000410000 */
[----:B------:R-:W-:Y:S10]  /*7170*/  MUFU.TANH R169, R10 ;  /* 0x0000000a00a97308 */ /* 0x000ff40000002400 */
[----:B------:R-:W-:Y:S01]  /*7180*/  MUFU.TANH R168, R11 ;  /* 0x0000000b00a87308 */ /* 0x000fe20000002400 */
[----:B-1----:R-:W-:Y:S09]  /*7190*/  FMUL.FTZ R0, R5, c[0x0][0x320] ;  /* 0x0000c80005007a20 */ /* 0x002ff20000410000 */
[----:B------:R1:W-:Y:S02]  /*71a0*/  MUFU.TANH R159, R0 ;  /* 0x00000000009f7308 */ /* 0x0003e40000002400 */
[----:B-1----:R-:W-:Y:S08]  /*71b0*/  FMUL.FTZ R0, R6, c[0x0][0x320] ;  /* 0x0000c80006007a20 */ /* 0x002ff00000410000 */
[----:B------:R1:W2:Y:S02]  /*71c0*/  MUFU.TANH R163, R0 ;  /* 0x0000000000a37308 */ /* 0x0002a40000002400 */
[----:B-1----:R-:W-:Y:S02]  /*71d0*/  FMUL.FTZ R0, R7, c[0x0][0x320] ;  /* 0x0000c80007007a20 */ /* 0x002fe40000410000 */
[----:B------:R-:W1:Y:S06]  /*71e0*/  LDSM.16.M88.4 R4, [R199+0x800] ;  /* 0x00080000c704783b */ /* 0x000e6c0000000200 */
[----:B------:R3:W4:Y:S02]  /*71f0*/  MUFU.TANH R161, R0 ;  /* 0x0000000000a17308 */ /* 0x0007240000002400 */
[----:B---3--:R-:W-:Y:S08]  /*7200*/  FMUL.FTZ R0, R8, c[0x0][0x320] ;  /* 0x0000c80008007a20 */ /* 0x008ff00000410000 */
[----:B------:R3:W-:Y:S01]  /*7210*/  MUFU.TANH R171, R0 ;  /* 0x0000000000ab7308 */ /* 0x0007e20000002400 */
[-C--:B-1----:R-:W-:Y:S08]  /*7220*/  HMMA.16816.F32.BF16 R20, R164, R4.reuse, R20 ;  /* 0x00000004a414723c */ /* 0x082ff00000041814 */
[C---:B------:R-:W-:Y:S04]  /*7230*/  HMMA.16816.F32.BF16 R24, R152.reuse, R4, R24 ;  /* 0x000000049818723c */ /* 0x040fe80000041818 */
[----:B---3--:R-:W-:Y:S02]  /*7240*/  FMUL.FTZ R0, R9, c[0x0][0x320] ;  /* 0x0000c80009007a20 */ /* 0x008fe40000410000 */
[----:B------:R-:W1:Y:S02]  /*7250*/  LDSM.16.M88.4 R8, [R199+0x1000] ;  /* 0x00100000c708783b */ /* 0x000e640000000200 */
[-C--:B------:R-:W-:Y:S01]  /*7260*/  HMMA.16816.F32.BF16 R28, R152, R6.reuse, R28 ;  /* 0x00000006981c723c */ /* 0x080fe2000004181c */
[----:B------:R3:W-:Y:S07]  /*7270*/  MUFU.TANH R162, R0 ;  /* 0x0000000000a27308 */ /* 0x0007ee0000002400 */
[C---:B------:R-:W-:Y:S08]  /*7280*/  HMMA.16816.F32.BF16 R32, R164.reuse, R6, R32 ;  /* 0x00000006a420723c */ /* 0x040ff00000041820 */
[----:B------:R-:W-:Y:S04]  /*7290*/  FMUL.FTZ R5, R26, c[0x0][0x320] ;  /* 0x0000c8001a057a20 */ /* 0x000fe80000410000 */
[----:B------:R-:W-:Y:S01]  /*72a0*/  FMUL.FTZ R4, R27, c[0x0][0x320] ;  /* 0x0000c8001b047a20 */ /* 0x000fe20000410000 */
[----:B------:R-:W-:Y:S01]  /*72b0*/  MUFU.TANH R173, R5 ;  /* 0x0000000500ad7308 */ /* 0x000fe20000002400 */
[----:B---3--:R-:W-:Y:S09]  /*72c0*/  FMUL.FTZ R0, R12, c[0x0][0x320] ;  /* 0x0000c8000c007a20 */ /* 0x008ff20000410000 */
[----:B------:R3:W-:Y:S10]  /*72d0*/  MUFU.TANH R156, R0 ;  /* 0x00000000009c7308 */ /* 0x0007f40000002400 */
[----:B------:R5:W-:Y:S01]  /*72e0*/  MUFU.TANH R180, R4 ;  /* 0x0000000400b47308 */ /* 0x000be20000002400 */
[-C--:B-1----:R-:W-:Y:S08]  /*72f0*/  HMMA.16816.F32.BF16 R36, R164, R8.reuse, R36 ;  /* 0x00000008a424723c */ /* 0x082ff00000041824 */
[C---:B------:R-:W-:Y:S04]  /*7300*/  HMMA.16816.F32.BF16 R40, R152.reuse, R8, R40 ;  /* 0x000000089828723c */ /* 0x040fe80000041828 */
[----:B---3--:R-:W-:Y:S04]  /*7310*/  FMUL.FTZ R0, R13, c[0x0][0x320] ;  /* 0x0000c8000d007a20 */ /* 0x008fe80000410000 */
[-C--:B------:R-:W-:Y:S01]  /*7320*/  HMMA.16816.F32.BF16 R44, R152, R10.reuse, R44 ;  /* 0x0000000a982c723c */ /* 0x080fe2000004182c */
[----:B------:R1:W-:Y:S01]  /*7330*/  MUFU.TANH R87, R0 ;  /* 0x0000000000577308 */ /* 0x0003e20000002400 */
[----:B-----5:R-:W3:Y:S06]  /*7340*/  LDSM.16.M88.4 R4, [R199+0x1800] ;  /* 0x00180000c704783b */ /* 0x020eec0000000200 */
[C---:B------:R-:W-:Y:S08]  /*7350*/  HMMA.16816.F32.BF16 R48, R164.reuse, R10, R48 ;  /* 0x0000000aa430723c */ /* 0x040ff00000041830 */
[----:B------:R-:W-:Y:S04]  /*7360*/  FMUL.FTZ R9, R41, c[0x0][0x320] ;  /* 0x0000c80029097a20 */ /* 0x000fe80000410000 */
[----:B------:R-:W-:Y:S01]  /*7370*/  MUFU.TANH R188, R9 ;  /* 0x0000000900bc7308 */ /* 0x000fe20000002400 */
[----:B------:R-:W-:Y:S02]  /*7380*/  FMUL.FTZ R8, R42, c[0x0][0x320] ;  /* 0x0000c8002a087a20 */ /* 0x000fe40000410000 */
[----:B-1----:R-:W-:Y:S07]  /*7390*/  FMUL.FTZ R0, R14, c[0x0][0x320] ;  /* 0x0000c8000e007a20 */ /* 0x002fee0000410000 */
[----:B------:R1:W-:Y:S10]  /*73a0*/  MUFU.TANH R157, R0 ;  /* 0x00000000009d7308 */ /* 0x0003f40000002400 */
[----:B------:R5:W-:Y:S01]  /*73b0*/  MUFU.TANH R189, R8 ;  /* 0x0000000800bd7308 */ /* 0x000be20000002400 */
[-C--:B---3--:R-:W-:Y:S03]  /*73c0*/  HMMA.16816.F32.BF16 R52, R164, R4.reuse, R52 ;  /* 0x00000004a434723c */ /* 0x088fe60000041834 */
[----:B-1----:R-:W-:Y:S05]  /*73d0*/  FMUL.FTZ R0, R15, c[0x0][0x320] ;  /* 0x0000c8000f007a20 */ /* 0x002fea0000410000 */
[C---:B------:R-:W-:Y:S01]  /*73e0*/  HMMA.16816.F32.BF16 R56, R152.reuse, R4, R56 ;  /* 0x000000049838723c */ /* 0x040fe20000041838 */
[----:B------:R1:W-:Y:S07]  /*73f0*/  MUFU.TANH R158, R0 ;  /* 0x00000000009e7308 */ /* 0x0003ee0000002400 */
[-C--:B------:R-:W-:Y:S01]  /*7400*/  HMMA.16816.F32.BF16 R60, R152, R6.reuse, R60 ;  /* 0x00000006983c723c */ /* 0x080fe2000004183c */
[----:B-----5:R-:W3:Y:S01]  /*7410*/  LDSM.16.M88.4 R8, [R199+0x2000] ;  /* 0x00200000c708783b */ /* 0x020ee20000000200 */
[----:B------:R-:W-:Y:S06]  /*7420*/  DEPBAR.LE SB0, 0x0 ;  /* 0x000080000000791a */ /* 0x000fec0000000000 */
[C---:B------:R-:W-:Y:S01]  /*7430*/  HMMA.16816.F32.BF16 R64, R164.reuse, R6, R64 ;  /* 0x00000006a440723c */ /* 0x040fe20000041840 */
[----:B------:R-:W-:Y:S07]  /*7440*/  BAR.SYNC.DEFER_BLOCKING 0x0 ;  /* 0x0000000000007b1d */ /* 0x000fee0000010000 */
[----:B------:R-:W-:Y:S04]  /*7450*/  FMUL.FTZ R4, R57, c[0x0][0x320] ;  /* 0x0000c80039047a20 */ /* 0x000fe80000410000 */
[----:B-1----:R-:W-:Y:S02]  /*7460*/  FMUL.FTZ R0, R16, c[0x0][0x320] ;  /* 0x0000c80010007a20 */ /* 0x002fe40000410000 */
[----:B------:R-:W-:Y:S02]  /*7470*/  FMUL.FTZ R5, R56, c[0x0][0x320] ;  /* 0x0000c80038057a20 */ /* 0x000fe40000410000 */
[----:B------:R1:W-:Y:S01]  /*7480*/  MUFU.TANH R86, R0 ;  /* 0x0000000000567308 */ /* 0x0003e20000002400 */
[-C--:B---3--:R-:W-:Y:S03]  /*7490*/  HMMA.16816.F32.BF16 R68, R164, R8.reuse, R68 ;  /* 0x00000008a444723c */ /* 0x088fe60000041844 */
[----:B-1----:R-:W-:Y:S05]  /*74a0*/  FMUL.FTZ R0, R17, c[0x0][0x320] ;  /* 0x0000c80011007a20 */ /* 0x002fea0000410000 */
[C---:B------:R-:W-:Y:S01]  /*74b0*/  HMMA.16816.F32.BF16 R72, R152.reuse, R8, R72 ;  /* 0x000000089848723c */ /* 0x040fe20000041848 */
[----:B------:R1:W-:Y:S06]  /*74c0*/  MUFU.TANH R12, R0 ;  /* 0x00000000000c7308 */ /* 0x0003ec0000002400 */
[----:B------:R-:W-:Y:S01]  /*74d0*/  FMUL.FTZ R8, R62, c[0x0][0x320] ;  /* 0x0000c8003e087a20 */ /* 0x000fe20000410000 */
[-C--:B------:R-:W-:Y:S04]  /*74e0*/  HMMA.16816.F32.BF16 R76, R152, R10.reuse, R76 ;  /* 0x0000000a984c723c */ /* 0x080fe8000004184c */
[----:B------:R-:W-:Y:S04]  /*74f0*/  FMUL.FTZ R9, R63, c[0x0][0x320] ;  /* 0x0000c8003f097a20 */ /* 0x000fe80000410000 */
[----:B------:R-:W-:Y:S01]  /*7500*/  MUFU.TANH R155, R9 ;  /* 0x00000009009b7308 */ /* 0x000fe20000002400 */
[----:B------:R-:W-:Y:S07]  /*7510*/  HMMA.16816.F32.BF16 R80, R164, R10, R80 ;  /* 0x0000000aa450723c */ /* 0x000fee0000041850 */
[----:B------:R-:W-:Y:S02]  /*7520*/  FMUL.FTZ R6, R73, c[0x0][0x320] ;  /* 0x0000c80049067a20 */ /* 0x000fe40000410000 */
[----:B------:R-:W-:Y:S03]  /*7530*/  MUFU.TANH R164, R8 ;  /* 0x0000000800a47308 */ /* 0x000fe60000002400 */
[----:B-1----:R-:W-:Y:S02]  /*7540*/  FMUL.FTZ R0, R18, c[0x0][0x320] ;  /* 0x0000c80012007a20 */ /* 0x002fe40000410000 */
[----:B------:R-:W-:Y:S02]  /*7550*/  FMUL.FTZ R11, R75, c[0x0][0x320] ;  /* 0x0000c8004b0b7a20 */ /* 0x000fe40000410000 */
[----:B------:R-:W-:Y:S03]  /*7560*/  FMUL.FTZ R7, R76, c[0x0][0x320] ;  /* 0x0000c8004c077a20 */ /* 0x000fe60000410000 */
[----:B------:R1:W3:Y:S10]  /*7570*/  MUFU.TANH R16, R0 ;  /* 0x0000000000107308 */ /* 0x0002f40000002400 */
[----:B------:R-:W-:Y:S10]  /*7580*/  MUFU.TANH R195, R11 ;  /* 0x0000000b00c37308 */ /* 0x000ff40000002400 */
[----:B------:R5:W-:Y:S01]  /*7590*/  MUFU.TANH R193, R7 ;  /* 0x0000000700c17308 */ /* 0x000be20000002400 */
[----:B-1----:R-:W-:Y:S09]  /*75a0*/  FMUL.FTZ R0, R19, c[0x0][0x320] ;  /* 0x0000c80013007a20 */ /* 0x002ff20000410000 */
[----:B------:R1:W1:Y:S01]  /*75b0*/  MUFU.TANH R15, R0 ;  /* 0x00000000000f7308 */ /* 0x0002620000002400 */
[----:B-----5:R-:W-:Y:S09]  /*75c0*/  FMUL.FTZ R7, R77, c[0x0][0x320] ;  /* 0x0000c8004d077a20 */ /* 0x020ff20000410000 */
[----:B------:R-:W-:Y:S01]  /*75d0*/  MUFU.TANH R190, R7 ;  /* 0x0000000700be7308 */ /* 0x000fe20000002400 */
[----:B-1----:R-:W-:Y:S09]  /*75e0*/  FMUL.FTZ R0, R20, c[0x0][0x320] ;  /* 0x0000c80014007a20 */ /* 0x002ff20000410000 */
[----:B------:R1:W-:Y:S02]  /*75f0*/  MUFU.TANH R19, R0 ;  /* 0x0000000000137308 */ /* 0x0003e40000002400 */
[----:B-1----:R-:W-:Y:S08]  /*7600*/  FMUL.FTZ R0, R21, c[0x0][0x320] ;  /* 0x0000c80015007a20 */ /* 0x002ff00000410000 */
[----:B------:R1:W-:Y:S02]  /*7610*/  MUFU.TANH R20, R0 ;  /* 0x0000000000147308 */ /* 0x0003e40000002400 */
[----:B-1----:R-:W-:Y:S08]  /*7620*/  FMUL.FTZ R0, R22, c[0x0][0x320] ;  /* 0x0000c80016007a20 */ /* 0x002ff00000410000 */
[----:B------:R1:W5:Y:S02]  /*7630*/  MUFU.TANH R21, R0 ;  /* 0x0000000000157308 */ /* 0x0003640000002400 */
[----:B-1----:R-:W-:Y:S08]  /*7640*/  FMUL.FTZ R0, R23, c[0x0][0x320] ;  /* 0x0000c80017007a20 */ /* 0x002ff00000410000 */
[----:B------:R1:W1:Y:S02]  /*7650*/  MUFU.TANH R170, R0 ;  /* 0x0000000000aa7308 */ /* 0x0002640000002400 */
[----:B-1----:R-:W-:Y:S08]  /*7660*/  FMUL.FTZ R0, R24, c[0x0][0x320] ;  /* 0x0000c80018007a20 */ /* 0x002ff00000410000 */
[----:B------:R1:W-:Y:S02]  /*7670*/  MUFU.TANH R24, R0 ;  /* 0x0000000000187308 */ /* 0x0003e40000002400 */
[----:B-1----:R-:W-:Y:S08]  /*7680*/  FMUL.FTZ R0, R25, c[0x0][0x320] ;  /* 0x0000c80019007a20 */ /* 0x002ff00000410000 */
[----:B------:R1:W-:Y:S02]  /*7690*/  MUFU.TANH R172, R0 ;  /* 0x0000000000ac7308 */ /* 0x0003e40000002400 */
[----:B-1----:R-:W-:Y:S08]  /*76a0*/  FMUL.FTZ R0, R28, c[0x0][0x320] ;  /* 0x0000c8001c007a20 */ /* 0x002ff00000410000 */
[----:B------:R1:W-:Y:S02]  /*76b0*/  MUFU.TANH R25, R0 ;  /* 0x0000000000197308 */ /* 0x0003e40000002400 */
[----:B-1----:R-:W-:Y:S08]  /*76c0*/  FMUL.FTZ R0, R29, c[0x0][0x320] ;  /* 0x0000c8001d007a20 */ /* 0x002ff00000410000 */
[----:B------:R1:W-:Y:S02]  /*76d0*/  MUFU.TANH R26, R0 ;  /* 0x00000000001a7308 */ /* 0x0003e40000002400 */
[----:B-1----:R-:W-:Y:S08]  /*76e0*/  FMUL.FTZ R0, R30, c[0x0][0x320] ;  /* 0x0000c8001e007a20 */ /* 0x002ff00000410000 */
[----:B------:R1:W-:Y:S10]  /*76f0*/  MUFU.TANH R30, R6 ;  /* 0x00000006001e7308 */ /* 0x0003f40000002400 */
[----:B------:R2:W-:Y:S01]  /*7700*/  MUFU.TANH R28, R0 ;  /* 0x00000000001c7308 */ /* 0x0005e20000002400 */
[----:B-1----:R-:W-:Y:S09]  /*7710*/  FMUL.FTZ R6, R80, c[0x0][0x320] ;  /* 0x0000c80050067a20 */ /* 0x002ff20000410000 */
[----:B------:R1:W-:Y:S01]  /*7720*/  MUFU.TANH R194, R6 ;  /* 0x0000000600c27308 */ /* 0x0003e20000002400 */
[----:B--2---:R-:W-:Y:S09]  /*7730*/  FMUL.FTZ R0, R31, c[0x0][0x320] ;  /* 0x0000c8001f007a20 */ /* 0x004ff20000410000 */
        /* <DEDUP_REMOVED lines=8> */
[----:B------:R2:W-:Y:S10]  /*77c0*/  MUFU.TANH R13, R0 ;  /* 0x00000000000d7308 */ /* 0x0005f40000002400 */
[----:B------:R3:W-:Y:S01]  /*77d0*/  MUFU.TANH R33, R5 ;  /* 0x0000000500217308 */ /* 0x0007e20000002400 */
[----:B-1----:R-:W-:Y:S09]  /*77e0*/  FMUL.FTZ R6, R83, c[0x0][0x320] ;  /* 0x0000c80053067a20 */ /* 0x002ff20000410000 */
[----:B------:R1:W-:Y:S01]  /*77f0*/  MUFU.TANH R219, R6 ;  /* 0x0000000600db7308 */ /* 0x0003e20000002400 */
[----:B--2---:R-:W-:Y:S09]  /*7800*/  FMUL.FTZ R0, R34, c[0x0][0x320] ;  /* 0x0000c80022007a20 */ /* 0x004ff20000410000 */
[----:B------:R2:W2:Y:S01]  /*7810*/  MUFU.TANH R18, R0 ;  /* 0x0000000000127308 */ /* 0x0004a20000002400 */
[----:B---3--:R-:W-:Y:S04]  /*7820*/  FMNMX.FTZ R5, R163, R3, !PT ;  /* 0x00000003a3057209 */ /* 0x008fe80007810000 */
[----:B----4-:R-:W-:Y:S04]  /*7830*/  FMNMX.FTZ R5, R161, R5, !PT ;  /* 0x00000005a1057209 */ /* 0x010fe80007810000 */
[----:B------:R-:W-:Y:S02]  /*7840*/  FMNMX.FTZ R5, R16, R5, !PT ;  /* 0x0000000510057209 */ /* 0x000fe40007810000 */
[----:B-1----:R-:W-:Y:S02]  /*7850*/  FMNMX.FTZ R6, R169, R85, !PT ;  /* 0x00000055a9067209 */ /* 0x002fe40007810000 */
[----:B------:R-:W-:Y:S02]  /*7860*/  FMNMX.FTZ R5, R15, R5, !PT ;  /* 0x000000050f057209 */ /* 0x000fe40007810000 */
[----:B------:R-:W-:Y:S02]  /*7870*/  FMNMX.FTZ R6, R168, R6, !PT ;  /* 0x00000006a8067209 */ /* 0x000fe40007810000 */
[----:B-----5:R-:W-:Y:S02]  /*7880*/  FMNMX.FTZ R5, R21, R5, !PT ;  /* 0x0000000515057209 */ /* 0x020fe40007810000 */
[----:B------:R-:W-:Y:S01]  /*7890*/  FMNMX.FTZ R7, R157, R6, !PT ;  /* 0x000000069d077209 */ /* 0x000fe20007810000 */
[----:B--2---:R-:W-:Y:S01]  /*78a0*/  FMUL.FTZ R0, R35, c[0x0][0x320] ;  /* 0x0000c80023007a20 */ /* 0x004fe20000410000 */
[----:B------:R-:W-:Y:S01]  /*78b0*/  FMNMX.FTZ R5, R170, R5, !PT ;  /* 0x00000005aa057209 */ /* 0x000fe20007810000 */
[----:B------:R1:W-:Y:S03]  /*78c0*/  MUFU.TANH R35, R4 ;  /* 0x0000000400237308 */ /* 0x0003e60000002400 */
[----:B------:R-:W-:Y:S07]  /*78d0*/  FMNMX.FTZ R5, R18, R5, !PT ;  /* 0x0000000512057209 */ /* 0x000fee0007810000 */
[----:B------:R2:W3:Y:S01]  /*78e0*/  MUFU.TANH R17, R0 ;  /* 0x0000000000117308 */ /* 0x0004e20000002400 */
[----:B-1----:R-:W-:Y:S09]  /*78f0*/  FMUL.FTZ R4, R72, c[0x0][0x320] ;  /* 0x0000c80048047a20 */ /* 0x002ff20000410000 */
[----:B------:R1:W-:Y:S01]  /*7900*/  MUFU.TANH R31, R4 ;  /* 0x00000004001f7308 */ /* 0x0003e20000002400 */
[----:B--2---:R-:W-:Y:S01]  /*7910*/  FMUL.FTZ R0, R36, c[0x0][0x320] ;  /* 0x0000c80024007a20 */ /* 0x004fe20000410000 */
[----:B---3--:R-:W-:Y:S08]  /*7920*/  FMNMX.FTZ R5, R17, R5, !PT ;  /* 0x0000000511057209 */ /* 0x008ff00007810000 */
[----:B------:R2:W-:Y:S01]  /*7930*/  MUFU.TANH R179, R0 ;  /* 0x0000000000b37308 */ /* 0x0005e20000002400 */
[----:B-1----:R-:W-:Y:S04]  /*7940*/  FMNMX.FTZ R4, R171, R84, !PT ;  /* 0x00000054ab047209 */ /* 0x002fe80007810000 */
[----:B------:R-:W-:Y:S04]  /*7950*/  FMNMX.FTZ R4, R162, R4, !PT ;  /* 0x00000004a2047209 */ /* 0x000fe80007810000 */
[----:B------:R-:W-:Y:S01]  /*7960*/  FMNMX.FTZ R4, R156, R4, !PT ;  /* 0x000000049c047209 */ /* 0x000fe20007810000 */
[----:B--2---:R-:W-:Y:S03]  /*7970*/  FMUL.FTZ R0, R37, c[0x0][0x320] ;  /* 0x0000c80025007a20 */ /* 0x004fe60000410000 */
[----:B------:R-:W-:Y:S01]  /*7980*/  FMNMX.FTZ R4, R87, R4, !PT ;  /* 0x0000000457047209 */ /* 0x000fe20007810000 */
[----:B------:R1:W-:Y:S03]  /*7990*/  MUFU.TANH R182, R0 ;  /* 0x0000000000b67308 */ /* 0x0003e60000002400 */
[----:B------:R-:W-:Y:S04]  /*79a0*/  FMNMX.FTZ R4, R24, R4, !PT ;  /* 0x0000000418047209 */ /* 0x000fe80007810000 */
[----:B------:R-:W-:Y:S04]  /*79b0*/  FMNMX.FTZ R4, R172, R4, !PT ;  /* 0x00000004ac047209 */ /* 0x000fe80007810000 */
[----:B------:R-:W-:Y:S04]  /*79c0*/  FMNMX.FTZ R4, R25, R4, !PT ;  /* 0x0000000419047209 */ /* 0x000fe80007810000 */
[----:B------:R-:W-:Y:S01]  /*79d0*/  FMNMX.FTZ R4, R26, R4, !PT ;  /* 0x000000041a047209 */ /* 0x000fe20007810000 */
[----:B-1----:R-:W-:Y:S04]  /*79e0*/  FMUL.FTZ R0, R38, c[0x0][0x320] ;  /* 0x0000c80026007a20 */ /* 0x002fe80000410000 */
[----:B------:R1:W2:Y:S02]  /*79f0*/  MUFU.TANH R185, R0 ;  /* 0x0000000000b97308 */ /* 0x0002a40000002400 */
[----:B-1----:R-:W-:Y:S01]  /*7a00*/  FMUL.FTZ R0, R39, c[0x0][0x320] ;  /* 0x0000c80027007a20 */ /* 0x002fe20000410000 */
[----:B--2---:R-:W-:Y:S07]  /*7a10*/  FMNMX.FTZ R5, R185, R5, !PT ;  /* 0x00000005b9057209 */ /* 0x004fee0007810000 */
[----:B------:R1:W2:Y:S02]  /*7a20*/  MUFU.TANH R186, R0 ;  /* 0x0000000000ba7308 */ /* 0x0002a40000002400 */
[----:B-1----:R-:W-:Y:S01]  /*7a30*/  FMUL.FTZ R0, R40, c[0x0][0x320] ;  /* 0x0000c80028007a20 */ /* 0x002fe20000410000 */
[----:B--2---:R-:W-:Y:S07]  /*7a40*/  FMNMX.FTZ R5, R186, R5, !PT ;  /* 0x00000005ba057209 */ /* 0x004fee0007810000 */
[----:B------:R1:W2:Y:S02]  /*7a50*/  MUFU.TANH R187, R0 ;  /* 0x0000000000bb7308 */ /* 0x0002a40000002400 */
[----:B-1----:R-:W-:Y:S01]  /*7a60*/  FMUL.FTZ R0, R43, c[0x0][0x320] ;  /* 0x0000c8002b007a20 */ /* 0x002fe20000410000 */
[----:B--2---:R-:W-:Y:S07]  /*7a70*/  FMNMX.FTZ R4, R187, R4, !PT ;  /* 0x00000004bb047209 */ /* 0x004fee0007810000 */
[----:B------:R1:W-:Y:S01]  /*7a80*/  MUFU.TANH R245, R0 ;  /* 0x0000000000f57308 */ /* 0x0003e20000002400 */
[----:B------:R-:W-:Y:S01]  /*7a90*/  FMNMX.FTZ R4, R188, R4, !PT ;  /* 0x00000004bc047209 */ /* 0x000fe20007810000 */
[----:B-1----:R-:W-:Y:S08]  /*7aa0*/  FMUL.FTZ R0, R44, c[0x0][0x320] ;  /* 0x0000c8002c007a20 */ /* 0x002ff00000410000 */
[----:B------:R1:W2:Y:S02]  /*7ab0*/  MUFU.TANH R243, R0 ;  /* 0x0000000000f37308 */ /* 0x0002a40000002400 */
[----:B-1----:R-:W-:Y:S01]  /*7ac0*/  FMUL.FTZ R0, R45, c[0x0][0x320] ;  /* 0x0000c8002d007a20 */ /* 0x002fe20000410000 */
[----:B--2---:R-:W-:Y:S07]  /*7ad0*/  FMNMX.FTZ R4, R243, R4, !PT ;  /* 0x00000004f3047209 */ /* 0x004fee0007810000 */
[----:B------:R1:W2:Y:S02]  /*7ae0*/  MUFU.TANH R247, R0 ;  /* 0x0000000000f77308 */ /* 0x0002a40000002400 */
[----:B-1----:R-:W-:Y:S01]  /*7af0*/  FMUL.FTZ R0, R46, c[0x0][0x320] ;  /* 0x0000c8002e007a20 */ /* 0x002fe20000410000 */
[----:B--2---:R-:W-:Y:S07]  /*7b00*/  FMNMX.FTZ R4, R247, R4, !PT ;  /* 0x00000004f7047209 */ /* 0x004fee0007810000 */
[----:B------:R1:W-:Y:S01]  /*7b10*/  MUFU.TANH R251, R0 ;  /* 0x0000000000fb7308 */ /* 0x0003e20000002400 */
[----:B------:R-:W-:Y:S04]  /*7b20*/  FMNMX.FTZ R4, R33, R4, !PT ;  /* 0x0000000421047209 */ /* 0x000fe80007810000 */
[----:B------:R-:W-:Y:S01]  /*7b30*/  FMNMX.FTZ R4, R35, R4, !PT ;  /* 0x0000000423047209 */ /* 0x000fe20007810000 */
[----:B-1----:R-:W-:Y:S04]  /*7b40*/  FMUL.FTZ R0, R47, c[0x0][0x320] ;  /* 0x0000c8002f007a20 */ /* 0x002fe80000410000 */
[----:B------:R1:W-:Y:S02]  /*7b50*/  MUFU.TANH R214, R0 ;  /* 0x0000000000d67308 */ /* 0x0003e40000002400 */
[----:B-1----:R-:W-:Y:S08]  /*7b60*/  FMUL.FTZ R0, R48, c[0x0][0x320] ;  /* 0x0000c80030007a20 */ /* 0x002ff00000410000 */
[----:B------:R1:W-:Y:S02]  /*7b70*/  MUFU.TANH R44, R0 ;  /* 0x00000000002c7308 */ /* 0x0003e40000002400 */
[----:B-1----:R-:W-:Y:S08]  /*7b80*/  FMUL.FTZ R0, R49, c[0x0][0x320] ;  /* 0x0000c80031007a20 */ /* 0x002ff00000410000 */
[----:B------:R1:W-:Y:S02]  /*7b90*/  MUFU.TANH R174, R0 ;  /* 0x0000000000ae7308 */ /* 0x0003e40000002400 */
[----:B-1----:R-:W-:Y:S08]  /*7ba0*/  FMUL.FTZ R0, R50, c[0x0][0x320] ;  /* 0x0000c80032007a20 */ /* 0x002ff00000410000 */
[----:B------:R1:W2:Y:S02]  /*7bb0*/  MUFU.TANH R183, R0 ;  /* 0x0000000000b77308 */ /* 0x0002a40000002400 */
[----:B-1----:R-:W-:Y:S01]  /*7bc0*/  FMUL.FTZ R0, R51, c[0x0][0x320] ;  /* 0x0000c80033007a20 */ /* 0x002fe20000410000 */
[----:B--2---:R-:W-:Y:S07]  /*7bd0*/  FMNMX.FTZ R5, R183, R5, !PT ;  /* 0x00000005b7057209 */ /* 0x004fee0007810000 */
[----:B------:R1:W2:Y:S02]  /*7be0*/  MUFU.TANH R184, R0 ;  /* 0x0000000000b87308 */ /* 0x0002a40000002400 */
[----:B-1----:R-:W-:Y:S01]  /*7bf0*/  FMUL.FTZ R0, R52, c[0x0][0x320] ;  /* 0x0000c80034007a20 */ /* 0x002fe20000410000 */
[----:B--2---:R-:W-:Y:S07]  /*7c00*/  FMNMX.FTZ R5, R184, R5, !PT ;  /* 0x00000005b8057209 */ /* 0x004fee0007810000 */
        /* <DEDUP_REMOVED lines=21> */
[----:B------:R-:W-:Y:S02]  /*7d60*/  FMNMX.FTZ R6, R31, R4, !PT ;  /* 0x000000041f067209 */ /* 0x000fe40007810000 */
[----:B------:R-:W-:Y:S01]  /*7d70*/  FMNMX.FTZ R4, R158, R7, !PT ;  /* 0x000000079e047209 */ /* 0x000fe20007810000 */
[----:B------:R-:W-:Y:S01]  /*7d80*/  FMUL.FTZ R7, R74, c[0x0][0x320] ;  /* 0x0000c8004a077a20 */ /* 0x000fe20000410000 */
[----:B------:R-:W-:Y:S02]  /*7d90*/  FMNMX.FTZ R6, R30, R6, !PT ;  /* 0x000000061e067209 */ /* 0x000fe40007810000 */
[----:B------:R-:W-:Y:S02]  /*7da0*/  FMNMX.FTZ R4, R173, R4, !PT ;  /* 0x00000004ad047209 */ /* 0x000fe40007810000 */
[----:B------:R-:W-:Y:S01]  /*7db0*/  FMNMX.FTZ R6, R193, R6, !PT ;  /* 0x00000006c1067209 */ /* 0x000fe20007810000 */
[----:B------:R2:W-:Y:S01]  /*7dc0*/  MUFU.TANH R192, R7 ;  /* 0x0000000700c07308 */ /* 0x0005e20000002400 */
[----:B------:R-:W-:Y:S02]  /*7dd0*/  FMNMX.FTZ R4, R180, R4, !PT ;  /* 0x00000004b4047209 */ /* 0x000fe40007810000 */
[----:B------:R-:W-:Y:S02]  /*7de0*/  FMNMX.FTZ R6, R190, R6, !PT ;  /* 0x00000006be067209 */ /* 0x000fe40007810000 */
[----:B------:R-:W-:Y:S03]  /*7df0*/  FMNMX.FTZ R4, R28, R4, !PT ;  /* 0x000000041c047209 */ /* 0x000fe60007810000 */
[----:B------:R-:W3:Y:S01]  /*7e00*/  SHFL.BFLY PT, R9, R6, 0x2, 0x1f ;  /* 0x0c401f0006097f89 */ /* 0x000ee200000e0000 */
[----:B-1----:R-:W-:Y:S04]  /*7e10*/  FMUL.FTZ R0, R65, c[0x0][0x320] ;  /* 0x0000c80041007a20 */ /* 0x002fe80000410000 */
[----:B------:R1:W-:Y:S01]  /*7e20*/  MUFU.TANH R246, R0 ;  /* 0x0000000000f67308 */ /* 0x0003e20000002400 */
[----:B--2---:R-:W-:Y:S02]  /*7e30*/  FMNMX.FTZ R7, R181, R4, !PT ;  /* 0x00000004b5077209 */ /* 0x004fe40007810000 */
[----:B---3--:R-:W-:Y:S05]  /*7e40*/  FMNMX.FTZ R6, R6, R9, !PT ;  /* 0x0000000906067209 */ /* 0x008fea0007810000 */
[----:B------:R-:W2:Y:S01]  /*7e50*/  SHFL.BFLY PT, R9, R6, 0x1, 0x1f ;  /* 0x0c201f0006097f89 */ /* 0x000ea200000e0000 */
[----:B-1----:R-:W-:Y:S04]  /*7e60*/  FMUL.FTZ R0, R66, c[0x0][0x320] ;  /* 0x0000c80042007a20 */ /* 0x002fe80000410000 */
[----:B------:R1:W3:Y:S02]  /*7e70*/  MUFU.TANH R249, R0 ;  /* 0x0000000000f97308 */ /* 0x0002e40000002400 */
[----:B-1----:R-:W-:Y:S01]  /*7e80*/  FMUL.FTZ R0, R67, c[0x0][0x320] ;  /* 0x0000c80043007a20 */ /* 0x002fe20000410000 */
[----:B---3--:R-:W-:Y:S07]  /*7e90*/  FMNMX.FTZ R5, R249, R5, !PT ;  /* 0x00000005f9057209 */ /* 0x008fee0007810000 */
[----:B------:R1:W3:Y:S02]  /*7ea0*/  MUFU.TANH R252, R0 ;  /* 0x0000000000fc7308 */ /* 0x0002e40000002400 */
[----:B-1----:R-:W-:Y:S01]  /*7eb0*/  FMUL.FTZ R0, R68, c[0x0][0x320] ;  /* 0x0000c80044007a20 */ /* 0x002fe20000410000 */
[----:B--2---:R-:W-:Y:S02]  /*7ec0*/  FMNMX.FTZ R68, R6, R9, !PT ;  /* 0x0000000906447209 */ /* 0x004fe40007810000 */
[----:B---3--:R-:W-:Y:S05]  /*7ed0*/  FMNMX.FTZ R5, R252, R5, !PT ;  /* 0x00000005fc057209 */ /* 0x008fea0007810000 */
        /* <DEDUP_REMOVED lines=8> */
[----:B-1----:R-:W-:Y:S02]  /*7f60*/  FMNMX.FTZ R0, R160, R2, !PT ;  /* 0x00000002a0007209 */ /* 0x002fe40007810000 */
[----:B--2---:R-:W-:Y:S02]  /*7f70*/  FMNMX.FTZ R5, R29, R5, !PT ;  /* 0x000000051d057209 */ /* 0x004fe40007810000 */
[----:B------:R-:W-:Y:S02]  /*7f80*/  FMNMX.FTZ R0, R159, R0, !PT ;  /* 0x000000009f007209 */ /* 0x000fe40007810000 */
[----:B------:R-:W-:Y:S02]  /*7f90*/  FMNMX.FTZ R5, R191, R5, !PT ;  /* 0x00000005bf057209 */ /* 0x000fe40007810000 */
[----:B------:R-:W-:Y:S02]  /*7fa0*/  FMNMX.FTZ R0, R86, R0, !PT ;  /* 0x0000000056007209 */ /* 0x000fe40007810000 */
[----:B------:R-:W-:Y:S02]  /*7fb0*/  FMNMX.FTZ R5, R219, R5, !PT ;  /* 0x00000005db057209 */ /* 0x000fe40007810000 */
[----:B------:R-:W-:Y:S03]  /*7fc0*/  FMNMX.FTZ R0, R12, R0, !PT ;  /* 0x000000000c007209 */ /* 0x000fe60007810000 */
[----:B------:R-:W1:Y:S01]  /*7fd0*/  SHFL.BFLY PT, R8, R5, 0x2, 0x1f ;  /* 0x0c401f0005087f89 */ /* 0x000e6200000e0000 */
[----:B------:R-:W-:Y:S04]  /*7fe0*/  FMNMX.FTZ R0, R19, R0, !PT ;  /* 0x0000000013007209 */ /* 0x000fe80007810000 */
[----:B------:R-:W-:Y:S04]  /*7ff0*/  FMNMX.FTZ R0, R20, R0, !PT ;  /* 0x0000000014007209 */ /* 0x000fe80007810000 */
[----:B------:R-:W-:Y:S04]  /*8000*/  FMNMX.FTZ R0, R14, R0, !PT ;  /* 0x000000000e007209 */ /* 0x000fe80007810000 */
[----:B------:R-:W-:Y:S04]  /*8010*/  FMNMX.FTZ R0, R13, R0, !PT ;  /* 0x000000000d007209 */ /* 0x000fe80007810000 */
[----:B------:R-:W-:Y:S04]  /*8020*/  FMNMX.FTZ R0, R179, R0, !PT ;  /* 0x00000000b3007209 */ /* 0x000fe80007810000 */
[----:B------:R-:W-:Y:S02]  /*8030*/  FMNMX.FTZ R0, R182, R0, !PT ;  /* 0x00000000b6007209 */ /* 0x000fe40007810000 */
[----:B-1----:R-:W-:Y:S02]  /*8040*/  FMNMX.FTZ R5, R5, R8, !PT ;  /* 0x0000000805057209 */ /* 0x002fe40007810000 */
        /* <DEDUP_REMOVED lines=9> */
[----:B------:R-:W-:Y:S02]  /*80e0*/  FMNMX.FTZ R0, R40, R0, !PT ;  /* 0x0000000028007209 */ /* 0x000fe40007810000 */
[----:B------:R-:W-:Y:S01]  /*80f0*/  @P0 MOV R5, R222 ;  /* 0x000000de00050202 */ /* 0x000fe20000000f00 */
[----:B------:R-:W-:Y:S01]  /*8100*/  FMUL.FTZ R154, R69, c[0x0][0x2d0] ;  /* 0x0000b400459a7a20 */ /* 0x000fe20000410000 */
[----:B------:R-:W-:Y:S04]  /*8110*/  FMNMX.FTZ R0, R194, R0, !PT ;  /* 0x00000000c2007209 */ /* 0x000fe80007810000 */
[----:B------:R-:W-:Y:S05]  /*8120*/  FMNMX.FTZ R0, R165, R0, !PT ;  /* 0x00000000a5007209 */ /* 0x000fea0007810000 */
[----:B------:R-:W1:Y:S02]  /*8130*/  SHFL.BFLY PT, R10, R0, 0x2, 0x1f ;  /* 0x0c401f00000a7f89 */ /* 0x000e6400000e0000 */
[----:B-1----:R-:W-:Y:S02]  /*8140*/  FMNMX.FTZ R4, R0, R10, !PT ;  /* 0x0000000a00047209 */ /* 0x002fe40007810000 */
[----:B------:R-:W-:Y:S01]  /*8150*/  FMNMX.FTZ R0, R189, R7, !PT ;  /* 0x00000007bd007209 */ /* 0x000fe20007810000 */
[----:B------:R-:W-:Y:S03]  /*8160*/  FMUL.FTZ R7, R78, c[0x0][0x320] ;  /* 0x0000c8004e077a20 */ /* 0x000fe60000410000 */
[----:B------:R-:W1:Y:S01]  /*8170*/  SHFL.BFLY PT, R10, R4, 0x1, 0x1f ;  /* 0x0c201f00040a7f89 */ /* 0x000e6200000e0000 */
[----:B------:R-:W-:Y:S01]  /*8180*/  FMNMX.FTZ R0, R245, R0, !PT ;  /* 0x00000000f5007209 */ /* 0x000fe20007810000 */
[----:B------:R2:W3:Y:S03]  /*8190*/  MUFU.TANH R74, R7 ;  /* 0x00000007004a7308 */ /* 0x0004e60000002400 */
[----:B------:R-:W-:Y:S04]  /*81a0*/  FMNMX.FTZ R0, R251, R0, !PT ;  /* 0x00000000fb007209 */ /* 0x000fe80007810000 */
[----:B------:R-:W-:Y:S02]  /*81b0*/  FMNMX.FTZ R0, R214, R0, !PT ;  /* 0x00000000d6007209 */ /* 0x000fe40007810000 */
[----:B-1----:R-:W-:Y:S02]  /*81c0*/  FMNMX.FTZ R70, R4, R10, !PT ;  /* 0x0000000a04467209 */ /* 0x002fe40007810000 */
[----:B--2---:R-:W-:Y:S01]  /*81d0*/  FMNMX.FTZ R7, R215, R0, !PT ;  /* 0x00000000d7077209 */ /* 0x004fe20007810000 */
[----:B------:R-:W-:Y:S02]  /*81e0*/  FMUL.FTZ R0, R79, c[0x0][0x320] ;  /* 0x0000c8004f007a20 */ /* 0x000fe40000410000 */
[----:B------:R-:W-:Y:S01]  /*81f0*/  FMUL.FTZ R153, R70, c[0x0][0x2d0] ;  /* 0x0000b40046997a20 */ /* 0x000fe20000410000 */
[----:B------:R-:W-:Y:S01]  /*8200*/  FMNMX.FTZ R7, R34, R7, !PT ;  /* 0x0000000722077209 */ /* 0x000fe20007810000 */
[----:B------:R1:W2:Y:S02]  /*8210*/  MUFU.TANH R75, R0 ;  /* 0x00000000004b7308 */ /* 0x0002a40000002400 */
[--C-:B------:R-:W-:Y:S08]  /*8220*/  FFMA.FTZ R9, R20, c[0x0][0x2d0], -R153.reuse ;  /* 0x0000b40014097a23 */ /* 0x100ff00000010899 */
[----:B------:R-:W-:Y:S01]  /*8230*/  MUFU.EX2 R228, R9 ;  /* 0x0000000900e47308 */ /* 0x000fe20000000800 */
[----:B-1----:R-:W-:Y:S01]  /*8240*/  FMNMX.FTZ R0, R164, R7, !PT ;  /* 0x00000007a4007209 */ /* 0x002fe20007810000 */
[----:B------:R-:W-:Y:S03]  /*8250*/  @P0 IMAD.WIDE.U32 R6, R212, c[0x0][0x1e0], RZ ;  /* 0x00007800d4060a25 */ /* 0x000fe600078e00ff */
[----:B------:R-:W-:Y:S01]  /*8260*/  FMNMX.FTZ R4, R155, R0, !PT ;  /* 0x000000009b047209 */ /* 0x000fe20007810000 */
[----:B------:R-:W-:Y:S03]  /*8270*/  FADD.FTZ R0, -R70, R2 ;  /* 0x0000000246007221 */ /* 0x000fe60000010100 */
[----:B------:R-:W-:Y:S01]  /*8280*/  FMNMX.FTZ R4, R192, R4, !PT ;  /* 0x00000004c0047209 */ /* 0x000fe20007810000 */
[----:B------:R-:W-:Y:S03]  /*8290*/  FMUL.FTZ R2, R0, c[0x0][0x2d0] ;  /* 0x0000b40000027a20 */ /* 0x000fe60000410000 */
[----:B------:R-:W-:Y:S01]  /*82a0*/  FMNMX.FTZ R0, R195, R4, !PT ;  /* 0x00000004c3007209 */ /* 0x000fe20007810000 */
[----:B------:R1:W4:Y:S01]  /*82b0*/  MUFU.EX2 R73, R2 ;  /* 0x0000000200497308 */ /* 0x0003220000000800 */
[----:B------:R-:W-:Y:S01]  /*82c0*/  FFMA.FTZ R4, R160, c[0x0][0x2d0], -R153 ;  /* 0x0000b400a0047a23 */ /* 0x000fe20000010899 */
[----:B------:R-:W-:Y:S02]  /*82d0*/  MOV R160, R193 ;  /* 0x000000c100a07202 */ /* 0x000fe40000000f00 */
[----:B---3--:R-:W-:Y:S04]  /*82e0*/  FMNMX.FTZ R0, R74, R0, !PT ;  /* 0x000000004a007209 */ /* 0x008fe80007810000 */
[----:B--2---:R-:W-:Y:S02]  /*82f0*/  FMNMX.FTZ R0, R75, R0, !PT ;  /* 0x000000004b007209 */ /* 0x004fe40007810000 */
[----:B------:R-:W-:Y:S01]  /*8300*/  MUFU.EX2 R233, R4 ;  /* 0x0000000400e97308 */ /* 0x000fe20000000800 */
[----:B-1----:R-:W-:Y:S02]  /*8310*/  FADD.FTZ R2, -R69, R3 ;  /* 0x0000000345027221 */ /* 0x002fe40000010100 */
[----:B------:R-:W1:Y:S01]  /*8320*/  SHFL.BFLY PT, R3, R0, 0x2, 0x1f ;  /* 0x0c401f0000037f89 */ /* 0x000e6200000e0000 */
[C---:B----4-:R-:W-:Y:S02]  /*8330*/  FMUL.FTZ R48, R73.reuse, R132 ;  /* 0x0000008449307220 */ /* 0x050fe40000410000 */
[----:B------:R-:W-:Y:S02]  /*8340*/  FMUL.FTZ R2, R2, c[0x0][0x2d0] ;  /* 0x0000b40002027a20 */ /* 0x000fe40000410000 */
[----:B------:R-:W-:Y:S02]  /*8350*/  FMUL.FTZ R49, R73, R133 ;  /* 0x0000008549317220 */ /* 0x000fe40000410000 */
[----:B------:R2:W3:Y:S01]  /*8360*/  MUFU.EX2 R72, R2 ;  /* 0x0000000200487308 */ /* 0x0004e20000000800 */
[----:B-1----:R-:W-:Y:S01]  /*8370*/  FMNMX.FTZ R0, R0, R3, !PT ;  /* 0x0000000300007209 */ /* 0x002fe20007810000 */
[--C-:B------:R-:W-:Y:S08]  /*8380*/  FFMA.FTZ R3, R12, c[0x0][0x2d0], -R153.reuse ;  /* 0x0000b4000c037a23 */ /* 0x100ff00000010899 */
[----:B------:R1:W-:Y:S01]  /*8390*/  MUFU.EX2 R241, R3 ;  /* 0x0000000300f17308 */ /* 0x0003e20000000800 */
[----:B--2---:R-:W-:Y:S02]  /*83a0*/  FADD.FTZ R2, -R68, R84 ;  /* 0x0000005444027221 */ /* 0x004fe40000010100 */
[----:B---3--:R-:W-:Y:S02]  /*83b0*/  FMUL.FTZ R50, R72, R134 ;  /* 0x0000008648327220 */ /* 0x008fe40000410000 */
[----:B------:R-:W-:Y:S02]  /*83c0*/  FMUL.FTZ R2, R2, c[0x0][0x2d0] ;  /* 0x0000b40002027a20 */ /* 0x000fe40000410000 */
[----:B------:R-:W-:Y:S03]  /*83d0*/  FMUL.FTZ R51, R72, R135 ;  /* 0x0000008748337220 */ /* 0x000fe60000410000 */
[----:B------:R2:W3:Y:S01]  /*83e0*/  MUFU.EX2 R71, R2 ;  /* 0x0000000200477308 */ /* 0x0004e20000000800 */
[--C-:B-1----:R-:W-:Y:S01]  /*83f0*/  FFMA.FTZ R3, R163, c[0x0][0x2d0], -R154.reuse ;  /* 0x0000b400a3037a23 */ /* 0x102fe2000001089a */
[----:B------:R-:W-:Y:S08]  /*8400*/  MOV R163, R219 ;  /* 0x000000db00a37202 */ /* 0x000ff00000000f00 */
[----:B------:R1:W-:Y:S01]  /*8410*/  MUFU.EX2 R234, R3 ;  /* 0x0000000300ea7308 */ /* 0x0003e20000000800 */
[--C-:B--2---:R-:W-:Y:S02]  /*8420*/  FFMA.FTZ R2, R159, c[0x0][0x2d0], -R153.reuse ;  /* 0x0000b4009f027a23 */ /* 0x104fe40000010899 */
[----:B------:R-:W-:Y:S07]  /*8430*/  FMUL.FTZ R159, R68, c[0x0][0x2d0] ;  /* 0x0000b400449f7a20 */ /* 0x000fee0000410000 */
[----:B------:R2:W4:Y:S01]  /*8440*/  MUFU.EX2 R240, R2 ;  /* 0x0000000200f07308 */ /* 0x0005220000000800 */
[C---:B---3--:R-:W-:Y:S02]  /*8450*/  FMUL.FTZ R41, R71.reuse, R125 ;  /* 0x0000007d47297220 */ /* 0x048fe40000410000 */
[C---:B------:R-:W-:Y:S02]  /*8460*/  FMUL.FTZ R45, R71.reuse, R129 ;  /* 0x00000081472d7220 */ /* 0x040fe40000410000 */
[C---:B------:R-:W-:Y:S02]  /*8470*/  FMUL.FTZ R57, R71.reuse, R141 ;  /* 0x0000008d47397220 */ /* 0x040fe40000410000 */
[C---:B------:R-:W-:Y:S02]  /*8480*/  FMUL.FTZ R56, R71.reuse, R140 ;  /* 0x0000008c47387220 */ /* 0x040fe40000410000 */
[C---:B------:R-:W-:Y:S02]  /*8490*/  FMUL.FTZ R60, R71.reuse, R144 ;  /* 0x00000090473c7220 */ /* 0x040fe40000410000 */
[----:B------:R-:W-:Y:S02]  /*84a0*/  FMUL.FTZ R61, R71, R145 ;  /* 0x00000091473d7220 */ /* 0x000fe40000410000 */
[--C-:B-1----:R-:W-:Y:S01]  /*84b0*/  FFMA.FTZ R3, R161, c[0x0][0x2d0], -R154.reuse ;  /* 0x0000b400a1037a23 */ /* 0x102fe2000001089a */
[----:B------:R-:W-:Y:S03]  /*84c0*/  MOV R161, R31 ;  /* 0x0000001f00a17202 */ /* 0x000fe60000000f00 */
[----:B------:R1:W3:Y:S01]  /*84d0*/  MUFU.EX2 R236, R3 ;  /* 0x0000000300ec7308 */ /* 0x0002e20000000800 */
[----:B--2---:R-:W-:Y:S01]  /*84e0*/  FFMA.FTZ R2, R86, c[0x0][0x2d0], -R153 ;  /* 0x0000b40056027a23 */ /* 0x004fe20000010899 */
[----:B----4-:R-:W-:Y:S08]  /*84f0*/  F2FP.BF16.PACK_AB R76, R240, R233 ;  /* 0x000000e9f04c723e */ /* 0x010ff000000010ff */
[----:B------:R2:W4:Y:S01]  /*8500*/  MUFU.EX2 R239, R2 ;  /* 0x0000000200ef7308 */ /* 0x0005220000000800 */
[--C-:B-1----:R-:W-:Y:S01]  /*8510*/  FFMA.FTZ R3, R16, c[0x0][0x2d0], -R154.reuse ;  /* 0x0000b40010037a23 */ /* 0x102fe2000001089a */
[----:B---3--:R-:W-:Y:S01]  /*8520*/  F2FP.BF16.PACK_AB R77, R236, R234 ;  /* 0x000000eaec4d723e */ /* 0x008fe200000010ff */
[----:B------:R-:W-:Y:S01]  /*8530*/  FMUL.FTZ R16, R73, R100 ;  /* 0x0000006449107220 */ /* 0x000fe20000410000 */
[----:B------:R-:W-:Y:S06]  /*8540*/  MOV R100, R40 ;  /* 0x0000002800647202 */ /* 0x000fec0000000f00 */
[----:B------:R1:W-:Y:S01]  /*8550*/  MUFU.EX2 R237, R3 ;  /* 0x0000000300ed7308 */ /* 0x0003e20000000800 */
[----:B------:R-:W-:Y:S01]  /*8560*/  FMUL.FTZ R40, R71, R124 ;  /* 0x0000007c47287220 */ /* 0x000fe20000410000 */
[----:B--2---:R-:W2:Y:S01]  /*8570*/  SHFL.BFLY PT, R2, R0, 0x1, 0x1f ;  /* 0x0c201f0000027f89 */ /* 0x004ea200000e0000 */
[----:B----4-:R-:W-:Y:S01]  /*8580*/  F2FP.BF16.PACK_AB R78, R241, R239 ;  /* 0x000000eff14e723e */ /* 0x010fe200000010ff */
[--C-:B-1----:R-:W-:Y:S01]  /*8590*/  FFMA.FTZ R3, R171, c[0x0][0x2d0], -R159.reuse ;  /* 0x0000b400ab037a23 */ /* 0x102fe2000001089f */
[----:B------:R-:W-:Y:S01]  /*85a0*/  MOV R171, R32 ;  /* 0x0000002000ab7202 */ /* 0x000fe20000000f00 */
[----:B------:R-:W-:Y:S04]  /*85b0*/  FMUL.FTZ R32, R73, R116 ;  /* 0x0000007449207220 */ /* 0x000fe80000410000 */
[----:B------:R1:W-:Y:S01]  /*85c0*/  MUFU.EX2 R230, R3 ;  /* 0x0000000300e67308 */ /* 0x0003e20000000800 */
[----:B--2---:R-:W-:Y:S01]  /*85d0*/  FMNMX.FTZ R2, R0, R2, !PT ;  /* 0x0000000200027209 */ /* 0x004fe20007810000 */
[----:B------:R-:W-:Y:S04]  /*85e0*/  FFMA.FTZ R0, R15, c[0x0][0x2d0], -R154 ;  /* 0x0000b4000f007a23 */ /* 0x000fe8000001089a */
[----:B------:R-:W-:Y:S04]  /*85f0*/  FMUL.FTZ R152, R2, c[0x0][0x2d0] ;  /* 0x0000b40002987a20 */ /* 0x000fe80000410000 */
[----:B------:R2:W3:Y:S01]  /*8600*/  MUFU.EX2 R238, R0 ;  /* 0x0000000000ee7308 */ /* 0x0004e20000000800 */
[--C-:B------:R-:W-:Y:S01]  /*8610*/  FFMA.FTZ R4, R157, c[0x0][0x2d0], -R152.reuse ;  /* 0x0000b4009d047a23 */ /* 0x100fe20000010898 */
[----:B------:R-:W-:Y:S08]  /*8620*/  MOV R157, R190 ;  /* 0x000000be009d7202 */ /* 0x000ff00000000f00 */
[----:B------:R4:W-:Y:S01]  /*8630*/  MUFU.EX2 R177, R4 ;  /* 0x0000000400b17308 */ /* 0x0009e20000000800 */
[----:B-1----:R-:W-:Y:S01]  /*8640*/  FFMA.FTZ R3, R162, c[0x0][0x2d0], -R159 ;  /* 0x0000b400a2037a23 */ /* 0x002fe2000001089f */
[----:B------:R-:W-:Y:S08]  /*8650*/  MOV R162, R30 ;  /* 0x0000001e00a27202 */ /* 0x000ff00000000f00 */
[----:B------:R1:W5:Y:S01]  /*8660*/  MUFU.EX2 R231, R3 ;  /* 0x0000000300e77308 */ /* 0x0003620000000800 */
[----:B--2---:R-:W-:Y:S01]  /*8670*/  FADD.FTZ R0, -R2, R85 ;  /* 0x0000005502007221 */ /* 0x004fe20000010100 */
[----:B---3--:R-:W-:Y:S03]  /*8680*/  F2FP.BF16.PACK_AB R79, R238, R237 ;  /* 0x000000edee4f723e */ /* 0x008fe600000010ff */
[----:B------:R-:W-:Y:S06]  /*8690*/  FMUL.FTZ R0, R0, c[0x0][0x2d0] ;  /* 0x0000b40000007a20 */ /* 0x000fec0000410000 */
[----:B------:R-:W2:Y:S01]  /*86a0*/  MUFU.EX2 R0, R0 ;  /* 0x0000000000007308 */ /* 0x000ea20000000800 */
[----:B----4-:R-:W-:Y:S01]  /*86b0*/  FFMA.FTZ R4, R158, c[0x0][0x2d0], -R152 ;  /* 0x0000b4009e047a23 */ /* 0x010fe20000010898 */
[----:B------:R-:W-:Y:S01]  /*86c0*/  MOV R158, R34 ;  /* 0x00000022009e7202 */ /* 0x000fe20000000f00 */
[----:B------:R-:W-:Y:S07]  /*86d0*/  FMUL.FTZ R34, R72, R118 ;  /* 0x0000007648227220 */ /* 0x000fee0000410000 */
[----:B------:R3:W4:Y:S01]  /*86e0*/  MUFU.EX2 R178, R4 ;  /* 0x0000000400b27308 */ /* 0x0007220000000800 */
[----:B-1----:R-:W-:Y:S01]  /*86f0*/  FFMA.FTZ R3, R156, c[0x0][0x2d0], -R159 ;  /* 0x0000b4009c037a23 */ /* 0x002fe2000001089f */
[----:B------:R-:W-:Y:S02]  /*8700*/  MOV R156, R191 ;  /* 0x000000bf009c7202 */ /* 0x000fe40000000f00 */
[----:B-----5:R-:W-:Y:S06]  /*8710*/  F2FP.BF16.PACK_AB R64, R231, R230 ;  /* 0x000000e6e740723e */ /* 0x020fec00000010ff */
[----:B------:R1:W-:Y:S01]  /*8720*/  MUFU.EX2 R232, R3 ;  /* 0x0000000300e87308 */ /* 0x0003e20000000800 */
[C---:B--2---:R-:W-:Y:S01]  /*8730*/  FMUL.FTZ R15, R0.reuse, R99 ;  /* 0x00000063000f7220 */ /* 0x044fe20000410000 */
[----:B------:R-:W-:Y:S01]  /*8740*/  MOV R99, R218 ;  /* 0x000000da00637202 */ /* 0x000fe20000000f00 */
[C---:B------:R-:W-:Y:S02]  /*8750*/  FMUL.FTZ R30, R0.reuse, R114 ;  /* 0x00000072001e7220 */ /* 0x040fe40000410000 */
[C---:B------:R-:W-:Y:S02]  /*8760*/  FMUL.FTZ R31, R0.reuse, R115 ;  /* 0x00000073001f7220 */ /* 0x040fe40000410000 */
[C---:B------:R-:W-:Y:S02]  /*8770*/  FMUL.FTZ R42, R0.reuse, R126 ;  /* 0x0000007e002a7220 */ /* 0x040fe40000410000 */
[C---:B------:R-:W-:Y:S01]  /*8780*/  FMUL.FTZ R43, R0.reuse, R127 ;  /* 0x0000007f002b7220 */ /* 0x040fe20000410000 */
[----:B---3--:R-:W-:Y:S01]  /*8790*/  @P0 MOV R4, R220 ;  /* 0x000000dc00040202 */ /* 0x008fe20000000f00 */
[----:B------:R-:W-:Y:S01]  /*87a0*/  FMUL.FTZ R46, R0, R130 ;  /* 0x00000082002e7220 */ /* 0x000fe20000410000 */
[----:B----4-:R-:W-:Y:S01]  /*87b0*/  F2FP.BF16.PACK_AB R67, R178, R177 ;  /* 0x000000b1b243723e */ /* 0x010fe200000010ff */
[----:B------:R-:W-:Y:S02]  /*87c0*/  FMUL.FTZ R47, R0, R131 ;  /* 0x00000083002f7220 */ /* 0x000fe40000410000 */
[----:B------:R-:W-:Y:S04]  /*87d0*/  @P0 IMAD.WIDE.U32 R4, R6, 0x50, R4 ;  /* 0x0000005006040825 */ /* 0x000fe800078e0004 */
[----:B------:R-:W-:Y:S01]  /*87e0*/  FFMA.FTZ R6, R19, c[0x0][0x2d0], -R153 ;  /* 0x0000b40013067a23 */ /* 0x000fe20000010899 */
[----:B------:R-:W-:Y:S01]  /*87f0*/  @P0 LEA R10, P2, R4, c[0x0][0x1c8], 0x1 ;  /* 0x00007200040a0a11 */ /* 0x000fe200078408ff */
[----:B-1----:R-:W-:Y:S02]  /*8800*/  FFMA.FTZ R3, R87, c[0x0][0x2d0], -R159 ;  /* 0x0000b40057037a23 */ /* 0x002fe4000001089f */
[----:B------:R-:W-:Y:S01]  /*8810*/  MUFU.EX2 R229, R6 ;  /* 0x0000000600e57308 */ /* 0x000fe20000000800 */
[C---:B------:R-:W-:Y:S01]  /*8820*/  FMUL.FTZ R19, R72.reuse, R103 ;  /* 0x0000006748137220 */ /* 0x040fe20000410000 */
[----:B------:R-:W-:Y:S01]  /*8830*/  MOV R103, R35 ;  /* 0x0000002300677202 */ /* 0x000fe20000000f00 */
[----:B------:R-:W-:Y:S02]  /*8840*/  FMUL.FTZ R35, R72, R119 ;  /* 0x0000007748237220 */ /* 0x000fe40000410000 */
[C---:B------:R-:W-:Y:S02]  /*8850*/  FMUL.FTZ R59, R0.reuse, R143 ;  /* 0x0000008f003b7220 */ /* 0x040fe40000410000 */
[C---:B------:R-:W-:Y:S02]  /*8860*/  FMUL.FTZ R58, R0.reuse, R142 ;  /* 0x0000008e003a7220 */ /* 0x040fe40000410000 */
[C---:B------:R-:W-:Y:S01]  /*8870*/  FMUL.FTZ R62, R0.reuse, R146 ;  /* 0x00000092003e7220 */ /* 0x040fe20000410000 */
[----:B------:R1:W2:Y:S01]  /*8880*/  MUFU.EX2 R235, R3 ;  /* 0x0000000300eb7308 */ /* 0x0002a20000000800 */
[----:B------:R-:W-:Y:S02]  /*8890*/  FMUL.FTZ R63, R0, R147 ;  /* 0x00000093003f7220 */ /* 0x000fe40000410000 */
[--C-:B-1----:R-:W-:Y:S01]  /*88a0*/  FFMA.FTZ R3, R169, c[0x0][0x2d0], -R152.reuse ;  /* 0x0000b400a9037a23 */ /* 0x102fe20000010898 */
[----:B--2---:R-:W-:Y:S06]  /*88b0*/  F2FP.BF16.PACK_AB R66, R235, R232 ;  /* 0x000000e8eb42723e */ /* 0x004fec00000010ff */
[----:B------:R1:W-:Y:S02]  /*88c0*/  MUFU.EX2 R175, R3 ;  /* 0x0000000300af7308 */ /* 0x0003e40000000800 */
[----:B-1----:R-:W-:Y:S08]  /*88d0*/  FFMA.FTZ R3, R168, c[0x0][0x2d0], -R152 ;  /* 0x0000b400a8037a23 */ /* 0x002ff00000010898 */
[----:B------:R1:W2:Y:S02]  /*88e0*/  MUFU.EX2 R176, R3 ;  /* 0x0000000300b07308 */ /* 0x0002a40000000800 */
[----:B-1----:R-:W-:Y:S02]  /*88f0*/  @P0 SHF.R.S32.HI R3, RZ, 0x1f, R212 ;  /* 0x0000001fff030819 */ /* 0x002fe400000114d4 */
[----:B--2---:R-:W-:Y:S03]  /*8900*/  F2FP.BF16.PACK_AB R65, R176, R175 ;  /* 0x000000afb041723e */ /* 0x004fe600000010ff */
[----:B------:R-:W-:Y:S04]  /*8910*/  @P0 IMAD R3, R3, c[0x0][0x1e0], RZ ;  /* 0x0000780003030a24 */ /* 0x000fe800078e02ff */
[----:B------:R-:W-:Y:S05]  /*8920*/  @P0 IMAD R3, R212, c[0x0][0x1e4], R3 ;  /* 0x00007900d4030a24 */ /* 0x000fea00078e0203 */
[----:B------:R-:W-:Y:S02]  /*8930*/  @P0 IADD3 R3, R7, R3, RZ ;  /* 0x0000000307030210 */ /* 0x000fe40007ffe0ff */
[----:B------:R-:W-:Y:S03]  /*8940*/  @P0 MOV R7, c[0x0][0x1e0] ;  /* 0x0000780000070a02 */ /* 0x000fe60000000f00 */
[----:B------:R-:W-:Y:S01]  /*8950*/  @P0 IMAD R6, R3, 0x50, RZ ;  /* 0x0000005003060824 */ /* 0x000fe200078e02ff */
[----:B------:R-:W-:Y:S04]  /*8960*/  @P0 SHF.L.U32 R3, R7, 0x5, RZ ;  /* 0x0000000507030819 */ /* 0x000fe800000006ff */
[----:B------:R-:W-:Y:S02]  /*8970*/  @P0 IADD3 R6, R5, R6, RZ ;  /* 0x0000000605060210 */ /* 0x000fe40007ffe0ff */
[-C--:B------:R-:W-:Y:S02]  /*8980*/  @P0 IADD3 R8, P4, R10, R3.reuse, RZ ;  /* 0x000000030a080210 */ /* 0x080fe40007f9e0ff */
[----:B------:R-:W-:Y:S02]  /*8990*/  @P0 LEA.HI.X R11, R4, c[0x0][0x1cc], R6, 0x1, P2 ;  /* 0x00007300040b0a11 */ /* 0x000fe400010f0c06 */
[----:B------:R-:W-:Y:S02]  /*89a0*/  @P0 MOV R5, c[0x0][0x1e4] ;  /* 0x0000790000050a02 */ /* 0x000fe40000000f00 */
[-C--:B------:R-:W-:Y:S01]  /*89b0*/  @P0 IADD3 R6, P3, R8, R3.reuse, RZ ;  /* 0x0000000308060210 */ /* 0x080fe20007f7e0ff */
[----:B------:R1:W-:Y:S01]  /*89c0*/  @P0 LDGSTS.E.BYPASS.LTC128B.128 [R213+0x2900], [R10.64], !P1 ;  /* 0x029000000ad50fae */ /* 0x0003e2000c901d48 */
[----:B------:R-:W-:Y:S01]  /*89d0*/  @P0 SHF.L.U64.HI R12, R7, 0x5, R5 ;  /* 0x00000005070c0819 */ /* 0x000fe20000010205 */
[--C-:B------:R-:W-:Y:S01]  /*89e0*/  FFMA.FTZ R5, R14, c[0x0][0x2d0], -R153.reuse ;  /* 0x0000b4000e057a23 */ /* 0x100fe20000010899 */
[----:B------:R-:W-:Y:S01]  /*89f0*/  @P0 IADD3 R4, P2, R6, R3, RZ ;  /* 0x0000000306040210 */ /* 0x000fe20007f5e0ff */
[C---:B------:R-:W-:Y:S01]  /*8a00*/  FMUL.FTZ R14, R0.reuse, R98 ;  /* 0x00000062000e7220 */ /* 0x040fe20000410000 */
[-C--:B------:R-:W-:Y:S01]  /*8a10*/  @P0 IADD3.X R9, R11, R12.reuse, RZ, P4, !PT ;  /* 0x0000000c0b090210 */ /* 0x080fe200027fe4ff */
[----:B------:R2:W-:Y:S01]  /*8a20*/  MUFU.EX2 R227, R5 ;  /* 0x0000000500e37308 */ /* 0x0005e20000000800 */
[----:B------:R-:W-:Y:S01]  /*8a30*/  MOV R98, R27 ;  /* 0x0000001b00627202 */ /* 0x000fe20000000f00 */
[----:B------:R-:W-:Y:S01]  /*8a40*/  FMUL.FTZ R27, R0, R111 ;  /* 0x0000006f001b7220 */ /* 0x000fe20000410000 */
[-C--:B------:R-:W-:Y:S01]  /*8a50*/  @P0 IADD3.X R7, R9, R12.reuse, RZ, P3, !PT ;  /* 0x0000000c09070210 */ /* 0x080fe20001ffe4ff */
[----:B------:R3:W-:Y:S08]  /*8a60*/  @P0 LDGSTS.E.BYPASS.LTC128B.128 [R213+0x3100], [R8.64], !P1 ;  /* 0x0310000008d50fae */ /* 0x0007f0000c901d48 */
[----:B------:R4:W-:Y:S01]  /*8a70*/  @P0 LDGSTS.E.BYPASS.LTC128B.128 [R213+0x3900], [R6.64], !P1 ;  /* 0x0390000006d50fae */ /* 0x0009e2000c901d48 */
[----:B-1----:R-:W-:Y:S01]  /*8a80*/  @P0 IADD3 R10, P3, R4, R3, RZ ;  /* 0x00000003040a0210 */ /* 0x002fe20007f7e0ff */
[--C-:B------:R-:W-:Y:S02]  /*8a90*/  FFMA.FTZ R3, R21, c[0x0][0x2d0], -R154.reuse ;  /* 0x0000b40015037a23 */ /* 0x100fe4000001089a */
[----:B------:R-:W-:Y:S01]  /*8aa0*/  FFMA.FTZ R11, R13, c[0x0][0x2d0], -R153 ;  /* 0x0000b4000d0b7a23 */ /* 0x000fe20000010899 */
[----:B--2---:R-:W-:Y:S01]  /*8ab0*/  @P0 IADD3.X R5, R7, R12, RZ, P2, !PT ;  /* 0x0000000c07050210 */ /* 0x004fe200017fe4ff */
[----:B------:R1:W-:Y:S01]  /*8ac0*/  MUFU.EX2 R222, R3 ;  /* 0x0000000300de7308 */ /* 0x0003e20000000800 */
[C---:B------:R-:W-:Y:S01]  /*8ad0*/  FMUL.FTZ R13, R71.reuse, R97 ;  /* 0x00000061470d7220 */ /* 0x040fe20000410000 */
[----:B------:R-:W-:Y:S02]  /*8ae0*/  MOV R97, R194 ;  /* 0x000000c200617202 */ /* 0x000fe40000000f00 */
[----:B------:R2:W-:Y:S01]  /*8af0*/  @P0 LDGSTS.E.BYPASS.LTC128B.128 [R213+0x4100], [R4.64], !P1 ;  /* 0x0410000004d50fae */ /* 0x0005e2000c901d48 */
[C---:B---3--:R-:W-:Y:S02]  /*8b00*/  FMUL.FTZ R8, R71.reuse, R88 ;  /* 0x0000005847087220 */ /* 0x048fe40000410000 */
[----:B------:R-:W-:Y:S03]  /*8b10*/  FMUL.FTZ R9, R71, R89 ;  /* 0x0000005947097220 */ /* 0x000fe60000410000 */
[----:B------:R3:W-:Y:S01]  /*8b20*/  MUFU.EX2 R226, R11 ;  /* 0x0000000b00e27308 */ /* 0x0007e20000000800 */
[C---:B----4-:R-:W-:Y:S02]  /*8b30*/  FMUL.FTZ R6, R72.reuse, R94 ;  /* 0x0000005e48067220 */ /* 0x050fe40000410000 */
[----:B------:R-:W-:Y:S02]  /*8b40*/  FMUL.FTZ R7, R72, R95 ;  /* 0x0000005f48077220 */ /* 0x000fe40000410000 */
[--C-:B-1----:R-:W-:Y:S01]  /*8b50*/  FFMA.FTZ R3, R170, c[0x0][0x2d0], -R154.reuse ;  /* 0x0000b400aa037a23 */ /* 0x102fe2000001089a */
[----:B------:R-:W-:Y:S04]  /*8b60*/  MOV R170, R192 ;  /* 0x000000c000aa7202 */ /* 0x000fe80000000f00 */
[----:B------:R1:W-:Y:S01]  /*8b70*/  MUFU.EX2 R223, R3 ;  /* 0x0000000300df7308 */ /* 0x0003e20000000800 */
[----:B--2---:R-:W-:Y:S01]  /*8b80*/  FMUL.FTZ R4, R73, R92 ;  /* 0x0000005c49047220 */ /* 0x004fe20000410000 */
[----:B---3--:R-:W-:Y:S01]  /*8b90*/  @P0 IADD3.X R11, R5, R12, RZ, P3, !PT ;  /* 0x0000000c050b0210 */ /* 0x008fe20001ffe4ff */
[----:B------:R-:W-:Y:S02]  /*8ba0*/  FMUL.FTZ R5, R73, R93 ;  /* 0x0000005d49057220 */ /* 0x000fe40000410000 */
[----:B------:R-:W-:Y:S01]  /*8bb0*/  FMUL.FTZ R12, R71, R96 ;  /* 0x00000060470c7220 */ /* 0x000fe20000410000 */
[----:B------:R-:W-:Y:S01]  /*8bc0*/  MOV R96, R195 ;  /* 0x000000c300607202 */ /* 0x000fe20000000f00 */
[----:B------:R2:W-:Y:S08]  /*8bd0*/  @P0 LDGSTS.E.BYPASS.LTC128B.128 [R213+0x4900], [R10.64], !P1 ;  /* 0x049000000ad50fae */ /* 0x0005f0000c901d48 */
[----:B------:R-:W3:Y:S01]  /*8be0*/  LDSM.16.MT88.4 R20, [R197] ;  /* 0x00000000c514783b */ /* 0x000ee20000004200 */
[--C-:B-1----:R-:W-:Y:S02]  /*8bf0*/  FFMA.FTZ R3, R18, c[0x0][0x2d0], -R154.reuse ;  /* 0x0000b40012037a23 */ /* 0x102fe4000001089a */
[----:B------:R-:W-:Y:S05]  /*8c00*/  FMUL.FTZ R18, R72, R102 ;  /* 0x0000006648127220 */ /* 0x000fea0000410000 */
[----:B------:R-:W1:Y:S01]  /*8c10*/  LDSM.16.MT88.4 R36, [R201] ;  /* 0x00000000c924783b */ /* 0x000e620000004200 */
[----:B------:R4:W-:Y:S01]  /*8c20*/  MUFU.EX2 R224, R3 ;  /* 0x0000000300e07308 */ /* 0x0009e20000000800 */
[----:B------:R-:W-:Y:S06]  /*8c30*/  MOV R102, R215 ;  /* 0x000000d700667202 */ /* 0x000fec0000000f00 */
[----:B------:R-:W5:Y:S01]  /*8c40*/  LDSM.16.MT88.4 R52, [R198] ;  /* 0x00000000c634783b */ /* 0x000f620000004200 */
[C---:B--2---:R-:W-:Y:S02]  /*8c50*/  FMUL.FTZ R10, R0.reuse, R90 ;  /* 0x0000005a000a7220 */ /* 0x044fe40000410000 */
[----:B------:R-:W-:Y:S05]  /*8c60*/  FMUL.FTZ R11, R0, R91 ;  /* 0x0000005b000b7220 */ /* 0x000fea0000410000 */
[----:B------:R-:W2:Y:S08]  /*8c70*/  LDSM.16.MT88.4 R80, [R200] ;  /* 0x00000000c850783b */ /* 0x000eb00000004200 */
[----:B------:R-:W1:Y:S01]  /*8c80*/  LDSM.16.MT88.4 R84, [R197+0x800] ;  /* 0x00080000c554783b */ /* 0x000e620000004200 */
[----:B----4-:R-:W-:Y:S02]  /*8c90*/  FFMA.FTZ R3, R17, c[0x0][0x2d0], -R154 ;  /* 0x0000b40011037a23 */ /* 0x010fe4000001089a */
[C---:B------:R-:W-:Y:S01]  /*8ca0*/  FMUL.FTZ R17, R73.reuse, R101 ;  /* 0x0000006549117220 */ /* 0x040fe20000410000 */
[----:B------:R-:W-:Y:S01]  /*8cb0*/  MOV R101, R216 ;  /* 0x000000d800657202 */ /* 0x000fe20000000f00 */
[----:B------:R4:W-:Y:S01]  /*8cc0*/  MUFU.EX2 R225, R3 ;  /* 0x0000000300e17308 */ /* 0x0009e20000000800 */
[-C--:B---3--:R-:W-:Y:S02]  /*8cd0*/  HMMA.16816.F32.BF16 R4, R76, R20.reuse, R4 ;  /* 0x000000144c04723c */ /* 0x088fe40000041804 */
[----:B------:R-:W3:Y:S06]  /*8ce0*/  LDSM.16.MT88.4 R88, [R201+0x800] ;  /* 0x00080000c958783b */ /* 0x000eec0000004200 */
[C---:B------:R-:W-:Y:S02]  /*8cf0*/  HMMA.16816.F32.BF16 R8, R64.reuse, R20, R8 ;  /* 0x000000144008723c */ /* 0x040fe40000041808 */
[----:B------:R-:W2:Y:S05]  /*8d00*/  LDSM.16.MT88.4 R92, [R198+0x800] ;  /* 0x00080000c65c783b */ /* 0x000eaa0000004200 */
[C---:B------:R-:W-:Y:S01]  /*8d10*/  FMUL.FTZ R20, R73.reuse, R104 ;  /* 0x0000006849147220 */ /* 0x040fe20000410000 */
[-C--:B------:R-:W-:Y:S02]  /*8d20*/  HMMA.16816.F32.BF16 R12, R64, R22.reuse, R12 ;  /* 0x00000016400c723c */ /* 0x080fe4000004180c */
[----:B------:R-:W-:Y:S02]  /*8d30*/  LDSM.16.MT88.4 R132, [R198+0x2000] ;  /* 0x00200000c684783b */ /* 0x000fe40000004200 */
[----:B------:R-:W-:Y:S01]  /*8d40*/  MOV R104, R217 ;  /* 0x000000d900687202 */ /* 0x000fe20000000f00 */
[--C-:B----4-:R-:W-:Y:S02]  /*8d50*/  FFMA.FTZ R3, R24, c[0x0][0x2d0], -R159.reuse ;  /* 0x0000b40018037a23 */ /* 0x110fe4000001089f */
[----:B------:R-:W-:Y:S01]  /*8d60*/  FMUL.FTZ R21, R73, R105 ;  /* 0x0000006949157220 */ /* 0x000fe20000410000 */
[C---:B------:R-:W-:Y:S01]  /*8d70*/  HMMA.16816.F32.BF16 R16, R76.reuse, R22, R16 ;  /* 0x000000164c10723c */ /* 0x040fe20000041810 */
[----:B------:R4:W-:Y:S01]  /*8d80*/  MUFU.EX2 R221, R3 ;  /* 0x0000000300dd7308 */ /* 0x0009e20000000800 */
[----:B------:R-:W0:Y:S02]  /*8d90*/  LDGDEPBAR ;  /* 0x00000000000079af */ /* 0x000e240000000000 */
[----:B------:R-:W-:Y:S01]  /*8da0*/  MOV R105, R214 ;  /* 0x000000d600697202 */ /* 0x000fe20000000f00 */
[C---:B------:R-:W-:Y:S02]  /*8db0*/  FMUL.FTZ R24, R71.reuse, R108 ;  /* 0x0000006c47187220 */ /* 0x040fe40000410000 */
[C---:B------:R-:W-:Y:S02]  /*8dc0*/  FMUL.FTZ R22, R72.reuse, R106 ;  /* 0x0000006a48167220 */ /* 0x040fe40000410000 */
[----:B------:R-:W-:Y:S07]  /*8dd0*/  FMUL.FTZ R23, R72, R107 ;  /* 0x0000006b48177220 */ /* 0x000fee0000410000 */
[-C--:B-1----:R-:W-:Y:S03]  /*8de0*/  HMMA.16816.F32.BF16 R20, R76, R36.reuse, R20 ;  /* 0x000000244c14723c */ /* 0x082fe60000041814 */
[--C-:B----4-:R-:W-:Y:S01]  /*8df0*/  FFMA.FTZ R3, R172, c[0x0][0x2d0], -R159.reuse ;  /* 0x0000b400ac037a23 */ /* 0x110fe2000001089f */
[----:B------:R-:W-:Y:S03]  /*8e00*/  MOV R172, R29 ;  /* 0x0000001d00ac7202 */ /* 0x000fe60000000f00 */
[----:B------:R1:W4:Y:S01]  /*8e10*/  MUFU.EX2 R220, R3 ;  /* 0x0000000300dc7308 */ /* 0x0003220000000800 */
[----:B------:R-:W-:Y:S04]  /*8e20*/  FMUL.FTZ R29, R71, R113 ;  /* 0x00000071471d7220 */ /* 0x000fe80000410000 */
[--C-:B-1----:R-:W-:Y:S02]  /*8e30*/  FFMA.FTZ R3, R25, c[0x0][0x2d0], -R159.reuse ;  /* 0x0000b40019037a23 */ /* 0x102fe4000001089f */
[----:B------:R-:W-:Y:S03]  /*8e40*/  FMUL.FTZ R25, R71, R109 ;  /* 0x0000006d47197220 */ /* 0x000fe60000410000 */
[----:B------:R1:W-:Y:S02]  /*8e50*/  MUFU.EX2 R219, R3 ;  /* 0x0000000300db7308 */ /* 0x0003e40000000800 */
[----:B-1----:R-:W-:Y:S02]  /*8e60*/  FFMA.FTZ R3, R26, c[0x0][0x2d0], -R159 ;  /* 0x0000b4001a037a23 */ /* 0x002fe4000001089f */
[----:B------:R-:W-:Y:S06]  /*8e70*/  FMUL.FTZ R26, R0, R110 ;  /* 0x0000006e001a7220 */ /* 0x000fec0000410000 */
[----:B------:R1:W-:Y:S01]  /*8e80*/  MUFU.EX2 R218, R3 ;  /* 0x0000000300da7308 */ /* 0x0003e20000000800 */
[C---:B------:R-:W-:Y:S07]  /*8e90*/  HMMA.16816.F32.BF16 R24, R64.reuse, R36, R24 ;  /* 0x000000244018723c */ /* 0x040fee0000041818 */
[C---:B------:R-:W-:Y:S02]  /*8ea0*/  FMUL.FTZ R36, R73.reuse, R120 ;  /* 0x0000007849247220 */ /* 0x040fe40000410000 */
[----:B------:R-:W-:Y:S03]  /*8eb0*/  FMUL.FTZ R37, R73, R121 ;  /* 0x0000007949257220 */ /* 0x000fe60000410000 */
[--C-:B-1----:R-:W-:Y:S01]  /*8ec0*/  FFMA.FTZ R3, R173, c[0x0][0x2d0], -R152.reuse ;  /* 0x0000b400ad037a23 */ /* 0x102fe20000010898 */
[----:B------:R-:W-:Y:S01]  /*8ed0*/  MOV R173, R33 ;  /* 0x0000002100ad7202 */ /* 0x000fe20000000f00 */
[----:B------:R-:W-:Y:S02]  /*8ee0*/  FMUL.FTZ R33, R73, R117 ;  /* 0x0000007549217220 */ /* 0x000fe40000410000 */
[----:B------:R1:W-:Y:S01]  /*8ef0*/  MUFU.EX2 R169, R3 ;  /* 0x0000000300a97308 */ /* 0x0003e20000000800 */
[----:B------:R-:W-:Y:S01]  /*8f00*/  LDSM.16.MT88.4 R116, [R201+0x2000] ;  /* 0x00200000c974783b */ /* 0x000fe20000004200 */
[--C-:B-1----:R-:W-:Y:S08]  /*8f10*/  FFMA.FTZ R3, R180, c[0x0][0x2d0], -R152.reuse ;  /* 0x0000b400b4037a23 */ /* 0x102ff00000010898 */
[----:B------:R1:W1:Y:S02]  /*8f20*/  MUFU.EX2 R168, R3 ;  /* 0x0000000300a87308 */ /* 0x0002640000000800 */
[--C-:B-1----:R-:W-:Y:S02]  /*8f30*/  FFMA.FTZ R3, R28, c[0x0][0x2d0], -R152.reuse ;  /* 0x0000b4001c037a23 */ /* 0x102fe40000010898 */
[----:B------:R-:W-:Y:S06]  /*8f40*/  FMUL.FTZ R28, R71, R112 ;  /* 0x00000070471c7220 */ /* 0x000fec0000410000 */
[----:B------:R1:W-:Y:S01]  /*8f50*/  MUFU.EX2 R167, R3 ;  /* 0x0000000300a77308 */ /* 0x0003e20000000800 */
[-C--:B------:R-:W-:Y:S08]  /*8f60*/  HMMA.16816.F32.BF16 R28, R64, R38.reuse, R28 ;  /* 0x00000026401c723c */ /* 0x080ff0000004181c */
[C---:B------:R-:W-:Y:S07]  /*8f70*/  HMMA.16816.F32.BF16 R32, R76.reuse, R38, R32 ;  /* 0x000000264c20723c */ /* 0x040fee0000041820 */
[C---:B------:R-:W-:Y:S02]  /*8f80*/  FMUL.FTZ R38, R72.reuse, R122 ;  /* 0x0000007a48267220 */ /* 0x040fe40000410000 */
[----:B------:R-:W-:Y:S03]  /*8f90*/  FMUL.FTZ R39, R72, R123 ;  /* 0x0000007b48277220 */ /* 0x000fe60000410000 */
[----:B-1----:R-:W-:Y:S04]  /*8fa0*/  FFMA.FTZ R3, R181, c[0x0][0x2d0], -R152 ;  /* 0x0000b400b5037a23 */ /* 0x002fe80000010898 */
[-C--:B-----5:R-:W-:Y:S01]  /*8fb0*/  HMMA.16816.F32.BF16 R36, R76, R52.reuse, R36 ;  /* 0x000000344c24723c */ /* 0x0a0fe20000041824 */
[----:B------:R1:W5:Y:S07]  /*8fc0*/  MUFU.EX2 R166, R3 ;  /* 0x0000000300a67308 */ /* 0x00036e0000000800 */
[C---:B------:R-:W-:Y:S07]  /*8fd0*/  HMMA.16816.F32.BF16 R40, R64.reuse, R52, R40 ;  /* 0x000000344028723c */ /* 0x040fee0000041828 */
[C---:B------:R-:W-:Y:S02]  /*8fe0*/  FMUL.FTZ R53, R73.reuse, R137 ;  /* 0x0000008949357220 */ /* 0x040fe40000410000 */
[----:B------:R-:W-:Y:S03]  /*8ff0*/  FMUL.FTZ R52, R73, R136 ;  /* 0x0000008849347220 */ /* 0x000fe60000410000 */
[--C-:B-1----:R-:W-:Y:S04]  /*9000*/  FFMA.FTZ R3, R179, c[0x0][0x2d0], -R153.reuse ;  /* 0x0000b400b3037a23 */ /* 0x102fe80000010899 */
[----:B------:R1:W-:Y:S02]  /*9010*/  MUFU.EX2 R217, R3 ;  /* 0x0000000300d97308 */ /* 0x0003e40000000800 */
        /* <DEDUP_REMOVED lines=10> */
[-C--:B--2---:R-:W-:Y:S01]  /*90c0*/  HMMA.16816.F32.BF16 R52, R76, R80.reuse, R52 ;  /* 0x000000504c34723c */ /* 0x084fe20000041834 */
[----:B------:R1:W2:Y:S07]  /*90d0*/  MUFU.EX2 R214, R3 ;  /* 0x0000000300d67308 */ /* 0x0002ae0000000800 */
[C---:B------:R-:W-:Y:S07]  /*90e0*/  HMMA.16816.F32.BF16 R56, R64.reuse, R80, R56 ;  /* 0x000000504038723c */ /* 0x040fee0000041838 */
[----:B----4-:R-:W-:Y:S01]  /*90f0*/  F2FP.BF16.PACK_AB R80, R220, R221 ;  /* 0x000000dddc50723e */ /* 0x010fe200000010ff */
[-C--:B------:R-:W-:Y:S04]  /*9100*/  HMMA.16816.F32.BF16 R60, R64, R82.reuse, R60 ;  /* 0x00000052403c723c */ /* 0x080fe8000004183c */
[----:B------:R-:W-:Y:S03]  /*9110*/  F2FP.BF16.PACK_AB R81, R168, R169 ;  /* 0x000000a9a851723e */ /* 0x000fe600000010ff */
[----:B------:R-:W-:Y:S02]  /*9120*/  FMUL.FTZ R64, R73, R148 ;  /* 0x0000009449407220 */ /* 0x000fe40000410000 */
[--C-:B-1----:R-:W-:Y:S03]  /*9130*/  FFMA.FTZ R3, R185, c[0x0][0x2d0], -R154.reuse ;  /* 0x0000b400b9037a23 */ /* 0x102fe6000001089a */
[----:B------:R-:W-:Y:S01]  /*9140*/  FMUL.FTZ R65, R73, R149 ;  /* 0x0000009549417220 */ /* 0x000fe20000410000 */
[----:B------:R1:W-:Y:S01]  /*9150*/  MUFU.EX2 R195, R3 ;  /* 0x0000000300c37308 */ /* 0x0003e20000000800 */
[C---:B------:R-:W-:Y:S02]  /*9160*/  FMUL.FTZ R66, R72.reuse, R150 ;  /* 0x0000009648427220 */ /* 0x040fe40000410000 */
[----:B------:R-:W-:Y:S07]  /*9170*/  FMUL.FTZ R67, R72, R151 ;  /* 0x0000009748437220 */ /* 0x000fee0000410000 */
[----:B------:R-:W-:Y:S07]  /*9180*/  HMMA.16816.F32.BF16 R64, R76, R82, R64 ;  /* 0x000000524c40723c */ /* 0x000fee0000041840 */
[----:B------:R-:W-:Y:S02]  /*9190*/  F2FP.BF16.PACK_AB R76, R228, R229 ;  /* 0x000000e5e44c723e */ /* 0x000fe400000010ff */
[----:B------:R-:W-:Y:S03]  /*91a0*/  F2FP.BF16.PACK_AB R78, R226, R227 ;  /* 0x000000e3e24e723e */ /* 0x000fe600000010ff */
[----:B------:R-:W-:Y:S01]  /*91b0*/  F2FP.BF16.PACK_AB R77, R223, R222 ;  /* 0x000000dedf4d723e */ /* 0x000fe200000010ff */
[--C-:B-1----:R-:W-:Y:S01]  /*91c0*/  FFMA.FTZ R3, R186, c[0x0][0x2d0], -R154.reuse ;  /* 0x0000b400ba037a23 */ /* 0x102fe2000001089a */
[----:B------:R-:W-:Y:S02]  /*91d0*/  F2FP.BF16.PACK_AB R79, R225, R224 ;  /* 0x000000e0e14f723e */ /* 0x000fe400000010ff */
[----:B------:R-:W-:Y:S01]  /*91e0*/  F2FP.BF16.PACK_AB R82, R218, R219 ;  /* 0x000000dbda52723e */ /* 0x000fe200000010ff */
[----:B------:R1:W4:Y:S01]  /*91f0*/  MUFU.EX2 R194, R3 ;  /* 0x0000000300c27308 */ /* 0x0003220000000800 */
[----:B-----5:R-:W-:Y:S03]  /*9200*/  F2FP.BF16.PACK_AB R83, R166, R167 ;  /* 0x000000a7a653723e */ /* 0x020fe600000010ff */
[-C--:B------:R-:W-:Y:S08]  /*9210*/  HMMA.16816.F32.BF16 R4, R76, R84.reuse, R4 ;  /* 0x000000544c04723c */ /* 0x080ff00000041804 */
[C---:B------:R-:W-:Y:S08]  /*9220*/  HMMA.16816.F32.BF16 R8, R80.reuse, R84, R8 ;  /* 0x000000545008723c */ /* 0x040ff00000041808 */
[-C--:B------:R-:W-:Y:S04]  /*9230*/  HMMA.16816.F32.BF16 R12, R80, R86.reuse, R12 ;  /* 0x00000056500c723c */ /* 0x080fe8000004180c */
[--C-:B-1----:R-:W-:Y:S04]  /*9240*/  FFMA.FTZ R3, R183, c[0x0][0x2d0], -R154.reuse ;  /* 0x0000b400b7037a23 */ /* 0x102fe8000001089a */
[C---:B------:R-:W-:Y:S01]  /*9250*/  HMMA.16816.F32.BF16 R16, R76.reuse, R86, R16 ;  /* 0x000000564c10723c */ /* 0x040fe20000041810 */
[----:B------:R1:W-:Y:S01]  /*9260*/  MUFU.EX2 R193, R3 ;  /* 0x0000000300c17308 */ /* 0x0003e20000000800 */
[----:B------:R-:W5:Y:S06]  /*9270*/  LDSM.16.MT88.4 R84, [R200+0x800] ;  /* 0x00080000c854783b */ /* 0x000f6c0000004200 */
[-C--:B---3--:R-:W-:Y:S08]  /*9280*/  HMMA.16816.F32.BF16 R20, R76, R88.reuse, R20 ;  /* 0x000000584c14723c */ /* 0x088ff00000041814 */
[C---:B------:R-:W-:Y:S08]  /*9290*/  HMMA.16816.F32.BF16 R24, R80.reuse, R88, R24 ;  /* 0x000000585018723c */ /* 0x040ff00000041818 */
[-C--:B------:R-:W-:Y:S04]  /*92a0*/  HMMA.16816.F32.BF16 R28, R80, R90.reuse, R28 ;  /* 0x0000005a501c723c */ /* 0x080fe8000004181c */
[--C-:B-1----:R-:W-:Y:S04]  /*92b0*/  FFMA.FTZ R3, R184, c[0x0][0x2d0], -R154.reuse ;  /* 0x0000b400b8037a23 */ /* 0x102fe8000001089a */
[C---:B------:R-:W-:Y:S01]  /*92c0*/  HMMA.16816.F32.BF16 R32, R76.reuse, R90, R32 ;  /* 0x0000005a4c20723c */ /* 0x040fe20000041820 */
[----:B------:R1:W3:Y:S01]  /*92d0*/  MUFU.EX2 R192, R3 ;  /* 0x0000000300c07308 */ /* 0x0002e20000000800 */
[----:B------:R-:W2:Y:S06]  /*92e0*/  LDSM.16.MT88.4 R88, [R197+0x1000] ;  /* 0x00100000c558783b */ /* 0x000eac0000004200 */
[-C--:B------:R-:W-:Y:S08]  /*92f0*/  HMMA.16816.F32.BF16 R36, R76, R92.reuse, R36 ;  /* 0x0000005c4c24723c */ /* 0x080ff00000041824 */
[C---:B------:R-:W-:Y:S07]  /*9300*/  HMMA.16816.F32.BF16 R40, R80.reuse, R92, R40 ;  /* 0x0000005c5028723c */ /* 0x040fee0000041828 */
[----:B------:R-:W-:Y:S01]  /*9310*/  FFMA.FTZ R92, R250, c[0x0][0x2d0], -R154 ;  /* 0x0000b400fa5c7a23 */ /* 0x000fe2000001089a */
[-C--:B------:R-:W-:Y:S03]  /*9320*/  HMMA.16816.F32.BF16 R44, R80, R94.reuse, R44 ;  /* 0x0000005e502c723c */ /* 0x080fe6000004182c */
[----:B------:R2:W-:Y:S01]  /*9330*/  MUFU.EX2 R186, R92 ;  /* 0x0000005c00ba7308 */ /* 0x0005e20000000800 */
[--C-:B-1----:R-:W-:Y:S04]  /*9340*/  FFMA.FTZ R3, R187, c[0x0][0x2d0], -R159.reuse ;  /* 0x0000b400bb037a23 */ /* 0x102fe8000001089f */
[C---:B------:R-:W-:Y:S05]  /*9350*/  HMMA.16816.F32.BF16 R48, R76.reuse, R94, R48 ;  /* 0x0000005e4c30723c */ /* 0x040fea0000041830 */
[----:B------:R1:W-:Y:S03]  /*9360*/  MUFU.EX2 R191, R3 ;  /* 0x0000000300bf7308 */ /* 0x0003e60000000800 */
[-C--:B-----5:R-:W-:Y:S08]  /*9370*/  HMMA.16816.F32.BF16 R52, R76, R84.reuse, R52 ;  /* 0x000000544c34723c */ /* 0x0a0ff00000041834 */
[C---:B------:R-:W-:Y:S01]  /*9380*/  HMMA.16816.F32.BF16 R56, R80.reuse, R84, R56 ;  /* 0x000000545038723c */ /* 0x040fe20000041838 */
[----:B--2---:R-:W-:Y:S07]  /*9390*/  LDSM.16.MT88.4 R92, [R198+0x1000] ;  /* 0x00100000c65c783b */ /* 0x004fee0000004200 */
[-C--:B------:R-:W-:Y:S04]  /*93a0*/  HMMA.16816.F32.BF16 R60, R80, R86.reuse, R60 ;  /* 0x00000056503c723c */ /* 0x080fe8000004183c */
[--C-:B-1----:R-:W-:Y:S04]  /*93b0*/  FFMA.FTZ R3, R188, c[0x0][0x2d0], -R159.reuse ;  /* 0x0000b400bc037a23 */ /* 0x102fe8000001089f */
[----:B------:R-:W-:Y:S01]  /*93c0*/  HMMA.16816.F32.BF16 R64, R76, R86, R64 ;  /* 0x000000564c40723c */ /* 0x000fe20000041840 */
[----:B------:R1:W2:Y:S01]  /*93d0*/  MUFU.EX2 R190, R3 ;  /* 0x0000000300be7308 */ /* 0x0002a20000000800 */
[----:B------:R-:W5:Y:S05]  /*93e0*/  LDSM.16.MT88.4 R84, [R201+0x1000] ;  /* 0x00100000c954783b */ /* 0x000f6a0000004200 */
[----:B------:R-:W-:Y:S02]  /*93f0*/  F2FP.BF16.PACK_AB R76, R216, R217 ;  /* 0x000000d9d84c723e */ /* 0x000fe400000010ff */
[----:B------:R-:W-:Y:S03]  /*9400*/  F2FP.BF16.PACK_AB R78, R214, R215 ;  /* 0x000000d7d64e723e */ /* 0x000fe600000010ff */
[----:B----4-:R-:W-:Y:S02]  /*9410*/  F2FP.BF16.PACK_AB R77, R194, R195 ;  /* 0x000000c3c24d723e */ /* 0x010fe400000010ff */
[----:B---3--:R-:W-:Y:S07]  /*9420*/  F2FP.BF16.PACK_AB R79, R192, R193 ;  /* 0x000000c1c04f723e */ /* 0x008fee00000010ff */
[-C--:B------:R-:W-:Y:S03]  /*9430*/  HMMA.16816.F32.BF16 R4, R76, R88.reuse, R4 ;  /* 0x000000584c04723c */ /* 0x080fe60000041804 */
[--C-:B-1----:R-:W-:Y:S01]  /*9440*/  FFMA.FTZ R3, R189, c[0x0][0x2d0], -R152.reuse ;  /* 0x0000b400bd037a23 */ /* 0x102fe20000010898 */
[----:B--2---:R-:W-:Y:S03]  /*9450*/  F2FP.BF16.PACK_AB R80, R190, R191 ;  /* 0x000000bfbe50723e */ /* 0x004fe600000010ff */
[----:B------:R1:W-:Y:S02]  /*9460*/  MUFU.EX2 R138, R3 ;  /* 0x00000003008a7308 */ /* 0x0003e40000000800 */
[--C-:B-1----:R-:W-:Y:S08]  /*9470*/  FFMA.FTZ R3, R245, c[0x0][0x2d0], -R152.reuse ;  /* 0x0000b400f5037a23 */ /* 0x102ff00000010898 */
        /* <DEDUP_REMOVED lines=13> */
[----:B------:R1:W-:Y:S01]  /*9550*/  MUFU.EX2 R188, R3 ;  /* 0x0000000300bc7308 */ /* 0x0003e20000000800 */
[C---:B------:R-:W-:Y:S08]  /*9560*/  HMMA.16816.F32.BF16 R8, R80.reuse, R88, R8 ;  /* 0x000000585008723c */ /* 0x040ff00000041808 */
[-C--:B------:R-:W-:Y:S08]  /*9570*/  HMMA.16816.F32.BF16 R12, R80, R90.reuse, R12 ;  /* 0x0000005a500c723c */ /* 0x080ff0000004180c */
[C---:B------:R-:W-:Y:S01]  /*9580*/  HMMA.16816.F32.BF16 R16, R76.reuse, R90, R16 ;  /* 0x0000005a4c10723c */ /* 0x040fe20000041810 */
[----:B------:R-:W2:Y:S03]  /*9590*/  LDSM.16.MT88.4 R88, [R200+0x1000] ;  /* 0x00100000c858783b */ /* 0x000ea60000004200 */
[----:B-1----:R-:W-:Y:S04]  /*95a0*/  FFMA.FTZ R3, R248, c[0x0][0x2d0], -R153 ;  /* 0x0000b400f8037a23 */ /* 0x002fe80000010899 */
[-C--:B-----5:R-:W-:Y:S01]  /*95b0*/  HMMA.16816.F32.BF16 R20, R76, R84.reuse, R20 ;  /* 0x000000544c14723c */ /* 0x0a0fe20000041814 */
[----:B------:R1:W3:Y:S07]  /*95c0*/  MUFU.EX2 R187, R3 ;  /* 0x0000000300bb7308 */ /* 0x0002ee0000000800 */
[C---:B------:R-:W-:Y:S07]  /*95d0*/  HMMA.16816.F32.BF16 R24, R80.reuse, R84, R24 ;  /* 0x000000545018723c */ /* 0x040fee0000041818 */
[----:B------:R-:W-:Y:S01]  /*95e0*/  FFMA.FTZ R84, R98, c[0x0][0x2d0], -R159 ;  /* 0x0000b40062547a23 */ /* 0x000fe2000001089f */
[-C--:B------:R-:W-:Y:S03]  /*95f0*/  HMMA.16816.F32.BF16 R28, R80, R86.reuse, R28 ;  /* 0x00000056501c723c */ /* 0x080fe6000004181c */
[----:B------:R4:W-:Y:S01]  /*9600*/  MUFU.EX2 R180, R84 ;  /* 0x0000005400b47308 */ /* 0x0009e20000000800 */
[----:B------:R-:W-:Y:S04]  /*9610*/  MOV R98, R157 ;  /* 0x0000009d00627202 */ /* 0x000fe80000000f00 */
[C---:B------:R-:W-:Y:S04]  /*9620*/  HMMA.16816.F32.BF16 R32, R76.reuse, R86, R32 ;  /* 0x000000564c20723c */ /* 0x040fe80000041820 */
[--C-:B-1----:R-:W-:Y:S04]  /*9630*/  FFMA.FTZ R3, R104, c[0x0][0x2d0], -R154.reuse ;  /* 0x0000b40068037a23 */ /* 0x102fe8000001089a */
[-C--:B------:R-:W-:Y:S01]  /*9640*/  HMMA.16816.F32.BF16 R36, R76, R92.reuse, R36 ;  /* 0x0000005c4c24723c */ /* 0x080fe20000041824 */
[----:B------:R1:W5:Y:S07]  /*9650*/  MUFU.EX2 R143, R3 ;  /* 0x00000003008f7308 */ /* 0x00036e0000000800 */
[C---:B------:R-:W-:Y:S01]  /*9660*/  HMMA.16816.F32.BF16 R40, R80.reuse, R92, R40 ;  /* 0x0000005c5028723c */ /* 0x040fe20000041828 */
[----:B----4-:R-:W4:Y:S06]  /*9670*/  LDSM.16.MT88.4 R84, [R197+0x1800] ;  /* 0x00180000c554783b */ /* 0x010f2c0000004200 */
[--C-:B------:R-:W-:Y:S01]  /*9680*/  FFMA.FTZ R92, R100, c[0x0][0x2d0], -R153.reuse ;  /* 0x0000b400645c7a23 */ /* 0x100fe20000010899 */
[-C--:B------:R-:W-:Y:S04]  /*9690*/  HMMA.16816.F32.BF16 R44, R80, R94.reuse, R44 ;  /* 0x0000005e502c723c */ /* 0x080fe8000004182c */
[----:B------:R-:W-:Y:S04]  /*96a0*/  MOV R100, R98 ;  /* 0x0000006200647202 */ /* 0x000fe80000000f00 */
[C---:B------:R-:W-:Y:S04]  /*96b0*/  HMMA.16816.F32.BF16 R48, R76.reuse, R94, R48 ;  /* 0x0000005e4c30723c */ /* 0x040fe80000041830 */
[--C-:B-1----:R-:W-:Y:S04]  /*96c0*/  FFMA.FTZ R3, R242, c[0x0][0x2d0], -R153.reuse ;  /* 0x0000b400f2037a23 */ /* 0x102fe80000010899 */
[-C--:B--2---:R-:W-:Y:S01]  /*96d0*/  HMMA.16816.F32.BF16 R52, R76, R88.reuse, R52 ;  /* 0x000000584c34723c */ /* 0x084fe20000041834 */
[----:B------:R1:W-:Y:S07]  /*96e0*/  MUFU.EX2 R185, R3 ;  /* 0x0000000300b97308 */ /* 0x0003ee0000000800 */
[C---:B------:R-:W-:Y:S08]  /*96f0*/  HMMA.16816.F32.BF16 R56, R80.reuse, R88, R56 ;  /* 0x000000585038723c */ /* 0x040ff00000041838 */
[-C--:B------:R-:W-:Y:S08]  /*9700*/  HMMA.16816.F32.BF16 R60, R80, R90.reuse, R60 ;  /* 0x0000005a503c723c */ /* 0x080ff0000004183c */
[----:B------:R-:W-:Y:S01]  /*9710*/  HMMA.16816.F32.BF16 R64, R76, R90, R64 ;  /* 0x0000005a4c40723c */ /* 0x000fe20000041840 */
[----:B------:R-:W2:Y:S03]  /*9720*/  LDSM.16.MT88.4 R88, [R201+0x1800] ;  /* 0x00180000c958783b */ /* 0x000ea60000004200 */
[----:B-1----:R-:W-:Y:S03]  /*9730*/  FFMA.FTZ R3, R246, c[0x0][0x2d0], -R153 ;  /* 0x0000b400f6037a23 */ /* 0x002fe60000010899 */
[----:B---3--:R-:W-:Y:S01]  /*9740*/  F2FP.BF16.PACK_AB R76, R187, R188 ;  /* 0x000000bcbb4c723e */ /* 0x008fe200000010ff */
[----:B------:R1:W3:Y:S01]  /*9750*/  MUFU.EX2 R184, R3 ;  /* 0x0000000300b87308 */ /* 0x0002e20000000800 */
[----:B-----5:R-:W-:Y:S03]  /*9760*/  F2FP.BF16.PACK_AB R77, R143, R186 ;  /* 0x000000ba8f4d723e */ /* 0x020fe600000010ff */
[--C-:B-1----:R-:W-:Y:S01]  /*9770*/  FFMA.FTZ R3, R249, c[0x0][0x2d0], -R154.reuse ;  /* 0x0000b400f9037a23 */ /* 0x102fe2000001089a */
[----:B---3--:R-:W-:Y:S05]  /*9780*/  F2FP.BF16.PACK_AB R78, R184, R185 ;  /* 0x000000b9b84e723e */ /* 0x008fea00000010ff */
[----:B------:R1:W-:Y:S02]  /*9790*/  MUFU.EX2 R183, R3 ;  /* 0x0000000300b77308 */ /* 0x0003e40000000800 */
[----:B-1----:R-:W-:Y:S08]  /*97a0*/  FFMA.FTZ R3, R252, c[0x0][0x2d0], -R154 ;  /* 0x0000b400fc037a23 */ /* 0x002ff0000001089a */
[----:B------:R1:W3:Y:S02]  /*97b0*/  MUFU.EX2 R182, R3 ;  /* 0x0000000300b67308 */ /* 0x0002e40000000800 */
[--C-:B-1----:R-:W-:Y:S01]  /*97c0*/  FFMA.FTZ R3, R173, c[0x0][0x2d0], -R159.reuse ;  /* 0x0000b400ad037a23 */ /* 0x102fe2000001089f */
[----:B---3--:R-:W-:Y:S07]  /*97d0*/  F2FP.BF16.PACK_AB R79, R182, R183 ;  /* 0x000000b7b64f723e */ /* 0x008fee00000010ff */
[----:B------:R1:W-:Y:S01]  /*97e0*/  MUFU.EX2 R173, R92 ;  /* 0x0000005c00ad7308 */ /* 0x0003e20000000800 */
[-C--:B----4-:R-:W-:Y:S09]  /*97f0*/  HMMA.16816.F32.BF16 R4, R76, R84.reuse, R4 ;  /* 0x000000544c04723c */ /* 0x090ff20000041804 */
[----:B------:R3:W-:Y:S01]  /*9800*/  MUFU.EX2 R142, R3 ;  /* 0x00000003008e7308 */ /* 0x0007e20000000800 */
[----:B-1----:R-:W1:Y:S02]  /*9810*/  LDSM.16.MT88.4 R92, [R198+0x1800] ;  /* 0x00180000c65c783b */ /* 0x002e640000004200 */
[--C-:B---3--:R-:W-:Y:S07]  /*9820*/  FFMA.FTZ R3, R103, c[0x0][0x2d0], -R159.reuse ;  /* 0x0000b40067037a23 */ /* 0x108fee000001089f */
[----:B------:R3:W4:Y:S02]  /*9830*/  MUFU.EX2 R181, R3 ;  /* 0x0000000300b57308 */ /* 0x0007240000000800 */
[--C-:B---3--:R-:W-:Y:S01]  /*9840*/  FFMA.FTZ R3, R102, c[0x0][0x2d0], -R152.reuse ;  /* 0x0000b40066037a23 */ /* 0x108fe20000010898 */
[----:B----4-:R-:W-:Y:S07]  /*9850*/  F2FP.BF16.PACK_AB R80, R181, R142 ;  /* 0x0000008eb550723e */ /* 0x010fee00000010ff */
[----:B------:R3:W-:Y:S02]  /*9860*/  MUFU.EX2 R140, R3 ;  /* 0x00000003008c7308 */ /* 0x0007e40000000800 */
[--C-:B---3--:R-:W-:Y:S08]  /*9870*/  FFMA.FTZ R3, R158, c[0x0][0x2d0], -R152.reuse ;  /* 0x0000b4009e037a23 */ /* 0x108ff00000010898 */
[----:B------:R3:W4:Y:S02]  /*9880*/  MUFU.EX2 R158, R3 ;  /* 0x00000003009e7308 */ /* 0x0007240000000800 */
[----:B---3--:R-:W-:Y:S01]  /*9890*/  FFMA.FTZ R3, R99, c[0x0][0x2d0], -R159 ;  /* 0x0000b40063037a23 */ /* 0x008fe2000001089f */
[----:B------:R-:W-:Y:S02]  /*98a0*/  MOV R99, R156 ;  /* 0x0000009c00637202 */ /* 0x000fe40000000f00 */
[----:B----4-:R-:W-:Y:S05]  /*98b0*/  F2FP.BF16.PACK_AB R81, R158, R140 ;  /* 0x0000008c9e51723e */ /* 0x010fea00000010ff */
[----:B------:R3:W4:Y:S02]  /*98c0*/  MUFU.EX2 R179, R3 ;  /* 0x0000000300b37308 */ /* 0x0007240000000800 */
[--C-:B---3--:R-:W-:Y:S01]  /*98d0*/  FFMA.FTZ R3, R164, c[0x0][0x2d0], -R152.reuse ;  /* 0x0000b400a4037a23 */ /* 0x108fe20000010898 */
[----:B----4-:R-:W-:Y:S07]  /*98e0*/  F2FP.BF16.PACK_AB R82, R180, R179 ;  /* 0x000000b3b452723e */ /* 0x010fee00000010ff */
[----:B------:R3:W-:Y:S02]  /*98f0*/  MUFU.EX2 R156, R3 ;  /* 0x00000003009c7308 */ /* 0x0007e40000000800 */
[----:B---3--:R-:W-:Y:S08]  /*9900*/  FFMA.FTZ R3, R155, c[0x0][0x2d0], -R152 ;  /* 0x0000b4009b037a23 */ /* 0x008ff00000010898 */
[----:B------:R3:W4:Y:S02]  /*9910*/  MUFU.EX2 R157, R3 ;  /* 0x00000003009d7308 */ /* 0x0007240000000800 */
[--C-:B---3--:R-:W-:Y:S01]  /*9920*/  FFMA.FTZ R3, R101, c[0x0][0x2d0], -R153.reuse ;  /* 0x0000b40065037a23 */ /* 0x108fe20000010899 */
[----:B----4-:R-:W-:Y:S07]  /*9930*/  F2FP.BF16.PACK_AB R83, R157, R156 ;  /* 0x0000009c9d53723e */ /* 0x010fee00000010ff */
[----:B------:R3:W4:Y:S01]  /*9940*/  MUFU.EX2 R174, R3 ;  /* 0x0000000300ae7308 */ /* 0x0007220000000800 */
[C---:B------:R-:W-:Y:S08]  /*9950*/  HMMA.16816.F32.BF16 R8, R80.reuse, R84, R8 ;  /* 0x000000545008723c */ /* 0x040ff00000041808 */
[-C--:B------:R-:W-:Y:S08]  /*9960*/  HMMA.16816.F32.BF16 R12, R80, R86.reuse, R12 ;  /* 0x00000056500c723c */ /* 0x080ff0000004180c */
[C---:B------:R-:W-:Y:S01]  /*9970*/  HMMA.16816.F32.BF16 R16, R76.reuse, R86, R16 ;  /* 0x000000564c10723c */ /* 0x040fe20000041810 */
[----:B------:R-:W5:Y:S03]  /*9980*/  LDSM.16.MT88.4 R84, [R200+0x1800] ;  /* 0x00180000c854783b */ /* 0x000f660000004200 */
[--C-:B---3--:R-:W-:Y:S01]  /*9990*/  FFMA.FTZ R3, R171, c[0x0][0x2d0], -R154.reuse ;  /* 0x0000b400ab037a23 */ /* 0x108fe2000001089a */
[----:B----4-:R-:W-:Y:S03]  /*99a0*/  F2FP.BF16.PACK_AB R148, R173, R174 ;  /* 0x000000aead94723e */ /* 0x010fe600000010ff */
[-C--:B--2---:R-:W-:Y:S01]  /*99b0*/  HMMA.16816.F32.BF16 R20, R76, R88.reuse, R20 ;  /* 0x000000584c14723c */ /* 0x084fe20000041814 */
[----:B------:R2:W-:Y:S07]  /*99c0*/  MUFU.EX2 R171, R3 ;  /* 0x0000000300ab7308 */ /* 0x0005ee0000000800 */
[C---:B------:R-:W-:Y:S08]  /*99d0*/  HMMA.16816.F32.BF16 R24, R80.reuse, R88, R24 ;  /* 0x000000585018723c */ /* 0x040ff00000041818 */
[-C--:B------:R-:W-:Y:S08]  /*99e0*/  HMMA.16816.F32.BF16 R28, R80, R90.reuse, R28 ;  /* 0x0000005a501c723c */ /* 0x080ff0000004181c */
[C---:B------:R-:W-:Y:S04]  /*99f0*/  HMMA.16816.F32.BF16 R32, R76.reuse, R90, R32 ;  /* 0x0000005a4c20723c */ /* 0x040fe80000041820 */
[--C-:B--2---:R-:W-:Y:S04]  /*9a00*/  FFMA.FTZ R3, R172, c[0x0][0x2d0], -R154.reuse ;  /* 0x0000b400ac037a23 */ /* 0x104fe8000001089a */
[-C--:B-1----:R-:W-:Y:S01]  /*9a10*/  HMMA.16816.F32.BF16 R36, R76, R92.reuse, R36 ;  /* 0x0000005c4c24723c */ /* 0x082fe20000041824 */
[----:B------:R1:W2:Y:S07]  /*9a20*/  MUFU.EX2 R172, R3 ;  /* 0x0000000300ac7308 */ /* 0x0002ae0000000800 */
[C---:B------:R-:W-:Y:S08]  /*9a30*/  HMMA.16816.F32.BF16 R40, R80.reuse, R92, R40 ;  /* 0x0000005c5028723c */ /* 0x040ff00000041828 */
[-C--:B------:R-:W-:Y:S08]  /*9a40*/  HMMA.16816.F32.BF16 R44, R80, R94.reuse, R44 ;  /* 0x0000005e502c723c */ /* 0x080ff0000004182c */
[C---:B------:R-:W-:Y:S04]  /*9a50*/  HMMA.16816.F32.BF16 R48, R76.reuse, R94, R48 ;  /* 0x0000005e4c30723c */ /* 0x040fe80000041830 */
[--C-:B-1----:R-:W-:Y:S01]  /*9a60*/  FFMA.FTZ R3, R97, c[0x0][0x2d0], -R153.reuse ;  /* 0x0000b40061037a23 */ /* 0x102fe20000010899 */
[----:B------:R-:W-:Y:S02]  /*9a70*/  MOV R97, R170 ;  /* 0x000000aa00617202 */ /* 0x000fe40000000f00 */
[----:B--2---:R-:W-:Y:S01]  /*9a80*/  F2FP.BF16.PACK_AB R149, R172, R171 ;  /* 0x000000abac95723e */ /* 0x004fe200000010ff */
[----:B------:R1:W-:Y:S01]  /*9a90*/  MUFU.EX2 R170, R3 ;  /* 0x0000000300aa7308 */ /* 0x0003e20000000800 */
[-C--:B-----5:R-:W-:Y:S08]  /*9aa0*/  HMMA.16816.F32.BF16 R52, R76, R84.reuse, R52 ;  /* 0x000000544c34723c */ /* 0x0a0ff00000041834 */
[C---:B------:R-:W-:Y:S07]  /*9ab0*/  HMMA.16816.F32.BF16 R56, R80.reuse, R84, R56 ;  /* 0x000000545038723c */ /* 0x040fee0000041838 */
[----:B------:R-:W-:Y:S01]  /*9ac0*/  MOV R85, R2 ;  /* 0x0000000200557202 */ /* 0x000fe20000000f00 */
[-C--:B------:R-:W-:Y:S04]  /*9ad0*/  HMMA.16816.F32.BF16 R60, R80, R86.reuse, R60 ;  /* 0x00000056503c723c */ /* 0x080fe8000004183c */
[----:B------:R-:W-:Y:S01]  /*9ae0*/  MOV R84, R68 ;  /* 0x0000004400547202 */ /* 0x000fe20000000f00 */
[----:B-1----:R-:W-:Y:S03]  /*9af0*/  FFMA.FTZ R3, R165, c[0x0][0x2d0], -R153 ;  /* 0x0000b400a5037a23 */ /* 0x002fe60000010899 */
[----:B------:R-:W-:Y:S01]  /*9b00*/  HMMA.16816.F32.BF16 R64, R76, R86, R64 ;  /* 0x000000564c40723c */ /* 0x000fe20000041840 */
[----:B------:R1:W2:Y:S03]  /*9b10*/  MUFU.EX2 R165, R3 ;  /* 0x0000000300a57308 */ /* 0x0002a60000000800 */
[--C-:B-1----:R-:W-:Y:S01]  /*9b20*/  FFMA.FTZ R3, R99, c[0x0][0x2d0], -R154.reuse ;  /* 0x0000b40063037a23 */ /* 0x102fe2000001089a */
[----:B--2---:R-:W-:Y:S01]  /*9b30*/  F2FP.BF16.PACK_AB R150, R165, R170 ;  /* 0x000000aaa596723e */ /* 0x004fe200000010ff */
[----:B------:R-:W2:Y:S05]  /*9b40*/  LDL.LU R99, [R1] ;  /* 0x0000000001637983 */ /* 0x000eaa0000300800 */
[----:B------:R1:W-:Y:S01]  /*9b50*/  MUFU.EX2 R164, R3 ;  /* 0x0000000300a47308 */ /* 0x0003e20000000800 */
[----:B------:R-:W3:Y:S01]  /*9b60*/  LDL.LU R98, [R1+0x4] ;  /* 0x0000040001627983 */ /* 0x000ee20000300800 */
[----:B-1----:R-:W-:Y:S08]  /*9b70*/  FFMA.FTZ R3, R163, c[0x0][0x2d0], -R154 ;  /* 0x0000b400a3037a23 */ /* 0x002ff0000001089a */
[----:B------:R1:W4:Y:S02]  /*9b80*/  MUFU.EX2 R163, R3 ;  /* 0x0000000300a37308 */ /* 0x0003240000000800 */
[--C-:B-1----:R-:W-:Y:S01]  /*9b90*/  FFMA.FTZ R3, R161, c[0x0][0x2d0], -R159.reuse ;  /* 0x0000b400a1037a23 */ /* 0x102fe2000001089f */
[----:B----4-:R-:W-:Y:S07]  /*9ba0*/  F2FP.BF16.PACK_AB R151, R163, R164 ;  /* 0x000000a4a397723e */ /* 0x010fee00000010ff */
[----:B------:R1:W-:Y:S02]  /*9bb0*/  MUFU.EX2 R161, R3 ;  /* 0x0000000300a17308 */ /* 0x0003e40000000800 */
[--C-:B-1----:R-:W-:Y:S08]  /*9bc0*/  FFMA.FTZ R3, R162, c[0x0][0x2d0], -R159.reuse ;  /* 0x0000b400a2037a23 */ /* 0x102ff0000001089f */
[----:B------:R1:W4:Y:S02]  /*9bd0*/  MUFU.EX2 R162, R3 ;  /* 0x0000000300a27308 */ /* 0x0003240000000800 */
[--C-:B-1----:R-:W-:Y:S01]  /*9be0*/  FFMA.FTZ R3, R97, c[0x0][0x2d0], -R152.reuse ;  /* 0x0000b40061037a23 */ /* 0x102fe20000010898 */
[----:B----4-:R-:W-:Y:S01]  /*9bf0*/  F2FP.BF16.PACK_AB R144, R162, R161 ;  /* 0x000000a1a290723e */ /* 0x010fe200000010ff */
[----:B------:R-:W4:Y:S06]  /*9c00*/  LDL.LU R97, [R1+0x8] ;  /* 0x0000080001617983 */ /* 0x000f2c0000300800 */
[----:B------:R1:W-:Y:S02]  /*9c10*/  MUFU.EX2 R155, R3 ;  /* 0x00000003009b7308 */ /* 0x0003e40000000800 */
[--C-:B-1----:R-:W-:Y:S02]  /*9c20*/  FFMA.FTZ R3, R96, c[0x0][0x2d0], -R152.reuse ;  /* 0x0000b40060037a23 */ /* 0x102fe40000010898 */
[----:B------:R-:W5:Y:S06]  /*9c30*/  LDL.LU R96, [R1+0xc] ;  /* 0x00000c0001607983 */ /* 0x000f6c0000300800 */
[----:B------:R1:W1:Y:S02]  /*9c40*/  MUFU.EX2 R154, R3 ;  /* 0x00000003009a7308 */ /* 0x0002640000000800 */
[--C-:B-1----:R-:W-:Y:S01]  /*9c50*/  FFMA.FTZ R3, R160, c[0x0][0x2d0], -R159.reuse ;  /* 0x0000b400a0037a23 */ /* 0x102fe2000001089f */
[----:B------:R-:W-:Y:S07]  /*9c60*/  F2FP.BF16.PACK_AB R145, R154, R155 ;  /* 0x0000009b9a91723e */ /* 0x000fee00000010ff */
[----:B------:R1:W-:Y:S02]  /*9c70*/  MUFU.EX2 R160, R3 ;  /* 0x0000000300a07308 */ /* 0x0003e40000000800 */
[----:B-1----:R-:W-:Y:S02]  /*9c80*/  FFMA.FTZ R3, R100, c[0x0][0x2d0], -R159 ;  /* 0x0000b40064037a23 */ /* 0x002fe4000001089f */
[----:B------:R-:W1:Y:S06]  /*9c90*/  LDSM.16.MT88.4 R100, [R197+0x2000] ;  /* 0x00200000c564783b */ /* 0x000e6c0000004200 */
[----:B------:R1:W1:Y:S02]  /*9ca0*/  MUFU.EX2 R159, R3 ;  /* 0x00000003009f7308 */ /* 0x0002640000000800 */
[--C-:B-1----:R-:W-:Y:S01]  /*9cb0*/  FFMA.FTZ R3, R74, c[0x0][0x2d0], -R152.reuse ;  /* 0x0000b4004a037a23 */ /* 0x102fe20000010898 */
[----:B------:R-:W-:Y:S01]  /*9cc0*/  F2FP.BF16.PACK_AB R146, R159, R160 ;  /* 0x000000a09f92723e */ /* 0x000fe200000010ff */
[----:B------:R-:W-:Y:S06]  /*9cd0*/  FFMA.FTZ R152, R75, c[0x0][0x2d0], -R152 ;  /* 0x0000b4004b987a23 */ /* 0x000fec0000010898 */
[----:B------:R-:W-:Y:S10]  /*9ce0*/  MUFU.EX2 R153, R3 ;  /* 0x0000000300997308 */ /* 0x000ff40000000800 */
[----:B------:R-:W1:Y:S01]  /*9cf0*/  MUFU.EX2 R74, R152 ;  /* 0x00000098004a7308 */ /* 0x000e620000000800 */
[-C--:B------:R-:W-:Y:S05]  /*9d00*/  HMMA.16816.F32.BF16 R92, R148, R100.reuse, R4 ;  /* 0x00000064945c723c */ /* 0x080fea0000041804 */
[----:B-1----:R-:W-:Y:S07]  /*9d10*/  F2FP.BF16.PACK_AB R147, R74, R153 ;  /* 0x000000994a93723e */ /* 0x002fee00000010ff */
[C---:B------:R-:W-:Y:S04]  /*9d20*/  HMMA.16816.F32.BF16 R88, R144.reuse, R100, R8 ;  /* 0x000000649058723c */ /* 0x040fe80000041808 */
[----:B--2---:R-:W-:Y:S02]  /*9d30*/  FFMA.FTZ R3, R73, R99, R233 ;  /* 0x0000006349037223 */ /* 0x004fe400000100e9 */
[----:B---3--:R-:W-:Y:S02]  /*9d40*/  FFMA.FTZ R72, R72, R98, R234 ;  /* 0x0000006248487223 */ /* 0x008fe400000100ea */
[----:B------:R-:W-:Y:S04]  /*9d50*/  FADD.FTZ R3, R240, R3 ;  /* 0x00000003f0037221 */ /* 0x000fe80000010000 */
[----:B------:R-:W-:Y:S02]  /*9d60*/  FADD.FTZ R4, R236, R72 ;  /* 0x00000048ec047221 */ /* 0x000fe40000010000 */
[----:B------:R-:W-:Y:S02]  /*9d70*/  FADD.FTZ R3, R239, R3 ;  /* 0x00000003ef037221 */ /* 0x000fe40000010000 */
[----:B------:R-:W-:Y:S02]  /*9d80*/  FADD.FTZ R9, R237, R4 ;  /* 0x00000004ed097221 */ /* 0x000fe40000010000 */
[----:B------:R-:W-:Y:S02]  /*9d90*/  FADD.FTZ R8, R241, R3 ;  /* 0x00000003f1087221 */ /* 0x000fe40000010000 */
[----:B------:R-:W-:Y:S02]  /*9da0*/  FADD.FTZ R3, R238, R9 ;  /* 0x00000009ee037221 */ /* 0x000fe40000010000 */
[----:B----4-:R-:W-:Y:S04]  /*9db0*/  FFMA.FTZ R71, R71, R97, R230 ;  /* 0x0000006147477223 */ /* 0x010fe800000100e6 */
[----:B------:R-:W-:Y:S04]  /*9dc0*/  FADD.FTZ R5, R231, R71 ;  /* 0x00000047e7057221 */ /* 0x000fe80000010000 */
[----:B------:R-:W-:Y:S02]  /*9dd0*/  FADD.FTZ R11, R232, R5 ;  /* 0x00000005e80b7221 */ /* 0x000fe40000010000 */
[----:B------:R-:W1:Y:S01]  /*9de0*/  LDSM.16.MT88.4 R4, [R200+0x2000] ;  /* 0x00200000c804783b */ /* 0x000e620000004200 */
[----:B-----5:R-:W-:Y:S02]  /*9df0*/  FFMA.FTZ R0, R0, R96, R175 ;  /* 0x0000006000007223 */ /* 0x020fe400000100af */
[-C--:B------:R-:W-:Y:S03]  /*9e00*/  HMMA.16816.F32.BF16 R96, R144, R102.reuse, R12 ;  /* 0x000000669060723c */ /* 0x080fe6000004180c */
[----:B------:R-:W-:Y:S04]  /*9e10*/  FADD.FTZ R0, R176, R0 ;  /* 0x00000000b0007221 */ /* 0x000fe80000010000 */
        /* <DEDUP_REMOVED lines=42> */
[----:B------:R-:W-:Y:S01]  /*a0c0*/  FADD.FTZ R11, R214, R8 ;  /* 0x00000008d60b7221 */ /* 0x000fe20000010000 */
[-C--:B-1----:R-:W-:Y:S03]  /*a0d0*/  HMMA.16816.F32.BF16 R136, R148, R4.reuse, R52 ;  /* 0x000000049488723c */ /* 0x082fe60000041834 */
        /* <DEDUP_REMOVED lines=32> */
[----:B------:R1:W-:Y:S01]  /*a2e0*/  STL [R1], R5 ;  /* 0x0000000501007387 */ /* 0x0003e20000100800 */
[----:B------:R-:W-:Y:S02]  /*a2f0*/  FADD.FTZ R3, R159, R3 ;  /* 0x000000039f037221 */ /* 0x000fe40000010000 */
[----:B------:R-:W-:Y:S02]  /*a300*/  FADD.FTZ R4, R163, R4 ;  /* 0x00000004a3047221 */ /* 0x000fe40000010000 */
[----:B------:R-:W-:Y:S03]  /*a310*/  FADD.FTZ R0, R153, R7 ;  /* 0x0000000799007221 */ /* 0x000fe60000010000 */
[----:B------:R-:W-:Y:S01]  /*a320*/  STL [R1+0x4], R4 ;  /* 0x0000040401007387 */ /* 0x000fe20000100800 */
[----:B------:R-:W-:Y:S03]  /*a330*/  FADD.FTZ R0, R74, R0 ;  /* 0x000000004a007221 */ /* 0x000fe60000010000 */
[----:B------:R2:W-:Y:S04]  /*a340*/  STL [R1+0x8], R3 ;  /* 0x0000080301007387 */ /* 0x0005e80000100800 */
[----:B------:R3:W-:Y:S01]  /*a350*/  STL [R1+0xc], R0 ;  /* 0x00000c0001007387 */ /* 0x0007e20000100800 */
[----:B-1----:R-:W-:Y:S02]  /*a360*/  MOV R5, R2 ;  /* 0x0000000200057202 */ /* 0x002fe40000000f00 */
[----:B------:R-:W-:Y:S02]  /*a370*/  MOV R2, R70 ;  /* 0x0000004600027202 */ /* 0x000fe40000000f00 */
[----:B--2---:R-:W-:Y:S01]  /*a380*/  MOV R3, R69 ;  /* 0x0000004500037202 */ /* 0x004fe20000000f00 */
[----:B------:R-:W-:-:S05]  /*a390*/  @P0 BRA `(.L_x_76) ;  /* 0xffffc57000000947 */ /* 0x000fca000383ffff */
.L_x_75:
[----:B------:R-:W-:Y:S05]  /*a3a0*/  BRA.DIV ~URZ, `(.L_x_77) ;  /* 0x00004c527f007947 */ /* 0x000fea000b800000 */
[----:B------:R-:W2:Y:S04]  /*a3b0*/  LDL.LU R13, [R1] ;  /* 0x00000000010d7983 */ /* 0x000ea80000300800 */
[----:B------:R-:W4:Y:S04]  /*a3c0*/  LDL.LU R12, [R1+0x4] ;  /* 0x00000400010c7983 */ /* 0x000f280000300800 */
[----:B------:R-:W5:Y:S04]  /*a3d0*/  LDL.LU R11, [R1+0x8] ;  /* 0x00000800010b7983 */ /* 0x000f680000300800 */
[----:B---3--:R-:W3:Y:S04]  /*a3e0*/  LDL.LU R10, [R1+0xc] ;  /* 0x00000c00010a7983 */ /* 0x008ee80000300800 */
[----:B--2---:R-:W2:Y:S04]  /*a3f0*/  SHFL.BFLY PT, R0, R13, 0x2, 0x1f ;  /* 0x0c401f000d007f89 */ /* 0x004ea800000e0000 */
[----:B-1--4-:R-:W1:Y:S04]  /*a400*/  SHFL.BFLY PT, R2, R12, 0x2, 0x1f ;  /* 0x0c401f000c027f89 */ /* 0x012e6800000e0000 */
[----:B-----5:R-:W4:Y:S04]  /*a410*/  SHFL.BFLY PT, R3, R11, 0x2, 0x1f ;  /* 0x0c401f000b037f89 */ /* 0x020f2800000e0000 */
[----:B---3--:R-:W3:Y:S01]  /*a420*/  SHFL.BFLY PT, R8, R10, 0x2, 0x1f ;  /* 0x0c401f000a087f89 */ /* 0x008ee200000e0000 */
[----:B--2---:R-:W-:-:S02]  /*a430*/  FADD.FTZ R0, R0, R13 ;  /* 0x0000000d00007221 */ /* 0x004fc40000010000 */
[----:B-1----:R-:W-:-:S03]  /*a440*/  FADD.FTZ R2, R2, R12 ;  /* 0x0000000c02027221 */ /* 0x002fc60000010000 */
[----:B------:R-:W1:Y:S01]  /*a450*/  SHFL.BFLY PT, R4, R0, 0x1, 0x1f ;  /* 0x0c201f0000047f89 */ /* 0x000e6200000e0000 */
[----:B----4-:R-:W-:-:S03]  /*a460*/  FADD.FTZ R3, R3, R11 ;  /* 0x0000000b03037221 */ /* 0x010fc60000010000 */
[----:B------:R-:W2:Y:S01]  /*a470*/  SHFL.BFLY PT, R6, R2, 0x1, 0x1f ;  /* 0x0c201f0002067f89 */ /* 0x000ea200000e0000 */
[----:B---3--:R-:W-:-:S03]  /*a480*/  FADD.FTZ R8, R8, R10 ;  /* 0x0000000a08087221 */ /* 0x008fc60000010000 */
[----:B------:R-:W3:Y:S04]  /*a490*/  SHFL.BFLY PT, R7, R3, 0x1, 0x1f ;  /* 0x0c201f0003077f89 */ /* 0x000ee800000e0000 */
[----:B------:R4:W4:Y:S01]  /*a4a0*/  SHFL.BFLY PT, R9, R8, 0x1, 0x1f ;  /* 0x0c201f0008097f89 */ /* 0x00092200000e0000 */
[----:B-1----:R-:W-:Y:S02]  /*a4b0*/  FADD.FTZ R4, R0, R4 ;  /* 0x0000000400047221 */ /* 0x002fe40000010000 */
[----:B--2---:R-:W-:Y:S02]  /*a4c0*/  FADD.FTZ R6, R2, R6 ;  /* 0x0000000602067221 */ /* 0x004fe40000010000 */
[----:B---3--:R-:W-:Y:S02]  /*a4d0*/  FADD.FTZ R7, R3, R7 ;  /* 0x0000000703077221 */ /* 0x008fe40000010000 */
.L_x_159:
[----:B------:R-:W-:Y:S01]  /*a4e0*/  FSETP.NE.FTZ.AND P3, PT, R4, RZ, PT ;  /* 0x000000ff0400720b */ /* 0x000fe20003f75000 */
[----:B------:R-:W-:Y:S01]  /*a4f0*/  CS2R R2, SRZ ;  /* 0x0000000000027805 */ /* 0x000fe2000001ff00 */
[----:B------:R-:W-:-:S02]  /*a500*/  MOV R0, RZ ;  /* 0x000000ff00007202 */ /* 0x000fc40000000f00 */
[----:B------:R-:W-:Y:S02]  /*a510*/  FSETP.NE.FTZ.AND P1, PT, R7, RZ, PT ;  /* 0x000000ff0700720b */ /* 0x000fe40003f35000 */
[----:B------:R-:W-:Y:S02]  /*a520*/  FSETP.NE.FTZ.AND P2, PT, R6, RZ, PT ;  /* 0x000000ff0600720b */ /* 0x000fe40003f55000 */
[----:B------:R-:W-:Y:S02]  /*a530*/  MOV R26, 0xff800000 ;  /* 0xff800000001a7802 */ /* 0x000fe40000000f00 */
[----:B------:R-:W-:Y:S02]  /*a540*/  MOV R25, 0xff800000 ;  /* 0xff80000000197802 */ /* 0x000fe40000000f00 */
[----:B------:R-:W-:Y:S01]  /*a550*/  MOV R24, 0xff800000 ;  /* 0xff80000000187802 */ /* 0x000fe20000000f00 */
[----:B------:R-:W1:Y:S01]  /*a560*/  @P3 MUFU.RCP R0, R4 ;  /* 0x0000000400003308 */ /* 0x000e620000001000 */
[----:B------:R-:W-:-:S03]  /*a570*/  MOV R19, 0xff800000 ;  /* 0xff80000000137802 */ /* 0x000fc60000000f00 */
[----:B------:R-:W-:-:S04]  /*a580*/  @P1 MOV R11, 0x3f317218 ;  /* 0x3f317218000b1802 */ /* 0x000fc80000000f00 */
[----:B------:R2:W-:Y:S01]  /*a590*/  @P3 MUFU.LG2 R10, R4 ;  /* 0x00000004000a3308 */ /* 0x0005e20000000c00 */
[----:B-1----:R-:W-:-:S07]  /*a5a0*/  FMUL.FTZ R64, R0, R92 ;  /* 0x0000005c00407220 */ /* 0x002fce0000410000 */
[----:B------:R-:W1:Y:S01]  /*a5b0*/  @P2 MUFU.RCP R3, R6 ;  /* 0x0000000600032308 */ /* 0x000e620000001000 */
[C---:B------:R-:W-:Y:S02]  /*a5c0*/  FMUL.FTZ R65, R0.reuse, R93 ;  /* 0x0000005d00417220 */ /* 0x040fe40000410000 */
[C---:B------:R-:W-:Y:S02]  /*a5d0*/  FMUL.FTZ R66, R0.reuse, R100 ;  /* 0x0000006400427220 */ /* 0x040fe40000410000 */
[C---:B------:R-:W-:Y:S02]  /*a5e0*/  FMUL.FTZ R67, R0.reuse, R101 ;  /* 0x0000006500437220 */ /* 0x040fe40000410000 */
[C---:B------:R-:W-:Y:S01]  /*a5f0*/  FMUL.FTZ R72, R0.reuse, R104 ;  /* 0x0000006800487220 */ /* 0x040fe20000410000 */
[----:B------:R-:W-:Y:S01]  /*a600*/  @P1 MUFU.RCP R2, R7 ;  /* 0x0000000700021308 */ /* 0x000fe20000001000 */
        /* <DEDUP_REMOVED lines=10> */
[----:B------:R-:W-:Y:S02]  /*a6b0*/  FMUL.FTZ R57, R0, R149 ;  /* 0x0000009500397220 */ /* 0x000fe40000410000 */
[----:B------:R-:W3:Y:S01]  /*a6c0*/  @P1 MUFU.LG2 R0, R7 ;  /* 0x0000000700001308 */ /* 0x000ee20000000c00 */
[----:B--2-4-:R-:W-:Y:S02]  /*a6d0*/  FADD.FTZ R4, R9, R8 ;  /* 0x0000000809047221 */ /* 0x014fe40000010000 */
[C---:B-1----:R-:W-:Y:S02]  /*a6e0*/  FMUL.FTZ R82, R3.reuse, R94 ;  /* 0x0000005e03527220 */ /* 0x042fe40000410000 */
[C---:B------:R-:W-:Y:S01]  /*a6f0*/  FMUL.FTZ R83, R3.reuse, R95 ;  /* 0x0000005f03537220 */ /* 0x040fe20000410000 */
[----:B------:R-:W-:Y:S01]  /*a700*/  FSETP.NE.FTZ.AND P0, PT, R4, RZ, PT ;  /* 0x000000ff0400720b */ /* 0x000fe20003f15000 */
[C---:B------:R-:W-:Y:S01]  /*a710*/  FMUL.FTZ R84, R3.reuse, R102 ;  /* 0x0000006603547220 */ /* 0x040fe20000410000 */
[----:B------:R1:W2:Y:S01]  /*a720*/  @P2 MUFU.LG2 R9, R6 ;  /* 0x0000000600092308 */ /* 0x0002a20000000c00 */
[----:B------:R-:W-:-:S02]  /*a730*/  FMUL.FTZ R85, R3, R103 ;  /* 0x0000006703557220 */ /* 0x000fc40000410000 */
[C---:B------:R-:W-:Y:S02]  /*a740*/  FMUL.FTZ R86, R3.reuse, R106 ;  /* 0x0000006a03567220 */ /* 0x040fe40000410000 */
[C---:B------:R-:W-:Y:S02]  /*a750*/  FMUL.FTZ R87, R3.reuse, R107 ;  /* 0x0000006b03577220 */ /* 0x040fe40000410000 */
[C---:B------:R-:W-:Y:S02]  /*a760*/  FMUL.FTZ R92, R3.reuse, R118 ;  /* 0x00000076035c7220 */ /* 0x040fe40000410000 */
[----:B---3--:R-:W-:Y:S01]  /*a770*/  @P1 FMUL.FTZ R8, R0, 0.69314718246459960938 ;  /* 0x3f31721800081820 */ /* 0x008fe20000410000 */
[----:B------:R-:W-:Y:S01]  /*a780*/  MOV R0, RZ ;  /* 0x000000ff00007202 */ /* 0x000fe20000000f00 */
[C---:B------:R-:W-:Y:S02]  /*a790*/  FMUL.FTZ R93, R3.reuse, R119 ;  /* 0x00000077035d7220 */ /* 0x040fe40000410000 */
[----:B------:R-:W-:-:S02]  /*a7a0*/  FMUL.FTZ R100, R3, R122 ;  /* 0x0000007a03647220 */ /* 0x000fc40000410000 */
[C---:B------:R-:W-:Y:S01]  /*a7b0*/  FMUL.FTZ R101, R3.reuse, R123 ;  /* 0x0000007b03657220 */ /* 0x040fe20000410000 */
[----:B------:R-:W-:Y:S01]  /*a7c0*/  @P0 MUFU.RCP R0, R4 ;  /* 0x0000000400000308 */ /* 0x000fe20000001000 */
[C---:B------:R-:W-:Y:S01]  /*a7d0*/  FMUL.FTZ R94, R3.reuse, R134 ;  /* 0x00000086035e7220 */ /* 0x040fe20000410000 */
[----:B-1----:R-:W-:Y:S01]  /*a7e0*/  @P2 MOV R6, 0x3f317218 ;  /* 0x3f31721800062802 */ /* 0x002fe20000000f00 */
[C---:B------:R-:W-:Y:S02]  /*a7f0*/  FMUL.FTZ R95, R3.reuse, R135 ;  /* 0x00000087035f7220 */ /* 0x040fe40000410000 */
[C---:B------:R-:W-:Y:S02]  /*a800*/  FMUL.FTZ R80, R3.reuse, R138 ;  /* 0x0000008a03507220 */ /* 0x040fe40000410000 */
[C---:B------:R-:W-:Y:S02]  /*a810*/  FMUL.FTZ R81, R3.reuse, R139 ;  /* 0x0000008b03517220 */ /* 0x040fe40000410000 */
[----:B------:R-:W-:-:S02]  /*a820*/  FMUL.FTZ R62, R3, R150 ;  /* 0x00000096033e7220 */ /* 0x000fc40000410000 */
[----:B------:R-:W-:Y:S01]  /*a830*/  FMUL.FTZ R63, R3, R151 ;  /* 0x00000097033f7220 */ /* 0x000fe20000410000 */
[----:B------:R-:W-:Y:S01]  /*a840*/  @P3 MOV R3, 0x3f317218 ;  /* 0x3f31721800033802 */ /* 0x000fe20000000f00 */
        /* <DEDUP_REMOVED lines=15> */
[----:B------:R-:W-:Y:S02]  /*a940*/  FMUL.FTZ R29, R2, R145 ;  /* 0x00000091021d7220 */ /* 0x000fe40000410000 */
[----:B------:R1:W3:Y:S01]  /*a950*/  @P0 MUFU.LG2 R2, R4 ;  /* 0x0000000400020308 */ /* 0x0002e20000000c00 */
[----:B------:R-:W-:-:S02]  /*a960*/  @P3 FMUL.FTZ R7, R3, c[0x0][0x2d0] ;  /* 0x0000b40003073a20 */ /* 0x000fc40000410000 */
[----:B------:R-:W-:Y:S02]  /*a970*/  @P1 FMUL.FTZ R3, R11, c[0x0][0x2d0] ;  /* 0x0000b4000b031a20 */ /* 0x000fe40000410000 */
[----:B--2---:R-:W-:Y:S02]  /*a980*/  @P2 FMUL.FTZ R9, R9, 0.69314718246459960938 ;  /* 0x3f31721809092820 */ /* 0x004fe40000410000 */
[----:B------:R-:W-:Y:S01]  /*a990*/  @P1 FFMA.FTZ R26, R3, R68, R8 ;  /* 0x00000044031a1223 */ /* 0x000fe20000010008 */
[----:B------:R-:W-:Y:S01]  /*a9a0*/  @P0 MOV R3, 0x3f317218 ;  /* 0x3f31721800030802 */ /* 0x000fe20000000f00 */
[----:B------:R-:W-:Y:S02]  /*a9b0*/  @P2 FMUL.FTZ R6, R6, c[0x0][0x2d0] ;  /* 0x0000b40006062a20 */ /* 0x000fe40000410000 */
[----:B------:R-:W-:Y:S02]  /*a9c0*/  @P3 FMUL.FTZ R10, R10, 0.69314718246459960938 ;  /* 0x3f3172180a0a3820 */ /* 0x000fe40000410000 */
[----:B------:R-:W-:-:S02]  /*a9d0*/  @P0 FMUL.FTZ R3, R3, c[0x0][0x2d0] ;  /* 0x0000b40003030a20 */ /* 0x000fc40000410000 */
[----:B------:R-:W-:Y:S01]  /*a9e0*/  @P2 FFMA.FTZ R25, R6, R69, R9 ;  /* 0x0000004506192223 */ /* 0x000fe20000010009 */
[----:B-1----:R-:W-:Y:S01]  /*a9f0*/  MOV R4, 0x1 ;  /* 0x0000000100047802 */ /* 0x002fe20000000f00 */
[----:B---3--:R-:W-:Y:S02]  /*aa00*/  @P0 FMUL.FTZ R2, R2, 0.69314718246459960938 ;  /* 0x3f31721802020820 */ /* 0x008fe40000410000 */
        /* <DEDUP_REMOVED lines=16> */
[----:B------:R-:W-:Y:S01]  /*ab10*/  PRMT R0, R4, 0x7610, R0 ;  /* 0x0000761004007816 */ /* 0x000fe20000000000 */
[----:B------:R-:W-:-:S02]  /*ab20*/  @P3 FFMA.FTZ R24, R7, R70, R10 ;  /* 0x0000004607183223 */ /* 0x000fc4000001000a */
[----:B------:R-:W-:Y:S02]  /*ab30*/  @P0 FFMA.FTZ R19, R3, R5, R2 ;  /* 0x0000000503130223 */ /* 0x000fe40000010002 */
.L_x_46:
[----:B--2---:R2:W5:Y:S04]  /*ab40*/  LDL R6, [R1+0x20] ;  /* 0x0000200001067983 */ /* 0x0045680000100800 */
[----:B------:R-:W3:Y:S01]  /*ab50*/  S2R R2, SR_TID.X ;  /* 0x0000000000027919 */ /* 0x000ee20000002100 */
[----:B------:R-:W-:Y:S01]  /*ab60*/  BSSY B0, `(.L_x_78) ;  /* 0x0000011000007945 */ /* 0x000fe20003800000 */
[----:B---3--:R-:W-:-:S13]  /*ab70*/  LOP3.LUT P0, RZ, R2, 0x7f, RZ, 0xc0, !PT ;  /* 0x0000007f02ff7812 */ /* 0x008fda000780c0ff */
[----:B------:R-:W-:Y:S05]  /*ab80*/  @P0 BRA `(.L_x_79) ;  /* 0x000000e000000947 */ /* 0x000fea0003800000 */
[----:B--2---:R-:W2:Y:S01]  /*ab90*/  S2R R4, SR_LANEID ;  /* 0x0000000000047919 */ /* 0x004ea20000000000 */
[----:B------:R-:W-:Y:S01]  /*aba0*/  VOTEU.ANY UR4, UPT, PT ;  /* 0x0000000000047886 */ /* 0x000fe200038e0100 */
[----:B-1----:R-:W-:Y:S01]  /*abb0*/  IMAD.MOV.U32 R5, RZ, RZ, c[0x0][0x564] ;  /* 0x00015900ff057624 */ /* 0x002fe200078e00ff */
[----:B------:R-:W2:Y:S08]  /*abc0*/  FLO.U32 R3, UR4 ;  /* 0x0000000400037d00 */ /* 0x000eb000080e0000 */
[----:B------:R-:W1:Y:S01]  /*abd0*/  POPC R2, UR4 ;  /* 0x0000000400027d09 */ /* 0x000e620008000000 */
[----:B--2---:R-:W-:Y:S01]  /*abe0*/  ISETP.EQ.U32.AND P0, PT, R3, R4, PT ;  /* 0x000000040300720c */ /* 0x004fe20003f02070 */
[----:B------:R-:W-:-:S12]  /*abf0*/  IMAD.MOV.U32 R4, RZ, RZ, c[0x0][0x560] ;  /* 0x00015800ff047624 */ /* 0x000fd800078e00ff */
[----:B-1----:R1:W2:Y:S04]  /*ac00*/  @P0 ATOMG.E.ADD.STRONG.GPU PT, R2, [R4.64], R2 ;  /* 0x00000002040209a8 */ /* 0x0022a800081ee1c8 */
[----:B-1----:R-:W1:Y:S04]  /*ac10*/  S2R R4, SR_LTMASK ;  /* 0x0000000000047919 */ /* 0x002e680000003900 */
[----:B--2---:R1:W2:Y:S02]  /*ac20*/  SHFL.IDX PT, R3, R2, R3, 0x1f ;  /* 0x00001f0302037589 */ /* 0x0042a400000e0000 */
[----:B-1----:R-:W-:-:S06]  /*ac30*/  LOP3.LUT R2, R4, UR4, RZ, 0xc0, !PT ;  /* 0x0000000404027c12 */ /* 0x002fcc000f8ec0ff */
[----:B------:R-:W2:Y:S02]  /*ac40*/  POPC R2, R2 ;  /* 0x0000000200027309 */ /* 0x000ea40000000000 */
[----:B--2--5:R-:W-:-:S05]  /*ac50*/  IADD3 R6, R3, c[0x0][0xc], R2 ;  /* 0x0000030003067a10 */ /* 0x024fca0007ffe002 */
[----:B------:R1:W-:Y:S02]  /*ac60*/  STL [R1+0x20], R6 ;  /* 0x0000200601007387 */ /* 0x0003e40000100800 */
.L_x_79:
[----:B--2---:R-:W-:Y:S05]  /*ac70*/  BSYNC B0 ;  /* 0x0000000000007941 */ /* 0x004fea0003800000 */
.L_x_78:
[----:B------:R-:W2:Y:S04]  /*ac80*/  LDL.64 R2, [R1+0x18] ;  /* 0x0000180001027983 */ /* 0x000ea80000100a00 */
[----:B------:R-:W3:Y:S01]  /*ac90*/  LDL R9, [R1+0x10] ;  /* 0x0000100001097983 */ /* 0x000ee20000100800 */
[----:B------:R-:W-:Y:S01]  /*aca0*/  PRMT R0, R0, 0x9910, RZ ;  /* 0x0000991000007816 */ /* 0x000fe200000000ff */
[----:B------:R-:W-:Y:S01]  /*acb0*/  BSSY B1, `(.L_x_80) ;  /* 0x00002c6000017945 */ /* 0x000fe20003800000 */
[----:B-----5:R-:W-:Y:S02]  /*acc0*/  IMAD.MOV.U32 R70, RZ, RZ, R6 ;  /* 0x000000ffff467224 */ /* 0x020fe400078e0006 */
[----:B------:R-:W-:Y:S02]  /*acd0*/  ISETP.NE.AND P0, PT, R0, RZ, PT ;  /* 0x000000ff0000720c */ /* 0x000fe40003f05270 */
[----:B--2---:R-:W-:-:S02]  /*ace0*/  SHF.R.S32.HI R18, RZ, 0x1f, R2 ;  /* 0x0000001fff127819 */ /* 0x004fc40000011402 */
[----:B---3--:R-:W-:-:S09]  /*acf0*/  SHF.R.S32.HI R8, RZ, 0x1f, R9 ;  /* 0x0000001fff087819 */ /* 0x008fd20000011409 */
[----:B------:R-:W-:Y:S05]  /*ad00*/  @!P0 BRA `(.L_x_81) ;  /* 0x00001f9000008947 */ /* 0x000fea0003800000 */
[----:B-1----:R-:W2:Y:S04]  /*ad10*/  LDL R6, [R1+0x58] ;  /* 0x0000580001067983 */ /* 0x002ea80000100800 */
[----:B------:R-:W3:Y:S04]  /*ad20*/  LDL R5, [R1+0x68] ;  /* 0x0000680001057983 */ /* 0x000ee80000100800 */
[----:B------:R-:W4:Y:S04]  /*ad30*/  LDL R12, [R1+0x70] ;  /* 0x00007000010c7983 */ /* 0x000f280000100800 */
[----:B------:R-:W4:Y:S01]  /*ad40*/  LDL R13, [R1+0x6c] ;  /* 0x00006c00010d7983 */ /* 0x000f220000100800 */
[----:B------:R-:W-:Y:S01]  /*ad50*/  WARPSYNC 0xffffffff ;  /* 0xffffffff00007948 */ /* 0x000fe20003800000 */
[----:B------:R-:W-:-:S02]  /*ad60*/  F2FP.BF16.PACK_AB R0, R65, R64 ;  /* 0x000000404100723e */ /* 0x000fc400000010ff */
[----:B------:R-:W-:Y:S01]  /*ad70*/  BAR.SYNC.DEFER_BLOCKING 0x1, 0x80 ;  /* 0x0042000000007b1d */ /* 0x000fe20000010000 */
[----:B------:R-:W-:Y:S02]  /*ad80*/  F2FP.BF16.PACK_AB R3, R83, R82 ;  /* 0x000000525303723e */ /* 0x000fe400000010ff */
[----:B------:R-:W-:-:S03]  /*ad90*/  F2FP.BF16.PACK_AB R2, R67, R66 ;  /* 0x000000424302723e */ /* 0x000fc600000010ff */
[----:B------:R-:W4:Y:S01]  /*ada0*/  LDL R11, [R1+0x5c] ;  /* 0x00005c00010b7983 */ /* 0x000f220000100800 */
[----:B------:R-:W-:-:S03]  /*adb0*/  F2FP.BF16.PACK_AB R4, R69, R68 ;  /* 0x000000444504723e */ /* 0x000fc600000010ff */
[----:B------:R-:W4:Y:S04]  /*adc0*/  LDL R10, [R1+0x64] ;  /* 0x00006400010a7983 */ /* 0x000f280000100800 */
[----:B------:R-:W4:Y:S04]  /*add0*/  LDL R7, [R1+0x60] ;  /* 0x0000600001077983 */ /* 0x000f280000100800 */
[----:B--2---:R1:W-:Y:S04]  /*ade0*/  STS [R6], R0 ;  /* 0x0000000006007388 */ /* 0x0043e80000000800 */
[----:B------:R2:W-:Y:S04]  /*adf0*/  STS [R6+0x400], R3 ;  /* 0x0004000306007388 */ /* 0x0005e80000000800 */
[----:B---3--:R3:W-:Y:S01]  /*ae00*/  STS [R5], R2 ;  /* 0x0000000205007388 */ /* 0x0087e20000000800 */
[----:B-1----:R-:W-:-:S02]  /*ae10*/  F2FP.BF16.PACK_AB R0, R85, R84 ;  /* 0x000000545500723e */ /* 0x002fc400000010ff */
[----:B--2---:R-:W-:-:S03]  /*ae20*/  F2FP.BF16.PACK_AB R3, R45, R44 ;  /* 0x0000002c2d03723e */ /* 0x004fc600000010ff */
[----:B------:R1:W-:Y:S01]  /*ae30*/  STS [R5+0x400], R0 ;  /* 0x0004000005007388 */ /* 0x0003e20000000800 */
[----:B---3--:R-:W-:-:S03]  /*ae40*/  F2FP.BF16.PACK_AB R2, R33, R32 ;  /* 0x000000202102723e */ /* 0x008fc600000010ff */
[----:B------:R2:W-:Y:S04]  /*ae50*/  STS [R6+0x2000], R3 ;  /* 0x0020000306007388 */ /* 0x0005e80000000800 */
[----:B------:R3:W-:Y:S01]  /*ae60*/  STS [R6+0x2400], R2 ;  /* 0x0024000206007388 */ /* 0x0007e20000000800 */
[----:B-1----:R-:W-:Y:S02]  /*ae70*/  F2FP.BF16.PACK_AB R0, R35, R34 ;  /* 0x000000222300723e */ /* 0x002fe400000010ff */
[----:B--2---:R-:W-:-:S03]  /*ae80*/  F2FP.BF16.PACK_AB R3, R73, R72 ;  /* 0x000000484903723e */ /* 0x004fc600000010ff */
[----:B------:R1:W-:Y:S01]  /*ae90*/  STS [R5+0x2000], R0 ;  /* 0x0020000005007388 */ /* 0x0003e20000000800 */
[----:B---3--:R-:W-:-:S03]  /*aea0*/  F2FP.BF16.PACK_AB R2, R87, R86 ;  /* 0x000000565702723e */ /* 0x008fc600000010ff */
[----:B------:R2:W-:Y:S04]  /*aeb0*/  STS [R5+0x2400], R4 ;  /* 0x0024000405007388 */ /* 0x0005e80000000800 */
[----:B----4-:R3:W-:Y:S04]  /*aec0*/  STS [R12], R3 ;  /* 0x000000030c007388 */ /* 0x0107e80000000800 */
[----:B------:R3:W-:Y:S04]  /*aed0*/  STS [R12+0x400], R2 ;  /* 0x000400020c007388 */ /* 0x0007e80000000800 */
[----:B------:R-:W4:Y:S01]  /*aee0*/  LDL R6, [R1+0x78] ;  /* 0x0000780001067983 */ /* 0x000f220000100800 */
[----:B-1----:R-:W-:-:S02]  /*aef0*/  F2FP.BF16.PACK_AB R0, R75, R74 ;  /* 0x0000004a4b00723e */ /* 0x002fc400000010ff */
[----:B--2---:R-:W-:Y:S02]  /*af00*/  F2FP.BF16.PACK_AB R4, R37, R36 ;  /* 0x000000242504723e */ /* 0x004fe400000010ff */
[----:B---3--:R-:W-:Y:S01]  /*af10*/  F2FP.BF16.PACK_AB R3, R93, R92 ;  /* 0x0000005c5d03723e */ /* 0x008fe200000010ff */
[----:B------:R-:W-:Y:S01]  /*af20*/  STS [R13], R0 ;  /* 0x000000000d007388 */ /* 0x000fe20000000800 */
[----:B------:R-:W-:-:S03]  /*af30*/  F2FP.BF16.PACK_AB R2, R59, R58 ;  /* 0x0000003a3b02723e */ /* 0x000fc600000010ff */
[----:B------:R-:W-:Y:S04]  /*af40*/  STS [R13+0x400], R3 ;  /* 0x000400030d007388 */ /* 0x000fe80000000800 */
[----:B------:R-:W-:Y:S04]  /*af50*/  STS [R12+0x2000], R4 ;  /* 0x002000040c007388 */ /* 0x000fe80000000800 */
[----:B------:R1:W-:Y:S04]  /*af60*/  STS [R12+0x2400], R2 ;  /* 0x002400020c007388 */ /* 0x0003e80000000800 */
[----:B-1----:R-:W2:Y:S01]  /*af70*/  LDL R12, [R1+0x7c] ;  /* 0x00007c00010c7983 */ /* 0x002ea20000100800 */
[----:B------:R-:W-:-:S02]  /*af80*/  F2FP.BF16.PACK_AB R0, R39, R38 ;  /* 0x000000262700723e */ /* 0x000fc400000010ff */
[----:B------:R-:W-:Y:S02]  /*af90*/  F2FP.BF16.PACK_AB R5, R55, R54 ;  /* 0x000000363705723e */ /* 0x000fe400000010ff */
[----:B------:R-:W-:Y:S01]  /*afa0*/  F2FP.BF16.PACK_AB R4, R61, R60 ;  /* 0x0000003c3d04723e */ /* 0x000fe200000010ff */
[----:B------:R1:W-:Y:S01]  /*afb0*/  STS [R13+0x2000], R0 ;  /* 0x002000000d007388 */ /* 0x0003e20000000800 */
[----:B------:R-:W-:Y:S02]  /*afc0*/  F2FP.BF16.PACK_AB R3, R101, R100 ;  /* 0x000000646503723e */ /* 0x000fe400000010ff */
[----:B------:R-:W-:Y:S01]  /*afd0*/  F2FP.BF16.PACK_AB R2, R79, R78 ;  /* 0x0000004e4f02723e */ /* 0x000fe200000010ff */
[----:B------:R-:W-:Y:S04]  /*afe0*/  STS [R13+0x2400], R5 ;  /* 0x002400050d007388 */ /* 0x000fe80000000800 */
[----:B------:R3:W-:Y:S04]  /*aff0*/  STS [R11], R4 ;  /* 0x000000040b007388 */ /* 0x0007e80000000800 */
[----:B------:R3:W-:Y:S04]  /*b000*/  STS [R11+0x400], R3 ;  /* 0x000400030b007388 */ /* 0x0007e80000000800 */
[----:B------:R3:W-:Y:S01]  /*b010*/  STS [R10], R2 ;  /* 0x000000020a007388 */ /* 0x0007e20000000800 */
[----:B-1----:R-:W-:-:S05]  /*b020*/  F2FP.BF16.PACK_AB R0, R95, R94 ;  /* 0x0000005e5f00723e */ /* 0x002fca00000010ff */
[----:B------:R1:W-:Y:S01]  /*b030*/  STS [R10+0x400], R0 ;  /* 0x000400000a007388 */ /* 0x0003e20000000800 */
[----:B---3--:R-:W-:Y:S02]  /*b040*/  F2FP.BF16.PACK_AB R4, R51, R50 ;  /* 0x000000323304723e */ /* 0x008fe400000010ff */
[----:B------:R-:W-:-:S03]  /*b050*/  F2FP.BF16.PACK_AB R3, R53, R52 ;  /* 0x000000343503723e */ /* 0x000fc600000010ff */
[----:B------:R-:W-:Y:S01]  /*b060*/  STS [R11+0x2000], R4 ;  /* 0x002000040b007388 */ /* 0x000fe20000000800 */
[----:B------:R-:W-:-:S03]  /*b070*/  F2FP.BF16.PACK_AB R2, R47, R46 ;  /* 0x0000002e2f02723e */ /* 0x000fc600000010ff */
[----:B------:R3:W-:Y:S04]  /*b080*/  STS [R11+0x2400], R3 ;  /* 0x002400030b007388 */ /* 0x0007e80000000800 */
[----:B------:R3:W-:Y:S01]  /*b090*/  STS [R10+0x2000], R2 ;  /* 0x002000020a007388 */ /* 0x0007e20000000800 */
[----:B-1----:R-:W-:-:S05]  /*b0a0*/  F2FP.BF16.PACK_AB R0, R49, R48 ;  /* 0x000000303100723e */ /* 0x002fca00000010ff */
[----:B------:R1:W-:Y:S01]  /*b0b0*/  STS [R10+0x2400], R0 ;  /* 0x002400000a007388 */ /* 0x0003e20000000800 */
[----:B---3--:R-:W-:-:S03]  /*b0c0*/  F2FP.BF16.PACK_AB R3, R77, R76 ;  /* 0x0000004c4d03723e */ /* 0x008fc600000010ff */
[----:B------:R-:W3:Y:S01]  /*b0d0*/  LDL.LU R11, [R1+0x50] ;  /* 0x00005000010b7983 */ /* 0x000ee20000300800 */
[----:B------:R-:W-:-:S03]  /*b0e0*/  F2FP.BF16.PACK_AB R2, R81, R80 ;  /* 0x000000505102723e */ /* 0x000fc600000010ff */
[----:B------:R1:W-:Y:S04]  /*b0f0*/  STS [R7], R3 ;  /* 0x0000000307007388 */ /* 0x0003e80000000800 */
[----:B------:R1:W-:Y:S02]  /*b100*/  STS [R7+0x400], R2 ;  /* 0x0004000207007388 */ /* 0x0003e40000000800 */
[----:B-1----:R-:W-:Y:S02]  /*b110*/  F2FP.BF16.PACK_AB R0, R57, R56 ;  /* 0x000000383900723e */ /* 0x002fe400000010ff */
[----:B------:R-:W-:Y:S02]  /*b120*/  F2FP.BF16.PACK_AB R3, R63, R62 ;  /* 0x0000003e3f03723e */ /* 0x000fe400000010ff */
[----:B------:R-:W-:-:S02]  /*b130*/  F2FP.BF16.PACK_AB R2, R41, R40 ;  /* 0x000000282902723e */ /* 0x000fc400000010ff */
[----:B------:R-:W-:-:S04]  /*b140*/  ISETP.NE.U32.AND P2, PT, RZ, c[0x0][0x508], PT ;  /* 0x00014200ff007a0c */ /* 0x000fc80003f45070 */
[----:B------:R-:W-:Y:S02]  /*b150*/  ISETP.NE.AND.EX P2, PT, RZ, c[0x0][0x50c], PT, P2 ;  /* 0x00014300ff007a0c */ /* 0x000fe40003f45320 */
[----:B------:R-:W-:-:S04]  /*b160*/  ISETP.NE.U32.AND P1, PT, RZ, c[0x0][0x500], PT ;  /* 0x00014000ff007a0c */ /* 0x000fc80003f25070 */
[----:B------:R-:W-:Y:S01]  /*b170*/  ISETP.NE.AND.EX P1, PT, RZ, c[0x0][0x504], PT, P1 ;  /* 0x00014100ff007a0c */ /* 0x000fe20003f25310 */
[----:B------:R-:W-:-:S06]  /*b180*/  IMAD.MOV.U32 R10, RZ, RZ, c[0x0][0x388] ;  /* 0x0000e200ff0a7624 */ /* 0x000fcc00078e00ff */
[----:B------:R-:W-:-:S04]  /*b190*/  @P2 LEA R4, P0, R9, c[0x0][0x508], 0x2 ;  /* 0x0001420009042a11 */ /* 0x000fc800078010ff */
[----:B------:R-:W-:Y:S01]  /*b1a0*/  @P2 LEA.HI.X R5, R9, c[0x0][0x50c], R8, 0x2, P0 ;  /* 0x0001430009052a11 */ /* 0x000fe200000f1408 */
[----:B----4-:R1:W-:Y:S02]  /*b1b0*/  STS [R6], R0 ;  /* 0x0000000006007388 */ /* 0x0103e40000000800 */
[----:B-1----:R-:W-:Y:S02]  /*b1c0*/  F2FP.BF16.PACK_AB R0, R43, R42 ;  /* 0x0000002a2b00723e */ /* 0x002fe400000010ff */
[----:B--2---:R1:W-:Y:S04]  /*b1d0*/  STS [R12+0x400], R3 ;  /* 0x000400030c007388 */ /* 0x0043e80000000800 */
[----:B------:R-:W-:Y:S04]  /*b1e0*/  STS [R7+0x2000], R2 ;  /* 0x0020000207007388 */ /* 0x000fe80000000800 */
[----:B------:R2:W-:Y:S01]  /*b1f0*/  STS [R7+0x2400], R0 ;  /* 0x0024000007007388 */ /* 0x0005e20000000800 */
[----:B-1----:R-:W-:-:S02]  /*b200*/  F2FP.BF16.PACK_AB R3, R29, R28 ;  /* 0x0000001c1d03723e */ /* 0x002fc400000010ff */
[----:B--2---:R-:W-:-:S03]  /*b210*/  F2FP.BF16.PACK_AB R0, R31, R30 ;  /* 0x0000001e1f00723e */ /* 0x004fc600000010ff */
[----:B------:R1:W-:Y:S04]  /*b220*/  STS [R6+0x2000], R3 ;  /* 0x0020000306007388 */ /* 0x0003e80000000800 */
[----:B------:R2:W-:Y:S04]  /*b230*/  STS [R12+0x2400], R0 ;  /* 0x002400000c007388 */ /* 0x0005e80000000800 */
[----:B------:R-:W-:Y:S01]  /*b240*/  BAR.SYNC.DEFER_BLOCKING 0x1, 0x80 ;  /* 0x0042000000007b1d */ /* 0x000fe20000010000 */
[----:B-1----:R-:W-:Y:S02]  /*b250*/  IMAD.MOV.U32 R6, RZ, RZ, 0x4 ;  /* 0x00000004ff067424 */ /* 0x002fe400078e00ff */
[----:B------:R-:W-:-:S02]  /*b260*/  IMAD.MOV.U32 R3, RZ, RZ, RZ ;  /* 0x000000ffff037224 */ /* 0x000fc400078e00ff */
[----:B------:R-:W-:Y:S01]  /*b270*/  IMAD.WIDE R6, R9, R6, c[0x0][0x500] ;  /* 0x0001400009067625 */ /* 0x000fe200078e0206 */
[----:B------:R1:W5:Y:S04]  /*b280*/  @P2 LDG.E R10, [R4.64] ;  /* 0x00000008040a2981 */ /* 0x000368000c1e1900 */
[----:B------:R1:W5:Y:S01]  /*b290*/  @P1 LDG.E R3, [R6.64] ;  /* 0x0000000806031981 */ /* 0x000362000c1e1900 */
[----:B---3--:R-:W-:-:S04]  /*b2a0*/  ISETP.NE.AND P0, PT, R11, RZ, PT ;  /* 0x000000ff0b00720c */ /* 0x008fc80003f05270 */
[----:B--2---:R-:W-:Y:S01]  /*b2b0*/  SEL R0, R11, c[0x0][0x3d4], P0 ;  /* 0x0000f5000b007a07 */ /* 0x004fe20000000000 */
[----:B------:R-:W-:Y:S05]  /*b2c0*/  @P2 BRA `(.L_x_82) ;  /* 0x0000004000002947 */ /* 0x000fea0003800000 */
[----:B------:R-:W-:Y:S05]  /*b2d0*/  @!P1 BRA `(.L_x_82) ;  /* 0x0000003000009947 */ /* 0x000fea0003800000 */
[----:B-----5:R2:W3:Y:S04]  /*b2e0*/  LDG.E R10, [R6.64] ;  /* 0x00000008060a7981 */ /* 0x0204e8000c1e1900 */
[----:B-12---:R-:W3:Y:S02]  /*b2f0*/  LDG.E R6, [R6.64+0x4] ;  /* 0x0000040806067981 */ /* 0x006ee4000c1e1900 */
[----:B---3--:R-:W-:Y:S02]  /*b300*/  IADD3 R10, -R10, R6, RZ ;  /* 0x000000060a0a7210 */ /* 0x008fe40007ffe1ff */
.L_x_82:
[----:B-1----:R-:W2:Y:S04]  /*b310*/  LDL R4, [R1+0x88] ;  /* 0x0000880001047983 */ /* 0x002ea80000100800 */
[----:B------:R-:W2:Y:S04]  /*b320*/  LDL R71, [R1+0x24] ;  /* 0x0000240001477983 */ /* 0x000ea80000100800 */
[----:B------:R-:W3:Y:S04]  /*b330*/  LDL R27, [R1+0x48] ;  /* 0x00004800011b7983 */ /* 0x000ee80000100800 */
[----:B------:R-:W4:Y:S04]  /*b340*/  LDL R14, [R1+0x54] ;  /* 0x00005400010e7983 */ /* 0x000f280000100800 */
[----:B------:R-:W4:Y:S01]  /*b350*/  LDL R16, [R1+0x84] ;  /* 0x0000840001107983 */ /* 0x000f220000100800 */
[----:B------:R-:W-:Y:S01]  /*b360*/  IMAD.MOV.U32 R11, RZ, RZ, 0x368 ;  /* 0x00000368ff0b7424 */ /* 0x000fe200078e00ff */
[----:B------:R-:W-:-:S04]  /*b370*/  ISETP.GT.AND P3, PT, R0, 0x1, PT ;  /* 0x000000010000780c */ /* 0x000fc80003f64270 */
[----:B------:R-:W-:-:S04]  /*b380*/  SEL R11, R11, 0x328, P3 ;  /* 0x000003280b0b7807 */ /* 0x000fc80001800000 */
[----:B------:R-:W1:Y:S08]  /*b390*/  LDC.64 R6, c[0x0][R11+0x170] ;  /* 0x00005c000b067b82 */ /* 0x000e700000000a00 */
[----:B------:R1:W3:Y:S08]  /*b3a0*/  LDC.64 R12, c[0x0][R11+0x168] ;  /* 0x00005a000b0c7b82 */ /* 0x0002f00000000a00 */
[----:B------:R1:W2:Y:S08]  /*b3b0*/  LDC.64 R20, c[0x0][R11+0x178] ;  /* 0x00005e000b147b82 */ /* 0x0002b00000000a00 */
[----:B------:R1:W2:Y:S01]  /*b3c0*/  LDC.64 R22, c[0x0][R11+0x160] ;  /* 0x000058000b167b82 */ /* 0x0002a20000000a00 */
[----:B------:R-:W-:Y:S01]  /*b3d0*/  ISETP.NE.U32.AND P0, PT, RZ, c[0x0][0x500], PT ;  /* 0x00014000ff007a0c */ /* 0x000fe20003f05070 */
[----:B------:R-:W-:-:S03]  /*b3e0*/  IMAD.MOV.U32 R0, RZ, RZ, c[0x0][0x4e8] ;  /* 0x00013a00ff007624 */ /* 0x000fc600078e00ff */
[----:B------:R-:W-:Y:S02]  /*b3f0*/  ISETP.NE.AND.EX P0, PT, RZ, c[0x0][0x504], PT, P0 ;  /* 0x00014100ff007a0c */ /* 0x000fe40003f05300 */
[----:B------:R-:W-:Y:S02]  /*b400*/  ISETP.NE.AND P2, PT, R0, 0x1, PT ;  /* 0x000000010000780c */ /* 0x000fe40003f45270 */
[----:B------:R-:W-:Y:S02]  /*b410*/  SEL R2, R9, RZ, !P0 ;  /* 0x000000ff09027207 */ /* 0x000fe40004000000 */
[----:B------:R-:W-:Y:S01]  /*b420*/  SEL R5, R8, RZ, !P0 ;  /* 0x000000ff08057207 */ /* 0x000fe20004000000 */
[----:B------:R-:W1:Y:S02]  /*b430*/  S2R R88, SR_TID.X ;  /* 0x0000000000587919 */ /* 0x000e640000002100 */
[----:B-1----:R-:W-:-:S04]  /*b440*/  IMAD R0, R7, R2, RZ ;  /* 0x0000000207007224 */ /* 0x002fc800078e02ff */
[C---:B------:R-:W-:Y:S02]  /*b450*/  IMAD R11, R6.reuse, R5, R0 ;  /* 0x00000005060b7224 */ /* 0x040fe400078e0200 */
[----:B------:R-:W-:Y:S01]  /*b460*/  IMAD.WIDE.U32 R6, R6, R2, RZ ;  /* 0x0000000206067225 */ /* 0x000fe200078e00ff */
[----:B-----5:R-:W-:Y:S02]  /*b470*/  SHF.R.S32.HI R17, RZ, 0x1f, R3 ;  /* 0x0000001fff117819 */ /* 0x020fe40000011403 */
[----:B------:R-:W-:-:S04]  /*b480*/  SHF.R.S32.HI R15, RZ, 0x1f, R88 ;  /* 0x0000001fff0f7819 */ /* 0x000fc80000011458 */
[----:B------:R-:W-:-:S04]  /*b490*/  LEA.HI R15, R15, R88, RZ, 0x5 ;  /* 0x000000580f0f7211 */ /* 0x000fc800078f28ff */
[----:B------:R-:W-:-:S05]  /*b4a0*/  LOP3.LUT R15, R15, 0xffffffe0, RZ, 0xc0, !PT ;  /* 0xffffffe00f0f7812 */ /* 0x000fca00078ec0ff */
[----:B------:R-:W-:Y:S02]  /*b4b0*/  IMAD.IADD R15, R88, 0x1, -R15 ;  /* 0x00000001580f7824 */ /* 0x000fe400078e0a0f */
[----:B--2---:R-:W-:-:S04]  /*b4c0*/  IMAD R4, R71, 0x80, R4 ;  /* 0x0000008047047824 */ /* 0x004fc800078e0204 */
[----:B------:R-:W-:-:S04]  /*b4d0*/  @P2 IMAD.HI.U32 R5, R4, c[0x0][0x4ec], RZ ;  /* 0x00013b0004052a27 */ /* 0x000fc800078e00ff */
[----:B---3--:R-:W-:-:S04]  /*b4e0*/  IMAD.WIDE.U32 R8, R12, R27, RZ ;  /* 0x0000001b0c087225 */ /* 0x008fc800078e00ff */
[----:B------:R-:W-:Y:S01]  /*b4f0*/  IMAD.MOV.U32 R0, RZ, RZ, R4 ;  /* 0x000000ffff007224 */ /* 0x000fe200078e0004 */
[----:B------:R-:W-:Y:S01]  /*b500*/  @P2 SHF.R.U32.HI R0, RZ, c[0x0][0x4f0], R5 ;  /* 0x00013c00ff002a19 */ /* 0x000fe20000011605 */
[----:B------:R-:W-:Y:S01]  /*b510*/  IMAD R12, R13, R27, RZ ;  /* 0x0000001b0d0c7224 */ /* 0x000fe200078e02ff */
[----:B----4-:R-:W-:Y:S01]  /*b520*/  SEL R5, R14, RZ, P3 ;  /* 0x000000ff0e057207 */ /* 0x010fe20001800000 */
[----:B------:R-:W-:Y:S01]  /*b530*/  IMAD.IADD R13, R7, 0x1, R11 ;  /* 0x00000001070d7824 */ /* 0x000fe200078e020b */
[----:B------:R-:W-:Y:S01]  /*b540*/  IADD3 R14, P1, P0, R6, R8, R3 ;  /* 0x00000008060e7210 */ /* 0x000fe2000783e003 */
[----:B------:R-:W-:Y:S02]  /*b550*/  IMAD.IADD R8, R9, 0x1, R12 ;  /* 0x0000000109087824 */ /* 0x000fe400078e020c */
[----:B------:R-:W-:Y:S02]  /*b560*/  IMAD.MOV R9, RZ, RZ, -R0 ;  /* 0x000000ffff097224 */ /* 0x000fe400078e0a00 */
[----:B------:R-:W-:-:S02]  /*b570*/  IMAD R11, R21, R5, RZ ;  /* 0x00000005150b7224 */ /* 0x000fc400078e02ff */
[----:B------:R-:W-:Y:S01]  /*b580*/  IMAD.WIDE.U32 R6, R20, R5, RZ ;  /* 0x0000000514067225 */ /* 0x000fe200078e00ff */
[----:B------:R-:W-:-:S03]  /*b590*/  IADD3.X R13, R13, R8, R17, P1, P0 ;  /* 0x000000080d0d7210 */ /* 0x000fc60000fe0411 */
[----:B------:R-:W-:Y:S01]  /*b5a0*/  IMAD R8, R9, c[0x0][0x4e8], R4 ;  /* 0x00013a0009087a24 */ /* 0x000fe200078e0204 */
[----:B------:R-:W-:Y:S01]  /*b5b0*/  IADD3 R6, P1, P0, R0, R14, R6 ;  /* 0x0000000e00067210 */ /* 0x000fe2000783e006 */
[----:B------:R-:W-:Y:S01]  /*b5c0*/  IMAD.IADD R11, R7, 0x1, R11 ;  /* 0x00000001070b7824 */ /* 0x000fe200078e020b */
[----:B------:R-:W-:Y:S01]  /*b5d0*/  SHF.R.S32.HI R5, RZ, 0x1f, R0 ;  /* 0x0000001fff057819 */ /* 0x000fe20000011400 */
[----:B------:R-:W-:Y:S01]  /*b5e0*/  IMAD R0, R23, R8, RZ ;  /* 0x0000000817007224 */ /* 0x000fe200078e02ff */
[----:B------:R-:W-:Y:S02]  /*b5f0*/  SHF.R.S32.HI R9, RZ, 0x1f, R8 ;  /* 0x0000001fff097819 */ /* 0x000fe40000011408 */
[----:B------:R-:W-:Y:S01]  /*b600*/  IADD3.X R7, R5, R13, R11, P1, P0 ;  /* 0x0000000d05077210 */ /* 0x000fe20000fe040b */
[----:B------:R-:W-:Y:S02]  /*b610*/  IMAD.MOV.U32 R5, RZ, RZ, c[0x0][0x4a8] ;  /* 0x00012a00ff057624 */ /* 0x000fe400078e00ff */
[----:B------:R-:W-:-:S02]  /*b620*/  IMAD R0, R22, R9, R0 ;  /* 0x0000000916007224 */ /* 0x000fc400078e0200 */
[----:B------:R-:W-:Y:S01]  /*b630*/  IMAD.WIDE.U32 R8, R22, R8, R6 ;  /* 0x0000000816087225 */ /* 0x000fe200078e0006 */
[----:B------:R-:W-:-:S03]  /*b640*/  SEL R6, R5, c[0x0][0x450], P3 ;  /* 0x0001140005067a07 */ /* 0x000fc60001800000 */
[----:B------:R-:W-:Y:S01]  /*b650*/  IMAD.MOV.U32 R7, RZ, RZ, c[0x0][0x4ac] ;  /* 0x00012b00ff077624 */ /* 0x000fe200078e00ff */
[----:B------:R-:W-:Y:S01]  /*b660*/  LEA R6, P0, R8, R6, 0x2 ;  /* 0x0000000608067211 */ /* 0x000fe200078010ff */
[----:B------:R-:W-:-:S03]  /*b670*/  IMAD.IADD R5, R9, 0x1, R0 ;  /* 0x0000000109057824 */ /* 0x000fc600078e0200 */
[----:B------:R-:W-:-:S04]  /*b680*/  SEL R7, R7, c[0x0][0x454], P3 ;  /* 0x0001150007077a07 */ /* 0x000fc80001800000 */
[----:B------:R-:W-:Y:S01]  /*b690*/  LEA.HI.X R5, R8, R7, R5, 0x2, P0 ;  /* 0x0000000708057211 */ /* 0x000fe200000f1405 */
[----:B------:R-:W-:Y:S01]  /*b6a0*/  IMAD R0, R10, c[0x0][0x4e8], RZ ;  /* 0x00013a000a007a24 */ /* 0x000fe200078e02ff */
[----:B------:R-:W-:Y:S04]  /*b6b0*/  SHFL.IDX PT, R12, R6, RZ, 0x1c1f ;  /* 0x001c1fff060c7589 */ /* 0x000fe800000e0000 */
[----:B------:R-:W1:Y:S04]  /*b6c0*/  SHFL.IDX PT, R13, R5, RZ, 0x1c1f ;  /* 0x001c1fff050d7589 */ /* 0x000e6800000e0000 */
[----:B------:R-:W-:Y:S04]  /*b6d0*/  SHFL.IDX PT, R10, R6, 0x1, 0x1c1f ;  /* 0x003c1f00060a7f89 */ /* 0x000fe800000e0000 */
[----:B------:R-:W2:Y:S04]  /*b6e0*/  SHFL.IDX PT, R11, R5, 0x1, 0x1c1f ;  /* 0x003c1f00050b7f89 */ /* 0x000ea800000e0000 */
[----:B------:R-:W-:Y:S04]  /*b6f0*/  SHFL.IDX PT, R8, R6, 0x2, 0x1c1f ;  /* 0x005c1f0006087f89 */ /* 0x000fe800000e0000 */
[----:B------:R-:W3:Y:S04]  /*b700*/  SHFL.IDX PT, R9, R5, 0x2, 0x1c1f ;  /* 0x005c1f0005097f89 */ /* 0x000ee800000e0000 */
[----:B------:R4:W-:Y:S04]  /*b710*/  SHFL.IDX PT, R7, R5, 0x3, 0x1c1f ;  /* 0x007c1f0005077f89 */ /* 0x0009e800000e0000 */
[----:B------:R-:W1:Y:S01]  /*b720*/  SHFL.IDX PT, R6, R6, 0x3, 0x1c1f ;  /* 0x007c1f0006067f89 */ /* 0x000e6200000e0000 */
[----:B------:R-:W-:Y:S01]  /*b730*/  LOP3.LUT P0, RZ, R15, 0x3, RZ, 0xc0, !PT ;  /* 0x000000030fff7812 */ /* 0x000fe2000780c0ff */
[----:B----4-:R-:W-:-:S05]  /*b740*/  IMAD R5, R71, 0x80, R16 ;  /* 0x0000008047057824 */ /* 0x010fca00078e0210 */
[C---:B------:R-:W-:Y:S02]  /*b750*/  IADD3 R16, R5.reuse, 0x8, RZ ;  /* 0x0000000805107810 */ /* 0x040fe40007ffe0ff */
[C---:B------:R-:W-:Y:S02]  /*b760*/  IADD3 R15, R5.reuse, 0x40, RZ ;  /* 0x00000040050f7810 */ /* 0x040fe40007ffe0ff */
[C---:B------:R-:W-:Y:S02]  /*b770*/  IADD3 R14, R5.reuse, 0x48, RZ ;  /* 0x00000048050e7810 */ /* 0x040fe40007ffe0ff */
[-C--:B------:R-:W-:Y:S02]  /*b780*/  ISETP.GE.OR P5, PT, R5, R0.reuse, P0 ;  /* 0x000000000500720c */ /* 0x080fe400007a6670 */
[-C--:B------:R-:W-:Y:S02]  /*b790*/  ISETP.GE.OR P4, PT, R16, R0.reuse, P0 ;  /* 0x000000001000720c */ /* 0x080fe40000786670 */
[----:B------:R-:W-:-:S02]  /*b7a0*/  ISETP.GE.OR P1, PT, R15, R0, P0 ;  /* 0x000000000f00720c */ /* 0x000fc40000726670 */
[----:B------:R-:W-:-:S07]  /*b7b0*/  ISETP.GE.OR P0, PT, R14, R0, P0 ;  /* 0x000000000e00720c */ /* 0x000fce0000706670 */
[----:B-1----:R1:W-:Y:S01]  /*b7c0*/  @!P5 ST.E [R12.64], R24 ;  /* 0x000000180c00d985 */ /* 0x0023e2000c101908 */
[----:B------:R-:W-:-:S03]  /*b7d0*/  ISETP.GE.AND P5, PT, R14, R0, PT ;  /* 0x000000000e00720c */ /* 0x000fc60003fa6270 */
[----:B--2---:R1:W-:Y:S01]  /*b7e0*/  @!P4 ST.E [R10.64], R25 ;  /* 0x000000190a00c985 */ /* 0x0043e2000c101908 */
[----:B------:R-:W-:-:S03]  /*b7f0*/  ISETP.GE.AND P4, PT, R15, R0, PT ;  /* 0x000000000f00720c */ /* 0x000fc60003f86270 */
[----:B---3--:R1:W-:Y:S01]  /*b800*/  @!P1 ST.E [R8.64], R26 ;  /* 0x0000001a08009985 */ /* 0x0083e2000c101908 */
[----:B------:R-:W-:-:S03]  /*b810*/  ISETP.GE.AND P1, PT, R5, R0, PT ;  /* 0x000000000500720c */ /* 0x000fc60003f26270 */
[----:B------:R1:W-:Y:S01]  /*b820*/  @!P0 ST.E [R6.64], R19 ;  /* 0x0000001306008985 */ /* 0x0003e2000c101908 */
[----:B------:R-:W-:Y:S01]  /*b830*/  ISETP.GE.AND P0, PT, R16, R0, PT ;  /* 0x000000001000720c */ /* 0x000fe20003f06270 */
[----:B------:R-:W-:Y:S05]  /*b840*/  @P3 BRA `(.L_x_83) ;  /* 0x0000079000003947 */ /* 0x000fea0003800000 */
[----:B------:R-:W2:Y:S01]  /*b850*/  LDL R88, [R1+0x74] ;  /* 0x0000740001587983 */ /* 0x000ea20000100800 */
[----:B------:R-:W-:Y:S01]  /*b860*/  IMAD R17, R17, c[0x0][0x3a0], RZ ;  /* 0x0000e80011117a24 */ /* 0x000fe200078e02ff */
[----:B-1----:R-:W-:Y:S01]  /*b870*/  SHF.R.S32.HI R7, RZ, 0x1f, R2 ;  /* 0x0000001fff077819 */ /* 0x002fe20000011402 */
[C---:B------:R-:W-:Y:S01]  /*b880*/  IMAD.WIDE.U32 R4, R3.reuse, c[0x0][0x3a0], RZ ;  /* 0x0000e80003047a25 */ /* 0x040fe200078e00ff */
[----:B------:R1:W3:Y:S03]  /*b890*/  LDS.128 R12, [R213+0x80] ;  /* 0x00008000d50c7984 */ /* 0x0002e60000000c00 */
[----:B------:R-:W-:Y:S01]  /*b8a0*/  IMAD R3, R3, c[0x0][0x3a4], R17 ;  /* 0x0000e90003037a24 */ /* 0x000fe200078e0211 */
[----:B------:R1:W4:Y:S01]  /*b8b0*/  LDS.128 R20, [R213+0x880] ;  /* 0x00088000d5147984 */ /* 0x0003220000000c00 */
[----:B------:R-:W-:-:S03]  /*b8c0*/  IMAD R7, R7, c[0x0][0x3f0], RZ ;  /* 0x0000fc0007077a24 */ /* 0x000fc600078e02ff */
[----:B------:R-:W-:Y:S01]  /*b8d0*/  IADD3 R5, R5, R3, RZ ;  /* 0x0000000305057210 */ /* 0x000fe20007ffe0ff */
[----:B------:R1:W1:Y:S04]  /*b8e0*/  LDS.128 R28, [R213+0x1880] ;  /* 0x00188000d51c7984 */ /* 0x0002680000000c00 */
[C---:B------:R-:W-:Y:S01]  /*b8f0*/  IMAD.WIDE.U32 R4, R27.reuse, c[0x0][0x3e8], R4 ;  /* 0x0000fa001b047a25 */ /* 0x040fe200078e0004 */
[----:B------:R1:W1:Y:S03]  /*b900*/  LDS.128 R32, [R213+0x2080] ;  /* 0x00208000d5207984 */ /* 0x0002660000000c00 */
[----:B------:R-:W-:Y:S01]  /*b910*/  IMAD R5, R27, c[0x0][0x3ec], R5 ;  /* 0x0000fb001b057a24 */ /* 0x000fe200078e0205 */
[----:B------:R1:W1:Y:S03]  /*b920*/  LDS.128 R36, [R213+0x2880] ;  /* 0x00288000d5247984 */ /* 0x0002660000000c00 */
[----:B------:R-:W-:Y:S01]  /*b930*/  IMAD.WIDE.U32 R4, R2, c[0x0][0x3f0], R4 ;  /* 0x0000fc0002047a25 */ /* 0x000fe200078e0004 */
[----:B------:R1:W1:Y:S04]  /*b940*/  LDS.128 R24, [R213+0x1080] ;  /* 0x00108000d5187984 */ /* 0x0002680000000c00 */
[----:B------:R1:W1:Y:S04]  /*b950*/  LDS.128 R40, [R213+0x3080] ;  /* 0x00308000d5287984 */ /* 0x0002680000000c00 */
[----:B------:R1:W1:Y:S04]  /*b960*/  LDS.128 R44, [R213+0x3880] ;  /* 0x00388000d52c7984 */ /* 0x0002680000000c00 */
[----:B------:R-:W5:Y:S02]  /*b970*/  S2R R10, SR_TID.X ;  /* 0x00000000000a7919 */ /* 0x000f640000002100 */
[----:B-----5:R-:W-:-:S04]  /*b980*/  SHF.R.S32.HI R9, RZ, 0x1f, R10 ;  /* 0x0000001fff097819 */ /* 0x020fc8000001140a */
[----:B------:R-:W-:-:S04]  /*b990*/  LEA.HI R9, R9, R10, RZ, 0x3 ;  /* 0x0000000a09097211 */ /* 0x000fc800078f18ff */
[----:B------:R-:W-:Y:S02]  /*b9a0*/  SHF.R.S32.HI R9, RZ, 0x3, R9 ;  /* 0x00000003ff097819 */ /* 0x000fe40000011409 */
[----:B--2---:R-:W-:-:S04]  /*b9b0*/  LEA R6, R71, R88, 0x7 ;  /* 0x0000005847067211 */ /* 0x004fc800078e38ff */
[----:B------:R-:W-:Y:S01]  /*b9c0*/  MOV R3, R6 ;  /* 0x0000000600037202 */ /* 0x000fe20000000f00 */
[----:B------:R-:W-:-:S05]  /*b9d0*/  @P2 IMAD.HI.U32 R8, R6, c[0x0][0x4ec], RZ ;  /* 0x00013b0006082a27 */ /* 0x000fca00078e00ff */
[----:B------:R-:W-:Y:S01]  /*b9e0*/  @P2 SHF.R.U32.HI R3, RZ, c[0x0][0x4f0], R8 ;  /* 0x00013c00ff032a19 */ /* 0x000fe20000011608 */
[----:B------:R-:W-:-:S03]  /*b9f0*/  IMAD R8, R2, c[0x0][0x3f4], R7 ;  /* 0x0000fd0002087a24 */ /* 0x000fc600078e0207 */
[----:B------:R-:W-:Y:S02]  /*ba00*/  SHF.R.S32.HI R7, RZ, 0x1f, R3 ;  /* 0x0000001fff077819 */ /* 0x000fe40000011403 */
[----:B------:R-:W-:Y:S02]  /*ba10*/  IADD3 R2, -R3, RZ, RZ ;  /* 0x000000ff03027210 */ /* 0x000fe40007ffe1ff */
[----:B------:R-:W-:Y:S01]  /*ba20*/  IADD3 R5, R5, R8, RZ ;  /* 0x0000000805057210 */ /* 0x000fe20007ffe0ff */
[----:B------:R-:W-:Y:S02]  /*ba30*/  IMAD R7, R7, c[0x0][0x3e0], RZ ;  /* 0x0000f80007077a24 */ /* 0x000fe400078e02ff */
[----:B------:R-:W-:Y:S02]  /*ba40*/  IMAD R6, R2, c[0x0][0x4e8], R6 ;  /* 0x00013a0002067a24 */ /* 0x000fe400078e0206 */
[C---:B------:R-:W-:Y:S02]  /*ba50*/  IMAD R7, R3.reuse, c[0x0][0x3e4], R7 ;  /* 0x0000f90003077a24 */ /* 0x040fe400078e0207 */
[----:B------:R-:W-:Y:S01]  /*ba60*/  IMAD.WIDE.U32 R2, R3, c[0x0][0x3e0], R4 ;  /* 0x0000f80003027a25 */ /* 0x000fe200078e0004 */
[----:B------:R-:W-:-:S04]  /*ba70*/  SHF.R.S32.HI R4, RZ, 0x1f, R6 ;  /* 0x0000001fff047819 */ /* 0x000fc80000011406 */
[----:B------:R-:W-:Y:S01]  /*ba80*/  IADD3 R3, R3, R7, RZ ;  /* 0x0000000703037210 */ /* 0x000fe20007ffe0ff */
[----:B------:R-:W-:-:S04]  /*ba90*/  IMAD R4, R4, c[0x0][0x3d8], RZ ;  /* 0x0000f60004047a24 */ /* 0x000fc800078e02ff */
[----:B------:R-:W-:-:S04]  /*baa0*/  IMAD.WIDE.U32 R2, R6, c[0x0][0x3d8], R2 ;  /* 0x0000f60006027a25 */ /* 0x000fc800078e0002 */
[----:B------:R-:W-:Y:S01]  /*bab0*/  IMAD R6, R6, c[0x0][0x3dc], R4 ;  /* 0x0000f70006067a24 */ /* 0x000fe200078e0204 */
[----:B------:R-:W-:Y:S02]  /*bac0*/  LEA R7, P0, R2, c[0x0][0x380], 0x1 ;  /* 0x0000e00002077a11 */ /* 0x000fe400078008ff */
[----:B------:R-:W-:Y:S02]  /*bad0*/  LEA R4, R71, R9, 0x7 ;  /* 0x0000000947047211 */ /* 0x000fe400078e38ff */
[----:B------:R-:W-:-:S04]  /*bae0*/  IADD3 R3, R3, R6, RZ ;  /* 0x0000000603037210 */ /* 0x000fc80007ffe0ff */
[----:B------:R-:W-:Y:S01]  /*baf0*/  LEA.HI.X R6, R2, c[0x0][0x384], R3, 0x1, P0 ;  /* 0x0000e10002067a11 */ /* 0x000fe200000f0c03 */
[----:B------:R-:W-:Y:S05]  /*bb00*/  BRA.DIV ~URZ, `(.L_x_84) ;  /* 0x000037e27f007947 */ /* 0x000fea000b800000 */
[----:B-1-34-:R1:W2:Y:S02]  /*bb10*/  SHFL.IDX PT, R8, R6, RZ, 0x181f ;  /* 0x00181fff06087589 */ /* 0x01a2a400000e0000 */
.L_x_160:
[----:B------:R-:W-:Y:S05]  /*bb20*/  BRA.DIV ~URZ, `(.L_x_85) ;  /* 0x000038327f007947 */ /* 0x000fea000b800000 */
[----:B------:R3:W4:Y:S02]  /*bb30*/  SHFL.IDX PT, R2, R7, RZ, 0x181f ;  /* 0x00181fff07027589 */ /* 0x00072400000e0000 */
.L_x_161:
[----:B------:R-:W5:Y:S02]  /*bb40*/  LDL.64 R10, [R1+0x18] ;  /* 0x00001800010a7983 */ /* 0x000f640000100a00 */
[----:B-----5:R-:W-:-:S04]  /*bb50*/  ISETP.GE.AND P2, PT, R10, c[0x0][0x3c8], PT ;  /* 0x0000f2000a007a0c */ /* 0x020fc80003f46270 */
[----:B------:R-:W-:-:S13]  /*bb60*/  ISETP.GE.OR P1, PT, R4, R0, P2 ;  /* 0x000000000400720c */ /* 0x000fda0001726670 */
[----:B----4-:R-:W-:-:S04]  /*bb70*/  @!P1 LEA R2, P0, R10, R2, 0x1 ;  /* 0x000000020a029211 */ /* 0x010fc800078008ff */
[----:B--2---:R-:W-:-:S05]  /*bb80*/  @!P1 LEA.HI.X R3, R10, R8, R18, 0x1, P0 ;  /* 0x000000080a039211 */ /* 0x004fca00000f0c12 */
[----:B------:R2:W-:Y:S01]  /*bb90*/  @!P1 ST.E.128 [R2.64], R12 ;  /* 0x0000000c02009985 */ /* 0x0005e2000c101d08 */
[----:B------:R-:W-:Y:S05]  /*bba0*/  BRA.DIV ~URZ, `(.L_x_86) ;  /* 0x000038227f007947 */ /* 0x000fea000b800000 */
[----:B------:R4:W1:Y:S04]  /*bbb0*/  SHFL.IDX PT, R8, R6, 0x1, 0x181f ;  /* 0x00381f0006087f89 */ /* 0x00086800000e0000 */
[----:B--2---:R4:W2:Y:S02]  /*bbc0*/  SHFL.IDX PT, R2, R7, 0x1, 0x181f ;  /* 0x00381f0007027f89 */ /* 0x0048a400000e0000 */
.L_x_162:
[----:B------:R-:W5:Y:S01]  /*bbd0*/  LDL.64 R10, [R1+0x18] ;  /* 0x00001800010a7983 */ /* 0x000f620000100a00 */
[----:B------:R-:W-:-:S04]  /*bbe0*/  IADD3 R3, R4, 0x10, RZ ;  /* 0x0000001004037810 */ /* 0x000fc80007ffe0ff */
[----:B------:R-:W-:-:S13]  /*bbf0*/  ISETP.GE.OR P1, PT, R3, R0, P2 ;  /* 0x000000000300720c */ /* 0x000fda0001726670 */
[----:B--2--5:R-:W-:-:S04]  /*bc00*/  @!P1 LEA R2, P0, R10, R2, 0x1 ;  /* 0x000000020a029211 */ /* 0x024fc800078008ff */
[----:B-1----:R-:W-:-:S05]  /*bc10*/  @!P1 LEA.HI.X R3, R10, R8, R18, 0x1, P0 ;  /* 0x000000080a039211 */ /* 0x002fca00000f0c12 */
[----:B------:R1:W-:Y:S01]  /*bc20*/  @!P1 ST.E.128 [R2.64], R20 ;  /* 0x0000001402009985 */ /* 0x0003e2000c101d08 */
[----:B------:R-:W-:Y:S05]  /*bc30*/  BRA.DIV ~URZ, `(.L_x_87) ;  /* 0x000038627f007947 */ /* 0x000fea000b800000 */
[----:B------:R2:W1:Y:S02]  /*bc40*/  SHFL.IDX PT, R8, R6, 0x2, 0x181f ;  /* 0x00581f0006087f89 */ /* 0x00046400000e0000 */
.L_x_163:
[----:B------:R-:W-:Y:S05]  /*bc50*/  BRA.DIV ~URZ, `(.L_x_88) ;  /* 0x000038b27f007947 */ /* 0x000fea000b800000 */
[----:B-1----:R1:W2:Y:S02]  /*bc60*/  SHFL.IDX PT, R2, R7, 0x2, 0x181f ;  /* 0x00581f0007027f89 */ /* 0x0022a400000e0000 */
.L_x_164:
[----:B------:R-:W5:Y:S01]  /*bc70*/  LDL.64 R10, [R1+0x18] ;  /* 0x00001800010a7983 */ /* 0x000f620000100a00 */
[----:B------:R-:W-:-:S04]  /*bc80*/  IADD3 R3, R4, 0x20, RZ ;  /* 0x0000002004037810 */ /* 0x000fc80007ffe0ff */
[----:B------:R-:W-:-:S13]  /*bc90*/  ISETP.GE.OR P1, PT, R3, R0, P2 ;  /* 0x000000000300720c */ /* 0x000fda0001726670 */
[----:B--2--5:R-:W-:-:S04]  /*bca0*/  @!P1 LEA R2, P0, R10, R2, 0x1 ;  /* 0x000000020a029211 */ /* 0x024fc800078008ff */
[----:B------:R-:W-:-:S05]  /*bcb0*/  @!P1 LEA.HI.X R3, R10, R8, R18, 0x1, P0 ;  /* 0x000000080a039211 */ /* 0x000fca00000f0c12 */
[----:B------:R2:W-:Y:S01]  /*bcc0*/  @!P1 ST.E.128 [R2.64], R24 ;  /* 0x0000001802009985 */ /* 0x0005e2000c101d08 */
[----:B------:R-:W-:Y:S05]  /*bcd0*/  BRA.DIV ~URZ, `(.L_x_89) ;  /* 0x000038a27f007947 */ /* 0x000fea000b800000 */
[----:B------:R1:W2:Y:S04]  /*bce0*/  SHFL.IDX PT, R8, R6, 0x3, 0x181f ;  /* 0x00781f0006087f89 */ /* 0x0002a800000e0000 */
[----:B--2---:R1:W2:Y:S02]  /*bcf0*/  SHFL.IDX PT, R2, R7, 0x3, 0x181f ;  /* 0x00781f0007027f89 */ /* 0x0042a400000e0000 */
.L_x_165:
[----:B------:R-:W5:Y:S01]  /*bd00*/  LDL.64 R10, [R1+0x18] ;  /* 0x00001800010a7983 */ /* 0x000f620000100a00 */
[----:B------:R-:W-:-:S04]  /*bd10*/  IADD3 R3, R4, 0x30, RZ ;  /* 0x0000003004037810 */ /* 0x000fc80007ffe0ff */
[----:B------:R-:W-:-:S13]  /*bd20*/  ISETP.GE.OR P1, PT, R3, R0, P2 ;  /* 0x000000000300720c */ /* 0x000fda0001726670 */
[----:B--2--5:R-:W-:-:S04]  /*bd30*/  @!P1 LEA R2, P0, R10, R2, 0x1 ;  /* 0x000000020a029211 */ /* 0x024fc800078008ff */
[----:B------:R-:W-:-:S05]  /*bd40*/  @!P1 LEA.HI.X R3, R10, R8, R18, 0x1, P0 ;  /* 0x000000080a039211 */ /* 0x000fca00000f0c12 */
[----:B------:R2:W-:Y:S01]  /*bd50*/  @!P1 ST.E.128 [R2.64], R28 ;  /* 0x0000001c02009985 */ /* 0x0005e2000c101d08 */
[----:B------:R-:W-:Y:S05]  /*bd60*/  BRA.DIV ~URZ, `(.L_x_90) ;  /* 0x000038e27f007947 */ /* 0x000fea000b800000 */
[----:B------:R1:W2:Y:S02]  /*bd70*/  SHFL.IDX PT, R8, R6, 0x4, 0x181f ;  /* 0x00981f0006087f89 */ /* 0x0002a400000e0000 */
.L_x_166:
[----:B------:R-:W-:Y:S05]  /*bd80*/  BRA.DIV ~URZ, `(.L_x_91) ;  /* 0x000039327f007947 */ /* 0x000fea000b800000 */
[----:B--2---:R2:W1:Y:S02]  /*bd90*/  SHFL.IDX PT, R2, R7, 0x4, 0x181f ;  /* 0x00981f0007027f89 */ /* 0x00446400000e0000 */
.L_x_167:
[----:B------:R-:W5:Y:S01]  /*bda0*/  LDL.64 R10, [R1+0x18] ;  /* 0x00001800010a7983 */ /* 0x000f620000100a00 */
[----:B------:R-:W-:-:S04]  /*bdb0*/  IADD3 R3, R4, 0x40, RZ ;  /* 0x0000004004037810 */ /* 0x000fc80007ffe0ff */
[----:B------:R-:W-:-:S13]  /*bdc0*/  ISETP.GE.OR P1, PT, R3, R0, P2 ;  /* 0x000000000300720c */ /* 0x000fda0001726670 */
[----:B-1---5:R-:W-:-:S04]  /*bdd0*/  @!P1 LEA R2, P0, R10, R2, 0x1 ;  /* 0x000000020a029211 */ /* 0x022fc800078008ff */
[----:B------:R-:W-:-:S05]  /*bde0*/  @!P1 LEA.HI.X R3, R10, R8, R18, 0x1, P0 ;  /* 0x000000080a039211 */ /* 0x000fca00000f0c12 */
[----:B------:R1:W-:Y:S01]  /*bdf0*/  @!P1 ST.E.128 [R2.64], R32 ;  /* 0x0000002002009985 */ /* 0x0003e2000c101d08 */
[----:B------:R-:W-:Y:S05]  /*be00*/  BRA.DIV ~URZ, `(.L_x_92) ;  /* 0x000039227f007947 */ /* 0x000fea000b800000 */
[----:B------:R1:W2:Y:S04]  /*be10*/  SHFL.IDX PT, R8, R6, 0x5, 0x181f ;  /* 0x00b81f0006087f89 */ /* 0x0002a800000e0000 */
[----:B-1----:R1:W3:Y:S02]  /*be20*/  SHFL.IDX PT, R2, R7, 0x5, 0x181f ;  /* 0x00b81f0007027f89 */ /* 0x0022e400000e0000 */
.L_x_168:
[----:B------:R-:W5:Y:S01]  /*be30*/  LDL.64 R10, [R1+0x18] ;  /* 0x00001800010a7983 */ /* 0x000f620000100a00 */
[----:B------:R-:W-:-:S04]  /*be40*/  IADD3 R3, R4, 0x50, RZ ;  /* 0x0000005004037810 */ /* 0x000fc80007ffe0ff */
[----:B------:R-:W-:-:S13]  /*be50*/  ISETP.GE.OR P1, PT, R3, R0, P2 ;  /* 0x000000000300720c */ /* 0x000fda0001726670 */
[----:B---3-5:R-:W-:-:S04]  /*be60*/  @!P1 LEA R2, P0, R10, R2, 0x1 ;  /* 0x000000020a029211 */ /* 0x028fc800078008ff */
[----:B--2---:R-:W-:-:S05]  /*be70*/  @!P1 LEA.HI.X R3, R10, R8, R18, 0x1, P0 ;  /* 0x000000080a039211 */ /* 0x004fca00000f0c12 */
[----:B------:R2:W-:Y:S01]  /*be80*/  @!P1 ST.E.128 [R2.64], R36 ;  /* 0x0000002402009985 */ /* 0x0005e2000c101d08 */
[----:B------:R-:W-:Y:S05]  /*be90*/  BRA.DIV ~URZ, `(.L_x_93) ;  /* 0x000039627f007947 */ /* 0x000fea000b800000 */
[----:B------:R3:W1:Y:S02]  /*bea0*/  SHFL.IDX PT, R8, R6, 0x6, 0x181f ;  /* 0x00d81f0006087f89 */ /* 0x00066400000e0000 */
.L_x_169:
[----:B------:R-:W-:Y:S05]  /*beb0*/  BRA.DIV ~URZ, `(.L_x_94) ;  /* 0x000039b27f007947 */ /* 0x000fea000b800000 */
[----:B--2---:R2:W3:Y:S02]  /*bec0*/  SHFL.IDX PT, R2, R7, 0x6, 0x181f ;  /* 0x00d81f0007027f89 */ /* 0x0044e400000e0000 */
.L_x_170:
[----:B------:R-:W5:Y:S01]  /*bed0*/  LDL.64 R10, [R1+0x18] ;  /* 0x00001800010a7983 */ /* 0x000f620000100a00 */
[----:B------:R-:W-:-:S04]  /*bee0*/  IADD3 R3, R4, 0x60, RZ ;  /* 0x0000006004037810 */ /* 0x000fc80007ffe0ff */
[----:B------:R-:W-:-:S13]  /*bef0*/  ISETP.GE.OR P1, PT, R3, R0, P2 ;  /* 0x000000000300720c */ /* 0x000fda0001726670 */
[----:B---3-5:R-:W-:-:S04]  /*bf00*/  @!P1 LEA R2, P0, R10, R2, 0x1 ;  /* 0x000000020a029211 */ /* 0x028fc800078008ff */
[----:B-1----:R-:W-:-:S05]  /*bf10*/  @!P1 LEA.HI.X R3, R10, R8, R18, 0x1, P0 ;  /* 0x000000080a039211 */ /* 0x002fca00000f0c12 */
[----:B------:R1:W-:Y:S01]  /*bf20*/  @!P1 ST.E.128 [R2.64], R40 ;  /* 0x0000002802009985 */ /* 0x0003e2000c101d08 */
[----:B------:R-:W-:Y:S05]  /*bf30*/  BRA.DIV ~URZ, `(.L_x_95) ;  /* 0x000039a27f007947 */ /* 0x000fea000b800000 */
[----:B----4-:R-:W3:Y:S04]  /*bf40*/  SHFL.IDX PT, R6, R6, 0x7, 0x181f ;  /* 0x00f81f0006067f89 */ /* 0x010ee800000e0000 */
[----:B-1----:R1:W4:Y:S02]  /*bf50*/  SHFL.IDX PT, R3, R7, 0x7, 0x181f ;  /* 0x00f81f0007037f89 */ /* 0x00232400000e0000 */
.L_x_171:
[----:B------:R-:W-:-:S04]  /*bf60*/  IADD3 R2, R4, 0x70, RZ ;  /* 0x0000007004027810 */ /* 0x000fc80007ffe0ff */
[----:B------:R-:W-:-:S13]  /*bf70*/  ISETP.GE.OR P2, PT, R2, R0, P2 ;  /* 0x000000000200720c */ /* 0x000fda0001746670 */
[----:B------:R-:W-:Y:S05]  /*bf80*/  @P2 BRA `(.L_x_96) ;  /* 0x0000198000002947 */ /* 0x000fea0003800000 */
[----:B------:R-:W5:Y:S02]  /*bf90*/  LDL.64 R8, [R1+0x18] ;  /* 0x0000180001087983 */ /* 0x000f640000100a00 */
[----:B----45:R-:W-:-:S04]  /*bfa0*/  LEA R2, P0, R8, R3, 0x1 ;  /* 0x0000000308027211 */ /* 0x030fc800078008ff */
[----:B---3--:R-:W-:-:S05]  /*bfb0*/  LEA.HI.X R3, R8, R6, R18, 0x1, P0 ;  /* 0x0000000608037211 */ /* 0x008fca00000f0c12 */
[----:B------:R3:W-:Y:S01]  /*bfc0*/  ST.E.128 [R2.64], R44 ;  /* 0x0000002c02007985 */ /* 0x0007e2000c101d08 */
[----:B------:R-:W-:Y:S05]  /*bfd0*/  BRA `(.L_x_96) ;  /* 0x0000193000007947 */ /* 0x000fea0003800000 */
.L_x_83:
[----:B------:R-:W2:Y:S04]  /*bfe0*/  LDL.LU R5, [R1+0x48] ;  /* 0x0000480001057983 */ /* 0x000ea80000300800 */
[----:B-1----:R-:W3:Y:S01]  /*bff0*/  LDL.LU R9, [R1+0x54] ;  /* 0x0000540001097983 */ /* 0x002ee20000300800 */
[----:B------:R-:W-:Y:S01]  /*c000*/  IMAD R17, R17, c[0x0][0x408], RZ ;  /* 0x0001020011117a24 */ /* 0x000fe200078e02ff */
[----:B------:R-:W-:Y:S01]  /*c010*/  SHF.R.S32.HI R0, RZ, 0x1f, R2 ;  /* 0x0000001fff007819 */ /* 0x000fe20000011402 */
[----:B------:R-:W-:-:S04]  /*c020*/  IMAD.WIDE.U32 R6, R3, c[0x0][0x408], RZ ;  /* 0x0001020003067a25 */ /* 0x000fc800078e00ff */
[----:B------:R-:W-:Y:S02]  /*c030*/  IMAD R3, R3, c[0x0][0x40c], R17 ;  /* 0x0001030003037a24 */ /* 0x000fe400078e0211 */
[----:B------:R-:W-:Y:S02]  /*c040*/  IMAD R0, R0, c[0x0][0x440], RZ ;  /* 0x0001100000007a24 */ /* 0x000fe400078e02ff */
[----:B------:R-:W-:Y:S01]  /*c050*/  @P2 IMAD.HI.U32 R8, R4, c[0x0][0x4ec], RZ ;  /* 0x00013b0004082a27 */ /* 0x000fe200078e00ff */
[----:B------:R-:W-:-:S05]  /*c060*/  IADD3 R7, R7, R3, RZ ;  /* 0x0000000307077210 */ /* 0x000fca0007ffe0ff */
[----:B--2---:R-:W-:-:S04]  /*c070*/  IMAD.WIDE.U32 R6, R5, c[0x0][0x438], R6 ;  /* 0x00010e0005067a25 */ /* 0x004fc800078e0006 */
[----:B------:R-:W-:Y:S02]  /*c080*/  IMAD R7, R5, c[0x0][0x43c], R7 ;  /* 0x00010f0005077a24 */ /* 0x000fe400078e0207 */
[C---:B------:R-:W-:Y:S01]  /*c090*/  IMAD R5, R2.reuse, c[0x0][0x444], R0 ;  /* 0x0001110002057a24 */ /* 0x040fe200078e0200 */
[----:B------:R-:W-:Y:S01]  /*c0a0*/  MOV R0, R4 ;  /* 0x0000000400007202 */ /* 0x000fe20000000f00 */
[----:B------:R-:W-:Y:S01]  /*c0b0*/  IMAD.WIDE.U32 R2, R2, c[0x0][0x440], R6 ;  /* 0x0001100002027a25 */ /* 0x000fe200078e0006 */
[----:B------:R-:W-:-:S04]  /*c0c0*/  @P2 SHF.R.U32.HI R0, RZ, c[0x0][0x4f0], R8 ;  /* 0x00013c00ff002a19 */ /* 0x000fc80000011608 */
[----:B------:R-:W-:Y:S02]  /*c0d0*/  IADD3 R3, R3, R5, RZ ;  /* 0x0000000503037210 */ /* 0x000fe40007ffe0ff */
[----:B------:R-:W-:Y:S02]  /*c0e0*/  SHF.R.S32.HI R6, RZ, 0x1f, R0 ;  /* 0x0000001fff067819 */ /* 0x000fe40000011400 */
[----:B------:R-:W-:Y:S01]  /*c0f0*/  IADD3 R5, -R0, RZ, RZ ;  /* 0x000000ff00057210 */ /* 0x000fe20007ffe1ff */
[----:B---3--:R-:W-:-:S04]  /*c100*/  IMAD.WIDE.U32 R2, R9, c[0x0][0x448], R2 ;  /* 0x0001120009027a25 */ /* 0x008fc800078e0002 */
[----:B------:R-:W-:Y:S02]  /*c110*/  IMAD R6, R6, c[0x0][0x430], RZ ;  /* 0x00010c0006067a24 */ /* 0x000fe400078e02ff */
[----:B------:R-:W-:Y:S02]  /*c120*/  IMAD R3, R9, c[0x0][0x44c], R3 ;  /* 0x0001130009037a24 */ /* 0x000fe400078e0203 */
        /* <DEDUP_REMOVED lines=8> */
[----:B------:R-:W-:-:S04]  /*c1b0*/  LEA R20, P2, R2, c[0x0][0x400], 0x2 ;  /* 0x0001000002147a11 */ /* 0x000fc800078410ff */
[----:B------:R-:W-:-:S04]  /*c1c0*/  IADD3 R4, R3, R4, RZ ;  /* 0x0000000403047210 */ /* 0x000fc80007ffe0ff */
[----:B------:R-:W-:Y:S01]  /*c1d0*/  LEA.HI.X R13, R2, c[0x0][0x404], R4, 0x2, P2 ;  /* 0x00010100020d7a11 */ /* 0x000fe200010f1404 */
[----:B------:R-:W-:Y:S05]  /*c1e0*/  BRA.DIV ~URZ, `(.L_x_97) ;  /* 0x000037c27f007947 */ /* 0x000fea000b800000 */
[----:B------:R1:W2:Y:S02]  /*c1f0*/  SHFL.IDX PT, R12, R13, RZ, 0x1c1f ;  /* 0x001c1fff0d0c7589 */ /* 0x0002a400000e0000 */
.L_x_172:
[----:B------:R-:W-:Y:S05]  /*c200*/  BRA.DIV ~URZ, `(.L_x_98) ;  /* 0x000038127f007947 */ /* 0x000fea000b800000 */
[----:B------:R3:W4:Y:S02]  /*c210*/  SHFL.IDX PT, R2, R20, RZ, 0x1c1f ;  /* 0x001c1fff14027589 */ /* 0x00072400000e0000 */
.L_x_173:
[----:B------:R-:W5:Y:S01]  /*c220*/  LDL R5, [R1+0x4c] ;  /* 0x00004c0001057983 */ /* 0x000f620000100800 */
[----:B------:R-:W-:Y:S01]  /*c230*/  BSSY B0, `(.L_x_99) ;  /* 0x0000030000007945 */ /* 0x000fe20003800000 */
[C---:B-----5:R-:W-:Y:S02]  /*c240*/  IADD3 R11, R5.reuse, 0x10, RZ ;  /* 0x00000010050b7810 */ /* 0x060fe40007ffe0ff */
[C---:B------:R-:W-:Y:S02]  /*c250*/  IADD3 R10, R5.reuse, 0x18, RZ ;  /* 0x00000018050a7810 */ /* 0x040fe40007ffe0ff */
[C---:B------:R-:W-:Y:S02]  /*c260*/  IADD3 R8, R5.reuse, 0x20, RZ ;  /* 0x0000002005087810 */ /* 0x040fe40007ffe0ff */
[C---:B------:R-:W-:Y:S02]  /*c270*/  IADD3 R7, R5.reuse, 0x28, RZ ;  /* 0x0000002805077810 */ /* 0x040fe40007ffe0ff */
[----:B------:R-:W-:-:S02]  /*c280*/  IADD3 R6, R5, 0x30, RZ ;  /* 0x0000003005067810 */ /* 0x000fc40007ffe0ff */
[C---:B------:R-:W-:Y:S02]  /*c290*/  IADD3 R4, R5.reuse, 0x38, RZ ;  /* 0x0000003805047810 */ /* 0x040fe40007ffe0ff */
[----:B------:R-:W-:Y:S02]  /*c2a0*/  IADD3 R0, R5, 0x8, RZ ;  /* 0x0000000805007810 */ /* 0x000fe40007ffe0ff */
[----:B------:R-:W-:Y:S02]  /*c2b0*/  SHF.R.S32.HI R23, RZ, 0x1f, R10 ;  /* 0x0000001fff177819 */ /* 0x000fe4000001140a */
[----:B------:R-:W-:Y:S02]  /*c2c0*/  SHF.R.S32.HI R24, RZ, 0x1f, R8 ;  /* 0x0000001fff187819 */ /* 0x000fe40000011408 */
[----:B------:R-:W-:Y:S02]  /*c2d0*/  SHF.R.S32.HI R25, RZ, 0x1f, R7 ;  /* 0x0000001fff197819 */ /* 0x000fe40000011407 */
[----:B------:R-:W-:-:S02]  /*c2e0*/  SHF.R.S32.HI R26, RZ, 0x1f, R6 ;  /* 0x0000001fff1a7819 */ /* 0x000fc40000011406 */
[----:B------:R-:W-:Y:S02]  /*c2f0*/  SHF.R.S32.HI R27, RZ, 0x1f, R4 ;  /* 0x0000001fff1b7819 */ /* 0x000fe40000011404 */
[----:B------:R-:W-:Y:S02]  /*c300*/  SHF.R.S32.HI R22, RZ, 0x1f, R11 ;  /* 0x0000001fff167819 */ /* 0x000fe4000001140b */
[----:B------:R-:W-:Y:S01]  /*c310*/  SHF.R.S32.HI R21, RZ, 0x1f, R0 ;  /* 0x0000001fff157819 */ /* 0x000fe20000011400 */
[----:B------:R-:W-:Y:S05]  /*c320*/  @P1 BRA `(.L_x_100) ;  /* 0x0000020000001947 */ /* 0x000fea0003800000 */
[----:B------:R-:W-:Y:S02]  /*c330*/  ISETP.GE.AND P3, PT, R5, c[0x0][0x3c8], PT ;  /* 0x0000f20005007a0c */ /* 0x000fe40003f66270 */
[----:B------:R-:W-:Y:S02]  /*c340*/  ISETP.GE.AND P1, PT, R0, c[0x0][0x3c8], PT ;  /* 0x0000f20000007a0c */ /* 0x000fe40003f26270 */
[----:B------:R-:W-:-:S09]  /*c350*/  ISETP.GE.AND P6, PT, R11, c[0x0][0x3c8], PT ;  /* 0x0000f2000b007a0c */ /* 0x000fd20003fc6270 */
[----:B--2---:R-:W-:Y:S02]  /*c360*/  @!P3 IMAD.MOV.U32 R3, RZ, RZ, R12 ;  /* 0x000000ffff03b224 */ /* 0x004fe400078e000c */
[C---:B----4-:R-:W-:Y:S02]  /*c370*/  @!P1 LEA R14, P2, R0.reuse, R2, 0x2 ;  /* 0x00000002000e9211 */ /* 0x050fe400078410ff */
[----:B------:R-:W-:Y:S02]  /*c380*/  @!P3 IMAD.WIDE R16, R5, 0x4, R2 ;  /* 0x000000040510b825 */ /* 0x000fe400078e0202 */
[----:B------:R-:W-:Y:S02]  /*c390*/  @!P1 LEA.HI.X R15, R0, R12, R21, 0x2, P2 ;  /* 0x0000000c000f9211 */ /* 0x000fe400010f1415 */
[----:B------:R-:W-:Y:S01]  /*c3a0*/  @!P6 LEA R18, P2, R11, R2, 0x2 ;  /* 0x000000020b12e211 */ /* 0x000fe200078410ff */
[----:B------:R2:W-:Y:S01]  /*c3b0*/  @!P3 ST.E.64 [R16.64], R64 ;  /* 0x000000401000b985 */ /* 0x0005e2000c101b08 */
[----:B------:R-:W-:-:S02]  /*c3c0*/  ISETP.GE.AND P3, PT, R10, c[0x0][0x3c8], PT ;  /* 0x0000f2000a007a0c */ /* 0x000fc40003f66270 */
[----:B------:R-:W-:Y:S01]  /*c3d0*/  @!P6 LEA.HI.X R19, R11, R12, R22, 0x2, P2 ;  /* 0x0000000c0b13e211 */ /* 0x000fe200010f1416 */
[----:B------:R4:W-:Y:S01]  /*c3e0*/  @!P1 ST.E.64 [R14.64], R66 ;  /* 0x000000420e009985 */ /* 0x0009e2000c101b08 */
[----:B------:R-:W-:-:S03]  /*c3f0*/  ISETP.GE.AND P1, PT, R8, c[0x0][0x3c8], PT ;  /* 0x0000f20008007a0c */ /* 0x000fc60003f26270 */
[----:B------:R-:W-:Y:S01]  /*c400*/  @!P6 ST.E.64 [R18.64], R72 ;  /* 0x000000481200e985 */ /* 0x000fe2000c101b08 */
[----:B------:R-:W-:-:S05]  /*c410*/  ISETP.GE.AND P6, PT, R7, c[0x0][0x3c8], PT ;  /* 0x0000f20007007a0c */ /* 0x000fca0003fc6270 */
[----:B--2---:R-:W-:-:S04]  /*c420*/  @!P3 LEA R16, P2, R10, R2, 0x2 ;  /* 0x000000020a10b211 */ /* 0x004fc800078410ff */
[----:B------:R-:W-:Y:S02]  /*c430*/  @!P3 LEA.HI.X R17, R10, R12, R23, 0x2, P2 ;  /* 0x0000000c0a11b211 */ /* 0x000fe400010f1417 */
[----:B----4-:R-:W-:-:S03]  /*c440*/  @!P1 LEA R14, P2, R8, R2, 0x2 ;  /* 0x00000002080e9211 */ /* 0x010fc600078410ff */
[----:B------:R2:W-:Y:S01]  /*c450*/  @!P3 ST.E.64 [R16.64], R74 ;  /* 0x0000004a1000b985 */ /* 0x0005e2000c101b08 */
[----:B------:R-:W-:Y:S02]  /*c460*/  ISETP.GE.AND P3, PT, R6, c[0x0][0x3c8], PT ;  /* 0x0000f20006007a0c */ /* 0x000fe40003f66270 */
[----:B------:R-:W-:Y:S02]  /*c470*/  @!P1 LEA.HI.X R15, R8, R12, R24, 0x2, P2 ;  /* 0x0000000c080f9211 */ /* 0x000fe400010f1418 */
[----:B------:R-:W-:-:S03]  /*c480*/  ISETP.GE.AND P2, PT, R4, c[0x0][0x3c8], PT ;  /* 0x0000f20004007a0c */ /* 0x000fc60003f46270 */
[----:B------:R4:W-:Y:S01]  /*c490*/  @!P1 ST.E.64 [R14.64], R60 ;  /* 0x0000003c0e009985 */ /* 0x0009e2000c101b08 */
[----:B--2---:R-:W-:-:S04]  /*c4a0*/  @!P6 LEA R16, P1, R7, R2, 0x2 ;  /* 0x000000020710e211 */ /* 0x004fc800078210ff */
[----:B------:R-:W-:Y:S02]  /*c4b0*/  @!P6 LEA.HI.X R17, R7, R12, R25, 0x2, P1 ;  /* 0x0000000c0711e211 */ /* 0x000fe400008f1419 */
[----:B----4-:R-:W-:-:S03]  /*c4c0*/  @!P3 LEA R14, P1, R6, R2, 0x2 ;  /* 0x00000002060eb211 */ /* 0x010fc600078210ff */
[----:B------:R2:W-:Y:S01]  /*c4d0*/  @!P6 ST.E.64 [R16.64], R78 ;  /* 0x0000004e1000e985 */ /* 0x0005e2000c101b08 */
[----:B------:R-:W-:Y:S02]  /*c4e0*/  @!P3 LEA.HI.X R15, R6, R12, R26, 0x2, P1 ;  /* 0x0000000c060fb211 */ /* 0x000fe400008f141a */
[----:B------:R-:W-:-:S03]  /*c4f0*/  @!P2 LEA R2, P1, R4, R2, 0x2 ;  /* 0x000000020402a211 */ /* 0x000fc600078210ff */
[----:B------:R2:W-:Y:S01]  /*c500*/  @!P3 ST.E.64 [R14.64], R76 ;  /* 0x0000004c0e00b985 */ /* 0x0005e2000c101b08 */
[----:B------:R-:W-:-:S05]  /*c510*/  @!P2 LEA.HI.X R3, R4, R12, R27, 0x2, P1 ;  /* 0x0000000c0403a211 */ /* 0x000fca00008f141b */
[----:B------:R2:W-:Y:S04]  /*c520*/  @!P2 ST.E.64 [R2.64], R56 ;  /* 0x000000380200a985 */ /* 0x0005e8000c101b08 */
.L_x_100:
[----:B------:R-:W-:Y:S05]  /*c530*/  BSYNC B0 ;  /* 0x0000000000007941 */ /* 0x000fea0003800000 */
.L_x_99:
[----:B------:R-:W-:Y:S05]  /*c540*/  BRA.DIV ~URZ, `(.L_x_101) ;  /* 0x000035427f007947 */ /* 0x000fea000b800000 */
[----:B--2---:R2:W1:Y:S04]  /*c550*/  SHFL.IDX PT, R12, R13, 0x1, 0x1c1f ;  /* 0x003c1f000d0c7f89 */ /* 0x00446800000e0000 */
[----:B----4-:R2:W4:Y:S02]  /*c560*/  SHFL.IDX PT, R2, R20, 0x1, 0x1c1f ;  /* 0x003c1f0014027f89 */ /* 0x01052400000e0000 */
.L_x_174:
[----:B------:R-:W-:Y:S01]  /*c570*/  BSSY B0, `(.L_x_102) ;  /* 0x0000023000007945 */ /* 0x000fe20003800000 */
[----:B------:R-:W-:Y:S05]  /*c580*/  @P0 BRA `(.L_x_103) ;  /* 0x0000021000000947 */ /* 0x000fea0003800000 */
[----:B------:R-:W5:Y:S01]  /*c590*/  LDL R5, [R1+0x4c] ;  /* 0x00004c0001057983 */ /* 0x000f620000100800 */
[----:B------:R-:W-:Y:S02]  /*c5a0*/  ISETP.GE.AND P6, PT, R0, c[0x0][0x3c8], PT ;  /* 0x0000f20000007a0c */ /* 0x000fe40003fc6270 */
[----:B------:R-:W-:Y:S02]  /*c5b0*/  ISETP.GE.AND P1, PT, R11, c[0x0][0x3c8], PT ;  /* 0x0000f2000b007a0c */ /* 0x000fe40003f26270 */
[----:B------:R-:W-:-:S09]  /*c5c0*/  ISETP.GE.AND P0, PT, R10, c[0x0][0x3c8], PT ;  /* 0x0000f2000a007a0c */ /* 0x000fd20003f06270 */
[----:B----4-:R-:W-:-:S04]  /*c5d0*/  @!P6 LEA R14, P3, R0, R2, 0x2 ;  /* 0x00000002000ee211 */ /* 0x010fc800078610ff */
[----:B-1----:R-:W-:Y:S02]  /*c5e0*/  @!P6 LEA.HI.X R15, R0, R12, R21, 0x2, P3 ;  /* 0x0000000c000fe211 */ /* 0x002fe400018f1415 */
[----:B------:R-:W-:Y:S02]  /*c5f0*/  ISETP.GE.AND P3, PT, R8, c[0x0][0x3c8], PT ;  /* 0x0000f20008007a0c */ /* 0x000fe40003f66270 */
[----:B-----5:R-:W-:-:S13]  /*c600*/  ISETP.GE.AND P2, PT, R5, c[0x0][0x3c8], PT ;  /* 0x0000f20005007a0c */ /* 0x020fda0003f46270 */
[----:B------:R-:W-:-:S04]  /*c610*/  @!P2 IMAD.MOV.U32 R3, RZ, RZ, R12 ;  /* 0x000000ffff03a224 */ /* 0x000fc800078e000c */
[----:B------:R-:W-:-:S05]  /*c620*/  @!P2 IMAD.WIDE R16, R5, 0x4, R2 ;  /* 0x000000040510a825 */ /* 0x000fca00078e0202 */
[----:B------:R1:W-:Y:S04]  /*c630*/  @!P2 ST.E.64 [R16.64], R82 ;  /* 0x000000521000a985 */ /* 0x0003e8000c101b08 */
[----:B------:R4:W-:Y:S01]  /*c640*/  @!P6 ST.E.64 [R14.64], R84 ;  /* 0x000000540e00e985 */ /* 0x0009e2000c101b08 */
[----:B-1----:R-:W-:-:S04]  /*c650*/  @!P1 LEA R16, P2, R11, R2, 0x2 ;  /* 0x000000020b109211 */ /* 0x002fc800078410ff */
[----:B------:R-:W-:Y:S02]  /*c660*/  @!P1 LEA.HI.X R17, R11, R12, R22, 0x2, P2 ;  /* 0x0000000c0b119211 */ /* 0x000fe400010f1416 */
[C---:B----4-:R-:W-:Y:S02]  /*c670*/  @!P0 LEA R14, P6, R10.reuse, R2, 0x2 ;  /* 0x000000020a0e8211 */ /* 0x050fe400078c10ff */
[----:B------:R-:W-:Y:S01]  /*c680*/  ISETP.GE.AND P2, PT, R7, c[0x0][0x3c8], PT ;  /* 0x0000f20007007a0c */ /* 0x000fe20003f46270 */
[----:B------:R1:W-:Y:S01]  /*c690*/  @!P1 ST.E.64 [R16.64], R86 ;  /* 0x0000005610009985 */ /* 0x0003e2000c101b08 */
[----:B------:R-:W-:Y:S02]  /*c6a0*/  @!P0 LEA.HI.X R15, R10, R12, R23, 0x2, P6 ;  /* 0x0000000c0a0f8211 */ /* 0x000fe400030f1417 */
[----:B------:R-:W-:Y:S02]  /*c6b0*/  ISETP.GE.AND P1, PT, R6, c[0x0][0x3c8], PT ;  /* 0x0000f20006007a0c */ /* 0x000fe40003f26270 */
[----:B------:R-:W-:Y:S01]  /*c6c0*/  @!P3 LEA R18, P6, R8, R2, 0x2 ;  /* 0x000000020812b211 */ /* 0x000fe200078c10ff */
[----:B------:R4:W-:Y:S01]  /*c6d0*/  @!P0 ST.E.64 [R14.64], R92 ;  /* 0x0000005c0e008985 */ /* 0x0009e2000c101b08 */
[----:B------:R-:W-:-:S02]  /*c6e0*/  ISETP.GE.AND P0, PT, R4, c[0x0][0x3c8], PT ;  /* 0x0000f20004007a0c */ /* 0x000fc40003f06270 */
[----:B------:R-:W-:-:S05]  /*c6f0*/  @!P3 LEA.HI.X R19, R8, R12, R24, 0x2, P6 ;  /* 0x0000000c0813b211 */ /* 0x000fca00030f1418 */
[----:B------:R2:W-:Y:S01]  /*c700*/  @!P3 ST.E.64 [R18.64], R100 ;  /* 0x000000641200b985 */ /* 0x0005e2000c101b08 */
[----:B-1----:R-:W-:-:S04]  /*c710*/  @!P2 LEA R16, P6, R7, R2, 0x2 ;  /* 0x000000020710a211 */ /* 0x002fc800078c10ff */
        /* <DEDUP_REMOVED lines=8> */
.L_x_103:
[----:B------:R-:W-:Y:S05]  /*c7a0*/  BSYNC B0 ;  /* 0x0000000000007941 */ /* 0x000fea0003800000 */
.L_x_102:
[----:B------:R-:W-:Y:S05]  /*c7b0*/  BRA.DIV ~URZ, `(.L_x_104) ;  /* 0x000033a27f007947 */ /* 0x000fea000b800000 */
[----:B-1----:R1:W2:Y:S02]  /*c7c0*/  SHFL.IDX PT, R12, R13, 0x2, 0x1c1f ;  /* 0x005c1f000d0c7f89 */ /* 0x0022a400000e0000 */
.L_x_175:
[----:B------:R-:W-:Y:S05]  /*c7d0*/  BRA.DIV ~URZ, `(.L_x_105) ;  /* 0x000033f27f007947 */ /* 0x000fea000b800000 */
[----:B--2-4-:R2:W4:Y:S02]  /*c7e0*/  SHFL.IDX PT, R2, R20, 0x2, 0x1c1f ;  /* 0x005c1f0014027f89 */ /* 0x01452400000e0000 */
.L_x_176:
[----:B------:R-:W-:Y:S01]  /*c7f0*/  BSSY B0, `(.L_x_106) ;  /* 0x0000023000007945 */ /* 0x000fe20003800000 */
[----:B------:R-:W-:Y:S05]  /*c800*/  @P4 BRA `(.L_x_107) ;  /* 0x0000021000004947 */ /* 0x000fea0003800000 */
[----:B------:R-:W5:Y:S01]  /*c810*/  LDL R5, [R1+0x4c] ;  /* 0x00004c0001057983 */ /* 0x000f620000100800 */
[----:B------:R-:W-:Y:S02]  /*c820*/  ISETP.GE.AND P1, PT, R0, c[0x0][0x3c8], PT ;  /* 0x0000f20000007a0c */ /* 0x000fe40003f26270 */
[----:B------:R-:W-:Y:S02]  /*c830*/  ISETP.GE.AND P0, PT, R11, c[0x0][0x3c8], PT ;  /* 0x0000f2000b007a0c */ /* 0x000fe40003f06270 */
[----:B------:R-:W-:-:S09]  /*c840*/  ISETP.GE.AND P4, PT, R10, c[0x0][0x3c8], PT ;  /* 0x0000f2000a007a0c */ /* 0x000fd20003f86270 */
[CC--:B----4-:R-:W-:Y:S02]  /*c850*/  @!P1 LEA R14, P6, R0.reuse, R2.reuse, 0x2 ;  /* 0x00000002000e9211 */ /* 0x0d0fe400078c10ff */
[C---:B------:R-:W-:Y:S02]  /*c860*/  @!P0 LEA R16, P2, R11.reuse, R2, 0x2 ;  /* 0x000000020b108211 */ /* 0x040fe400078410ff */
[-C--:B------:R-:W-:Y:S02]  /*c870*/  @!P1 LEA.HI.X R15, R0, R12.reuse, R21, 0x2, P6 ;  /* 0x0000000c000f9211 */ /* 0x080fe400030f1415 */
[----:B------:R-:W-:Y:S02]  /*c880*/  @!P0 LEA.HI.X R17, R11, R12, R22, 0x2, P2 ;  /* 0x0000000c0b118211 */ /* 0x000fe400010f1416 */
[----:B------:R-:W-:Y:S02]  /*c890*/  ISETP.GE.AND P2, PT, R7, c[0x0][0x3c8], PT ;  /* 0x0000f20007007a0c */ /* 0x000fe40003f46270 */
[----:B-----5:R-:W-:-:S13]  /*c8a0*/  ISETP.GE.AND P3, PT, R5, c[0x0][0x3c8], PT ;  /* 0x0000f20005007a0c */ /* 0x020fda0003f66270 */
[----:B------:R-:W-:-:S04]  /*c8b0*/  @!P3 IMAD.MOV.U32 R3, RZ, RZ, R12 ;  /* 0x000000ffff03b224 */ /* 0x000fc800078e000c */
[----:B------:R-:W-:-:S05]  /*c8c0*/  @!P3 IMAD.WIDE R18, R5, 0x4, R2 ;  /* 0x000000040512b825 */ /* 0x000fca00078e0202 */
[----:B------:R-:W-:Y:S01]  /*c8d0*/  @!P3 ST.E.64 [R18.64], R44 ;  /* 0x0000002c1200b985 */ /* 0x000fe2000c101b08 */
[----:B------:R-:W-:-:S03]  /*c8e0*/  ISETP.GE.AND P3, PT, R8, c[0x0][0x3c8], PT ;  /* 0x0000f20008007a0c */ /* 0x000fc60003f66270 */
[----:B------:R4:W-:Y:S01]  /*c8f0*/  @!P1 ST.E.64 [R14.64], R34 ;  /* 0x000000220e009985 */ /* 0x0009e2000c101b08 */
[----:B------:R-:W-:-:S03]  /*c900*/  ISETP.GE.AND P1, PT, R6, c[0x0][0x3c8], PT ;  /* 0x0000f20006007a0c */ /* 0x000fc60003f26270 */
[----:B------:R5:W-:Y:S01]  /*c910*/  @!P0 ST.E.64 [R16.64], R36 ;  /* 0x0000002410008985 */ /* 0x000be2000c101b08 */
[----:B------:R-:W-:Y:S02]  /*c920*/  ISETP.GE.AND P0, PT, R4, c[0x0][0x3c8], PT ;  /* 0x0000f20004007a0c */ /* 0x000fe40003f06270 */
[----:B----4-:R-:W-:-:S04]  /*c930*/  @!P4 LEA R14, P6, R10, R2, 0x2 ;  /* 0x000000020a0ec211 */ /* 0x010fc800078c10ff */
[----:B------:R-:W-:Y:S02]  /*c940*/  @!P4 LEA.HI.X R15, R10, R12, R23, 0x2, P6 ;  /* 0x0000000c0a0fc211 */ /* 0x000fe400030f1417 */
[----:B------:R-:W-:-:S03]  /*c950*/  @!P3 LEA R18, P6, R8, R2, 0x2 ;  /* 0x000000020812b211 */ /* 0x000fc600078c10ff */
[----:B------:R4:W-:Y:S01]  /*c960*/  @!P4 ST.E.64 [R14.64], R38 ;  /* 0x000000260e00c985 */ /* 0x0009e2000c101b08 */
[C---:B-----5:R-:W-:Y:S02]  /*c970*/  @!P2 LEA R16, P4, R7.reuse, R2, 0x2 ;  /* 0x000000020710a211 */ /* 0x060fe400078810ff */
[-C--:B------:R-:W-:Y:S02]  /*c980*/  @!P3 LEA.HI.X R19, R8, R12.reuse, R24, 0x2, P6 ;  /* 0x0000000c0813b211 */ /* 0x080fe400030f1418 */
[----:B------:R-:W-:-:S03]  /*c990*/  @!P2 LEA.HI.X R17, R7, R12, R25, 0x2, P4 ;  /* 0x0000000c0711a211 */ /* 0x000fc600020f1419 */
[----:B------:R1:W-:Y:S04]  /*c9a0*/  @!P3 ST.E.64 [R18.64], R50 ;  /* 0x000000321200b985 */ /* 0x0003e8000c101b08 */
[----:B------:R1:W-:Y:S01]  /*c9b0*/  @!P2 ST.E.64 [R16.64], R46 ;  /* 0x0000002e1000a985 */ /* 0x0003e2000c101b08 */
[-C--:B----4-:R-:W-:Y:S02]  /*c9c0*/  @!P1 LEA R14, P6, R6, R2.reuse, 0x2 ;  /* 0x00000002060e9211 */ /* 0x090fe400078c10ff */
[----:B------:R-:W-:Y:S02]  /*c9d0*/  @!P0 LEA R2, P4, R4, R2, 0x2 ;  /* 0x0000000204028211 */ /* 0x000fe400078810ff */
[-C--:B------:R-:W-:Y:S02]  /*c9e0*/  @!P1 LEA.HI.X R15, R6, R12.reuse, R26, 0x2, P6 ;  /* 0x0000000c060f9211 */ /* 0x080fe400030f141a */
[----:B------:R-:W-:-:S03]  /*c9f0*/  @!P0 LEA.HI.X R3, R4, R12, R27, 0x2, P4 ;  /* 0x0000000c04038211 */ /* 0x000fc600020f141b */
[----:B------:R1:W-:Y:S04]  /*ca00*/  @!P1 ST.E.64 [R14.64], R40 ;  /* 0x000000280e009985 */ /* 0x0003e8000c101b08 */
[----:B------:R1:W-:Y:S02]  /*ca10*/  @!P0 ST.E.64 [R2.64], R28 ;  /* 0x0000001c02008985 */ /* 0x0003e4000c101b08 */
.L_x_107:
[----:B------:R-:W-:Y:S05]  /*ca20*/  BSYNC B0 ;  /* 0x0000000000007941 */ /* 0x000fea0003800000 */
.L_x_106:
[----:B------:R-:W-:Y:S05]  /*ca30*/  BRA.DIV ~URZ, `(.L_x_108) ;  /* 0x000032027f007947 */ /* 0x000fea000b800000 */
[----:B------:R1:W2:Y:S04]  /*ca40*/  SHFL.IDX PT, R12, R13, 0x3, 0x1c1f ;  /* 0x007c1f000d0c7f89 */ /* 0x0002a800000e0000 */
[----:B-1--4-:R1:W4:Y:S02]  /*ca50*/  SHFL.IDX PT, R2, R20, 0x3, 0x1c1f ;  /* 0x007c1f0014027f89 */ /* 0x01232400000e0000 */
.L_x_177:
[----:B------:R-:W-:Y:S05]  /*ca60*/  @P5 BRA `(.L_x_96) ;  /* 0x00000ea000005947 */ /* 0x000fea0003800000 */
[----:B------:R-:W5:Y:S01]  /*ca70*/  LDL R5, [R1+0x4c] ;  /* 0x00004c0001057983 */ /* 0x000f620000100800 */
[----:B------:R-:W-:Y:S02]  /*ca80*/  ISETP.GE.AND P5, PT, R0, c[0x0][0x3c8], PT ;  /* 0x0000f20000007a0c */ /* 0x000fe40003fa6270 */
[----:B------:R-:W-:-:S02]  /*ca90*/  ISETP.GE.AND P4, PT, R11, c[0x0][0x3c8], PT ;  /* 0x0000f2000b007a0c */ /* 0x000fc40003f86270 */
[----:B------:R-:W-:Y:S02]  /*caa0*/  ISETP.GE.AND P3, PT, R10, c[0x0][0x3c8], PT ;  /* 0x0000f2000a007a0c */ /* 0x000fe40003f66270 */
[----:B------:R-:W-:Y:S02]  /*cab0*/  ISETP.GE.AND P2, PT, R8, c[0x0][0x3c8], PT ;  /* 0x0000f20008007a0c */ /* 0x000fe40003f46270 */
[----:B------:R-:W-:-:S05]  /*cac0*/  ISETP.GE.AND P1, PT, R7, c[0x0][0x3c8], PT ;  /* 0x0000f20007007a0c */ /* 0x000fca0003f26270 */
[----:B-1234-:R-:W-:-:S04]  /*cad0*/  @!P5 LEA R20, P6, R0, R2, 0x2 ;  /* 0x000000020014d211 */ /* 0x01efc800078c10ff */
[----:B------:R-:W-:Y:S02]  /*cae0*/  @!P5 LEA.HI.X R21, R0, R12, R21, 0x2, P6 ;  /* 0x0000000c0015d211 */ /* 0x000fe400030f1415 */
[----:B------:R-:W-:-:S04]  /*caf0*/  @!P3 LEA R16, P6, R10, R2, 0x2 ;  /* 0x000000020a10b211 */ /* 0x000fc800078c10ff */
[----:B------:R-:W-:Y:S02]  /*cb00*/  @!P3 LEA.HI.X R17, R10, R12, R23, 0x2, P6 ;  /* 0x0000000c0a11b211 */ /* 0x000fe400030f1417 */
[----:B-----5:R-:W-:-:S13]  /*cb10*/  ISETP.GE.AND P0, PT, R5, c[0x0][0x3c8], PT ;  /* 0x0000f20005007a0c */ /* 0x020fda0003f06270 */
[----:B------:R-:W-:-:S04]  /*cb20*/  @!P0 IMAD.MOV.U32 R3, RZ, RZ, R12 ;  /* 0x000000ffff038224 */ /* 0x000fc800078e000c */
[----:B------:R-:W-:-:S05]  /*cb30*/  @!P0 IMAD.WIDE R14, R5, 0x4, R2 ;  /* 0x00000004050e8825 */ /* 0x000fca00078e0202 */
[----:B------:R1:W-:Y:S01]  /*cb40*/  @!P0 ST.E.64 [R14.64], R32 ;  /* 0x000000200e008985 */ /* 0x0003e2000c101b08 */
[----:B------:R-:W-:-:S03]  /*cb50*/  @!P4 LEA R18, P0, R11, R2, 0x2 ;  /* 0x000000020b12c211 */ /* 0x000fc600078010ff */
[----:B------:R2:W-:Y:S01]  /*cb60*/  @!P5 ST.E.64 [R20.64], R68 ;  /* 0x000000441400d985 */ /* 0x0005e2000c101b08 */
[----:B------:R-:W-:Y:S02]  /*cb70*/  @!P4 LEA.HI.X R19, R11, R12, R22, 0x2, P0 ;  /* 0x0000000c0b13c211 */ /* 0x000fe400000f1416 */
[----:B------:R-:W-:-:S03]  /*cb80*/  ISETP.GE.AND P0, PT, R6, c[0x0][0x3c8], PT ;  /* 0x0000f20006007a0c */ /* 0x000fc60003f06270 */
[----:B------:R2:W-:Y:S04]  /*cb90*/  @!P4 ST.E.64 [R18.64], R58 ;  /* 0x0000003a1200c985 */ /* 0x0005e8000c101b08 */
[----:B------:R2:W-:Y:S01]  /*cba0*/  @!P3 ST.E.64 [R16.64], R54 ;  /* 0x000000361000b985 */ /* 0x0005e2000c101b08 */
[----:B-1----:R-:W-:-:S04]  /*cbb0*/  @!P2 LEA R14, P6, R8, R2, 0x2 ;  /* 0x00000002080ea211 */ /* 0x002fc800078c10ff */
[----:B------:R-:W-:Y:S02]  /*cbc0*/  @!P2 LEA.HI.X R15, R8, R12, R24, 0x2, P6 ;  /* 0x0000000c080fa211 */ /* 0x000fe400030f1418 */
[----:B------:R-:W-:-:S03]  /*cbd0*/  @!P1 LEA R10, P6, R7, R2, 0x2 ;  /* 0x00000002070a9211 */ /* 0x000fc600078c10ff */
[----:B------:R2:W-:Y:S01]  /*cbe0*/  @!P2 ST.E.64 [R14.64], R52 ;  /* 0x000000340e00a985 */ /* 0x0005e2000c101b08 */
[----:B------:R-:W-:Y:S02]  /*cbf0*/  @!P1 LEA.HI.X R11, R7, R12, R25, 0x2, P6 ;  /* 0x0000000c070b9211 */ /* 0x000fe400030f1419 */
[----:B------:R-:W-:-:S03]  /*cc00*/  @!P0 LEA R8, P6, R6, R2, 0x2 ;  /* 0x0000000206088211 */ /* 0x000fc600078c10ff */
[----:B------:R2:W-:Y:S01]  /*cc10*/  @!P1 ST.E.64 [R10.64], R48 ;  /* 0x000000300a009985 */ /* 0x0005e2000c101b08 */
[----:B------:R-:W-:-:S05]  /*cc20*/  @!P0 LEA.HI.X R9, R6, R12, R26, 0x2, P6 ;  /* 0x0000000c06098211 */ /* 0x000fca00030f141a */
[----:B------:R2:W-:Y:S01]  /*cc30*/  @!P0 ST.E.64 [R8.64], R42 ;  /* 0x0000002a08008985 */ /* 0x0005e2000c101b08 */
[----:B------:R-:W-:-:S13]  /*cc40*/  ISETP.GE.AND P0, PT, R4, c[0x0][0x3c8], PT ;  /* 0x0000f20004007a0c */ /* 0x000fda0003f06270 */
[----:B------:R-:W-:Y:S05]  /*cc50*/  @P0 BRA `(.L_x_96) ;  /* 0x00000cb000000947 */ /* 0x000fea0003800000 */
[----:B------:R-:W-:-:S04]  /*cc60*/  LEA R2, P0, R4, R2, 0x2 ;  /* 0x0000000204027211 */ /* 0x000fc800078010ff */
[----:B------:R-:W-:-:S05]  /*cc70*/  LEA.HI.X R3, R4, R12, R27, 0x2, P0 ;  /* 0x0000000c04037211 */ /* 0x000fca00000f141b */
[----:B------:R1:W-:Y:S01]  /*cc80*/  ST.E.64 [R2.64], R30 ;  /* 0x0000001e02007985 */ /* 0x0003e2000c101b08 */
[----:B------:R-:W-:Y:S05]  /*cc90*/  BRA `(.L_x_96) ;  /* 0x00000c7000007947 */ /* 0x000fea0003800000 */
.L_x_81:
[----:B------:R-:W2:Y:S04]  /*cca0*/  LDL.LU R7, [R1+0x50] ;  /* 0x0000500001077983 */ /* 0x000ea80000300800 */
[----:B-1----:R-:W3:Y:S01]  /*ccb0*/  LDL R6, [R1+0x10] ;  /* 0x0000100001067983 */ /* 0x002ee20000100800 */
[----:B------:R-:W-:Y:S01]  /*ccc0*/  ISETP.NE.U32.AND P1, PT, RZ, c[0x0][0x508], PT ;  /* 0x00014200ff007a0c */ /* 0x000fe20003f25070 */
[----:B------:R-:W-:Y:S01]  /*ccd0*/  IMAD.MOV.U32 R4, RZ, RZ, 0x4 ;  /* 0x00000004ff047424 */ /* 0x000fe200078e00ff */
[----:B------:R-:W-:Y:S01]  /*cce0*/  ISETP.NE.U32.AND P2, PT, RZ, c[0x0][0x500], PT ;  /* 0x00014000ff007a0c */ /* 0x000fe20003f45070 */
[----:B------:R-:W-:Y:S01]  /*ccf0*/  IMAD.MOV.U32 R0, RZ, RZ, RZ ;  /* 0x000000ffff007224 */ /* 0x000fe200078e00ff */
[----:B------:R-:W-:Y:S01]  /*cd00*/  ISETP.NE.AND.EX P1, PT, RZ, c[0x0][0x50c], PT, P1 ;  /* 0x00014300ff007a0c */ /* 0x000fe20003f25310 */
[----:B------:R-:W-:Y:S01]  /*cd10*/  IMAD.MOV.U32 R20, RZ, RZ, c[0x0][0x388] ;  /* 0x0000e200ff147624 */ /* 0x000fe200078e00ff */
[----:B------:R-:W-:-:S11]  /*cd20*/  ISETP.NE.AND.EX P2, PT, RZ, c[0x0][0x504], PT, P2 ;  /* 0x00014100ff007a0c */ /* 0x000fd60003f45320 */
[C---:B---3--:R-:W-:Y:S01]  /*cd30*/  @P1 LEA R2, P0, R6.reuse, c[0x0][0x508], 0x2 ;  /* 0x0001420006021a11 */ /* 0x048fe200078010ff */
[----:B------:R-:W-:-:S03]  /*cd40*/  IMAD.WIDE R4, R6, R4, c[0x0][0x500] ;  /* 0x0001400006047625 */ /* 0x000fc600078e0204 */
[----:B------:R-:W-:Y:S02]  /*cd50*/  @P1 LEA.HI.X R3, R6, c[0x0][0x50c], R8, 0x2, P0 ;  /* 0x0001430006031a11 */ /* 0x000fe400000f1408 */
[----:B------:R1:W5:Y:S04]  /*cd60*/  @P2 LDG.E R0, [R4.64] ;  /* 0x0000000804002981 */ /* 0x000368000c1e1900 */
[----:B------:R1:W5:Y:S01]  /*cd70*/  @P1 LDG.E R20, [R2.64] ;  /* 0x0000000802141981 */ /* 0x000362000c1e1900 */
[----:B--2---:R-:W-:-:S04]  /*cd80*/  ISETP.NE.AND P0, PT, R7, RZ, PT ;  /* 0x000000ff0700720c */ /* 0x004fc80003f05270 */
[----:B------:R-:W-:Y:S01]  /*cd90*/  SEL R19, R7, c[0x0][0x3d4], P0 ;  /* 0x0000f50007137a07 */ /* 0x000fe20000000000 */
[----:B------:R-:W-:Y:S05]  /*cda0*/  @P1 BRA `(.L_x_109) ;  /* 0x0000004000001947 */ /* 0x000fea0003800000 */
[----:B------:R-:W-:Y:S05]  /*cdb0*/  @!P2 BRA `(.L_x_109) ;  /* 0x000000300000a947 */ /* 0x000fea0003800000 */
[----:B-1----:R1:W2:Y:S04]  /*cdc0*/  LDG.E R2, [R4.64] ;  /* 0x0000000804027981 */ /* 0x0022a8000c1e1900 */
[----:B-1----:R-:W2:Y:S02]  /*cdd0*/  LDG.E R4, [R4.64+0x4] ;  /* 0x0000040804047981 */ /* 0x002ea4000c1e1900 */
[----:B--2--5:R-:W-:Y:S02]  /*cde0*/  IADD3 R20, -R2, R4, RZ ;  /* 0x0000000402147210 */ /* 0x024fe40007ffe1ff */
.L_x_109:
[----:B-1----:R-:W1:Y:S01]  /*cdf0*/  S2R R4, SR_TID.X ;  /* 0x0000000000047919 */ /* 0x002e620000002100 */
[----:B------:R-:W-:Y:S01]  /*ce00*/  BSSY B0, `(.L_x_110) ;  /* 0x0000038000007945 */ /* 0x000fe20003800000 */
[----:B------:R-:W-:Y:S02]  /*ce10*/  SEL R12, R6, RZ, !P2 ;  /* 0x000000ff060c7207 */ /* 0x000fe40005000000 */
[----:B------:R-:W-:-:S02]  /*ce20*/  SEL R21, R8, RZ, !P2 ;  /* 0x000000ff08157207 */ /* 0x000fc40005000000 */
[----:B-----5:R-:W-:Y:S02]  /*ce30*/  SHF.R.S32.HI R17, RZ, 0x1f, R0 ;  /* 0x0000001fff117819 */ /* 0x020fe40000011400 */
[----:B-1----:R-:W-:-:S13]  /*ce40*/  ISETP.GT.AND P0, PT, R4, 0x7f, PT ;  /* 0x0000007f0400780c */ /* 0x002fda0003f04270 */
[----:B------:R-:W-:Y:S05]  /*ce50*/  @P0 BRA `(.L_x_111) ;  /* 0x0000032000000947 */ /* 0x000fea0003800000 */
[----:B------:R-:W2:Y:S01]  /*ce60*/  LDL R3, [R1+0x24] ;  /* 0x0000240001037983 */ /* 0x000ea20000100800 */
[----:B------:R-:W-:Y:S01]  /*ce70*/  IMAD R2, R20, c[0x0][0x4e8], RZ ;  /* 0x00013a0014027a24 */ /* 0x000fe200078e02ff */
[----:B--2---:R-:W-:-:S04]  /*ce80*/  LEA R13, R3, R4, 0x7 ;  /* 0x00000004030d7211 */ /* 0x004fc800078e38ff */
[----:B------:R-:W-:-:S13]  /*ce90*/  ISETP.GE.AND P0, PT, R13, R2, PT ;  /* 0x000000020d00720c */ /* 0x000fda0003f06270 */
[----:B------:R-:W-:Y:S05]  /*cea0*/  @P0 BRA `(.L_x_111) ;  /* 0x000002d000000947 */ /* 0x000fea0003800000 */
[----:B------:R-:W2:Y:S04]  /*ceb0*/  LDL R4, [R1+0x48] ;  /* 0x0000480001047983 */ /* 0x000ea80000100800 */
[----:B------:R-:W3:Y:S01]  /*cec0*/  LDL.LU R22, [R1+0x54] ;  /* 0x0000540001167983 */ /* 0x000ee20000300800 */
[----:B------:R-:W-:Y:S01]  /*ced0*/  IMAD.MOV.U32 R2, RZ, RZ, 0x368 ;  /* 0x00000368ff027424 */ /* 0x000fe200078e00ff */
[----:B------:R-:W-:-:S04]  /*cee0*/  ISETP.GT.AND P2, PT, R19, 0x1, PT ;  /* 0x000000011300780c */ /* 0x000fc80003f44270 */
[----:B------:R-:W-:-:S04]  /*cef0*/  SEL R2, R2, 0x328, P2 ;  /* 0x0000032802027807 */ /* 0x000fc80001000000 */
[----:B------:R1:W4:Y:S08]  /*cf00*/  LDC.64 R8, c[0x0][R2+0x170] ;  /* 0x00005c0002087b82 */ /* 0x0003300000000a00 */
[----:B------:R1:W2:Y:S08]  /*cf10*/  LDC.64 R6, c[0x0][R2+0x168] ;  /* 0x00005a0002067b82 */ /* 0x0002b00000000a00 */
[----:B------:R1:W5:Y:S08]  /*cf20*/  LDC.64 R14, c[0x0][R2+0x178] ;  /* 0x00005e00020e7b82 */ /* 0x0003700000000a00 */
[----:B------:R1:W2:Y:S02]  /*cf30*/  LDC.64 R10, c[0x0][R2+0x160] ;  /* 0x00005800020a7b82 */ /* 0x0002a40000000a00 */
[----:B-1----:R-:W-:-:S02]  /*cf40*/  IMAD.MOV.U32 R2, RZ, RZ, c[0x0][0x4e8] ;  /* 0x00013a00ff027624 */ /* 0x002fc400078e00ff */
[----:B----4-:R-:W-:-:S03]  /*cf50*/  IMAD R3, R9, R12, RZ ;  /* 0x0000000c09037224 */ /* 0x010fc600078e02ff */
[----:B------:R-:W-:Y:S02]  /*cf60*/  ISETP.NE.AND P0, PT, R2, 0x1, PT ;  /* 0x000000010200780c */ /* 0x000fe40003f05270 */
[----:B------:R-:W-:-:S11]  /*cf70*/  MOV R2, R13 ;  /* 0x0000000d00027202 */ /* 0x000fd60000000f00 */
[----:B------:R-:W-:-:S05]  /*cf80*/  @P0 IMAD.HI.U32 R16, R13, c[0x0][0x4ec], RZ ;  /* 0x00013b000d100a27 */ /* 0x000fca00078e00ff */
[----:B------:R-:W-:Y:S01]  /*cf90*/  @P0 SHF.R.U32.HI R2, RZ, c[0x0][0x4f0], R16 ;  /* 0x00013c00ff020a19 */ /* 0x000fe20000011610 */
[-C--:B--2---:R-:W-:Y:S02]  /*cfa0*/  IMAD R9, R7, R4.reuse, RZ ;  /* 0x0000000407097224 */ /* 0x084fe400078e02ff */
[----:B------:R-:W-:-:S04]  /*cfb0*/  IMAD.WIDE.U32 R6, R6, R4, RZ ;  /* 0x0000000406067225 */ /* 0x000fc800078e00ff */
[----:B------:R-:W-:-:S04]  /*cfc0*/  IMAD.WIDE.U32 R4, R8, R12, RZ ;  /* 0x0000000c08047225 */ /* 0x000fc800078e00ff */
[----:B------:R-:W-:Y:S01]  /*cfd0*/  IMAD R8, R8, R21, R3 ;  /* 0x0000001508087224 */ /* 0x000fe200078e0203 */
[----:B---3--:R-:W-:Y:S01]  /*cfe0*/  SEL R3, R22, RZ, P2 ;  /* 0x000000ff16037207 */ /* 0x008fe20001000000 */
[----:B------:R-:W-:Y:S01]  /*cff0*/  IMAD.IADD R9, R7, 0x1, R9 ;  /* 0x0000000107097824 */ /* 0x000fe200078e0209 */
[----:B------:R-:W-:Y:S01]  /*d000*/  IADD3 R16, P1, P0, R4, R6, R0 ;  /* 0x0000000604107210 */ /* 0x000fe2000783e000 */
[----:B------:R-:W-:Y:S01]  /*d010*/  IMAD.MOV R6, RZ, RZ, -R2 ;  /* 0x000000ffff067224 */ /* 0x000fe200078e0a02 */
[----:B------:R-:W-:Y:S01]  /*d020*/  IADD3 R7, R5, R8, RZ ;  /* 0x0000000805077210 */ /* 0x000fe20007ffe0ff */
[-C--:B-----5:R-:W-:Y:S02]  /*d030*/  IMAD R8, R15, R3.reuse, RZ ;  /* 0x000000030f087224 */ /* 0x0a0fe400078e02ff */
[----:B------:R-:W-:Y:S01]  /*d040*/  IMAD.WIDE.U32 R4, R14, R3, RZ ;  /* 0x000000030e047225 */ /* 0x000fe200078e00ff */
[----:B------:R-:W-:-:S03]  /*d050*/  IADD3.X R9, R7, R9, R17, P1, P0 ;  /* 0x0000000907097210 */ /* 0x000fc60000fe0411 */
[----:B------:R-:W-:Y:S01]  /*d060*/  IMAD R3, R6, c[0x0][0x4e8], R13 ;  /* 0x00013a0006037a24 */ /* 0x000fe200078e020d */
[----:B------:R-:W-:Y:S02]  /*d070*/  IADD3 R7, R5, R8, RZ ;  /* 0x0000000805077210 */ /* 0x000fe40007ffe0ff */
[----:B------:R-:W-:Y:S02]  /*d080*/  IADD3 R4, P1, P0, R2, R16, R4 ;  /* 0x0000001002047210 */ /* 0x000fe4000783e004 */
[----:B------:R-:W-:Y:S01]  /*d090*/  SHF.R.S32.HI R5, RZ, 0x1f, R2 ;  /* 0x0000001fff057819 */ /* 0x000fe20000011402 */
[----:B------:R-:W-:Y:S01]  /*d0a0*/  IMAD R2, R11, R3, RZ ;  /* 0x000000030b027224 */ /* 0x000fe200078e02ff */
[----:B------:R-:W-:Y:S02]  /*d0b0*/  SHF.R.S32.HI R6, RZ, 0x1f, R3 ;  /* 0x0000001fff067819 */ /* 0x000fe40000011403 */
[----:B------:R-:W-:Y:S01]  /*d0c0*/  IADD3.X R5, R5, R9, R7, P1, P0 ;  /* 0x0000000905057210 */ /* 0x000fe20000fe0407 */
[----:B------:R-:W-:-:S02]  /*d0d0*/  IMAD.MOV.U32 R7, RZ, RZ, c[0x0][0x4a8] ;  /* 0x00012a00ff077624 */ /* 0x000fc400078e00ff */
[C---:B------:R-:W-:Y:S02]  /*d0e0*/  IMAD R6, R10.reuse, R6, R2 ;  /* 0x000000060a067224 */ /* 0x040fe400078e0202 */
[----:B------:R-:W-:Y:S01]  /*d0f0*/  IMAD.WIDE.U32 R2, R10, R3, R4 ;  /* 0x000000030a027225 */ /* 0x000fe200078e0004 */
[----:B------:R-:W-:Y:S02]  /*d100*/  MOV R5, c[0x0][0x4ac] ;  /* 0x00012b0000057a02 */ /* 0x000fe40000000f00 */
[----:B------:R-:W-:Y:S01]  /*d110*/  SEL R4, R7, c[0x0][0x450], P2 ;  /* 0x0001140007047a07 */ /* 0x000fe20001000000 */
[----:B------:R-:W-:Y:S01]  /*d120*/  IMAD.IADD R3, R3, 0x1, R6 ;  /* 0x0000000103037824 */ /* 0x000fe200078e0206 */
[----:B------:R-:W-:Y:S02]  /*d130*/  SEL R5, R5, c[0x0][0x454], P2 ;  /* 0x0001150005057a07 */ /* 0x000fe40001000000 */
[----:B------:R-:W-:-:S04]  /*d140*/  LEA R4, P0, R2, R4, 0x2 ;  /* 0x0000000402047211 */ /* 0x000fc800078010ff */
[----:B------:R-:W-:Y:S02]  /*d150*/  LEA.HI.X R5, R2, R5, R3, 0x2, P0 ;  /* 0x0000000502057211 */ /* 0x000fe400000f1403 */
[----:B------:R-:W-:-:S05]  /*d160*/  MOV R2, 0xff800000 ;  /* 0xff80000000027802 */ /* 0x000fca0000000f00 */
[----:B------:R1:W-:Y:S02]  /*d170*/  STG.E [R4.64], R2 ;  /* 0x0000000204007986 */ /* 0x0003e4000c101908 */
.L_x_111:
[----:B------:R-:W-:Y:S05]  /*d180*/  BSYNC B0 ;  /* 0x0000000000007941 */ /* 0x000fea0003800000 */
.L_x_110:
[----:B------:R-:W-:-:S13]  /*d190*/  ISETP.GT.AND P0, PT, R19, 0x1, PT ;  /* 0x000000011300780c */ /* 0x000fda0003f04270 */
[----:B------:R-:W-:Y:S05]  /*d1a0*/  @P0 BRA `(.L_x_96) ;  /* 0x0000076000000947 */ /* 0x000fea0003800000 */
[----:B------:R-:W2:Y:S04]  /*d1b0*/  LDL.LU R3, [R1+0x48] ;  /* 0x0000480001037983 */ /* 0x000ea80000300800 */
[----:B-1----:R-:W3:Y:S04]  /*d1c0*/  LDL.LU R2, [R1+0x24] ;  /* 0x0000240001027983 */ /* 0x002ee80000300800 */
[----:B------:R-:W4:Y:S04]  /*d1d0*/  LDL R5, [R1+0x74] ;  /* 0x0000740001057983 */ /* 0x000f280000100800 */
[----:B------:R-:W5:Y:S01]  /*d1e0*/  LDL.64 R10, [R1+0x18] ;  /* 0x00001800010a7983 */ /* 0x000f620000100a00 */
[----:B------:R-:W-:-:S03]  /*d1f0*/  IMAD R4, R17, c[0x0][0x3a0], RZ ;  /* 0x0000e80011047a24 */ /* 0x000fc600078e02ff */
[----:B------:R-:W1:Y:S02]  /*d200*/  S2R R13, SR_TID.X ;  /* 0x00000000000d7919 */ /* 0x000e640000002100 */
[----:B-1----:R-:W-:-:S04]  /*d210*/  SHF.R.S32.HI R9, RZ, 0x1f, R13 ;  /* 0x0000001fff097819 */ /* 0x002fc8000001140d */
[----:B------:R-:W-:-:S04]  /*d220*/  LEA.HI R9, R9, R13, RZ, 0x3 ;  /* 0x0000000d09097211 */ /* 0x000fc800078f18ff */
[----:B------:R-:W-:Y:S02]  /*d230*/  SHF.R.S32.HI R9, RZ, 0x3, R9 ;  /* 0x00000003ff097819 */ /* 0x000fe40000011409 */
[----:B--2---:R-:W-:Y:S02]  /*d240*/  MOV R7, R3 ;  /* 0x0000000300077202 */ /* 0x004fe40000000f00 */
[----:B---3--:R-:W-:Y:S02]  /*d250*/  MOV R8, R2 ;  /* 0x0000000200087202 */ /* 0x008fe40000000f00 */
[----:B------:R-:W-:-:S04]  /*d260*/  MOV R2, c[0x0][0x4e8] ;  /* 0x00013a0000027a02 */ /* 0x000fc80000000f00 */
[----:B------:R-:W-:Y:S01]  /*d270*/  ISETP.NE.AND P0, PT, R2, 0x1, PT ;  /* 0x000000010200780c */ /* 0x000fe20003f05270 */
[----:B------:R-:W-:-:S04]  /*d280*/  IMAD.WIDE.U32 R2, R0, c[0x0][0x3a0], RZ ;  /* 0x0000e80000027a25 */ /* 0x000fc800078e00ff */
[----:B------:R-:W-:Y:S01]  /*d290*/  IMAD R0, R0, c[0x0][0x3a4], R4 ;  /* 0x0000e90000007a24 */ /* 0x000fe200078e0204 */
[----:B----4-:R-:W-:-:S03]  /*d2a0*/  LEA R4, R8, R5, 0x7 ;  /* 0x0000000508047211 */ /* 0x010fc600078e38ff */
[----:B------:R-:W-:-:S04]  /*d2b0*/  IMAD.IADD R3, R3, 0x1, R0 ;  /* 0x0000000103037824 */ /* 0x000fc800078e0200 */
[----:B------:R-:W-:Y:S01]  /*d2c0*/  @P0 IMAD.HI.U32 R6, R4, c[0x0][0x4ec], RZ ;  /* 0x00013b0004060a27 */ /* 0x000fe200078e00ff */
[----:B------:R-:W-:-:S03]  /*d2d0*/  MOV R0, R4 ;  /* 0x0000000400007202 */ /* 0x000fc60000000f00 */
[----:B------:R-:W-:Y:S01]  /*d2e0*/  IMAD.WIDE.U32 R2, R7, c[0x0][0x3e8], R2 ;  /* 0x0000fa0007027a25 */ /* 0x000fe200078e0002 */
[----:B------:R-:W-:-:S03]  /*d2f0*/  @P0 SHF.R.U32.HI R0, RZ, c[0x0][0x4f0], R6 ;  /* 0x00013c00ff000a19 */ /* 0x000fc60000011606 */
[----:B------:R-:W-:Y:S02]  /*d300*/  IMAD R5, R21, c[0x0][0x3f0], RZ ;  /* 0x0000fc0015057a24 */ /* 0x000fe400078e02ff */
[----:B------:R-:W-:Y:S01]  /*d310*/  IMAD R3, R7, c[0x0][0x3ec], R3 ;  /* 0x0000fb0007037a24 */ /* 0x000fe200078e0203 */
[----:B------:R-:W-:Y:S01]  /*d320*/  SHF.R.S32.HI R6, RZ, 0x1f, R0 ;  /* 0x0000001fff067819 */ /* 0x000fe20000011400 */
[----:B------:R-:W-:Y:S01]  /*d330*/  IMAD R7, R12, c[0x0][0x3f4], R5 ;  /* 0x0000fd000c077a24 */ /* 0x000fe200078e0205 */
[----:B------:R-:W-:Y:S01]  /*d340*/  IADD3 R5, -R0, RZ, RZ ;  /* 0x000000ff00057210 */ /* 0x000fe20007ffe1ff */
[----:B------:R-:W-:-:S04]  /*d350*/  IMAD.WIDE.U32 R2, R12, c[0x0][0x3f0], R2 ;  /* 0x0000fc000c027a25 */ /* 0x000fc800078e0002 */
[----:B------:R-:W-:Y:S02]  /*d360*/  IMAD R6, R6, c[0x0][0x3e0], RZ ;  /* 0x0000f80006067a24 */ /* 0x000fe400078e02ff */
[----:B------:R-:W-:Y:S02]  /*d370*/  IMAD.IADD R3, R3, 0x1, R7 ;  /* 0x0000000103037824 */ /* 0x000fe400078e0207 */
        /* <DEDUP_REMOVED lines=9> */
[----:B------:R-:W-:Y:S02]  /*d410*/  IADD3 R4, R3, R4, RZ ;  /* 0x0000000403047210 */ /* 0x000fe40007ffe0ff */
[----:B-----5:R-:W-:Y:S02]  /*d420*/  ISETP.GE.AND P0, PT, R10, c[0x0][0x3c8], PT ;  /* 0x0000f2000a007a0c */ /* 0x020fe40003f06270 */
[----:B------:R-:W-:Y:S02]  /*d430*/  LEA R0, R8, R9, 0x7 ;  /* 0x0000000908007211 */ /* 0x000fe400078e38ff */
[----:B------:R-:W-:Y:S01]  /*d440*/  LEA.HI.X R6, R2, c[0x0][0x384], R4, 0x1, P1 ;  /* 0x0000e10002067a11 */ /* 0x000fe200008f0c04 */
[----:B------:R-:W-:Y:S06]  /*d450*/  BRA.DIV ~URZ, `(.L_x_112) ;  /* 0x000028b27f007947 */ /* 0x000fec000b800000 */
[----:B------:R1:W2:Y:S02]  /*d460*/  SHFL.IDX PT, R8, R6, RZ, 0x181f ;  /* 0x00181fff06087589 */ /* 0x0002a400000e0000 */
.L_x_178:
[----:B------:R-:W-:Y:S05]  /*d470*/  BRA.DIV ~URZ, `(.L_x_113) ;  /* 0x000029027f007947 */ /* 0x000fea000b800000 */
[----:B------:R3:W4:Y:S02]  /*d480*/  SHFL.IDX PT, R2, R7, RZ, 0x181f ;  /* 0x00181fff07027589 */ /* 0x00072400000e0000 */
.L_x_179:
[----:B------:R-:W5:Y:S01]  /*d490*/  LDL.64 R10, [R1+0x18] ;  /* 0x00001800010a7983 */ /* 0x000f620000100a00 */
[----:B------:R-:W-:-:S05]  /*d4a0*/  IMAD R4, R20, c[0x0][0x4e8], RZ ;  /* 0x00013a0014047a24 */ /* 0x000fca00078e02ff */
[----:B------:R-:W-:-:S13]  /*d4b0*/  ISETP.GE.OR P2, PT, R0, R4, P0 ;  /* 0x000000040000720c */ /* 0x000fda0000746670 */
[----:B----45:R-:W-:-:S04]  /*d4c0*/  @!P2 LEA R2, P1, R10, R2, 0x1 ;  /* 0x000000020a02a211 */ /* 0x030fc800078208ff */
[----:B--2---:R-:W-:-:S05]  /*d4d0*/  @!P2 LEA.HI.X R3, R10, R8, R18, 0x1, P1 ;  /* 0x000000080a03a211 */ /* 0x004fca00008f0c12 */
[----:B------:R2:W-:Y:S01]  /*d4e0*/  @!P2 ST.E.128 [R2.64], RZ ;  /* 0x000000ff0200a985 */ /* 0x0005e2000c101d08 */
[----:B------:R-:W-:Y:S05]  /*d4f0*/  BRA.DIV ~URZ, `(.L_x_114) ;  /* 0x000028f27f007947 */ /* 0x000fea000b800000 */
[----:B------:R4:W1:Y:S04]  /*d500*/  SHFL.IDX PT, R8, R6, 0x1, 0x181f ;  /* 0x00381f0006087f89 */ /* 0x00086800000e0000 */
[----:B--2---:R4:W2:Y:S02]  /*d510*/  SHFL.IDX PT, R2, R7, 0x1, 0x181f ;  /* 0x00381f0007027f89 */ /* 0x0048a400000e0000 */
.L_x_180:
[----:B------:R-:W5:Y:S01]  /*d520*/  LDL.64 R10, [R1+0x18] ;  /* 0x00001800010a7983 */ /* 0x000f620000100a00 */
[----:B------:R-:W-:-:S04]  /*d530*/  IADD3 R3, R0, 0x10, RZ ;  /* 0x0000001000037810 */ /* 0x000fc80007ffe0ff */
[----:B------:R-:W-:-:S13]  /*d540*/  ISETP.GE.OR P2, PT, R3, R4, P0 ;  /* 0x000000040300720c */ /* 0x000fda0000746670 */
[----:B--2--5:R-:W-:-:S04]  /*d550*/  @!P2 LEA R2, P1, R10, R2, 0x1 ;  /* 0x000000020a02a211 */ /* 0x024fc800078208ff */
[----:B-1----:R-:W-:-:S05]  /*d560*/  @!P2 LEA.HI.X R3, R10, R8, R18, 0x1, P1 ;  /* 0x000000080a03a211 */ /* 0x002fca00008f0c12 */
[----:B------:R1:W-:Y:S01]  /*d570*/  @!P2 ST.E.128 [R2.64], RZ ;  /* 0x000000ff0200a985 */ /* 0x0003e2000c101d08 */
[----:B------:R-:W-:Y:S05]  /*d580*/  BRA.DIV ~URZ, `(.L_x_115) ;  /* 0x000029327f007947 */ /* 0x000fea000b800000 */
[----:B------:R2:W1:Y:S02]  /*d590*/  SHFL.IDX PT, R8, R6, 0x2, 0x181f ;  /* 0x00581f0006087f89 */ /* 0x00046400000e0000 */
.L_x_181:
[----:B------:R-:W-:Y:S05]  /*d5a0*/  BRA.DIV ~URZ, `(.L_x_116) ;  /* 0x000029827f007947 */ /* 0x000fea000b800000 */
[----:B-1----:R1:W2:Y:S02]  /*d5b0*/  SHFL.IDX PT, R2, R7, 0x2, 0x181f ;  /* 0x00581f0007027f89 */ /* 0x0022a400000e0000 */
.L_x_182:
[----:B------:R-:W5:Y:S01]  /*d5c0*/  LDL.64 R10, [R1+0x18] ;  /* 0x00001800010a7983 */ /* 0x000f620000100a00 */
[----:B------:R-:W-:-:S04]  /*d5d0*/  IADD3 R3, R0, 0x20, RZ ;  /* 0x0000002000037810 */ /* 0x000fc80007ffe0ff */
[----:B------:R-:W-:-:S13]  /*d5e0*/  ISETP.GE.OR P2, PT, R3, R4, P0 ;  /* 0x000000040300720c */ /* 0x000fda0000746670 */
[----:B--2--5:R-:W-:-:S04]  /*d5f0*/  @!P2 LEA R2, P1, R10, R2, 0x1 ;  /* 0x000000020a02a211 */ /* 0x024fc800078208ff */
[----:B------:R-:W-:-:S05]  /*d600*/  @!P2 LEA.HI.X R3, R10, R8, R18, 0x1, P1 ;  /* 0x000000080a03a211 */ /* 0x000fca00008f0c12 */
[----:B------:R2:W-:Y:S01]  /*d610*/  @!P2 ST.E.128 [R2.64], RZ ;  /* 0x000000ff0200a985 */ /* 0x0005e2000c101d08 */
[----:B------:R-:W-:Y:S05]  /*d620*/  BRA.DIV ~URZ, `(.L_x_117) ;  /* 0x000029727f007947 */ /* 0x000fea000b800000 */
[----:B------:R1:W2:Y:S04]  /*d630*/  SHFL.IDX PT, R8, R6, 0x3, 0x181f ;  /* 0x00781f0006087f89 */ /* 0x0002a800000e0000 */
[----:B--2---:R1:W2:Y:S02]  /*d640*/  SHFL.IDX PT, R2, R7, 0x3, 0x181f ;  /* 0x00781f0007027f89 */ /* 0x0042a400000e0000 */
.L_x_183:
[----:B------:R-:W5:Y:S01]  /*d650*/  LDL.64 R10, [R1+0x18] ;  /* 0x00001800010a7983 */ /* 0x000f620000100a00 */
[----:B------:R-:W-:-:S04]  /*d660*/  IADD3 R3, R0, 0x30, RZ ;  /* 0x0000003000037810 */ /* 0x000fc80007ffe0ff */
[----:B------:R-:W-:-:S13]  /*d670*/  ISETP.GE.OR P2, PT, R3, R4, P0 ;  /* 0x000000040300720c */ /* 0x000fda0000746670 */
[----:B--2--5:R-:W-:-:S04]  /*d680*/  @!P2 LEA R2, P1, R10, R2, 0x1 ;  /* 0x000000020a02a211 */ /* 0x024fc800078208ff */
[----:B------:R-:W-:-:S05]  /*d690*/  @!P2 LEA.HI.X R3, R10, R8, R18, 0x1, P1 ;  /* 0x000000080a03a211 */ /* 0x000fca00008f0c12 */
[----:B------:R2:W-:Y:S01]  /*d6a0*/  @!P2 ST.E.128 [R2.64], RZ ;  /* 0x000000ff0200a985 */ /* 0x0005e2000c101d08 */
[----:B------:R-:W-:Y:S05]  /*d6b0*/  BRA.DIV ~URZ, `(.L_x_118) ;  /* 0x000029b27f007947 */ /* 0x000fea000b800000 */
[----:B------:R1:W2:Y:S02]  /*d6c0*/  SHFL.IDX PT, R8, R6, 0x4, 0x181f ;  /* 0x00981f0006087f89 */ /* 0x0002a400000e0000 */
.L_x_184:
[----:B------:R-:W-:Y:S05]  /*d6d0*/  BRA.DIV ~URZ, `(.L_x_119) ;  /* 0x00002a027f007947 */ /* 0x000fea000b800000 */
[----:B--2---:R2:W1:Y:S02]  /*d6e0*/  SHFL.IDX PT, R2, R7, 0x4, 0x181f ;  /* 0x00981f0007027f89 */ /* 0x00446400000e0000 */
.L_x_185:
[----:B------:R-:W5:Y:S01]  /*d6f0*/  LDL.64 R10, [R1+0x18] ;  /* 0x00001800010a7983 */ /* 0x000f620000100a00 */
[----:B------:R-:W-:-:S04]  /*d700*/  IADD3 R3, R0, 0x40, RZ ;  /* 0x0000004000037810 */ /* 0x000fc80007ffe0ff */
[----:B------:R-:W-:-:S13]  /*d710*/  ISETP.GE.OR P2, PT, R3, R4, P0 ;  /* 0x000000040300720c */ /* 0x000fda0000746670 */
[----:B-1---5:R-:W-:-:S04]  /*d720*/  @!P2 LEA R2, P1, R10, R2, 0x1 ;  /* 0x000000020a02a211 */ /* 0x022fc800078208ff */
[----:B------:R-:W-:-:S05]  /*d730*/  @!P2 LEA.HI.X R3, R10, R8, R18, 0x1, P1 ;  /* 0x000000080a03a211 */ /* 0x000fca00008f0c12 */
[----:B------:R1:W-:Y:S01]  /*d740*/  @!P2 ST.E.128 [R2.64], RZ ;  /* 0x000000ff0200a985 */ /* 0x0003e2000c101d08 */
[----:B------:R-:W-:Y:S05]  /*d750*/  BRA.DIV ~URZ, `(.L_x_120) ;  /* 0x000029f27f007947 */ /* 0x000fea000b800000 */
[----:B------:R1:W2:Y:S04]  /*d760*/  SHFL.IDX PT, R8, R6, 0x5, 0x181f ;  /* 0x00b81f0006087f89 */ /* 0x0002a800000e0000 */
[----:B-1----:R1:W3:Y:S02]  /*d770*/  SHFL.IDX PT, R2, R7, 0x5, 0x181f ;  /* 0x00b81f0007027f89 */ /* 0x0022e400000e0000 */
.L_x_186:
[----:B------:R-:W5:Y:S01]  /*d780*/  LDL.64 R10, [R1+0x18] ;  /* 0x00001800010a7983 */ /* 0x000f620000100a00 */
[----:B------:R-:W-:-:S04]  /*d790*/  IADD3 R3, R0, 0x50, RZ ;  /* 0x0000005000037810 */ /* 0x000fc80007ffe0ff */
[----:B------:R-:W-:-:S13]  /*d7a0*/  ISETP.GE.OR P2, PT, R3, R4, P0 ;  /* 0x000000040300720c */ /* 0x000fda0000746670 */
[----:B---3-5:R-:W-:-:S04]  /*d7b0*/  @!P2 LEA R2, P1, R10, R2, 0x1 ;  /* 0x000000020a02a211 */ /* 0x028fc800078208ff */
[----:B--2---:R-:W-:-:S05]  /*d7c0*/  @!P2 LEA.HI.X R3, R10, R8, R18, 0x1, P1 ;  /* 0x000000080a03a211 */ /* 0x004fca00008f0c12 */
[----:B------:R2:W-:Y:S01]  /*d7d0*/  @!P2 ST.E.128 [R2.64], RZ ;  /* 0x000000ff0200a985 */ /* 0x0005e2000c101d08 */
[----:B------:R-:W-:Y:S05]  /*d7e0*/  BRA.DIV ~URZ, `(.L_x_121) ;  /* 0x00002a327f007947 */ /* 0x000fea000b800000 */
[----:B------:R3:W1:Y:S02]  /*d7f0*/  SHFL.IDX PT, R8, R6, 0x6, 0x181f ;  /* 0x00d81f0006087f89 */ /* 0x00066400000e0000 */
.L_x_187:
[----:B------:R-:W-:Y:S05]  /*d800*/  BRA.DIV ~URZ, `(.L_x_122) ;  /* 0x00002a827f007947 */ /* 0x000fea000b800000 */
[----:B--2---:R2:W3:Y:S02]  /*d810*/  SHFL.IDX PT, R2, R7, 0x6, 0x181f ;  /* 0x00d81f0007027f89 */ /* 0x0044e400000e0000 */
.L_x_188:
[----:B------:R-:W5:Y:S01]  /*d820*/  LDL.64 R10, [R1+0x18] ;  /* 0x00001800010a7983 */ /* 0x000f620000100a00 */
[----:B------:R-:W-:-:S04]  /*d830*/  IADD3 R3, R0, 0x60, RZ ;  /* 0x0000006000037810 */ /* 0x000fc80007ffe0ff */
[----:B------:R-:W-:-:S13]  /*d840*/  ISETP.GE.OR P2, PT, R3, R4, P0 ;  /* 0x000000040300720c */ /* 0x000fda0000746670 */
[----:B---3-5:R-:W-:-:S04]  /*d850*/  @!P2 LEA R2, P1, R10, R2, 0x1 ;  /* 0x000000020a02a211 */ /* 0x028fc800078208ff */
[----:B-1----:R-:W-:-:S05]  /*d860*/  @!P2 LEA.HI.X R3, R10, R8, R18, 0x1, P1 ;  /* 0x000000080a03a211 */ /* 0x002fca00008f0c12 */
[----:B------:R1:W-:Y:S01]  /*d870*/  @!P2 ST.E.128 [R2.64], RZ ;  /* 0x000000ff0200a985 */ /* 0x0003e2000c101d08 */
[----:B------:R-:W-:Y:S05]  /*d880*/  BRA.DIV ~URZ, `(.L_x_123) ;  /* 0x00002a727f007947 */ /* 0x000fea000b800000 */
[----:B----4-:R-:W3:Y:S04]  /*d890*/  SHFL.IDX PT, R6, R6, 0x7, 0x181f ;  /* 0x00f81f0006067f89 */ /* 0x010ee800000e0000 */
[----:B-1----:R1:W4:Y:S02]  /*d8a0*/  SHFL.IDX PT, R2, R7, 0x7, 0x181f ;  /* 0x00f81f0007027f89 */ /* 0x00232400000e0000 */
.L_x_189:
[----:B------:R-:W5:Y:S01]  /*d8b0*/  LDL.64 R8, [R1+0x18] ;  /* 0x0000180001087983 */ /* 0x000f620000100a00 */
[----:B------:R-:W-:-:S04]  /*d8c0*/  IADD3 R0, R0, 0x70, RZ ;  /* 0x0000007000007810 */ /* 0x000fc80007ffe0ff */
[----:B------:R-:W-:-:S13]  /*d8d0*/  ISETP.GE.OR P1, PT, R0, R4, P0 ;  /* 0x000000040000720c */ /* 0x000fda0000726670 */
[----:B----45:R-:W-:-:S04]  /*d8e0*/  @!P1 LEA R2, P0, R8, R2, 0x1 ;  /* 0x0000000208029211 */ /* 0x030fc800078008ff */
[----:B---3--:R-:W-:-:S05]  /*d8f0*/  @!P1 LEA.HI.X R3, R8, R6, R18, 0x1, P0 ;  /* 0x0000000608039211 */ /* 0x008fca00000f0c12 */
[----:B------:R3:W-:Y:S04]  /*d900*/  @!P1 ST.E.128 [R2.64], RZ ;  /* 0x000000ff02009985 */ /* 0x0007e8000c101d08 */
.L_x_96:
[----:B------:R-:W-:Y:S05]  /*d910*/  BSYNC B1 ;  /* 0x0000000000017941 */ /* 0x000fea0003800000 */
.L_x_80:
[----:B------:R-:W5:Y:S02]  /*d920*/  LDL R0, [R1+0x80] ;  /* 0x0000800001007983 */ /* 0x000f640000100800 */
[----:B-----5:R-:W-:-:S13]  /*d930*/  ISETP.NE.AND P0, PT, R0, RZ, PT ;  /* 0x000000ff0000720c */ /* 0x020fda0003f05270 */
[----:B------:R-:W-:Y:S01]  /*d940*/  @P0 WARPSYNC 0xffffffff ;  /* 0xffffffff00000948 */ /* 0x000fe20003800000 */
[----:B------:R-:W-:Y:S06]  /*d950*/  @P0 BAR.SYNC.DEFER_BLOCKING 0x5, 0x80 ;  /* 0x0142000000000b1d */ /* 0x000fec0000010000 */
[----:B-123--:R-:W1:Y:S04]  /*d960*/  @P0 LDS.128 R4, [0x9100] ;  /* 0x00910000ff040984 */ /* 0x00ee680000000c00 */
[----:B-1----:R1:W-:Y:S04]  /*d970*/  @P0 STL.64 [R1+0x20], R4 ;  /* 0x0000200401000387 */ /* 0x0023e80000100a00 */
[----:B------:R1:W-:Y:S04]  /*d980*/  @P0 STL.64 [R1+0x28], R6 ;  /* 0x0000280601000387 */ /* 0x0003e80000100a00 */
[----:B------:R-:W-:Y:S06]  /*d990*/  @P0 BAR.ARV 0x4, 0x80 ;  /* 0x0102000000000b1d */ /* 0x000fec0000002000 */
[----:B------:R-:W-:Y:S05]  /*d9a0*/  @P0 BRA `(.L_x_124) ;  /* 0x00000ba000000947 */ /* 0x000fea0003800000 */
[----:B------:R-:W2:Y:S01]  /*d9b0*/  S2R R0, SR_TID.X ;  /* 0x0000000000007919 */ /* 0x000ea20000002100 */
[----:B-1----:R-:W-:Y:S01]  /*d9c0*/  IMAD.MOV.U32 R7, RZ, RZ, RZ ;  /* 0x000000ffff077224 */ /* 0x002fe200078e00ff */
[----:B--2---:R-:W-:-:S04]  /*d9d0*/  LOP3.LUT R14, R0, 0x1f, RZ, 0xc0, !PT ;  /* 0x0000001f000e7812 */ /* 0x004fc800078ec0ff */
[----:B------:R-:W-:Y:S01]  /*d9e0*/  ISETP.NE.AND P5, PT, R14, 0x1f, PT ;  /* 0x0000001f0e00780c */ /* 0x000fe20003fa5270 */
[----:B------:R-:W-:Y:S10]  /*d9f0*/  BRA.DIV ~URZ, `(.L_x_125) ;  /* 0x000029d27f007947 */ /* 0x000ff4000b800000 */
[----:B------:R1:W2:Y:S02]  /*da00*/  SHFL.IDX PT, R10, R70, RZ, 0x1f ;  /* 0x00001fff460a7589 */ /* 0x0002a400000e0000 */
.L_x_190:
[----:B------:R-:W-:Y:S05]  /*da10*/  BRA.DIV ~URZ, `(.L_x_126) ;  /* 0x00002a227f007947 */ /* 0x000fea000b800000 */
[----:B------:R3:W1:Y:S02]  /*da20*/  SHFL.IDX PT, R8, R70, 0x1, 0x1f ;  /* 0x00201f0046087f89 */ /* 0x00066400000e0000 */
.L_x_191:
[----:B------:R-:W5:Y:S01]  /*da30*/  LDL R0, [R1+0x2c] ;  /* 0x00002c0001007983 */ /* 0x000f620000100800 */
[----:B------:R-:W-:Y:S02]  /*da40*/  IMAD.MOV.U32 R6, RZ, RZ, RZ ;  /* 0x000000ffff067224 */ /* 0x000fe400078e00ff */
[----:B-----5:R-:W-:-:S05]  /*da50*/  IMAD.IADD R0, R0, 0x1, R14 ;  /* 0x0000000100007824 */ /* 0x020fca00078e020e */
[----:B------:R-:W-:-:S13]  /*da60*/  ISETP.GE.OR P0, PT, R0, c[0x0][0x53c], !P5 ;  /* 0x00014f0000007a0c */ /* 0x000fda0006f06670 */
[----:B----4-:R-:W-:Y:S01]  /*da70*/  @!P0 IMAD.MOV.U32 R2, RZ, RZ, 0x4 ;  /* 0x00000004ff028424 */ /* 0x010fe200078e00ff */
[----:B------:R-:W-:-:S03]  /*da80*/  @!P0 MOV R3, 0x4 ;  /* 0x0000000400038802 */ /* 0x000fc60000000f00 */
[----:B------:R-:W-:-:S04]  /*da90*/  @!P0 IMAD.WIDE R4, R0, R2, c[0x0][0x580] ;  /* 0x0001600000048625 */ /* 0x000fc800078e0202 */
[----:B------:R-:W-:Y:S01]  /*daa0*/  @!P0 IMAD.WIDE R2, R0, R3, c[0x0][0x578] ;  /* 0x00015e0000028625 */ /* 0x000fe200078e0203 */
[----:B------:R-:W4:Y:S04]  /*dab0*/  @!P0 LDG.E R6, [R4.64] ;  /* 0x0000000804068981 */ /* 0x000f28000c1e1900 */
[----:B------:R-:W4:Y:S01]  /*dac0*/  @!P0 LDG.E R7, [R2.64] ;  /* 0x0000000802078981 */ /* 0x000f22000c1e1900 */
[C---:B------:R-:W-:Y:S02]  /*dad0*/  ISETP.GE.U32.AND P4, PT, R14.reuse, 0x10, PT ;  /* 0x000000100e00780c */ /* 0x040fe40003f86070 */
[C---:B------:R-:W-:Y:S02]  /*dae0*/  ISETP.GE.U32.AND P3, PT, R14.reuse, 0x8, PT ;  /* 0x000000080e00780c */ /* 0x040fe40003f66070 */
[----:B------:R-:W-:-:S02]  /*daf0*/  ISETP.GE.U32.AND P2, PT, R14, 0x4, PT ;  /* 0x000000040e00780c */ /* 0x000fc40003f46070 */
[C---:B------:R-:W-:Y:S02]  /*db00*/  ISETP.GE.U32.AND P1, PT, R14.reuse, 0x2, PT ;  /* 0x000000020e00780c */ /* 0x040fe40003f26070 */
[----:B------:R-:W-:Y:S02]  /*db10*/  ISETP.NE.AND P0, PT, R14, RZ, PT ;  /* 0x000000ff0e00720c */ /* 0x000fe40003f05270 */
[----:B------:R-:W-:Y:S01]  /*db20*/  MOV R13, RZ ;  /* 0x000000ff000d7202 */ /* 0x000fe20000000f00 */
[----:B----4-:R-:W-:Y:S01]  /*db30*/  IMAD R0, R7, R6, RZ ;  /* 0x0000000607007224 */ /* 0x010fe200078e02ff */
[----:B------:R-:W-:Y:S07]  /*db40*/  BRA.DIV ~URZ, `(.L_x_127) ;  /* 0x000029627f007947 */ /* 0x000fee000b800000 */
[----:B------:R4:W3:Y:S02]  /*db50*/  SHFL.UP PT, R4, R0, 0x1, RZ ;  /* 0x0420000000047989 */ /* 0x0008e400000e00ff */
.L_x_192:
[----:B---3--:R-:W-:-:S04]  /*db60*/  SEL R4, R4, RZ, P0 ;  /* 0x000000ff04047207 */ /* 0x008fc80000000000 */
[----:B----4-:R-:W-:Y:S01]  /*db70*/  IADD3 R0, R0, R4, RZ ;  /* 0x0000000400007210 */ /* 0x010fe20007ffe0ff */
[----:B------:R-:W-:Y:S05]  /*db80*/  BRA.DIV ~URZ, `(.L_x_128) ;  /* 0x000029627f007947 */ /* 0x000fea000b800000 */
[----:B------:R-:W3:Y:S02]  /*db90*/  SHFL.UP PT, R2, R0, 0x2, RZ ;  /* 0x0440000000027989 */ /* 0x000ee400000e00ff */
[----:B---3--:R-:W-:-:S05]  /*dba0*/  SEL R2, R2, RZ, P1 ;  /* 0x000000ff02027207 */ /* 0x008fca0000800000 */
[----:B------:R-:W-:-:S05]  /*dbb0*/  IMAD.IADD R4, R0, 0x1, R2 ;  /* 0x0000000100047824 */ /* 0x000fca00078e0202 */
        /* <DEDUP_REMOVED lines=9> */
[----:B------:R3:W4:Y:S02]  /*dc50*/  SHFL.IDX PT, R0, R4, 0x1f, 0x1f ;  /* 0x03e01f0004007f89 */ /* 0x00072400000e0000 */
.L_x_193:
[----:B----4-:R-:W-:Y:S01]  /*dc60*/  IMAD R0, R0, c[0x0][0x538], RZ ;  /* 0x00014e0000007a24 */ /* 0x010fe200078e02ff */
[----:B------:R-:W-:Y:S04]  /*dc70*/  BSSY B1, `(.L_x_129) ;  /* 0x0000084000017945 */ /* 0x000fe80003800000 */
[----:B-1----:R-:W-:-:S04]  /*dc80*/  IADD3 R8, R0, R8, RZ ;  /* 0x0000000800087210 */ /* 0x002fc80007ffe0ff */
[----:B--2---:R-:W-:-:S13]  /*dc90*/  ISETP.GT.AND P6, PT, R8, R10, PT ;  /* 0x0000000a0800720c */ /* 0x004fda0003fc4270 */
[----:B------:R-:W-:Y:S05]  /*dca0*/  @P6 BRA `(.L_x_130) ;  /* 0x0000025000006947 */ /* 0x000fea0003800000 */
.L_x_134:
[----:B------:R-:W2:Y:S02]  /*dcb0*/  LDL.LU R0, [R1+0x2c] ;  /* 0x00002c0001007983 */ /* 0x000ea40000300800 */
[----:B--2---:R-:W-:-:S04]  /*dcc0*/  IADD3 R0, R0, 0x1f, RZ ;  /* 0x0000001f00007810 */ /* 0x004fc80007ffe0ff */
[----:B------:R-:W-:-:S13]  /*dcd0*/  ISETP.GE.AND P6, PT, R0, c[0x0][0x53c], PT ;  /* 0x00014f0000007a0c */ /* 0x000fda0003fc6270 */
[----:B------:R-:W-:Y:S05]  /*dce0*/  @P6 BRA `(.L_x_131) ;  /* 0x0000077000006947 */ /* 0x000fea0003800000 */
[----:B------:R1:W-:Y:S01]  /*dcf0*/  STL [R1+0x2c], R0 ;  /* 0x00002c0001007387 */ /* 0x0003e20000100800 */
[----:B------:R-:W-:Y:S01]  /*dd00*/  CS2R R6, SRZ ;  /* 0x0000000000067805 */ /* 0x000fe2000001ff00 */
[----:B-1----:R-:W-:-:S04]  /*dd10*/  IADD3 R0, R0, R14, RZ ;  /* 0x0000000e00007210 */ /* 0x002fc80007ffe0ff */
[----:B------:R-:W-:-:S13]  /*dd20*/  ISETP.GE.OR P6, PT, R0, c[0x0][0x53c], !P5 ;  /* 0x00014f0000007a0c */ /* 0x000fda0006fc6670 */
[----:B------:R-:W-:Y:S02]  /*dd30*/  @!P6 MOV R2, 0x4 ;  /* 0x000000040002e802 */ /* 0x000fe40000000f00 */
[----:B------:R-:W-:-:S03]  /*dd40*/  @!P6 MOV R3, 0x4 ;  /* 0x000000040003e802 */ /* 0x000fc60000000f00 */
[----:B---3--:R-:W-:-:S04]  /*dd50*/  @!P6 IMAD.WIDE R4, R0, R2, c[0x0][0x580] ;  /* 0x000160000004e625 */ /* 0x008fc800078e0202 */
[----:B------:R-:W-:Y:S01]  /*dd60*/  @!P6 IMAD.WIDE R2, R0, R3, c[0x0][0x578] ;  /* 0x00015e000002e625 */ /* 0x000fe200078e0203 */
[----:B------:R-:W2:Y:S04]  /*dd70*/  @!P6 LDG.E R6, [R4.64] ;  /* 0x000000080406e981 */ /* 0x000ea8000c1e1900 */
[----:B------:R-:W2:Y:S02]  /*dd80*/  @!P6 LDG.E R7, [R2.64] ;  /* 0x000000080207e981 */ /* 0x000ea4000c1e1900 */
[----:B--2---:R-:W-:Y:S01]  /*dd90*/  IMAD R0, R7, R6, RZ ;  /* 0x0000000607007224 */ /* 0x004fe200078e02ff */
[----:B------:R-:W-:Y:S05]  /*dda0*/  BRA.DIV ~URZ, `(.L_x_132) ;  /* 0x000028f27f007947 */ /* 0x000fea000b800000 */
[----:B------:R1:W2:Y:S02]  /*ddb0*/  SHFL.UP PT, R2, R0, 0x1, RZ ;  /* 0x0420000000027989 */ /* 0x0002a400000e00ff */
.L_x_194:
        /* <DEDUP_REMOVED lines=16> */
.L_x_195:
[----:B--2---:R-:W-:-:S05]  /*dec0*/  IMAD R0, R0, c[0x0][0x538], RZ ;  /* 0x00014e0000007a24 */ /* 0x004fca00078e02ff */
[----:B------:R-:W-:-:S04]  /*ded0*/  IADD3 R8, R0, R8, RZ ;  /* 0x0000000800087210 */ /* 0x000fc80007ffe0ff */
[----:B------:R-:W-:-:S13]  /*dee0*/  ISETP.GT.AND P6, PT, R8, R10, PT ;  /* 0x0000000a0800720c */ /* 0x000fda0003fc4270 */
[----:B-1----:R-:W-:Y:S05]  /*def0*/  @!P6 BRA `(.L_x_134) ;  /* 0xfffffdb00000e947 */ /* 0x002fea000383ffff */
.L_x_130:
[----:B------:R-:W-:-:S05]  /*df00*/  IADD3 R12, -R0, R8, RZ ;  /* 0x00000008000c7210 */ /* 0x000fca0007ffe1ff */
[----:B------:R-:W-:-:S05]  /*df10*/  IMAD R0, R4, c[0x0][0x538], R12 ;  /* 0x00014e0004007a24 */ /* 0x000fca00078e020c */
[----:B------:R-:W-:Y:S01]  /*df20*/  ISETP.GT.AND P0, PT, R0, R10, PT ;  /* 0x0000000a0000720c */ /* 0x000fe20003f04270 */
[----:B------:R-:W-:-:S12]  /*df30*/  BRA.DIV ~URZ, `(.L_x_135) ;  /* 0x000029627f007947 */ /* 0x000fd8000b800000 */
[----:B------:R-:W-:-:S04]  /*df40*/  VOTE.ANY R0, PT, !P0 ;  /* 0x0000000000007806 */ /* 0x000fc800040e0100 */
.L_x_196:
[----:B------:R1:W2:Y:S01]  /*df50*/  POPC R11, R0 ;  /* 0x00000000000b7309 */ /* 0x0002a20000000000 */
[----:B------:R-:W-:Y:S05]  /*df60*/  BRA.DIV ~URZ, `(.L_x_136) ;  /* 0x000029727f007947 */ /* 0x000fea000b800000 */
[----:B--2---:R2:W4:Y:S04]  /*df70*/  SHFL.IDX PT, R8, R6, R11, 0x1f ;  /* 0x00001f0b06087589 */ /* 0x00452800000e0000 */
[----:B------:R2:W1:Y:S02]  /*df80*/  SHFL.IDX PT, R7, R7, R11, 0x1f ;  /* 0x00001f0b07077589 */ /* 0x00046400000e0000 */
.L_x_197:
[----:B------:R-:W-:Y:S01]  /*df90*/  ISETP.NE.AND P0, PT, R0, RZ, PT ;  /* 0x000000ff0000720c */ /* 0x000fe20003f05270 */
[----:B------:R-:W-:-:S12]  /*dfa0*/  BSSY B0, `(.L_x_137) ;  /* 0x0000005000007945 */ /* 0x000fd80003800000 */
[----:B------:R-:W-:Y:S05]  /*dfb0*/  @!P0 BRA `(.L_x_138) ;  /* 0x0000003000008947 */ /* 0x000fea0003800000 */
[----:B------:R-:W-:Y:S01]  /*dfc0*/  IADD3 R5, R11, -0x1, RZ ;  /* 0xffffffff0b057810 */ /* 0x000fe20007ffe0ff */
[----:B------:R-:W-:Y:S05]  /*dfd0*/  BRA.DIV ~URZ, `(.L_x_139) ;  /* 0x000029d27f007947 */ /* 0x000fea000b800000 */
[----:B------:R2:W3:Y:S02]  /*dfe0*/  SHFL.IDX PT, R13, R4, R5, 0x1f ;  /* 0x00001f05040d7589 */ /* 0x0004e400000e0000 */
.L_x_138:
[----:B------:R-:W-:Y:S05]  /*dff0*/  BSYNC B0 ;  /* 0x0000000000007941 */ /* 0x000fea0003800000 */
.L_x_137:
[----:B--23--:R-:W-:Y:S01]  /*e000*/  IMAD R6, R13, c[0x0][0x538], R12 ;  /* 0x00014e000d067a24 */ /* 0x00cfe200078e020c */
[----:B----4-:R-:W-:Y:S02]  /*e010*/  IABS R2, R8 ;  /* 0x0000000800027213 */ /* 0x010fe40000000000 */
[----:B-1----:R-:W-:Y:S01]  /*e020*/  IABS R3, R7 ;  /* 0x0000000700037213 */ /* 0x002fe20000000000 */
[----:B------:R-:W-:Y:S01]  /*e030*/  IMAD.IADD R9, R10, 0x1, -R6 ;  /* 0x000000010a097824 */ /* 0x000fe200078e0a06 */
[----:B------:R1:W-:Y:S01]  /*e040*/  STL [R1+0x20], R6 ;  /* 0x0000200601007387 */ /* 0x0003e20000100800 */
[----:B------:R-:W2:Y:S03]  /*e050*/  I2F.RP R4, R2 ;  /* 0x0000000200047306 */ /* 0x000ea60000209400 */
[----:B------:R-:W3:Y:S05]  /*e060*/  LDL.LU R13, [R1+0x2c] ;  /* 0x00002c00010d7983 */ /* 0x000eea0000300800 */
[----:B--2---:R-:W2:Y:S02]  /*e070*/  MUFU.RCP R4, R4 ;  /* 0x0000000400047308 */ /* 0x004ea40000001000 */
[----:B--2---:R-:W-:-:S06]  /*e080*/  IADD3 R4, R4, 0xffffffe, RZ ;  /* 0x0ffffffe04047810 */ /* 0x004fcc0007ffe0ff */
[----:B------:R-:W2:Y:S01]  /*e090*/  F2I.FTZ.U32.TRUNC.NTZ R5, R4 ;  /* 0x0000000400057305 */ /* 0x000ea2000021f000 */
[----:B-1----:R-:W-:Y:S02]  /*e0a0*/  MOV R6, R3 ;  /* 0x0000000300067202 */ /* 0x002fe40000000f00 */
[----:B------:R-:W-:Y:S01]  /*e0b0*/  IABS R10, R9 ;  /* 0x00000009000a7213 */ /* 0x000fe20000000000 */
[----:B--2---:R-:W-:-:S04]  /*e0c0*/  IMAD.MOV R0, RZ, RZ, -R5 ;  /* 0x000000ffff007224 */ /* 0x004fc800078e0a05 */
[----:B------:R-:W-:Y:S01]  /*e0d0*/  IMAD.MOV.U32 R4, RZ, RZ, R0 ;  /* 0x000000ffff047224 */ /* 0x000fe200078e0000 */
[----:B------:R-:W-:-:S03]  /*e0e0*/  IABS R0, R8 ;  /* 0x0000000800007213 */ /* 0x000fc60000000000 */
[----:B------:R-:W-:Y:S02]  /*e0f0*/  IMAD R3, R4, R2, RZ ;  /* 0x0000000204037224 */ /* 0x000fe400078e02ff */
[----:B------:R-:W-:Y:S01]  /*e100*/  IMAD.MOV.U32 R4, RZ, RZ, RZ ;  /* 0x000000ffff047224 */ /* 0x000fe200078e00ff */
[----:B------:R-:W1:Y:S01]  /*e110*/  I2F.RP R12, R6 ;  /* 0x00000006000c7306 */ /* 0x000e620000209400 */
[----:B------:R-:W-:Y:S02]  /*e120*/  IMAD.MOV R0, RZ, RZ, -R0 ;  /* 0x000000ffff007224 */ /* 0x000fe400078e0a00 */
[----:B------:R-:W-:-:S04]  /*e130*/  IMAD.HI.U32 R5, R5, R3, R4 ;  /* 0x0000000305057227 */ /* 0x000fc800078e0004 */
[----:B------:R-:W-:Y:S01]  /*e140*/  IMAD.MOV.U32 R3, RZ, RZ, R10 ;  /* 0x000000ffff037224 */ /* 0x000fe200078e000a */
[----:B------:R-:W-:-:S03]  /*e150*/  MOV R4, R0 ;  /* 0x0000000000047202 */ /* 0x000fc60000000f00 */
[----:B------:R-:W-:-:S04]  /*e160*/  IMAD.HI.U32 R0, R5, R3, RZ ;  /* 0x0000000305007227 */ /* 0x000fc800078e00ff */
[----:B------:R-:W-:Y:S02]  /*e170*/  IMAD R3, R0, R4, R3 ;  /* 0x0000000400037224 */ /* 0x000fe400078e0203 */
[----:B-1----:R-:W1:Y:S03]  /*e180*/  MUFU.RCP R4, R12 ;  /* 0x0000000c00047308 */ /* 0x002e660000001000 */
[----:B------:R-:W-:-:S13]  /*e190*/  ISETP.GT.U32.AND P1, PT, R2, R3, PT ;  /* 0x000000030200720c */ /* 0x000fda0003f24070 */
[----:B------:R-:W-:Y:S01]  /*e1a0*/  @!P1 IMAD.IADD R3, R3, 0x1, -R2 ;  /* 0x0000000103039824 */ /* 0x000fe200078e0a02 */
[----:B-1----:R-:W-:-:S04]  /*e1b0*/  IADD3 R4, R4, 0xffffffe, RZ ;  /* 0x0ffffffe04047810 */ /* 0x002fc80007ffe0ff */
[----:B------:R-:W-:Y:S02]  /*e1c0*/  ISETP.GE.U32.AND P2, PT, R3, R2, PT ;  /* 0x000000020300720c */ /* 0x000fe40003f46070 */
[----:B------:R-:W1:Y:S01]  /*e1d0*/  F2I.FTZ.U32.TRUNC.NTZ R3, R4 ;  /* 0x0000000400037305 */ /* 0x000e62000021f000 */
[----:B------:R-:W-:Y:S02]  /*e1e0*/  LOP3.LUT R2, R9, R8, RZ, 0x3c, !PT ;  /* 0x0000000809027212 */ /* 0x000fe400078e3cff */
[----:B------:R-:W-:Y:S02]  /*e1f0*/  @!P1 IADD3 R0, R0, 0x1, RZ ;  /* 0x0000000100009810 */ /* 0x000fe40007ffe0ff */
[----:B------:R-:W-:Y:S02]  /*e200*/  ISETP.GE.AND P0, PT, R2, RZ, PT ;  /* 0x000000ff0200720c */ /* 0x000fe40003f06270 */
[----:B------:R-:W-:-:S04]  /*e210*/  ISETP.NE.AND P1, PT, R8, RZ, PT ;  /* 0x000000ff0800720c */ /* 0x000fc80003f25270 */
[----:B------:R-:W-:Y:S01]  /*e220*/  @P2 IADD3 R0, R0, 0x1, RZ ;  /* 0x0000000100002810 */ /* 0x000fe20007ffe0ff */
[----:B-1----:R-:W-:-:S06]  /*e230*/  IMAD.MOV R2, RZ, RZ, -R3 ;  /* 0x000000ffff027224 */ /* 0x002fcc00078e0a03 */
[----:B------:R-:W-:Y:S01]  /*e240*/  @!P0 IMAD.MOV R0, RZ, RZ, -R0 ;  /* 0x000000ffff008224 */ /* 0x000fe200078e0a00 */
[----:B------:R-:W-:Y:S02]  /*e250*/  MOV R4, R2 ;  /* 0x0000000200047202 */ /* 0x000fe40000000f00 */
[----:B------:R-:W-:Y:S02]  /*e260*/  IABS R2, R7 ;  /* 0x0000000700027213 */ /* 0x000fe40000000000 */
[----:B------:R-:W-:Y:S01]  /*e270*/  @!P1 LOP3.LUT R0, RZ, R8, RZ, 0x33, !PT ;  /* 0x00000008ff009212 */ /* 0x000fe200078e33ff */
[----:B------:R-:W-:Y:S02]  /*e280*/  IMAD R4, R4, R6, RZ ;  /* 0x0000000604047224 */ /* 0x000fe400078e02ff */
[----:B------:R-:W-:Y:S01]  /*e290*/  IMAD.MOV R5, RZ, RZ, -R2 ;  /* 0x000000ffff057224 */ /* 0x000fe200078e0a02 */
[----:B------:R-:W-:Y:S01]  /*e2a0*/  IABS R10, R0 ;  /* 0x00000000000a7213 */ /* 0x000fe20000000000 */
[----:B------:R-:W-:-:S04]  /*e2b0*/  IMAD.MOV.U32 R2, RZ, RZ, RZ ;  /* 0x000000ffff027224 */ /* 0x000fc800078e00ff */
[----:B------:R-:W-:Y:S01]  /*e2c0*/  IMAD.HI.U32 R2, R3, R4, R2 ;  /* 0x0000000403027227 */ /* 0x000fe200078e0002 */
[----:B------:R-:W-:-:S03]  /*e2d0*/  MOV R4, R5 ;  /* 0x0000000500047202 */ /* 0x000fc60000000f00 */
[----:B------:R-:W-:-:S04]  /*e2e0*/  IMAD.MOV.U32 R3, RZ, RZ, R10 ;  /* 0x000000ffff037224 */ /* 0x000fc800078e000a */
[----:B------:R-:W-:-:S04]  /*e2f0*/  IMAD.HI.U32 R2, R2, R3, RZ ;  /* 0x0000000302027227 */ /* 0x000fc800078e00ff */
[----:B------:R-:W-:-:S05]  /*e300*/  IMAD R3, R2, R4, R3 ;  /* 0x0000000402037224 */ /* 0x000fca00078e0203 */
[----:B------:R-:W-:-:S13]  /*e310*/  ISETP.GT.U32.AND P1, PT, R6, R3, PT ;  /* 0x000000030600720c */ /* 0x000fda0003f24070 */
[----:B------:R-:W-:-:S05]  /*e320*/  @!P1 IMAD.IADD R3, R3, 0x1, -R6 ;  /* 0x0000000103039824 */ /* 0x000fca00078e0a06 */
[----:B------:R-:W-:Y:S02]  /*e330*/  ISETP.GE.U32.AND P2, PT, R3, R6, PT ;  /* 0x000000060300720c */ /* 0x000fe40003f46070 */
[----:B------:R-:W-:Y:S02]  /*e340*/  LOP3.LUT R3, R0, R7, RZ, 0x3c, !PT ;  /* 0x0000000700037212 */ /* 0x000fe400078e3cff */
[----:B------:R-:W-:Y:S02]  /*e350*/  @!P1 IADD3 R2, R2, 0x1, RZ ;  /* 0x0000000102029810 */ /* 0x000fe40007ffe0ff */
[----:B------:R-:W-:Y:S02]  /*e360*/  ISETP.GE.AND P0, PT, R3, RZ, PT ;  /* 0x000000ff0300720c */ /* 0x000fe40003f06270 */
[----:B------:R-:W-:-:S05]  /*e370*/  ISETP.NE.AND P1, PT, R7, RZ, PT ;  /* 0x000000ff0700720c */ /* 0x000fca0003f25270 */
[----:B------:R-:W-:-:S06]  /*e380*/  @P2 IADD3 R2, R2, 0x1, RZ ;  /* 0x0000000102022810 */ /* 0x000fcc0007ffe0ff */
[----:B------:R-:W-:Y:S02]  /*e390*/  @!P0 IMAD.MOV R2, RZ, RZ, -R2 ;  /* 0x000000ffff028224 */ /* 0x000fe400078e0a02 */
[----:B------:R-:W-:-:S04]  /*e3a0*/  @!P1 LOP3.LUT R2, RZ, R7, RZ, 0x33, !PT ;  /* 0x00000007ff029212 */ /* 0x000fc800078e33ff */
[----:B------:R-:W-:Y:S01]  /*e3b0*/  IADD3 R3, -R2, RZ, RZ ;  /* 0x000000ff02037210 */ /* 0x000fe20007ffe1ff */
[----:B------:R-:W-:Y:S02]  /*e3c0*/  IMAD R4, R0, R8, RZ ;  /* 0x0000000800047224 */ /* 0x000fe400078e02ff */
[C---:B------:R-:W-:Y:S02]  /*e3d0*/  IMAD R2, R7.reuse, 0x1000000, R2 ;  /* 0x0100000007027824 */ /* 0x040fe400078e0202 */
[----:B------:R-:W-:Y:S01]  /*e3e0*/  IMAD R0, R7, R3, R0 ;  /* 0x0000000307007224 */ /* 0x000fe200078e0200 */
[----:B------:R-:W-:-:S03]  /*e3f0*/  IADD3 R3, R9, -R4, RZ ;  /* 0x8000000409037210 */ /* 0x000fc60007ffe0ff */
[----:B------:R-:W-:-:S05]  /*e400*/  IMAD R0, R0, 0x10000, R2 ;  /* 0x0001000000007824 */ /* 0x000fca00078e0202 */
[----:B------:R1:W-:Y:S01]  /*e410*/  STL [R1+0x28], R0 ;  /* 0x0000280001007387 */ /* 0x0003e20000100800 */
[----:B---3--:R-:W-:-:S05]  /*e420*/  IMAD.IADD R13, R11, 0x1, R13 ;  /* 0x000000010b0d7824 */ /* 0x008fca00078e020d */
[----:B------:R1:W-:Y:S04]  /*e430*/  STL [R1+0x2c], R13 ;  /* 0x00002c0d01007387 */ /* 0x0003e80000100800 */
[----:B------:R1:W-:Y:S01]  /*e440*/  STL [R1+0x24], R3 ;  /* 0x0000240301007387 */ /* 0x0003e20000100800 */
[----:B------:R-:W-:Y:S05]  /*e450*/  BRA `(.L_x_140) ;  /* 0x0000005000007947 */ /* 0x000fea0003800000 */
.L_x_131:
[----:B------:R-:W-:Y:S01]  /*e460*/  MOV R0, c[0x0][0x53c] ;  /* 0x00014f0000007a02 */ /* 0x000fe20000000f00 */
[----:B------:R1:W-:Y:S04]  /*e470*/  STL [R1+0x20], R10 ;  /* 0x0000200a01007387 */ /* 0x0003e80000100800 */
[----:B------:R1:W-:Y:S04]  /*e480*/  STL [R1+0x24], RZ ;  /* 0x000024ff01007387 */ /* 0x0003e80000100800 */
[----:B------:R1:W-:Y:S04]  /*e490*/  STL [R1+0x28], RZ ;  /* 0x000028ff01007387 */ /* 0x0003e80000100800 */
[----:B------:R1:W-:Y:S02]  /*e4a0*/  STL [R1+0x2c], R0 ;  /* 0x00002c0001007387 */ /* 0x0003e40000100800 */
.L_x_140:
[----:B------:R-:W-:Y:S05]  /*e4b0*/  BSYNC B1 ;  /* 0x0000000000017941 */ /* 0x000fea0003800000 */
.L_x_129:
[----:B---3--:R-:W2:Y:S04]  /*e4c0*/  LDL R4, [R1+0x20] ;  /* 0x0000200001047983 */ /* 0x008ea80000100800 */
[----:B------:R-:W2:Y:S04]  /*e4d0*/  LDL R5, [R1+0x24] ;  /* 0x0000240001057983 */ /* 0x000ea80000100800 */
[----:B------:R-:W2:Y:S04]  /*e4e0*/  LDL R6, [R1+0x28] ;  /* 0x0000280001067983 */ /* 0x000ea80000100800 */
[----:B------:R-:W2:Y:S01]  /*e4f0*/  LDL R7, [R1+0x2c] ;  /* 0x00002c0001077983 */ /* 0x000ea20000100800 */
[----:B------:R-:W-:Y:S03]  /*e500*/  WARPSYNC 0xffffffff ;  /* 0xffffffff00007948 */ /* 0x000fe60003800000 */
[----:B------:R-:W-:Y:S01]  /*e510*/  BAR.SYNC.DEFER_BLOCKING 0x4, 0x80 ;  /* 0x0102000000007b1d */ /* 0x000fe20000010000 */
[----:B------:R-:W-:-:S13]  /*e520*/  ISETP.NE.AND P0, PT, R14, RZ, PT ;  /* 0x000000ff0e00720c */ /* 0x000fda0003f05270 */
[----:B--2---:R2:W-:Y:S04]  /*e530*/  @!P0 STS.128 [0x9100], R4 ;  /* 0x00910004ff008388 */ /* 0x0045e80000000c00 */
[----:B------:R-:W-:Y:S06]  /*e540*/  BAR.ARV 0x5, 0x80 ;  /* 0x0142000000007b1d */ /* 0x000fec0000002000 */
.L_x_124:
[----:B-1----:R-:W3:Y:S02]  /*e550*/  LDL R0, [R1+0x2c] ;  /* 0x00002c0001007983 */ /* 0x002ee40000100800 */
[----:B---3--:R-:W-:-:S13]  /*e560*/  ISETP.GE.AND P0, PT, R0, c[0x0][0x53c], PT ;  /* 0x00014f0000007a0c */ /* 0x008fda0003f06270 */
[----:B--2-4-:R-:W-:Y:S01]  /*e570*/  @P0 CALL.REL.NOINC `(.L_x_141) ;  /* 0x0000001000000944 */ /* 0x014fe20003c00000 */
[----:B------:R-:W-:Y:S05]  /*e580*/  BRA `(.L_x_142) ;  /* 0xffff2f2000007947 */ /* 0x000fea000383ffff */
.L_x_141:
[----:B------:R-:W-:Y:S05]  /*e590*/  EXIT ;  /* 0x000000000000794d */ /* 0x000fea0003800000 */
.L_x_32:
[----:B------:R-:W-:Y:S01]  /*e5a0*/  IMAD.MOV.U32 R0, RZ, RZ, R5 ;  /* 0x000000ffff007224 */ /* 0x000fe200078e0005 */
[----:B------:R-:W-:Y:S02]  /*e5b0*/  MOV R2, 0x1 ;  /* 0x0000000100027802 */ /* 0x000fe40000000f00 */
[----:B------:R-:W-:Y:S02]  /*e5c0*/  MOV R3, 0xe5e0 ;  /* 0x0000e5e000037802 */ /* 0x000fe40000000f00 */
[----:B------:R-:W-:Y:S05]  /*e5d0*/  CALL.REL.NOINC `($__internal_2_$__cuda_sm70_shflsync_up_p) ;  /* 0x000024c000007944 */ /* 0x000fea0003c00000 */
[----:B------:R-:W-:Y:S01]  /*e5e0*/  MOV R0, R4 ;  /* 0x0000000400007202 */ /* 0x000fe20000000f00 */
[----:B------:R-:W-:Y:S05]  /*e5f0*/  BRA `(.L_x_143) ;  /* 0xffff1e8000007947 */ /* 0x000fea000383ffff */
.L_x_33:
[----:B------:R-:W-:Y:S01]  /*e600*/  IMAD.MOV.U32 R0, RZ, RZ, R5 ;  /* 0x000000ffff007224 */ /* 0x000fe200078e0005 */
[----:B------:R-:W-:Y:S02]  /*e610*/  MOV R2, 0x2 ;  /* 0x0000000200027802 */ /* 0x000fe40000000f00 */
[----:B------:R-:W-:Y:S02]  /*e620*/  MOV R3, 0xe640 ;  /* 0x0000e64000037802 */ /* 0x000fe40000000f00 */
[----:B------:R-:W-:Y:S05]  /*e630*/  CALL.REL.NOINC `($__internal_2_$__cuda_sm70_shflsync_up_p) ;  /* 0x0000246000007944 */ /* 0x000fea0003c00000 */
[----:B------:R-:W-:Y:S01]  /*e640*/  SEL R0, R4, RZ, P4 ;  /* 0x000000ff04007207 */ /* 0x000fe20002000000 */
[----:B------:R-:W-:Y:S01]  /*e650*/  IMAD.MOV.U32 R2, RZ, RZ, 0x4 ;  /* 0x00000004ff027424 */ /* 0x000fe200078e00ff */
[----:B------:R-:W-:-:S03]  /*e660*/  MOV R3, 0xe690 ;  /* 0x0000e69000037802 */ /* 0x000fc60000000f00 */
[----:B------:R-:W-:Y:S02]  /*e670*/  IMAD.IADD R0, R5, 0x1, R0 ;  /* 0x0000000105007824 */ /* 0x000fe400078e0200 */
        /* <DEDUP_REMOVED lines=13> */
[----:B------:R-:W-:Y:S02]  /*e750*/  MOV R3, 0x1f ;  /* 0x0000001f00037802 */ /* 0x000fe40000000f00 */
[----:B------:R-:W-:Y:S01]  /*e760*/  MOV R2, 0xe7a0 ;  /* 0x0000e7a000027802 */ /* 0x000fe20000000f00 */
[----:B------:R-:W-:-:S04]  /*e770*/  IMAD.IADD R4, R0, 0x1, R4 ;  /* 0x0000000100047824 */ /* 0x000fc800078e0204 */
[----:B------:R-:W-:Y:S02]  /*e780*/  IMAD.MOV.U32 R9, RZ, RZ, R4 ;  /* 0x000000ffff097224 */ /* 0x000fe400078e0004 */
[----:B------:R-:W-:Y:S05]  /*e790*/  CALL.REL.NOINC `($__internal_1_$__cuda_sm70_shflsync_idx_p) ;  /* 0x000022b000007944 */ /* 0x000fea0003c00000 */
[----:B------:R-:W-:Y:S01]  /*e7a0*/  MOV R0, R5 ;  /* 0x0000000500007202 */ /* 0x000fe20000000f00 */
[----:B------:R-:W-:Y:S05]  /*e7b0*/  BRA `(.L_x_144) ;  /* 0xffff1dc000007947 */ /* 0x000fea000383ffff */
.L_x_35:
[----:B------:R-:W-:Y:S02]  /*e7c0*/  SEL R0, RZ, 0x1, P0 ;  /* 0x00000001ff007807 */ /* 0x000fe40000000000 */
[----:B------:R-:W-:Y:S02]  /*e7d0*/  MOV R2, 0xe7f0 ;  /* 0x0000e7f000027802 */ /* 0x000fe40000000f00 */
[----:B------:R-:W-:Y:S05]  /*e7e0*/  CALL.REL.NOINC `($__internal_3_$__cuda_sm70_votesync_ballot) ;  /* 0x0000232000007944 */ /* 0x000fea0003c00000 */
[----:B------:R-:W-:Y:S05]  /*e7f0*/  BRA `(.L_x_145) ;  /* 0xffff1e1000007947 */ /* 0x000fea000383ffff */
.L_x_36:
[----:B------:R-:W-:Y:S01]  /*e800*/  IMAD.MOV.U32 R9, RZ, RZ, R8 ;  /* 0x000000ffff097224 */ /* 0x000fe200078e0008 */
[----:B--2---:R-:W-:Y:S01]  /*e810*/  MOV R5, R14 ;  /* 0x0000000e00057202 */ /* 0x004fe20000000f00 */
[----:B------:R-:W-:Y:S01]  /*e820*/  IMAD.MOV.U32 R3, RZ, RZ, 0x1f ;  /* 0x0000001fff037424 */ /* 0x000fe200078e00ff */
[----:B------:R-:W-:Y:S02]  /*e830*/  MOV R2, 0xe850 ;  /* 0x0000e85000027802 */ /* 0x000fe40000000f00 */
[----:B-1----:R-:W-:Y:S05]  /*e840*/  CALL.REL.NOINC `($__internal_1_$__cuda_sm70_shflsync_idx_p) ;  /* 0x0000220000007944 */ /* 0x002fea0003c00000 */
[----:B------:R-:W-:Y:S01]  /*e850*/  IMAD.MOV.U32 R12, RZ, RZ, R5 ;  /* 0x000000ffff0c7224 */ /* 0x000fe200078e0005 */
[----:B------:R-:W-:Y:S01]  /*e860*/  MOV R9, R7 ;  /* 0x0000000700097202 */ /* 0x000fe20000000f00 */
[----:B------:R-:W-:Y:S01]  /*e870*/  IMAD.MOV.U32 R6, RZ, RZ, RZ ;  /* 0x000000ffff067224 */ /* 0x000fe200078e00ff */
[----:B------:R-:W-:Y:S01]  /*e880*/  MOV R5, R14 ;  /* 0x0000000e00057202 */ /* 0x000fe20000000f00 */
[----:B------:R-:W-:Y:S01]  /*e890*/  IMAD.MOV.U32 R3, RZ, RZ, 0x1f ;  /* 0x0000001fff037424 */ /* 0x000fe200078e00ff */
[----:B------:R-:W-:-:S02]  /*e8a0*/  MOV R2, 0xe8c0 ;  /* 0x0000e8c000027802 */ /* 0x000fc40000000f00 */
[----:B------:R-:W-:Y:S05]  /*e8b0*/  CALL.REL.NOINC `($__internal_1_$__cuda_sm70_shflsync_idx_p) ;  /* 0x0000219000007944 */ /* 0x000fea0003c00000 */
[----:B------:R-:W-:Y:S01]  /*e8c0*/  MOV R11, R5 ;  /* 0x00000005000b7202 */ /* 0x000fe20000000f00 */
[----:B------:R-:W-:Y:S05]  /*e8d0*/  BRA `(.L_x_146) ;  /* 0xffff1d8000007947 */ /* 0x000fea000383ffff */
.L_x_39:
[----:B------:R-:W-:Y:S01]  /*e8e0*/  IMAD.MOV.U32 R9, RZ, RZ, R4 ;  /* 0x000000ffff097224 */ /* 0x000fe200078e0004 */
[----:B------:R-:W-:-:S02]  /*e8f0*/  MOV R3, 0x1f ;  /* 0x0000001f00037802 */ /* 0x000fc40000000f00 */
[----:B------:R-:W-:Y:S02]  /*e900*/  MOV R2, 0xe920 ;  /* 0x0000e92000027802 */ /* 0x000fe40000000f00 */
[----:B-1234-:R-:W-:Y:S05]  /*e910*/  CALL.REL.NOINC `($__internal_1_$__cuda_sm70_shflsync_idx_p) ;  /* 0x0000213000007944 */ /* 0x01efea0003c00000 */
[----:B------:R-:W-:Y:S01]  /*e920*/  MOV R6, R5 ;  /* 0x0000000500067202 */ /* 0x000fe20000000f00 */
[----:B------:R-:W-:Y:S05]  /*e930*/  BRA `(.L_x_38) ;  /* 0xffff1d8000007947 */ /* 0x000fea000383ffff */
.L_x_47:
[----:B-1----:R-:W-:Y:S01]  /*e940*/  IMAD.MOV.U32 R9, RZ, RZ, R6 ;  /* 0x000000ffff097224 */ /* 0x002fe200078e0006 */
[----:B------:R-:W-:Y:S01]  /*e950*/  MOV R5, RZ ;  /* 0x000000ff00057202 */ /* 0x000fe20000000f00 */
[----:B------:R-:W-:Y:S01]  /*e960*/  IMAD.MOV.U32 R3, RZ, RZ, 0x181f ;  /* 0x0000181fff037424 */ /* 0x000fe200078e00ff */
[----:B------:R-:W-:Y:S02]  /*e970*/  MOV R2, 0xe990 ;  /* 0x0000e99000027802 */ /* 0x000fe40000000f00 */
[----:B------:R-:W-:Y:S05]  /*e980*/  CALL.REL.NOINC `($__internal_1_$__cuda_sm70_shflsync_idx_p) ;  /* 0x000020c000007944 */ /* 0x000fea0003c00000 */
[----:B------:R-:W-:Y:S01]  /*e990*/  MOV R8, R5 ;  /* 0x0000000500087202 */ /* 0x000fe20000000f00 */
[----:B------:R-:W-:Y:S05]  /*e9a0*/  BRA `(.L_x_147) ;  /* 0xffff396000007947 */ /* 0x000fea000383ffff */
.L_x_48:
[----:B------:R-:W-:Y:S01]  /*e9b0*/  IMAD.MOV.U32 R9, RZ, RZ, R7 ;  /* 0x000000ffff097224 */ /* 0x000fe200078e0007 */
[----:B------:R-:W-:Y:S01]  /*e9c0*/  MOV R5, RZ ;  /* 0x000000ff00057202 */ /* 0x000fe20000000f00 */
[----:B------:R-:W-:Y:S01]  /*e9d0*/  IMAD.MOV.U32 R3, RZ, RZ, 0x181f ;  /* 0x0000181fff037424 */ /* 0x000fe200078e00ff */
[----:B------:R-:W-:Y:S02]  /*e9e0*/  MOV R2, 0xea00 ;  /* 0x0000ea0000027802 */ /* 0x000fe40000000f00 */
[----:B-12---:R-:W-:Y:S05]  /*e9f0*/  CALL.REL.NOINC `($__internal_1_$__cuda_sm70_shflsync_idx_p) ;  /* 0x0000205000007944 */ /* 0x006fea0003c00000 */
[----:B------:R-:W-:Y:S01]  /*ea00*/  MOV R2, R5 ;  /* 0x0000000500027202 */ /* 0x000fe20000000f00 */
[----:B------:R-:W-:Y:S05]  /*ea10*/  BRA `(.L_x_148) ;  /* 0xffff391000007947 */ /* 0x000fea000383ffff */
.L_x_51:
[----:B------:R-:W-:Y:S01]  /*ea20*/  IMAD.MOV.U32 R9, RZ, RZ, R6 ;  /* 0x000000ffff097224 */ /* 0x000fe200078e0006 */
[----:B------:R-:W-:Y:S01]  /*ea30*/  MOV R5, 0x1 ;  /* 0x0000000100057802 */ /* 0x000fe20000000f00 */
[----:B--2---:R-:W-:Y:S01]  /*ea40*/  IMAD.MOV.U32 R3, RZ, RZ, 0x181f ;  /* 0x0000181fff037424 */ /* 0x004fe200078e00ff */
[----:B----4-:R-:W-:-:S02]  /*ea50*/  MOV R2, 0xea70 ;  /* 0x0000ea7000027802 */ /* 0x010fc40000000f00 */
[----:B-1-3--:R-:W-:Y:S05]  /*ea60*/  CALL.REL.NOINC `($__internal_1_$__cuda_sm70_shflsync_idx_p) ;  /* 0x00001fe000007944 */ /* 0x00afea0003c00000 */
[----:B------:R-:W-:Y:S01]  /*ea70*/  IMAD.MOV.U32 R8, RZ, RZ, R5 ;  /* 0x000000ffff087224 */ /* 0x000fe200078e0005 */
[----:B------:R-:W-:Y:S01]  /*ea80*/  MOV R5, 0x1 ;  /* 0x0000000100057802 */ /* 0x000fe20000000f00 */
[----:B------:R-:W-:Y:S01]  /*ea90*/  IMAD.MOV.U32 R9, RZ, RZ, R7 ;  /* 0x000000ffff097224 */ /* 0x000fe200078e0007 */
[----:B------:R-:W-:-:S02]  /*eaa0*/  MOV R3, 0x181f ;  /* 0x0000181f00037802 */ /* 0x000fc40000000f00 */
[----:B------:R-:W-:Y:S02]  /*eab0*/  MOV R2, 0xead0 ;  /* 0x0000ead000027802 */ /* 0x000fe40000000f00 */
[----:B------:R-:W-:Y:S05]  /*eac0*/  CALL.REL.NOINC `($__internal_1_$__cuda_sm70_shflsync_idx_p) ;  /* 0x00001f8000007944 */ /* 0x000fea0003c00000 */
[----:B------:R-:W-:Y:S01]  /*ead0*/  MOV R2, R5 ;  /* 0x0000000500027202 */ /* 0x000fe20000000f00 */
[----:B------:R-:W-:Y:S05]  /*eae0*/  BRA `(.L_x_149) ;  /* 0xffff393000007947 */ /* 0x000fea000383ffff */
.L_x_54:
[----:B------:R-:W-:Y:S01]  /*eaf0*/  IMAD.MOV.U32 R9, RZ, RZ, R6 ;  /* 0x000000ffff097224 */ /* 0x000fe200078e0006 */
[----:B------:R-:W-:Y:S01]  /*eb00*/  MOV R5, 0x2 ;  /* 0x0000000200057802 */ /* 0x000fe20000000f00 */
[----:B-1----:R-:W-:Y:S01]  /*eb10*/  IMAD.MOV.U32 R3, RZ, RZ, 0x181f ;  /* 0x0000181fff037424 */ /* 0x002fe200078e00ff */
[----:B----4-:R-:W-:Y:S02]  /*eb20*/  MOV R2, 0xeb40 ;  /* 0x0000eb4000027802 */ /* 0x010fe40000000f00 */
[----:B--23--:R-:W-:Y:S05]  /*eb30*/  CALL.REL.NOINC `($__internal_1_$__cuda_sm70_shflsync_idx_p) ;  /* 0x00001f1000007944 */ /* 0x00cfea0003c00000 */
[----:B------:R-:W-:Y:S01]  /*eb40*/  MOV R8, R5 ;  /* 0x0000000500087202 */ /* 0x000fe20000000f00 */
[----:B------:R-:W-:Y:S05]  /*eb50*/  BRA `(.L_x_150) ;  /* 0xffff39a000007947 */ /* 0x000fea000383ffff */
.L_x_55:
[----:B------:R-:W-:Y:S01]  /*eb60*/  IMAD.MOV.U32 R9, RZ, RZ, R7 ;  /* 0x000000ffff097224 */ /* 0x000fe200078e0007 */
[----:B------:R-:W-:Y:S01]  /*eb70*/  MOV R5, 0x2 ;  /* 0x0000000200057802 */ /* 0x000fe20000000f00 */
[----:B------:R-:W-:Y:S01]  /*eb80*/  IMAD.MOV.U32 R3, RZ, RZ, 0x181f ;  /* 0x0000181fff037424 */ /* 0x000fe200078e00ff */
[----:B----4-:R-:W-:Y:S02]  /*eb90*/  MOV R2, 0xebb0 ;  /* 0x0000ebb000027802 */ /* 0x010fe40000000f00 */
[----:B-123--:R-:W-:Y:S05]  /*eba0*/  CALL.REL.NOINC `($__internal_1_$__cuda_sm70_shflsync_idx_p) ;  /* 0x00001ea000007944 */ /* 0x00efea0003c00000 */
[----:B------:R-:W-:Y:S01]  /*ebb0*/  MOV R2, R5 ;  /* 0x0000000500027202 */ /* 0x000fe20000000f00 */
[----:B------:R-:W-:Y:S05]  /*ebc0*/  BRA `(.L_x_151) ;  /* 0xffff395000007947 */ /* 0x000fea000383ffff */
.L_x_58:
[----:B------:R-:W-:Y:S01]  /*ebd0*/  IMAD.MOV.U32 R9, RZ, RZ, R6 ;  /* 0x000000ffff097224 */ /* 0x000fe200078e0006 */
[----:B------:R-:W-:Y:S01]  /*ebe0*/  MOV R5, 0x3 ;  /* 0x0000000300057802 */ /* 0x000fe20000000f00 */
[----:B-1----:R-:W-:Y:S01]  /*ebf0*/  IMAD.MOV.U32 R3, RZ, RZ, 0x181f ;  /* 0x0000181fff037424 */ /* 0x002fe200078e00ff */
[----:B------:R-:W-:-:S02]  /*ec00*/  MOV R2, 0xec20 ;  /* 0x0000ec2000027802 */ /* 0x000fc40000000f00 */
[----:B--234-:R-:W-:Y:S05]  /*ec10*/  CALL.REL.NOINC `($__internal_1_$__cuda_sm70_shflsync_idx_p) ;  /* 0x00001e3000007944 */ /* 0x01cfea0003c00000 */
        /* <DEDUP_REMOVED lines=8> */
.L_x_61:
[----:B------:R-:W-:Y:S01]  /*eca0*/  IMAD.MOV.U32 R9, RZ, RZ, R6 ;  /* 0x000000ffff097224 */ /* 0x000fe200078e0006 */
[----:B------:R-:W-:Y:S01]  /*ecb0*/  MOV R5, 0x4 ;  /* 0x0000000400057802 */ /* 0x000fe20000000f00 */
[----:B-1----:R-:W-:Y:S01]  /*ecc0*/  IMAD.MOV.U32 R3, RZ, RZ, 0x181f ;  /* 0x0000181fff037424 */ /* 0x002fe200078e00ff */
[----:B------:R-:W-:Y:S02]  /*ecd0*/  MOV R2, 0xecf0 ;  /* 0x0000ecf000027802 */ /* 0x000fe40000000f00 */
[----:B--234-:R-:W-:Y:S05]  /*ece0*/  CALL.REL.NOINC `($__internal_1_$__cuda_sm70_shflsync_idx_p) ;  /* 0x00001d6000007944 */ /* 0x01cfea0003c00000 */
[----:B------:R-:W-:Y:S01]  /*ecf0*/  MOV R8, R5 ;  /* 0x0000000500087202 */ /* 0x000fe20000000f00 */
[----:B------:R-:W-:Y:S05]  /*ed00*/  BRA `(.L_x_153) ;  /* 0xffff39e000007947 */ /* 0x000fea000383ffff */
.L_x_62:
[----:B------:R-:W-:Y:S01]  /*ed10*/  IMAD.MOV.U32 R9, RZ, RZ, R7 ;  /* 0x000000ffff097224 */ /* 0x000fe200078e0007 */
[----:B------:R-:W-:Y:S01]  /*ed20*/  MOV R5, 0x4 ;  /* 0x0000000400057802 */ /* 0x000fe20000000f00 */
[----:B-1----:R-:W-:Y:S01]  /*ed30*/  IMAD.MOV.U32 R3, RZ, RZ, 0x181f ;  /* 0x0000181fff037424 */ /* 0x002fe200078e00ff */
[----:B------:R-:W-:Y:S02]  /*ed40*/  MOV R2, 0xed60 ;  /* 0x0000ed6000027802 */ /* 0x000fe40000000f00 */
[----:B--234-:R-:W-:Y:S05]  /*ed50*/  CALL.REL.NOINC `($__internal_1_$__cuda_sm70_shflsync_idx_p) ;  /* 0x00001cf000007944 */ /* 0x01cfea0003c00000 */
[----:B------:R-:W-:Y:S01]  /*ed60*/  MOV R2, R5 ;  /* 0x0000000500027202 */ /* 0x000fe20000000f00 */
[----:B------:R-:W-:Y:S05]  /*ed70*/  BRA `(.L_x_154) ;  /* 0xffff399000007947 */ /* 0x000fea000383ffff */
.L_x_65:
[----:B------:R-:W-:Y:S01]  /*ed80*/  IMAD.MOV.U32 R9, RZ, RZ, R6 ;  /* 0x000000ffff097224 */ /* 0x000fe200078e0006 */
[----:B------:R-:W-:Y:S01]  /*ed90*/  MOV R5, 0x5 ;  /* 0x0000000500057802 */ /* 0x000fe20000000f00 */
[----:B--2---:R-:W-:Y:S01]  /*eda0*/  IMAD.MOV.U32 R3, RZ, RZ, 0x181f ;  /* 0x0000181fff037424 */ /* 0x004fe200078e00ff */
[----:B---3--:R-:W-:-:S02]  /*edb0*/  MOV R2, 0xedd0 ;  /* 0x0000edd000027802 */ /* 0x008fc40000000f00 */
[----:B-1--4-:R-:W-:Y:S05]  /*edc0*/  CALL.REL.NOINC `($__internal_1_$__cuda_sm70_shflsync_idx_p) ;  /* 0x00001c8000007944 */ /* 0x012fea0003c00000 */
        /* <DEDUP_REMOVED lines=8> */
.L_x_68:
[----:B------:R-:W-:Y:S01]  /*ee50*/  IMAD.MOV.U32 R9, RZ, RZ, R6 ;  /* 0x000000ffff097224 */ /* 0x000fe200078e0006 */
[----:B------:R-:W-:Y:S01]  /*ee60*/  MOV R5, 0x6 ;  /* 0x0000000600057802 */ /* 0x000fe20000000f00 */
[----:B-1----:R-:W-:Y:S01]  /*ee70*/  IMAD.MOV.U32 R3, RZ, RZ, 0x181f ;  /* 0x0000181fff037424 */ /* 0x002fe200078e00ff */
[----:B---3--:R-:W-:Y:S02]  /*ee80*/  MOV R2, 0xeea0 ;  /* 0x0000eea000027802 */ /* 0x008fe40000000f00 */
[----:B--2-4-:R-:W-:Y:S05]  /*ee90*/  CALL.REL.NOINC `($__internal_1_$__cuda_sm70_shflsync_idx_p) ;  /* 0x00001bb000007944 */ /* 0x014fea0003c00000 */
[----:B------:R-:W-:Y:S01]  /*eea0*/  MOV R8, R5 ;  /* 0x0000000500087202 */ /* 0x000fe20000000f00 */
[----:B------:R-:W-:Y:S05]  /*eeb0*/  BRA `(.L_x_156) ;  /* 0xffff3a2000007947 */ /* 0x000fea000383ffff */
.L_x_69:
[----:B------:R-:W-:Y:S01]  /*eec0*/  IMAD.MOV.U32 R9, RZ, RZ, R7 ;  /* 0x000000ffff097224 */ /* 0x000fe200078e0007 */
[----:B------:R-:W-:Y:S01]  /*eed0*/  MOV R5, 0x6 ;  /* 0x0000000600057802 */ /* 0x000fe20000000f00 */
[----:B------:R-:W-:Y:S01]  /*eee0*/  IMAD.MOV.U32 R3, RZ, RZ, 0x181f ;  /* 0x0000181fff037424 */ /* 0x000fe200078e00ff */
[----:B---3--:R-:W-:Y:S02]  /*eef0*/  MOV R2, 0xef10 ;  /* 0x0000ef1000027802 */ /* 0x008fe40000000f00 */
[----:B-12-4-:R-:W-:Y:S05]  /*ef00*/  CALL.REL.NOINC `($__internal_1_$__cuda_sm70_shflsync_idx_p) ;  /* 0x00001b4000007944 */ /* 0x016fea0003c00000 */
[----:B------:R-:W-:Y:S01]  /*ef10*/  MOV R2, R5 ;  /* 0x0000000500027202 */ /* 0x000fe20000000f00 */
[----:B------:R-:W-:Y:S05]  /*ef20*/  BRA `(.L_x_157) ;  /* 0xffff39d000007947 */ /* 0x000fea000383ffff */
.L_x_72:
        /* <DEDUP_REMOVED lines=13> */
.L_x_77:
[----:B---3--:R2:W5:Y:S01]  /*f000*/  LDL R0, [R1] ;  /* 0x0000000001007983 */ /* 0x0085620000100800 */
[----:B-1----:R-:W-:Y:S01]  /*f010*/  IMAD.MOV.U32 R3, RZ, RZ, 0x2 ;  /* 0x00000002ff037424 */ /* 0x002fe200078e00ff */
[----:B------:R-:W-:Y:S01]  /*f020*/  MOV R10, 0x1f ;  /* 0x0000001f000a7802 */ /* 0x000fe20000000f00 */
[----:B------:R-:W-:Y:S01]  /*f030*/  IMAD.MOV.U32 R9, RZ, RZ, -0x1 ;  /* 0xffffffffff097424 */ /* 0x000fe200078e00ff */
[----:B------:R-:W-:Y:S02]  /*f040*/  MOV R2, 0xf060 ;  /* 0x0000f06000027802 */ /* 0x000fe40000000f00 */
[----:B--2--5:R-:W-:Y:S05]  /*f050*/  CALL.REL.NOINC `($__internal_0_$__cuda_sm70_shflsync_bfly_p) ;  /* 0x000019b000007944 */ /* 0x024fea0003c00000 */
[----:B------:R-:W2:Y:S01]  /*f060*/  LDL.LU R2, [R1] ;  /* 0x0000000001027983 */ /* 0x000ea20000300800 */
[----:B------:R-:W-:Y:S01]  /*f070*/  MOV R3, 0x1 ;  /* 0x0000000100037802 */ /* 0x000fe20000000f00 */
[----:B--2---:R-:W-:Y:S01]  /*f080*/  FADD.FTZ R7, R2, R0 ;  /* 0x0000000002077221 */ /* 0x004fe20000010000 */
[----:B------:R-:W-:-:S04]  /*f090*/  MOV R2, 0xf0c0 ;  /* 0x0000f0c000027802 */ /* 0x000fc80000000f00 */
[----:B------:R-:W-:Y:S02]  /*f0a0*/  MOV R0, R7 ;  /* 0x0000000700007202 */ /* 0x000fe40000000f00 */
[----:B------:R-:W-:Y:S05]  /*f0b0*/  CALL.REL.NOINC `($__internal_0_$__cuda_sm70_shflsync_bfly_p) ;  /* 0x0000195000007944 */ /* 0x000fea0003c00000 */
[----:B------:R-:W-:Y:S02]  /*f0c0*/  FADD.FTZ R4, R7, R0 ;  /* 0x0000000007047221 */ /* 0x000fe40000010000 */
[----:B------:R1:W5:Y:S01]  /*f0d0*/  LDL R0, [R1+0x4] ;  /* 0x0000040001007983 */ /* 0x0003620000100800 */
[----:B------:R-:W-:Y:S02]  /*f0e0*/  MOV R3, 0x2 ;  /* 0x0000000200037802 */ /* 0x000fe40000000f00 */
[----:B------:R-:W-:Y:S02]  /*f0f0*/  MOV R2, 0xf110 ;  /* 0x0000f11000027802 */ /* 0x000fe40000000f00 */
[----:B-1---5:R-:W-:Y:S05]  /*f100*/  CALL.REL.NOINC `($__internal_0_$__cuda_sm70_shflsync_bfly_p) ;  /* 0x0000190000007944 */ /* 0x022fea0003c00000 */
[----:B------:R-:W2:Y:S01]  /*f110*/  LDL.LU R2, [R1+0x4] ;  /* 0x0000040001027983 */ /* 0x000ea20000300800 */
        /* <DEDUP_REMOVED lines=27> */
[----:B------:R-:W-:Y:S01]  /*f2d0*/  MOV R9, R0 ;  /* 0x0000000000097202 */ /* 0x000fe20000000f00 */
[----:B------:R-:W-:Y:S05]  /*f2e0*/  BRA `(.L_x_159) ;  /* 0xffffb1f000007947 */ /* 0x000fea000383ffff */
.L_x_84:
[----:B-1-34-:R-:W-:Y:S01]  /*f2f0*/  IMAD.MOV.U32 R9, RZ, RZ, R6 ;  /* 0x000000ffff097224 */ /* 0x01afe200078e0006 */
[----:B------:R-:W-:Y:S01]  /*f300*/  MOV R5, RZ ;  /* 0x000000ff00057202 */ /* 0x000fe20000000f00 */
[----:B------:R-:W-:Y:S01]  /*f310*/  IMAD.MOV.U32 R3, RZ, RZ, 0x181f ;  /* 0x0000181fff037424 */ /* 0x000fe200078e00ff */
[----:B------:R-:W-:Y:S02]  /*f320*/  MOV R2, 0xf340 ;  /* 0x0000f34000027802 */ /* 0x000fe40000000f00 */
[----:B------:R-:W-:Y:S05]  /*f330*/  CALL.REL.NOINC `($__internal_1_$__cuda_sm70_shflsync_idx_p) ;  /* 0x0000171000007944 */ /* 0x000fea0003c00000 */
[----:B------:R-:W-:Y:S01]  /*f340*/  MOV R8, R5 ;  /* 0x0000000500087202 */ /* 0x000fe20000000f00 */
[----:B------:R-:W-:Y:S05]  /*f350*/  BRA `(.L_x_160) ;  /* 0xffffc7c000007947 */ /* 0x000fea000383ffff */
.L_x_85:
[----:B------:R-:W-:Y:S01]  /*f360*/  IMAD.MOV.U32 R9, RZ, RZ, R7 ;  /* 0x000000ffff097224 */ /* 0x000fe200078e0007 */
[----:B------:R-:W-:Y:S01]  /*f370*/  MOV R5, RZ ;  /* 0x000000ff00057202 */ /* 0x000fe20000000f00 */
[----:B------:R-:W-:Y:S01]  /*f380*/  IMAD.MOV.U32 R3, RZ, RZ, 0x181f ;  /* 0x0000181fff037424 */ /* 0x000fe200078e00ff */
[----:B------:R-:W-:Y:S02]  /*f390*/  MOV R2, 0xf3b0 ;  /* 0x0000f3b000027802 */ /* 0x000fe40000000f00 */
[----:B-12---:R-:W-:Y:S05]  /*f3a0*/  CALL.REL.NOINC `($__internal_1_$__cuda_sm70_shflsync_idx_p) ;  /* 0x000016a000007944 */ /* 0x006fea0003c00000 */
[----:B------:R-:W-:Y:S01]  /*f3b0*/  MOV R2, R5 ;  /* 0x0000000500027202 */ /* 0x000fe20000000f00 */
[----:B------:R-:W-:Y:S05]  /*f3c0*/  BRA `(.L_x_161) ;  /* 0xffffc77000007947 */ /* 0x000fea000383ffff */
.L_x_86:
[----:B------:R-:W-:Y:S01]  /*f3d0*/  IMAD.MOV.U32 R9, RZ, RZ, R6 ;  /* 0x000000ffff097224 */ /* 0x000fe200078e0006 */
[----:B------:R-:W-:Y:S01]  /*f3e0*/  MOV R5, 0x1 ;  /* 0x0000000100057802 */ /* 0x000fe20000000f00 */
[----:B--2---:R-:W-:Y:S01]  /*f3f0*/  IMAD.MOV.U32 R3, RZ, RZ, 0x181f ;  /* 0x0000181fff037424 */ /* 0x004fe200078e00ff */
[----:B------:R-:W-:-:S02]  /*f400*/  MOV R2, 0xf420 ;  /* 0x0000f42000027802 */ /* 0x000fc40000000f00 */
        /* <DEDUP_REMOVED lines=9> */
.L_x_87:
[----:B------:R-:W-:Y:S01]  /*f4a0*/  IMAD.MOV.U32 R9, RZ, RZ, R6 ;  /* 0x000000ffff097224 */ /* 0x000fe200078e0006 */
[----:B------:R-:W-:Y:S01]  /*f4b0*/  MOV R5, 0x2 ;  /* 0x0000000200057802 */ /* 0x000fe20000000f00 */
[----:B-1----:R-:W-:Y:S01]  /*f4c0*/  IMAD.MOV.U32 R3, RZ, RZ, 0x181f ;  /* 0x0000181fff037424 */ /* 0x002fe200078e00ff */
[----:B------:R-:W-:Y:S02]  /*f4d0*/  MOV R2, 0xf4f0 ;  /* 0x0000f4f000027802 */ /* 0x000fe40000000f00 */
[----:B---34-:R-:W-:Y:S05]  /*f4e0*/  CALL.REL.NOINC `($__internal_1_$__cuda_sm70_shflsync_idx_p) ;  /* 0x0000156000007944 */ /* 0x018fea0003c00000 */
[----:B------:R-:W-:Y:S01]  /*f4f0*/  MOV R8, R5 ;  /* 0x0000000500087202 */ /* 0x000fe20000000f00 */
[----:B------:R-:W-:Y:S05]  /*f500*/  BRA `(.L_x_163) ;  /* 0xffffc74000007947 */ /* 0x000fea000383ffff */
.L_x_88:
[----:B------:R-:W-:Y:S01]  /*f510*/  IMAD.MOV.U32 R9, RZ, RZ, R7 ;  /* 0x000000ffff097224 */ /* 0x000fe200078e0007 */
[----:B------:R-:W-:Y:S01]  /*f520*/  MOV R5, 0x2 ;  /* 0x0000000200057802 */ /* 0x000fe20000000f00 */
[----:B-1----:R-:W-:Y:S01]  /*f530*/  IMAD.MOV.U32 R3, RZ, RZ, 0x181f ;  /* 0x0000181fff037424 */ /* 0x002fe200078e00ff */
[----:B------:R-:W-:Y:S02]  /*f540*/  MOV R2, 0xf560 ;  /* 0x0000f56000027802 */ /* 0x000fe40000000f00 */
[----:B--234-:R-:W-:Y:S05]  /*f550*/  CALL.REL.NOINC `($__internal_1_$__cuda_sm70_shflsync_idx_p) ;  /* 0x000014f000007944 */ /* 0x01cfea0003c00000 */
[----:B------:R-:W-:Y:S01]  /*f560*/  MOV R2, R5 ;  /* 0x0000000500027202 */ /* 0x000fe20000000f00 */
[----:B------:R-:W-:Y:S05]  /*f570*/  BRA `(.L_x_164) ;  /* 0xffffc6f000007947 */ /* 0x000fea000383ffff */
.L_x_89:
[----:B------:R-:W-:Y:S01]  /*f580*/  IMAD.MOV.U32 R9, RZ, RZ, R6 ;  /* 0x000000ffff097224 */ /* 0x000fe200078e0006 */
[----:B------:R-:W-:Y:S01]  /*f590*/  MOV R5, 0x3 ;  /* 0x0000000300057802 */ /* 0x000fe20000000f00 */
[----:B--2---:R-:W-:Y:S01]  /*f5a0*/  IMAD.MOV.U32 R3, RZ, RZ, 0x181f ;  /* 0x0000181fff037424 */ /* 0x004fe200078e00ff */
[----:B------:R-:W-:-:S02]  /*f5b0*/  MOV R2, 0xf5d0 ;  /* 0x0000f5d000027802 */ /* 0x000fc40000000f00 */
[----:B-1-34-:R-:W-:Y:S05]  /*f5c0*/  CALL.REL.NOINC `($__internal_1_$__cuda_sm70_shflsync_idx_p) ;  /* 0x0000148000007944 */ /* 0x01afea0003c00000 */
        /* <DEDUP_REMOVED lines=8> */
.L_x_90:
[----:B------:R-:W-:Y:S01]  /*f650*/  IMAD.MOV.U32 R9, RZ, RZ, R6 ;  /* 0x000000ffff097224 */ /* 0x000fe200078e0006 */
[----:B------:R-:W-:Y:S01]  /*f660*/  MOV R5, 0x4 ;  /* 0x0000000400057802 */ /* 0x000fe20000000f00 */
[----:B--2---:R-:W-:Y:S01]  /*f670*/  IMAD.MOV.U32 R3, RZ, RZ, 0x181f ;  /* 0x0000181fff037424 */ /* 0x004fe200078e00ff */
[----:B------:R-:W-:Y:S02]  /*f680*/  MOV R2, 0xf6a0 ;  /* 0x0000f6a000027802 */ /* 0x000fe40000000f00 */
[----:B-1-34-:R-:W-:Y:S05]  /*f690*/  CALL.REL.NOINC `($__internal_1_$__cuda_sm70_shflsync_idx_p) ;  /* 0x000013b000007944 */ /* 0x01afea0003c00000 */
[----:B------:R-:W-:Y:S01]  /*f6a0*/  MOV R8, R5 ;  /* 0x0000000500087202 */ /* 0x000fe20000000f00 */
[----:B------:R-:W-:Y:S05]  /*f6b0*/  BRA `(.L_x_166) ;  /* 0xffffc6c000007947 */ /* 0x000fea000383ffff */
.L_x_91:
[----:B------:R-:W-:Y:S01]  /*f6c0*/  IMAD.MOV.U32 R9, RZ, RZ, R7 ;  /* 0x000000ffff097224 */ /* 0x000fe200078e0007 */
[----:B------:R-:W-:Y:S01]  /*f6d0*/  MOV R5, 0x4 ;  /* 0x0000000400057802 */ /* 0x000fe20000000f00 */
[----:B--2---:R-:W-:Y:S01]  /*f6e0*/  IMAD.MOV.U32 R3, RZ, RZ, 0x181f ;  /* 0x0000181fff037424 */ /* 0x004fe200078e00ff */
[----:B------:R-:W-:Y:S02]  /*f6f0*/  MOV R2, 0xf710 ;  /* 0x0000f71000027802 */ /* 0x000fe40000000f00 */
[----:B-1-34-:R-:W-:Y:S05]  /*f700*/  CALL.REL.NOINC `($__internal_1_$__cuda_sm70_shflsync_idx_p) ;  /* 0x0000134000007944 */ /* 0x01afea0003c00000 */
[----:B------:R-:W-:Y:S01]  /*f710*/  MOV R2, R5 ;  /* 0x0000000500027202 */ /* 0x000fe20000000f00 */
[----:B------:R-:W-:Y:S05]  /*f720*/  BRA `(.L_x_167) ;  /* 0xffffc67000007947 */ /* 0x000fea000383ffff */
.L_x_92:
        /* <DEDUP_REMOVED lines=13> */
.L_x_93:
[----:B------:R-:W-:Y:S01]  /*f800*/  IMAD.MOV.U32 R9, RZ, RZ, R6 ;  /* 0x000000ffff097224 */ /* 0x000fe200078e0006 */
[----:B------:R-:W-:Y:S01]  /*f810*/  MOV R5, 0x6 ;  /* 0x0000000600057802 */ /* 0x000fe20000000f00 */
[----:B--2---:R-:W-:Y:S01]  /*f820*/  IMAD.MOV.U32 R3, RZ, RZ, 0x181f ;  /* 0x0000181fff037424 */ /* 0x004fe200078e00ff */
[----:B------:R-:W-:Y:S02]  /*f830*/  MOV R2, 0xf850 ;  /* 0x0000f85000027802 */ /* 0x000fe40000000f00 */
[----:B-1--4-:R-:W-:Y:S05]  /*f840*/  CALL.REL.NOINC `($__internal_1_$__cuda_sm70_shflsync_idx_p) ;  /* 0x0000120000007944 */ /* 0x012fea0003c00000 */
[----:B------:R-:W-:Y:S01]  /*f850*/  MOV R8, R5 ;  /* 0x0000000500087202 */ /* 0x000fe20000000f00 */
[----:B------:R-:W-:Y:S05]  /*f860*/  BRA `(.L_x_169) ;  /* 0xffffc64000007947 */ /* 0x000fea000383ffff */
.L_x_94:
[----:B------:R-:W-:Y:S01]  /*f870*/  IMAD.MOV.U32 R9, RZ, RZ, R7 ;  /* 0x000000ffff097224 */ /* 0x000fe200078e0007 */
[----:B------:R-:W-:Y:S01]  /*f880*/  MOV R5, 0x6 ;  /* 0x0000000600057802 */ /* 0x000fe20000000f00 */
[----:B--2---:R-:W-:Y:S01]  /*f890*/  IMAD.MOV.U32 R3, RZ, RZ, 0x181f ;  /* 0x0000181fff037424 */ /* 0x004fe200078e00ff */
[----:B------:R-:W-:Y:S02]  /*f8a0*/  MOV R2, 0xf8c0 ;  /* 0x0000f8c000027802 */ /* 0x000fe40000000f00 */
[----:B-1-34-:R-:W-:Y:S05]  /*f8b0*/  CALL.REL.NOINC `($__internal_1_$__cuda_sm70_shflsync_idx_p) ;  /* 0x0000119000007944 */ /* 0x01afea0003c00000 */
[----:B------:R-:W-:Y:S01]  /*f8c0*/  MOV R2, R5 ;  /* 0x0000000500027202 */ /* 0x000fe20000000f00 */
[----:B------:R-:W-:Y:S05]  /*f8d0*/  BRA `(.L_x_170) ;  /* 0xffffc5f000007947 */ /* 0x000fea000383ffff */
.L_x_95:
[----:B------:R-:W-:Y:S01]  /*f8e0*/  IMAD.MOV.U32 R9, RZ, RZ, R6 ;  /* 0x000000ffff097224 */ /* 0x000fe200078e0006 */
[----:B------:R-:W-:Y:S01]  /*f8f0*/  MOV R5, 0x7 ;  /* 0x0000000700057802 */ /* 0x000fe20000000f00 */
[----:B-1----:R-:W-:Y:S01]  /*f900*/  IMAD.MOV.U32 R3, RZ, RZ, 0x181f ;  /* 0x0000181fff037424 */ /* 0x002fe200078e00ff */
[----:B------:R-:W-:-:S02]  /*f910*/  MOV R2, 0xf930 ;  /* 0x0000f93000027802 */ /* 0x000fc40000000f00 */
[----:B--2-4-:R-:W-:Y:S05]  /*f920*/  CALL.REL.NOINC `($__internal_1_$__cuda_sm70_shflsync_idx_p) ;  /* 0x0000112000007944 */ /* 0x014fea0003c00000 */
        /* <DEDUP_REMOVED lines=8> */
.L_x_97:
[----:B------:R-:W-:Y:S01]  /*f9b0*/  IMAD.MOV.U32 R9, RZ, RZ, R13 ;  /* 0x000000ffff097224 */ /* 0x000fe200078e000d */
[----:B------:R-:W-:Y:S01]  /*f9c0*/  MOV R5, RZ ;  /* 0x000000ff00057202 */ /* 0x000fe20000000f00 */
[----:B------:R-:W-:Y:S01]  /*f9d0*/  IMAD.MOV.U32 R3, RZ, RZ, 0x1c1f ;  /* 0x00001c1fff037424 */ /* 0x000fe200078e00ff */
[----:B------:R-:W-:Y:S02]  /*f9e0*/  MOV R2, 0xfa00 ;  /* 0x0000fa0000027802 */ /* 0x000fe40000000f00 */
[----:B------:R-:W-:Y:S05]  /*f9f0*/  CALL.REL.NOINC `($__internal_1_$__cuda_sm70_shflsync_idx_p) ;  /* 0x0000105000007944 */ /* 0x000fea0003c00000 */
[----:B------:R-:W-:Y:S01]  /*fa00*/  MOV R12, R5 ;  /* 0x00000005000c7202 */ /* 0x000fe20000000f00 */
[----:B------:R-:W-:Y:S05]  /*fa10*/  BRA `(.L_x_172) ;  /* 0xffffc7e000007947 */ /* 0x000fea000383ffff */
.L_x_98:
[----:B------:R-:W-:Y:S01]  /*fa20*/  IMAD.MOV.U32 R9, RZ, RZ, R20 ;  /* 0x000000ffff097224 */ /* 0x000fe200078e0014 */
[----:B------:R-:W-:Y:S01]  /*fa30*/  MOV R5, RZ ;  /* 0x000000ff00057202 */ /* 0x000fe20000000f00 */
[----:B------:R-:W-:Y:S01]  /*fa40*/  IMAD.MOV.U32 R3, RZ, RZ, 0x1c1f ;  /* 0x00001c1fff037424 */ /* 0x000fe200078e00ff */
[----:B------:R-:W-:Y:S02]  /*fa50*/  MOV R2, 0xfa70 ;  /* 0x0000fa7000027802 */ /* 0x000fe40000000f00 */
[----:B-12---:R-:W-:Y:S05]  /*fa60*/  CALL.REL.NOINC `($__internal_1_$__cuda_sm70_shflsync_idx_p) ;  /* 0x00000fe000007944 */ /* 0x006fea0003c00000 */
[----:B------:R-:W-:Y:S01]  /*fa70*/  MOV R2, R5 ;  /* 0x0000000500027202 */ /* 0x000fe20000000f00 */
[----:B------:R-:W-:Y:S05]  /*fa80*/  BRA `(.L_x_173) ;  /* 0xffffc79000007947 */ /* 0x000fea000383ffff */
.L_x_101:
        /* <DEDUP_REMOVED lines=13> */
.L_x_104:
[----:B------:R-:W-:Y:S01]  /*fb60*/  IMAD.MOV.U32 R9, RZ, RZ, R13 ;  /* 0x000000ffff097224 */ /* 0x000fe200078e000d */
[----:B------:R-:W-:Y:S01]  /*fb70*/  MOV R5, 0x2 ;  /* 0x0000000200057802 */ /* 0x000fe20000000f00 */
[----:B--2---:R-:W-:Y:S01]  /*fb80*/  IMAD.MOV.U32 R3, RZ, RZ, 0x1c1f ;  /* 0x00001c1fff037424 */ /* 0x004fe200078e00ff */
[----:B----4-:R-:W-:Y:S02]  /*fb90*/  MOV R2, 0xfbb0 ;  /* 0x0000fbb000027802 */ /* 0x010fe40000000f00 */
[----:B-1-3--:R-:W-:Y:S05]  /*fba0*/  CALL.REL.NOINC `($__internal_1_$__cuda_sm70_shflsync_idx_p) ;  /* 0x00000ea000007944 */ /* 0x00afea0003c00000 */
[----:B------:R-:W-:Y:S01]  /*fbb0*/  MOV R12, R5 ;  /* 0x00000005000c7202 */ /* 0x000fe20000000f00 */
[----:B------:R-:W-:Y:S05]  /*fbc0*/  BRA `(.L_x_175) ;  /* 0xffffcc0000007947 */ /* 0x000fea000383ffff */
.L_x_105:
[----:B------:R-:W-:Y:S01]  /*fbd0*/  IMAD.MOV.U32 R9, RZ, RZ, R20 ;  /* 0x000000ffff097224 */ /* 0x000fe200078e0014 */
[----:B------:R-:W-:Y:S01]  /*fbe0*/  MOV R5, 0x2 ;  /* 0x0000000200057802 */ /* 0x000fe20000000f00 */
[----:B--2---:R-:W-:Y:S01]  /*fbf0*/  IMAD.MOV.U32 R3, RZ, RZ, 0x1c1f ;  /* 0x00001c1fff037424 */ /* 0x004fe200078e00ff */
[----:B----4-:R-:W-:Y:S02]  /*fc00*/  MOV R2, 0xfc20 ;  /* 0x0000fc2000027802 */ /* 0x010fe40000000f00 */
[----:B-1-3--:R-:W-:Y:S05]  /*fc10*/  CALL.REL.NOINC `($__internal_1_$__cuda_sm70_shflsync_idx_p) ;  /* 0x00000e3000007944 */ /* 0x00afea0003c00000 */
[----:B------:R-:W-:Y:S01]  /*fc20*/  MOV R2, R5 ;  /* 0x0000000500027202 */ /* 0x000fe20000000f00 */
[----:B------:R-:W-:Y:S05]  /*fc30*/  BRA `(.L_x_176) ;  /* 0xffffcbb000007947 */ /* 0x000fea000383ffff */
.L_x_108:
[----:B------:R-:W-:Y:S01]  /*fc40*/  IMAD.MOV.U32 R9, RZ, RZ, R13 ;  /* 0x000000ffff097224 */ /* 0x000fe200078e000d */
[----:B------:R-:W-:Y:S01]  /*fc50*/  MOV R5, 0x3 ;  /* 0x0000000300057802 */ /* 0x000fe20000000f00 */
[----:B-1----:R-:W-:Y:S01]  /*fc60*/  IMAD.MOV.U32 R3, RZ, RZ, 0x1c1f ;  /* 0x00001c1fff037424 */ /* 0x002fe200078e00ff */
[----:B----4-:R-:W-:-:S02]  /*fc70*/  MOV R2, 0xfc90 ;  /* 0x0000fc9000027802 */ /* 0x010fc40000000f00 */
[----:B--23--:R-:W-:Y:S05]  /*fc80*/  CALL.REL.NOINC `($__internal_1_$__cuda_sm70_shflsync_idx_p) ;  /* 0x00000dc000007944 */ /* 0x00cfea0003c00000 */
        /* <DEDUP_REMOVED lines=8> */
.L_x_112:
[----:B------:R-:W-:Y:S01]  /*fd10*/  IMAD.MOV.U32 R9, RZ, RZ, R6 ;  /* 0x000000ffff097224 */ /* 0x000fe200078e0006 */
[----:B------:R-:W-:Y:S01]  /*fd20*/  MOV R5, RZ ;  /* 0x000000ff00057202 */ /* 0x000fe20000000f00 */
[----:B------:R-:W-:Y:S01]  /*fd30*/  IMAD.MOV.U32 R3, RZ, RZ, 0x181f ;  /* 0x0000181fff037424 */ /* 0x000fe200078e00ff */
[----:B------:R-:W-:Y:S02]  /*fd40*/  MOV R2, 0xfd60 ;  /* 0x0000fd6000027802 */ /* 0x000fe40000000f00 */
[----:B------:R-:W-:Y:S05]  /*fd50*/  CALL.REL.NOINC `($__internal_1_$__cuda_sm70_shflsync_idx_p) ;  /* 0x00000cf000007944 */ /* 0x000fea0003c00000 */
[----:B------:R-:W-:Y:S01]  /*fd60*/  MOV R8, R5 ;  /* 0x0000000500087202 */ /* 0x000fe20000000f00 */
[----:B------:R-:W-:Y:S05]  /*fd70*/  BRA `(.L_x_178) ;  /* 0xffffd6f000007947 */ /* 0x000fea000383ffff */
.L_x_113:
[----:B------:R-:W-:Y:S01]  /*fd80*/  IMAD.MOV.U32 R9, RZ, RZ, R7 ;  /* 0x000000ffff097224 */ /* 0x000fe200078e0007 */
[----:B------:R-:W-:Y:S01]  /*fd90*/  MOV R5, RZ ;  /* 0x000000ff00057202 */ /* 0x000fe20000000f00 */
[----:B------:R-:W-:Y:S01]  /*fda0*/  IMAD.MOV.U32 R3, RZ, RZ, 0x181f ;  /* 0x0000181fff037424 */ /* 0x000fe200078e00ff */
[----:B------:R-:W-:Y:S02]  /*fdb0*/  MOV R2, 0xfdd0 ;  /* 0x0000fdd000027802 */ /* 0x000fe40000000f00 */
[----:B-12---:R-:W-:Y:S05]  /*fdc0*/  CALL.REL.NOINC `($__internal_1_$__cuda_sm70_shflsync_idx_p) ;  /* 0x00000c8000007944 */ /* 0x006fea0003c00000 */
[----:B------:R-:W-:Y:S01]  /*fdd0*/  MOV R2, R5 ;  /* 0x0000000500027202 */ /* 0x000fe20000000f00 */
[----:B------:R-:W-:Y:S05]  /*fde0*/  BRA `(.L_x_179) ;  /* 0xffffd6a000007947 */ /* 0x000fea000383ffff */
.L_x_114:
        /* <DEDUP_REMOVED lines=13> */
.L_x_115:
[----:B------:R-:W-:Y:S01]  /*fec0*/  IMAD.MOV.U32 R9, RZ, RZ, R6 ;  /* 0x000000ffff097224 */ /* 0x000fe200078e0006 */
[----:B------:R-:W-:Y:S01]  /*fed0*/  MOV R5, 0x2 ;  /* 0x0000000200057802 */ /* 0x000fe20000000f00 */
[----:B-1----:R-:W-:Y:S01]  /*fee0*/  IMAD.MOV.U32 R3, RZ, RZ, 0x181f ;  /* 0x0000181fff037424 */ /* 0x002fe200078e00ff */
[----:B------:R-:W-:Y:S02]  /*fef0*/  MOV R2, 0xff10 ;  /* 0x0000ff1000027802 */ /* 0x000fe40000000f00 */
[----:B---34-:R-:W-:Y:S05]  /*ff00*/  CALL.REL.NOINC `($__internal_1_$__cuda_sm70_shflsync_idx_p) ;  /* 0x00000b4000007944 */ /* 0x018fea0003c00000 */
[----:B------:R-:W-:Y:S01]  /*ff10*/  MOV R8, R5 ;  /* 0x0000000500087202 */ /* 0x000fe20000000f00 */
[----:B------:R-:W-:Y:S05]  /*ff20*/  BRA `(.L_x_181) ;  /* 0xffffd67000007947 */ /* 0x000fea000383ffff */
.L_x_116:
[----:B------:R-:W-:Y:S01]  /*ff30*/  IMAD.MOV.U32 R9, RZ, RZ, R7 ;  /* 0x000000ffff097224 */ /* 0x000fe200078e0007 */
[----:B------:R-:W-:Y:S01]  /*ff40*/  MOV R5, 0x2 ;  /* 0x0000000200057802 */ /* 0x000fe20000000f00 */
[----:B-1----:R-:W-:Y:S01]  /*ff50*/  IMAD.MOV.U32 R3, RZ, RZ, 0x181f ;  /* 0x0000181fff037424 */ /* 0x002fe200078e00ff */
[----:B------:R-:W-:Y:S02]  /*ff60*/  MOV R2, 0xff80 ;  /* 0x0000ff8000027802 */ /* 0x000fe40000000f00 */
[----:B--234-:R-:W-:Y:S05]  /*ff70*/  CALL.REL.NOINC `($__internal_1_$__cuda_sm70_shflsync_idx_p) ;  /* 0x00000ad000007944 */ /* 0x01cfea0003c00000 */
[----:B------:R-:W-:Y:S01]  /*ff80*/  MOV R2, R5 ;  /* 0x0000000500027202 */ /* 0x000fe20000000f00 */
[----:B------:R-:W-:Y:S05]  /*ff90*/  BRA `(.L_x_182) ;  /* 0xffffd62000007947 */ /* 0x000fea000383ffff */
.L_x_117:
        /* <DEDUP_REMOVED lines=13> */
.L_x_118:
[----:B------:R-:W-:Y:S01]  /*10070*/  IMAD.MOV.U32 R9, RZ, RZ, R6 ;  /* 0x000000ffff097224 */ /* 0x000fe200078e0006 */
[----:B------:R-:W-:Y:S01]  /*10080*/  MOV R5, 0x4 ;  /* 0x0000000400057802 */ /* 0x000fe20000000f00 */
[----:B--2---:R-:W-:Y:S01]  /*10090*/  IMAD.MOV.U32 R3, RZ, RZ, 0x181f ;  /* 0x0000181fff037424 */ /* 0x004fe200078e00ff */
[----:B------:R-:W-:Y:S02]  /*100a0*/  MOV R2, 0x100c0 ;  /* 0x000100c000027802 */ /* 0x000fe40000000f00 */
[----:B-1-34-:R-:W-:Y:S05]  /*100b0*/  CALL.REL.NOINC `($__internal_1_$__cuda_sm70_shflsync_idx_p) ;  /* 0x0000099000007944 */ /* 0x01afea0003c00000 */
[----:B------:R-:W-:Y:S01]  /*100c0*/  MOV R8, R5 ;  /* 0x0000000500087202 */ /* 0x000fe20000000f00 */
[----:B------:R-:W-:Y:S05]  /*100d0*/  BRA `(.L_x_184) ;  /* 0xffffd5f000007947 */ /* 0x000fea000383ffff */
.L_x_119:
[----:B------:R-:W-:Y:S01]  /*100e0*/  IMAD.MOV.U32 R9, RZ, RZ, R7 ;  /* 0x000000ffff097224 */ /* 0x000fe200078e0007 */
[----:B------:R-:W-:Y:S01]  /*100f0*/  MOV R5, 0x4 ;  /* 0x0000000400057802 */ /* 0x000fe20000000f00 */
[----:B--2---:R-:W-:Y:S01]  /*10100*/  IMAD.MOV.U32 R3, RZ, RZ, 0x181f ;  /* 0x0000181fff037424 */ /* 0x004fe200078e00ff */
[----:B------:R-:W-:Y:S02]  /*10110*/  MOV R2, 0x10130 ;  /* 0x0001013000027802 */ /* 0x000fe40000000f00 */
[----:B-1-34-:R-:W-:Y:S05]  /*10120*/  CALL.REL.NOINC `($__internal_1_$__cuda_sm70_shflsync_idx_p) ;  /* 0x0000092000007944 */ /* 0x01afea0003c00000 */
[----:B------:R-:W-:Y:S01]  /*10130*/  MOV R2, R5 ;  /* 0x0000000500027202 */ /* 0x000fe20000000f00 */
[----:B------:R-:W-:Y:S05]  /*10140*/  BRA `(.L_x_185) ;  /* 0xffffd5a000007947 */ /* 0x000fea000383ffff */
.L_x_120:
        /* <DEDUP_REMOVED lines=13> */
.L_x_121:
[----:B------:R-:W-:Y:S01]  /*10220*/  IMAD.MOV.U32 R9, RZ, RZ, R6 ;  /* 0x000000ffff097224 */ /* 0x000fe200078e0006 */
[----:B------:R-:W-:Y:S01]  /*10230*/  MOV R5, 0x6 ;  /* 0x0000000600057802 */ /* 0x000fe20000000f00 */
[----:B--2---:R-:W-:Y:S01]  /*10240*/  IMAD.MOV.U32 R3, RZ, RZ, 0x181f ;  /* 0x0000181fff037424 */ /* 0x004fe200078e00ff */
[----:B------:R-:W-:Y:S02]  /*10250*/  MOV R2, 0x10270 ;  /* 0x0001027000027802 */ /* 0x000fe40000000f00 */
[----:B-1--4-:R-:W-:Y:S05]  /*10260*/  CALL.REL.NOINC `($__internal_1_$__cuda_sm70_shflsync_idx_p) ;  /* 0x000007e000007944 */ /* 0x012fea0003c00000 */
[----:B------:R-:W-:Y:S01]  /*10270*/  MOV R8, R5 ;  /* 0x0000000500087202 */ /* 0x000fe20000000f00 */
[----:B------:R-:W-:Y:S05]  /*10280*/  BRA `(.L_x_187) ;  /* 0xffffd57000007947 */ /* 0x000fea000383ffff */
.L_x_122:
[----:B------:R-:W-:Y:S01]  /*10290*/  IMAD.MOV.U32 R9, RZ, RZ, R7 ;  /* 0x000000ffff097224 */ /* 0x000fe200078e0007 */
[----:B------:R-:W-:Y:S01]  /*102a0*/  MOV R5, 0x6 ;  /* 0x0000000600057802 */ /* 0x000fe20000000f00 */
[----:B--2---:R-:W-:Y:S01]  /*102b0*/  IMAD.MOV.U32 R3, RZ, RZ, 0x181f ;  /* 0x0000181fff037424 */ /* 0x004fe200078e00ff */
[----:B------:R-:W-:Y:S02]  /*102c0*/  MOV R2, 0x102e0 ;  /* 0x000102e000027802 */ /* 0x000fe40000000f00 */
[----:B-1-34-:R-:W-:Y:S05]  /*102d0*/  CALL.REL.NOINC `($__internal_1_$__cuda_sm70_shflsync_idx_p) ;  /* 0x0000077000007944 */ /* 0x01afea0003c00000 */
[----:B------:R-:W-:Y:S01]  /*102e0*/  MOV R2, R5 ;  /* 0x0000000500027202 */ /* 0x000fe20000000f00 */
[----:B------:R-:W-:Y:S05]  /*102f0*/  BRA `(.L_x_188) ;  /* 0xffffd52000007947 */ /* 0x000fea000383ffff */
.L_x_123:
        /* <DEDUP_REMOVED lines=13> */
.L_x_125:
[----:B------:R-:W-:Y:S01]  /*103d0*/  IMAD.MOV.U32 R9, RZ, RZ, R70 ;  /* 0x000000ffff097224 */ /* 0x000fe200078e0046 */
[----:B------:R-:W-:Y:S01]  /*103e0*/  MOV R5, RZ ;  /* 0x000000ff00057202 */ /* 0x000fe20000000f00 */
[----:B----4-:R-:W-:Y:S01]  /*103f0*/  IMAD.MOV.U32 R3, RZ, RZ, 0x1f ;  /* 0x0000001fff037424 */ /* 0x010fe200078e00ff */
[----:B------:R-:W-:Y:S02]  /*10400*/  MOV R2, 0x10420 ;  /* 0x0001042000027802 */ /* 0x000fe40000000f00 */
[----:B------:R-:W-:Y:S05]  /*10410*/  CALL.REL.NOINC `($__internal_1_$__cuda_sm70_shflsync_idx_p) ;  /* 0x0000063000007944 */ /* 0x000fea0003c00000 */
[----:B------:R-:W-:Y:S01]  /*10420*/  MOV R10, R5 ;  /* 0x00000005000a7202 */ /* 0x000fe20000000f00 */
[----:B------:R-:W-:Y:S05]  /*10430*/  BRA `(.L_x_190) ;  /* 0xffffd5d000007947 */ /* 0x000fea000383ffff */
.L_x_126:
[----:B------:R-:W-:Y:S01]  /*10440*/  IMAD.MOV.U32 R9, RZ, RZ, R70 ;  /* 0x000000ffff097224 */ /* 0x000fe200078e0046 */
[----:B------:R-:W-:Y:S01]  /*10450*/  MOV R5, 0x1 ;  /* 0x0000000100057802 */ /* 0x000fe20000000f00 */
[----:B----4-:R-:W-:Y:S01]  /*10460*/  IMAD.MOV.U32 R3, RZ, RZ, 0x1f ;  /* 0x0000001fff037424 */ /* 0x010fe200078e00ff */
[----:B------:R-:W-:Y:S02]  /*10470*/  MOV R2, 0x10490 ;  /* 0x0001049000027802 */ /* 0x000fe40000000f00 */
[----:B-12---:R-:W-:Y:S05]  /*10480*/  CALL.REL.NOINC `($__internal_1_$__cuda_sm70_shflsync_idx_p) ;  /* 0x000005c000007944 */ /* 0x006fea0003c00000 */
[----:B------:R-:W-:Y:S01]  /*10490*/  MOV R8, R5 ;  /* 0x0000000500087202 */ /* 0x000fe20000000f00 */
[----:B------:R-:W-:Y:S05]  /*104a0*/  BRA `(.L_x_191) ;  /* 0xffffd58000007947 */ /* 0x000fea000383ffff */
.L_x_127:
[----:B------:R-:W-:Y:S02]  /*104b0*/  MOV R2, 0x1 ;  /* 0x0000000100027802 */ /* 0x000fe40000000f00 */
[----:B------:R-:W-:-:S02]  /*104c0*/  MOV R3, 0x104e0 ;  /* 0x000104e000037802 */ /* 0x000fc40000000f00 */
[----:B-123--:R-:W-:Y:S05]  /*104d0*/  CALL.REL.NOINC `($__internal_2_$__cuda_sm70_shflsync_up_p) ;  /* 0x000005c000007944 */ /* 0x00efea0003c00000 */
[----:B------:R-:W-:Y:S05]  /*104e0*/  BRA `(.L_x_192) ;  /* 0xffffd67000007947 */ /* 0x000fea000383ffff */
.L_x_128:
[----:B------:R-:W-:Y:S02]  /*104f0*/  MOV R2, 0x2 ;  /* 0x0000000200027802 */ /* 0x000fe40000000f00 */
[----:B------:R-:W-:-:S02]  /*10500*/  MOV R3, 0x10520 ;  /* 0x0001052000037802 */ /* 0x000fc40000000f00 */
[----:B-12---:R-:W-:Y:S05]  /*10510*/  CALL.REL.NOINC `($__internal_2_$__cuda_sm70_shflsync_up_p) ;  /* 0x0000058000007944 */ /* 0x006fea0003c00000 */
        /* <DEDUP_REMOVED lines=24> */
.L_x_132:
[----:B------:R-:W-:Y:S02]  /*106a0*/  MOV R2, 0x1 ;  /* 0x0000000100027802 */ /* 0x000fe40000000f00 */
[----:B------:R-:W-:Y:S02]  /*106b0*/  MOV R3, 0x106d0 ;  /* 0x000106d000037802 */ /* 0x000fe40000000f00 */
[----:B------:R-:W-:Y:S05]  /*106c0*/  CALL.REL.NOINC `($__internal_2_$__cuda_sm70_shflsync_up_p) ;  /* 0x000003d000007944 */ /* 0x000fea0003c00000 */
[----:B------:R-:W-:Y:S01]  /*106d0*/  MOV R2, R4 ;  /* 0x0000000400027202 */ /* 0x000fe20000000f00 */
[----:B------:R-:W-:Y:S05]  /*106e0*/  BRA `(.L_x_194) ;  /* 0xffffd6d000007947 */ /* 0x000fea000383ffff */
.L_x_133:
        /* <DEDUP_REMOVED lines=27> */
.L_x_135:
[----:B------:R-:W-:Y:S02]  /*108a0*/  SEL R0, RZ, 0x1, P0 ;  /* 0x00000001ff007807 */ /* 0x000fe40000000000 */
[----:B------:R-:W-:Y:S02]  /*108b0*/  MOV R2, 0x108d0 ;  /* 0x000108d000027802 */ /* 0x000fe40000000f00 */
[----:B---3--:R-:W-:Y:S05]  /*108c0*/  CALL.REL.NOINC `($__internal_3_$__cuda_sm70_votesync_ballot) ;  /* 0x0000024000007944 */ /* 0x008fea0003c00000 */
[----:B------:R-:W-:Y:S05]  /*108d0*/  BRA `(.L_x_196) ;  /* 0xffffd67000007947 */ /* 0x000fea000383ffff */
.L_x_136:
[----:B------:R-:W-:Y:S01]  /*108e0*/  IMAD.MOV.U32 R9, RZ, RZ, R6 ;  /* 0x000000ffff097224 */ /* 0x000fe200078e0006 */
[----:B--2---:R-:W-:Y:S01]  /*108f0*/  MOV R5, R11 ;  /* 0x0000000b00057202 */ /* 0x004fe20000000f00 */
[----:B------:R-:W-:Y:S01]  /*10900*/  IMAD.MOV.U32 R3, RZ, RZ, 0x1f ;  /* 0x0000001fff037424 */ /* 0x000fe200078e00ff */
[----:B------:R-:W-:Y:S02]  /*10910*/  MOV R2, 0x10930 ;  /* 0x0001093000027802 */ /* 0x000fe40000000f00 */
[----:B-1-3--:R-:W-:Y:S05]  /*10920*/  CALL.REL.NOINC `($__internal_1_$__cuda_sm70_shflsync_idx_p) ;  /* 0x0000012000007944 */ /* 0x00afea0003c00000 */
[----:B------:R-:W-:Y:S01]  /*10930*/  IMAD.MOV.U32 R8, RZ, RZ, R5 ;  /* 0x000000ffff087224 */ /* 0x000fe200078e0005 */
[----:B------:R-:W-:Y:S01]  /*10940*/  MOV R5, R11 ;  /* 0x0000000b00057202 */ /* 0x000fe20000000f00 */
[----:B------:R-:W-:Y:S01]  /*10950*/  IMAD.MOV.U32 R9, RZ, RZ, R7 ;  /* 0x000000ffff097224 */ /* 0x000fe200078e0007 */
[----:B------:R-:W-:Y:S02]  /*10960*/  MOV R3, 0x1f ;  /* 0x0000001f00037802 */ /* 0x000fe40000000f00 */
[----:B------:R-:W-:-:S02]  /*10970*/  MOV R2, 0x10990 ;  /* 0x0001099000027802 */ /* 0x000fc40000000f00 */
[----:B------:R-:W-:Y:S05]  /*10980*/  CALL.REL.NOINC `($__internal_1_$__cuda_sm70_shflsync_idx_p) ;  /* 0x000000c000007944 */ /* 0x000fea0003c00000 */
[----:B------:R-:W-:Y:S01]  /*10990*/  MOV R7, R5 ;  /* 0x0000000500077202 */ /* 0x000fe20000000f00 */
[----:B------:R-:W-:Y:S05]  /*109a0*/  BRA `(.L_x_197) ;  /* 0xffffd5e000007947 */ /* 0x000fea000383ffff */
.L_x_139:
[----:B------:R-:W-:Y:S01]  /*109b0*/  IMAD.MOV.U32 R9, RZ, RZ, R4 ;  /* 0x000000ffff097224 */ /* 0x000fe200078e0004 */
[----:B------:R-:W-:-:S02]  /*109c0*/  MOV R3, 0x1f ;  /* 0x0000001f00037802 */ /* 0x000fc40000000f00 */
[----:B------:R-:W-:Y:S02]  /*109d0*/  MOV R2, 0x109f0 ;  /* 0x000109f000027802 */ /* 0x000fe40000000f00 */
[----:B-1234-:R-:W-:Y:S05]  /*109e0*/  CALL.REL.NOINC `($__internal_1_$__cuda_sm70_shflsync_idx_p) ;  /* 0x0000006000007944 */ /* 0x01efea0003c00000 */
[----:B------:R-:W-:Y:S01]  /*109f0*/  MOV R13, R5 ;  /* 0x00000005000d7202 */ /* 0x000fe20000000f00 */
[----:B------:R-:W-:Y:S05]  /*10a00*/  BRA `(.L_x_138) ;  /* 0xffffd5e000007947 */ /* 0x000fea000383ffff */
        .weak           $__internal_0_$__cuda_sm70_shflsync_bfly_p
        .type           $__internal_0_$__cuda_sm70_shflsync_bfly_p,@function
        .size           $__internal_0_$__cuda_sm70_shflsync_bfly_p,($__internal_1_$__cuda_sm70_shflsync_idx_p - $__internal_0_$__cuda_sm70_shflsync_bfly_p)
$__internal_0_$__cuda_sm70_shflsync_bfly_p:
[----:B------:R-:W-:Y:S04]  /*10a10*/  WARPSYNC R9 ;  /* 0x0000000900007348 */ /* 0x000fe80003800000 */
[----:B------:R1:W2:Y:S02]  /*10a20*/  SHFL.BFLY PT, R0, R0, R3, R10 ;  /* 0x0c00000300007389 */ /* 0x0002a400000e000a */
[----:B-1----:R-:W-:-:S04]  /*10a30*/  MOV R3, 0x0 ;  /* 0x0000000000037802 */ /* 0x002fc80000000f00 */
[----:B--2---:R-:W-:Y:S05]  /*10a40*/  RET.REL.NODEC R2 `(_ZN7cutlass13device_kernelIN5flash19enable_sm80_to_sm89INS1_16FlashAttnFwdSm80INS1_25CollectiveMainloopFwdSm80ILi4ELi1ELb0EN4cute5tupleIJNS5_1CILi128EEENS7_ILi80EEENS7_ILi64EEEEEELi64ENS_10bfloat16_tEfNS_4arch4Sm80ELb0ELb0ELb1ELb1ELb0ELb0ELb1ELb1EEENS1_21CollectiveEpilogueFwdINS6_IJS8_SA_S9_EEENS6_IJNS7_ILi1EEESI_SI_EEESC_SE_Li128ELb1ELb1ELb1ELb0EEENS1_36VarlenDynamicPersistentTileSchedulerILi128ELi80ELi128ELi128ELb1ELb1ELb0ELb0ELb1ELb1EEEEEEEEEvNT_6ParamsE) ;  /* 0xfffef5b002007950 */ /* 0x004fea0003c3ffff */
        .weak           $__internal_1_$__cuda_sm70_shflsync_idx_p
        .type           $__internal_1_$__cuda_sm70_shflsync_idx_p,@function
        .size           $__internal_1_$__cuda_sm70_shflsync_idx_p,($__internal_2_$__cuda_sm70_shflsync_up_p - $__internal_1_$__cuda_sm70_shflsync_idx_p)
$__internal_1_$__cuda_sm70_shflsync_idx_p:
[----:B------:R-:W-:-:S04]  /*10a50*/  MOV R16, 0xffffffff ;  /* 0xffffffff00107802 */ /* 0x000fc80000000f00 */
[----:B------:R-:W-:Y:S04]  /*10a60*/  WARPSYNC R16 ;  /* 0x0000001000007348 */ /* 0x000fe80003800000 */
[----:B------:R1:W2:Y:S02]  /*10a70*/  SHFL.IDX PT, R5, R9, R5, R3 ;  /* 0x0000000509057389 */ /* 0x0002a400000e0003 */
[----:B-1----:R-:W-:-:S04]  /*10a80*/  MOV R3, 0x0 ;  /* 0x0000000000037802 */ /* 0x002fc80000000f00 */
[----:B--2---:R-:W-:Y:S05]  /*10a90*/  RET.REL.NODEC R2 `(_ZN7cutlass13device_kernelIN5flash19enable_sm80_to_sm89INS1_16FlashAttnFwdSm80INS1_25CollectiveMainloopFwdSm80ILi4ELi1ELb0EN4cute5tupleIJNS5_1CILi128EEENS7_ILi80EEENS7_ILi64EEEEEELi64ENS_10bfloat16_tEfNS_4arch4Sm80ELb0ELb0ELb1ELb1ELb0ELb0ELb1ELb1EEENS1_21CollectiveEpilogueFwdINS6_IJS8_SA_S9_EEENS6_IJNS7_ILi1EEESI_SI_EEESC_SE_Li128ELb1ELb1ELb1ELb0EEENS1_36VarlenDynamicPersistentTileSchedulerILi128ELi80ELi128ELi128ELb1ELb1ELb0ELb0ELb1ELb1EEEEEEEEEvNT_6ParamsE) ;  /* 0xfffef56002007950 */ /* 0x004fea0003c3ffff */
        .weak           $__internal_2_$__cuda_sm70_shflsync_up_p
        .type           $__internal_2_$__cuda_sm70_shflsync_up_p,@function
        .size           $__internal_2_$__cuda_sm70_shflsync_up_p,($__internal_3_$__cuda_sm70_votesync_ballot - $__internal_2_$__cuda_sm70_shflsync_up_p)
$__internal_2_$__cuda_sm70_shflsync_up_p:
[----:B------:R-:W-:Y:S02]  /*10aa0*/  IMAD.MOV.U32 R4, RZ, RZ, RZ ;  /* 0x000000ffff047224 */ /* 0x000fe400078e00ff */
[----:B------:R-:W-:-:S04]  /*10ab0*/  IMAD.MOV.U32 R9, RZ, RZ, -0x1 ;  /* 0xffffffffff097424 */ /* 0x000fc800078e00ff */
[----:B------:R-:W-:Y:S04]  /*10ac0*/  WARPSYNC R9 ;  /* 0x0000000900007348 */ /* 0x000fe80003800000 */
[----:B------:R1:W2:Y:S02]  /*10ad0*/  SHFL.UP PT, R4, R0, R2, R4 ;  /* 0x0400000200047389 */ /* 0x0002a400000e0004 */
[----:B-1----:R-:W-:Y:S02]  /*10ae0*/  MOV R2, R3 ;  /* 0x0000000300027202 */ /* 0x002fe40000000f00 */
[----:B------:R-:W-:-:S04]  /*10af0*/  MOV R3, 0x0 ;  /* 0x0000000000037802 */ /* 0x000fc80000000f00 */
[----:B--2---:R-:W-:Y:S05]  /*10b00*/  RET.REL.NODEC R2 `(_ZN7cutlass13device_kernelIN5flash19enable_sm80_to_sm89INS1_16FlashAttnFwdSm80INS1_25CollectiveMainloopFwdSm80ILi4ELi1ELb0EN4cute5tupleIJNS5_1CILi128EEENS7_ILi80EEENS7_ILi64EEEEEELi64ENS_10bfloat16_tEfNS_4arch4Sm80ELb0ELb0ELb1ELb1ELb0ELb0ELb1ELb1EEENS1_21CollectiveEpilogueFwdINS6_IJS8_SA_S9_EEENS6_IJNS7_ILi1EEESI_SI_EEESC_SE_Li128ELb1ELb1ELb1ELb0EEENS1_36VarlenDynamicPersistentTileSchedulerILi128ELi80ELi128ELi128ELb1ELb1ELb0ELb0ELb1ELb1EEEEEEEEEvNT_6ParamsE) ;  /* 0xfffef4f002007950 */ /* 0x004fea0003c3ffff */
        .weak           $__internal_3_$__cuda_sm70_votesync_ballot
        .type           $__internal_3_$__cuda_sm70_votesync_ballot,@function
        .size           $__internal_3_$__cuda_sm70_votesync_ballot,(.L_x_1615 - $__internal_3_$__cuda_sm70_votesync_ballot)
$__internal_3_$__cuda_sm70_votesync_ballot:
[----:B------:R-:W-:Y:S01]  /*10b10*/  ISETP.NE.U32.AND P0, PT, R0, 0x1, PT ;  /* 0x000000010000780c */ /* 0x000fe20003f05070 */
[----:B------:R-:W-:-:S04]  /*10b20*/  IMAD.MOV.U32 R3, RZ, RZ, -0x1 ;  /* 0xffffffffff037424 */ /* 0x000fc800078e00ff */
[----:B------:R-:W-:Y:S08]  /*10b30*/  WARPSYNC R3 ;  /* 0x0000000300007348 */ /* 0x000ff00003800000 */
[----:B------:R-:W-:-:S04]  /*10b40*/  VOTE.ANY R0, PT, !P0 ;  /* 0x0000000000007806 */ /* 0x000fc800040e0100 */
[----:B------:R-:W-:Y:S01]  /*10b50*/  LOP3.LUT R0, R0, R3, RZ, 0xc0, !PT ;  /* 0x0000000300007212 */ /* 0x000fe200078ec0ff */
[----:B------:R-:W-:-:S04]  /*10b60*/  IMAD.MOV.U32 R3, RZ, RZ, 0x0 ;  /* 0x00000000ff037424 */ /* 0x000fc800078e00ff */
[----:B------:R-:W-:Y:S05]  /*10b70*/  RET.REL.NODEC R2 `(_ZN7cutlass13device_kernelIN5flash19enable_sm80_to_sm89INS1_16FlashAttnFwdSm80INS1_25CollectiveMainloopFwdSm80ILi4ELi1ELb0EN4cute5tupleIJNS5_1CILi128EEENS7_ILi80EEENS7_ILi64EEEEEELi64ENS_10bfloat16_tEfNS_4arch4Sm80ELb0ELb0ELb1ELb1ELb0ELb0ELb1ELb1EEENS1_21CollectiveEpilogueFwdINS6_IJS8_SA_S9_EEENS6_IJNS7_ILi1EEESI_SI_EEESC_SE_Li128ELb1ELb1ELb1ELb0EEENS1_36VarlenDynamicPersistentTileSchedulerILi128ELi80ELi128ELi128ELb1ELb1ELb0ELb0ELb1ELb1EEEEEEEEEvNT_6ParamsE) ;  /* 0xfffef48002007950 */ /* 0x000fea0003c3ffff */
.L_x_198:
        /* <DEDUP_REMOVED lines=16> */
.L_x_1615:


//--------------------- .text._ZN7cutlass13device_kernelIN5flash19enable_sm80_to_sm89INS1_16FlashAttnFwdSm80INS1_25CollectiveMainloopFwdSm80ILi4ELi1ELb0EN4cute5tupleIJNS5_1CILi128EEENS7_ILi80EEENS7_ILi64EEEEEELi64ENS_10bfloat16_tEfNS_4arch4Sm80ELb0ELb0ELb1ELb1ELb0ELb1ELb1ELb1EEENS1_21CollectiveEpilogueFwdINS6_IJS8_SA_S9_EEENS6_IJNS7_ILi1EEESI_SI_EEESC_SE_Li128ELb1ELb1ELb1ELb0EEENS1_36VarlenDynamicPersistentTileSchedulerILi128ELi80ELi128ELi128ELb1ELb1ELb0ELb0ELb1ELb1EEEEEEEEEvNT_6ParamsE --------------------------
	.section	.text._ZN7cutlass13device_kernelIN5flash19enable_sm80_to_sm89INS1_16FlashAttnFwdSm80INS1_25CollectiveMainloopFwdSm80ILi4ELi1ELb0EN4cute5tupleIJNS5_1CILi128EEENS7_ILi80EEENS7_ILi64EEEEEELi64ENS_10bfloat16_tEfNS_4arch4Sm80ELb0ELb0ELb1ELb1ELb0ELb1ELb1ELb1EEENS1_21CollectiveEpilogueFwdINS6_IJS8_SA_S9_EEENS6_IJNS7_ILi1EEESI_SI_EEESC_SE_Li128ELb1ELb1ELb1ELb0EEENS1_36VarlenDynamicPersistentTileSchedulerILi128ELi80ELi128ELi128ELb1ELb1ELb0ELb0ELb1ELb1EEEEEEEEEvNT_6ParamsE,"ax",@progbits
	.sectioninfo	@"SHI_REGISTERS=255"
	.align	128
.text._ZN7cutlass13device_kernelIN5flash19enable_sm80_to_sm89INS1_16FlashAttnFwdSm80INS1_25CollectiveMainloopFwdSm80ILi4ELi1ELb0EN4cute5tupleIJNS5_1CILi128EEENS7_ILi80EEENS7_ILi64EEEEEELi64ENS_10bfloat16_tEfNS_4arch4Sm80ELb0ELb0ELb1ELb1ELb0ELb1ELb1ELb1EEENS1_21CollectiveEpilogueFwdINS6_IJS8_SA_S9_EEENS6_IJNS7_ILi1EEESI_SI_EEESC_SE_Li128ELb1ELb1ELb1ELb0EEENS1_36VarlenDynamicPersistentTileSchedulerILi128ELi80ELi128ELi128ELb1ELb1ELb0ELb0ELb1ELb1EEEEEEEEEvNT_6ParamsE:
        .type           _ZN7cutlass13device_kernelIN5flash19enable_sm80_to_sm89INS1_16FlashAttnFwdSm80INS1_25CollectiveMainloopFwdSm80ILi4ELi1ELb0EN4cute5tupleIJNS5_1CILi128EEENS7_ILi80EEENS7_ILi64EEEEEELi64ENS_10bfloat16_tEfNS_4arch4Sm80ELb0ELb0ELb1ELb1ELb0ELb1ELb1ELb1EEENS1_21CollectiveEpilogueFwdINS6_IJS8_SA_S9_EEENS6_IJNS7_ILi1EEESI_SI_EEESC_SE_Li128ELb1ELb1ELb1ELb0EEENS1_36VarlenDynamicPersistentTileSchedulerILi128ELi80ELi128ELi128ELb1ELb1ELb0ELb0ELb1ELb1EEEEEEEEEvNT_6ParamsE,@function
        .size           _ZN7cutlass13device_kernelIN5flash19enable_sm80_to_sm89INS1_16FlashAttnFwdSm80INS1_25CollectiveMainloopFwdSm80ILi4ELi1ELb0EN4cute5tupleIJNS5_1CILi128EEENS7_ILi80EEENS7_ILi64EEEEEELi64ENS_10bfloat16_tEfNS_4arch4Sm80ELb0ELb0ELb1ELb1ELb0ELb1ELb1ELb1EEENS1_21CollectiveEpilogueFwdINS6_IJS8_SA_S9_EEENS6_IJNS7_ILi1EEESI_SI_EEESC_SE_Li128ELb1ELb1ELb1ELb0EEENS1_36VarlenDynamicPersistentTileSchedulerILi128ELi80ELi128ELi128ELb1ELb1ELb0ELb0ELb1ELb1EEEEEEEEEvNT_6ParamsE,(.L_x_1620 - _ZN7cutlass13device_kernelIN5flash19enable_sm80_to_sm89INS1_16FlashAttnFwdSm80INS1_25CollectiveMainloopFwdSm80ILi4ELi1ELb0EN4cute5tupleIJNS5_1CILi128EEENS7_ILi80EEENS7_ILi64EEEEEELi64ENS_10bfloat16_tEfNS_4arch4Sm80ELb0ELb0ELb1ELb1ELb0ELb1ELb1ELb1EEENS1_21CollectiveEpilogueFwdINS6_IJS8_SA_S9_EEENS6_IJNS7_ILi1EEESI_SI_EEESC_SE_Li128ELb1ELb1ELb1ELb0EEENS1_36VarlenDynamicPersistentTileSchedulerILi128ELi80ELi128ELi128ELb1ELb1ELb0ELb0ELb1ELb1EEEEEEEEEvNT_6ParamsE)
        .other          _ZN7cutlass13device_kernelIN5flash19enable_sm80_to_sm89INS1_16FlashAttnFwdSm80INS1_25CollectiveMainloopFwdSm80ILi4ELi1ELb0EN4cute5tupleIJNS5_1CILi128EEENS7_ILi80EEENS7_ILi64EEEEEELi64ENS_10bfloat16_tEfNS_4arch4Sm80ELb0ELb0ELb1ELb1ELb0ELb1ELb1ELb1EEENS1_21CollectiveEpilogueFwdINS6_IJS8_SA_S9_EEENS6_IJNS7_ILi1EEESI_SI_EEESC_SE_Li128ELb1ELb1ELb1ELb0EEENS1_36VarlenDynamicPersistentTileSchedulerILi128ELi80ELi128ELi128ELb1ELb1ELb0ELb0ELb1ELb1EEEEEEEEEvNT_6ParamsE,@"STO_CUDA_ENTRY STV_DEFAULT"
_ZN7cutlass13device_kernelIN5flash19enable_sm80_to_sm89INS1_16FlashAttnFwdSm80INS1_25CollectiveMainloopFwdSm80ILi4ELi1ELb0EN4cute5tupleIJNS5_1CILi128EEENS7_ILi80EEENS7_ILi64EEEEEELi64ENS_10bfloat16_tEfNS_4arch4Sm80ELb0ELb0ELb1ELb1ELb0ELb1ELb1ELb1EEENS1_21CollectiveEpilogueFwdINS6_IJS8_SA_S9_EEENS6_IJNS7_ILi1EEESI_SI_EEESC_SE_Li128ELb1ELb1ELb1ELb0EEENS1_36VarlenDynamicPersistentTileSchedulerILi128ELi80ELi128ELi128ELb1ELb1ELb0ELb0ELb1ELb1EEEEEEEEEvNT_6ParamsE:
        /* <DEDUP_REMOVED lines=15> */
[----:B------:R-:W-:Y:S01]  /*00f0*/  CS2R R8, SRZ ;  /* 0x0000000000087805 */ /* 0x000fe2000001ff00 */
[----:B-1----:R-:W-:-:S02]  /*0100*/  IMAD.MOV.U32 R7, RZ, RZ, RZ ;  /* 0x000000ffff077224 */ /* 0x002fc400078e00ff */
        /* <DEDUP_REMOVED lines=13> */
[----:B------:R-:W-:Y:S01]  /*01e0*/  ISETP.GE.U32.AND P1, PT, R16, 0x10, PT ;  /* 0x000000101000780c */ /* 0x000fe20003f26070 */
[----:B--2---:R-:W-:-:S05]  /*01f0*/  IMAD R4, R8, R7, RZ ;  /* 0x0000000708047224 */ /* 0x004fca00078e02ff */
        /* <DEDUP_REMOVED lines=22> */
.L_x_204:
        /* <DEDUP_REMOVED lines=17> */
.L_x_381:
        /* <DEDUP_REMOVED lines=16> */
.L_x_382:
[----:B--2---:R-:W-:-:S05]  /*0570*/  IMAD R0, R0, c[0x0][0x538], RZ ;  /* 0x00014e0000007a24 */ /* 0x004fca00078e02ff */
[----:B------:R-:W-:-:S04]  /*0580*/  IADD3 R6, R0, R6, RZ ;  /* 0x0000000600067210 */ /* 0x000fc80007ffe0ff */
[----:B------:R-:W-:-:S13]  /*0590*/  ISETP.GT.AND P0, PT, R6, UR4, PT ;  /* 0x0000000406007c0c */ /* 0x000fda000bf04270 */
[----:B-1----:R-:W-:Y:S05]  /*05a0*/  @!P0 BRA `(.L_x_204) ;  /* 0xfffffdb000008947 */ /* 0x002fea000383ffff */
.L_x_200:
[----:B------:R-:W-:-:S05]  /*05b0*/  IADD3 R14, -R0, R6, RZ ;  /* 0x00000006000e7210 */ /* 0x000fca0007ffe1ff */
[----:B------:R-:W-:-:S05]  /*05c0*/  IMAD R0, R4, c[0x0][0x538], R14 ;  /* 0x00014e0004007a24 */ /* 0x000fca00078e020e */
[----:B------:R-:W-:Y:S01]  /*05d0*/  ISETP.GT.AND P0, PT, R0, UR4, PT ;  /* 0x0000000400007c0c */ /* 0x000fe2000bf04270 */
[----:B------:R-:W-:-:S12]  /*05e0*/  BRA.DIV ~URZ, `(.L_x_205) ;  /* 0x00016f827f007947 */ /* 0x000fd8000b800000 */
[----:B------:R-:W-:-:S04]  /*05f0*/  VOTE.ANY R0, PT, !P0 ;  /* 0x0000000000007806 */ /* 0x000fc800040e0100 */
.L_x_383:
[----:B------:R1:W2:Y:S01]  /*0600*/  POPC R15, R0 ;  /* 0x00000000000f7309 */ /* 0x0002a20000000000 */
[----:B------:R-:W-:Y:S05]  /*0610*/  BRA.DIV ~URZ, `(.L_x_206) ;  /* 0x00016f927f007947 */ /* 0x000fea000b800000 */
[----:B--2---:R2:W3:Y:S01]  /*0620*/  SHFL.IDX PT, R13, R8, R15, 0x1f ;  /* 0x00001f0f080d7589 */ /* 0x0044e200000e0000 */
[----:B------:R-:W-:-:S03]  /*0630*/  MOV R6, RZ ;  /* 0x000000ff00067202 */ /* 0x000fc60000000f00 */
[----:B------:R2:W4:Y:S04]  /*0640*/  SHFL.IDX PT, R10, R7, R15, 0x1f ;  /* 0x00001f0f070a7589 */ /* 0x00052800000e0000 */
.L_x_384:
[----:B------:R-:W-:Y:S01]  /*0650*/  ISETP.NE.AND P0, PT, R0, RZ, PT ;  /* 0x000000ff0000720c */ /* 0x000fe20003f05270 */
[----:B------:R-:W-:-:S12]  /*0660*/  BSSY B0, `(.L_x_207) ;  /* 0x0000005000007945 */ /* 0x000fd80003800000 */
[----:B------:R-:W-:Y:S05]  /*0670*/  @!P0 BRA `(.L_x_208) ;  /* 0x0000003000008947 */ /* 0x000fea0003800000 */
[----:B------:R-:W-:Y:S01]  /*0680*/  IADD3 R11, R15, -0x1, RZ ;  /* 0xffffffff0f0b7810 */ /* 0x000fe20007ffe0ff */
[----:B------:R-:W-:Y:S05]  /*0690*/  BRA.DIV ~URZ, `(.L_x_209) ;  /* 0x00016ff27f007947 */ /* 0x000fea000b800000 */
[----:B------:R1:W2:Y:S02]  /*06a0*/  SHFL.IDX PT, R6, R4, R11, 0x1f ;  /* 0x00001f0b04067589 */ /* 0x0002a400000e0000 */
.L_x_208:
[----:B------:R-:W-:Y:S05]  /*06b0*/  BSYNC B0 ;  /* 0x0000000000007941 */ /* 0x000fea0003800000 */
.L_x_207:
        /* <DEDUP_REMOVED lines=23> */
[----:B------:R-:W-:Y:S02]  /*0830*/  ISETP.GT.U32.AND P0, PT, R5, R0, PT ;  /* 0x000000000500720c */ /* 0x000fe40003f04070 */
[----:B-1----:R-:W-:-:S11]  /*0840*/  IADD3 R3, R3, 0xffffffe, RZ ;  /* 0x0ffffffe03037810 */ /* 0x002fd60007ffe0ff */
[----:B------:R-:W-:Y:S01]  /*0850*/  @!P0 IMAD.IADD R0, R0, 0x1, -R5 ;  /* 0x0000000100008824 */ /* 0x000fe200078e0a05 */
[----:B------:R-:W-:Y:S02]  /*0860*/  @!P0 IADD3 R2, R2, 0x1, RZ ;  /* 0x0000000102028810 */ /* 0x000fe40007ffe0ff */
[----:B------:R-:W-:Y:S01]  /*0870*/  ISETP.NE.AND P0, PT, R13, RZ, PT ;  /* 0x000000ff0d00720c */ /* 0x000fe20003f05270 */
[----:B------:R-:W1:Y:S01]  /*0880*/  F2I.FTZ.U32.TRUNC.NTZ R3, R3 ;  /* 0x0000000300037305 */ /* 0x000e62000021f000 */
[----:B------:R-:W-:Y:S02]  /*0890*/  ISETP.GE.U32.AND P2, PT, R0, R5, PT ;  /* 0x000000050000720c */ /* 0x000fe40003f46070 */
[----:B------:R-:W-:-:S04]  /*08a0*/  LOP3.LUT R0, R11, R13, RZ, 0x3c, !PT ;  /* 0x0000000d0b007212 */ /* 0x000fc800078e3cff */
[----:B------:R-:W-:-:S07]  /*08b0*/  ISETP.GE.AND P1, PT, R0, RZ, PT ;  /* 0x000000ff0000720c */ /* 0x000fce0003f26270 */
[----:B------:R-:W-:Y:S02]  /*08c0*/  @P2 IADD3 R2, R2, 0x1, RZ ;  /* 0x0000000102022810 */ /* 0x000fe40007ffe0ff */
[----:B-1----:R-:W-:-:S03]  /*08d0*/  IADD3 R0, RZ, -R3, RZ ;  /* 0x80000003ff007210 */ /* 0x002fc60007ffe0ff */
[----:B------:R-:W-:Y:S02]  /*08e0*/  IMAD.MOV.U32 R4, RZ, RZ, R2 ;  /* 0x000000ffff047224 */ /* 0x000fe400078e0002 */
[----:B------:R-:W-:Y:S01]  /*08f0*/  IMAD.MOV.U32 R2, RZ, RZ, R0 ;  /* 0x000000ffff027224 */ /* 0x000fe200078e0000 */
[----:B------:R-:W-:Y:S01]  /*0900*/  IABS R0, R10 ;  /* 0x0000000a00007213 */ /* 0x000fe20000000000 */
[----:B------:R-:W-:Y:S01]  /*0910*/  @!P1 IMAD.MOV R4, RZ, RZ, -R4 ;  /* 0x000000ffff049224 */ /* 0x000fe200078e0a04 */
[----:B------:R-:W-:Y:S01]  /*0920*/  @!P0 LOP3.LUT R4, RZ, R13, RZ, 0x33, !PT ;  /* 0x0000000dff048212 */ /* 0x000fe200078e33ff */
[----:B------:R-:W-:Y:S01]  /*0930*/  IMAD R5, R2, R7, RZ ;  /* 0x0000000702057224 */ /* 0x000fe200078e02ff */
[----:B------:R-:W-:Y:S01]  /*0940*/  MOV R2, RZ ;  /* 0x000000ff00027202 */ /* 0x000fe20000000f00 */
[----:B------:R-:W-:Y:S01]  /*0950*/  IMAD.MOV R6, RZ, RZ, -R0 ;  /* 0x000000ffff067224 */ /* 0x000fe200078e0a00 */
[----:B------:R-:W-:-:S03]  /*0960*/  IABS R8, R4 ;  /* 0x0000000400087213 */ /* 0x000fc60000000000 */
        /* <DEDUP_REMOVED lines=26> */
.L_x_201:
[----:B------:R-:W-:Y:S01]  /*0b10*/  MOV R0, UR4 ;  /* 0x0000000400007c02 */ /* 0x000fe20008000f00 */
[----:B------:R-:W-:Y:S04]  /*0b20*/  STL [R1+0x34], RZ ;  /* 0x000034ff01007387 */ /* 0x000fe80000100800 */
[----:B------:R-:W-:Y:S04]  /*0b30*/  STL [R1+0x38], RZ ;  /* 0x000038ff01007387 */ /* 0x000fe80000100800 */
[----:B------:R1:W-:Y:S02]  /*0b40*/  STL [R1+0x30], R0 ;  /* 0x0000300001007387 */ /* 0x0003e40000100800 */
[----:B-1----:R-:W-:-:S05]  /*0b50*/  MOV R0, c[0x0][0x53c] ;  /* 0x00014f0000007a02 */ /* 0x002fca0000000f00 */
[----:B------:R1:W-:Y:S02]  /*0b60*/  STL [R1+0x3c], R0 ;  /* 0x00003c0001007387 */ /* 0x0003e40000100800 */
.L_x_210:
        /* <DEDUP_REMOVED lines=8> */
.L_x_199:
[----:B------:R-:W2:Y:S02]  /*0bf0*/  LDL R0, [R1+0x3c] ;  /* 0x00003c0001007983 */ /* 0x000ea40000100800 */
[----:B--2---:R-:W-:-:S13]  /*0c00*/  ISETP.GE.AND P0, PT, R0, c[0x0][0x53c], PT ;  /* 0x00014f0000007a0c */ /* 0x004fda0003f06270 */
[----:B------:R-:W-:Y:S05]  /*0c10*/  @P0 EXIT ;  /* 0x000000000000094d */ /* 0x000fea0003800000 */
[----:B------:R-:W2:Y:S02]  /*0c20*/  S2R R15, SR_TID.X ;  /* 0x00000000000f7919 */ /* 0x000ea40000002100 */
[----:B--2---:R-:W-:-:S04]  /*0c30*/  SHF.R.S32.HI R12, RZ, 0x1f, R15 ;  /* 0x0000001fff0c7819 */ /* 0x004fc8000001140f */
[CC--:B------:R-:W-:Y:S02]  /*0c40*/  LEA.HI R2, R12.reuse, R15.reuse, RZ, 0x4 ;  /* 0x0000000f0c027211 */ /* 0x0c0fe400078f20ff */
[----:B------:R-:W-:Y:S02]  /*0c50*/  LEA.HI R10, R12, R15, RZ, 0x3 ;  /* 0x0000000f0c0a7211 */ /* 0x000fe400078f18ff */
[----:B------:R-:W-:Y:S02]  /*0c60*/  SHF.R.S32.HI R3, RZ, 0x4, R2 ;  /* 0x00000004ff037819 */ /* 0x000fe40000011402 */
[----:B-1----:R-:W-:Y:S02]  /*0c70*/  SHF.R.S32.HI R4, RZ, 0x3, R10 ;  /* 0x00000003ff047819 */ /* 0x002fe4000001140a */
[C---:B------:R-:W-:Y:S02]  /*0c80*/  LEA.HI R0, R2.reuse, R3, RZ, 0x1 ;  /* 0x0000000302007211 */ /* 0x040fe400078f08ff */
[----:B------:R-:W-:Y:S01]  /*0c90*/  LOP3.LUT R2, R2, 0xfffffff0, RZ, 0xc0, !PT ;  /* 0xfffffff002027812 */ /* 0x000fe200078ec0ff */
[----:B------:R-:W-:Y:S01]  /*0ca0*/  IMAD.SHL.U32 R4, R4, 0x40, RZ ;  /* 0x0000004004047824 */ /* 0x000fe200078e00ff */
[----:B------:R-:W-:-:S02]  /*0cb0*/  LOP3.LUT R0, R0, 0xfffffffe, RZ, 0xc0, !PT ;  /* 0xfffffffe00007812 */ /* 0x000fc400078ec0ff */
[CC--:B------:R-:W-:Y:S02]  /*0cc0*/  LEA.HI R13, R12.reuse, R15.reuse, RZ, 0x2 ;  /* 0x0000000f0c0d7211 */ /* 0x0c0fe400078f10ff */
[----:B------:R-:W-:Y:S01]  /*0cd0*/  LEA.HI R9, R12, R15, RZ, 0x6 ;  /* 0x0000000f0c097211 */ /* 0x000fe200078f30ff */
[----:B------:R-:W-:Y:S01]  /*0ce0*/  IMAD.IADD R11, R3, 0x1, -R0 ;  /* 0x00000001030b7824 */ /* 0x000fe200078e0a00 */
[----:B------:R-:W-:Y:S01]  /*0cf0*/  LOP3.LUT R0, R10, 0xfffffff8, RZ, 0xc0, !PT ;  /* 0xfffffff80a007812 */ /* 0x000fe200078ec0ff */
[C---:B------:R-:W-:Y:S01]  /*0d00*/  IMAD.IADD R3, R15.reuse, 0x1, -R2 ;  /* 0x000000010f037824 */ /* 0x040fe200078e0a02 */
[--C-:B------:R-:W-:Y:S02]  /*0d10*/  SHF.R.S32.HI R14, RZ, 0x2, R13.reuse ;  /* 0x00000002ff0e7819 */ /* 0x100fe4000001140d */
[----:B------:R-:W-:Y:S01]  /*0d20*/  SHF.R.S32.HI R5, RZ, 0x1f, R13 ;  /* 0x0000001fff057819 */ /* 0x000fe2000001140d */
[----:B------:R-:W-:Y:S01]  /*0d30*/  IMAD.IADD R0, R15, 0x1, -R0 ;  /* 0x000000010f007824 */ /* 0x000fe200078e0a00 */
[----:B------:R-:W-:-:S02]  /*0d40*/  LOP3.LUT R2, R4, 0x1c0, RZ, 0xc0, !PT ;  /* 0x000001c004027812 */ /* 0x000fc400078ec0ff */
[----:B------:R-:W-:Y:S01]  /*0d50*/  SHF.R.S32.HI R8, RZ, 0x1f, R3 ;  /* 0x0000001fff087819 */ /* 0x000fe20000011403 */
[C---:B------:R-:W-:Y:S01]  /*0d60*/  IMAD.SHL.U32 R6, R0.reuse, 0x8, RZ ;  /* 0x0000000800067824 */ /* 0x040fe200078e00ff */
[----:B------:R-:W-:Y:S02]  /*0d70*/  LEA.HI R4, R5, R14, RZ, 0x3 ;  /* 0x0000000e05047211 */ /* 0x000fe400078f18ff */
[----:B------:R-:W-:Y:S02]  /*0d80*/  LOP3.LUT P4, RZ, R0, 0x2, RZ, 0xc0, !PT ;  /* 0x0000000200ff7812 */ /* 0x000fe4000788c0ff */
[----:B------:R-:W-:Y:S02]  /*0d90*/  LOP3.LUT R6, R2, 0x38, R6, 0xf8, !PT ;  /* 0x0000003802067812 */ /* 0x000fe400078ef806 */
[C---:B------:R-:W-:Y:S01]  /*0da0*/  LOP3.LUT P3, RZ, R0.reuse, 0x4, RZ, 0xc0, !PT ;  /* 0x0000000400ff7812 */ /* 0x040fe2000786c0ff */
[----:B------:R-:W-:Y:S01]  /*0db0*/  IMAD.SHL.U32 R0, R0, 0x40, RZ ;  /* 0x0000004000007824 */ /* 0x000fe200078e00ff */
[----:B------:R-:W-:-:S02]  /*0dc0*/  LEA.HI R8, R8, R3, RZ, 0x3 ;  /* 0x0000000308087211 */ /* 0x000fc400078f18ff */
[----:B------:R-:W-:Y:S02]  /*0dd0*/  SHF.R.U32.HI R2, RZ, 0x3, R2 ;  /* 0x00000003ff027819 */ /* 0x000fe40000011602 */
[----:B------:R-:W-:Y:S02]  /*0de0*/  LOP3.LUT R4, R4, 0xfffffff8, RZ, 0xc0, !PT ;  /* 0xfffffff804047812 */ /* 0x000fe400078ec0ff */
[----:B------:R-:W-:Y:S02]  /*0df0*/  LOP3.LUT R5, R8, 0xfffffff8, RZ, 0xc0, !PT ;  /* 0xfffffff808057812 */ /* 0x000fe400078ec0ff */
[----:B------:R-:W-:Y:S02]  /*0e00*/  LOP3.LUT R6, R6, R2, RZ, 0x3c, !PT ;  /* 0x0000000206067212 */ /* 0x000fe400078e3cff */
[----:B------:R-:W-:Y:S01]  /*0e10*/  LOP3.LUT R2, R0, 0x1c0, RZ, 0xc0, !PT ;  /* 0x000001c000027812 */ /* 0x000fe200078ec0ff */
[----:B------:R-:W-:Y:S02]  /*0e20*/  IMAD.IADD R0, R14, 0x1, -R4 ;  /* 0x000000010e007824 */ /* 0x000fe400078e0a04 */
[----:B------:R-:W-:Y:S01]  /*0e30*/  IMAD.IADD R7, R3, 0x1, -R5 ;  /* 0x0000000103077824 */ /* 0x000fe200078e0a05 */
[----:B------:R-:W-:Y:S01]  /*0e40*/  LOP3.LUT R5, R2, 0x8, R10, 0xf8, !PT ;  /* 0x0000000802057812 */ /* 0x000fe200078ef80a */
[----:B------:R-:W-:Y:S01]  /*0e50*/  IMAD.SHL.U32 R4, R9, 0x8, RZ ;  /* 0x0000000809047824 */ /* 0x000fe200078e00ff */
[----:B------:R-:W-:-:S02]  /*0e60*/  SHF.R.U32.HI R3, RZ, 0x3, R2 ;  /* 0x00000003ff037819 */ /* 0x000fc40000011602 */
[C---:B------:R-:W-:Y:S02]  /*0e70*/  LOP3.LUT R2, R0.reuse, 0x1, RZ, 0xc0, !PT ;  /* 0x0000000100027812 */ /* 0x040fe400078ec0ff */
[----:B------:R-:W-:Y:S01]  /*0e80*/  LOP3.LUT R10, R5, R3, RZ, 0x3c, !PT ;  /* 0x00000003050a7212 */ /* 0x000fe200078e3cff */
[----:B------:R-:W-:Y:S01]  /*0e90*/  IMAD.SHL.U32 R3, R0, 0x40, RZ ;  /* 0x0000004000037824 */ /* 0x000fe200078e00ff */
[----:B------:R-:W-:Y:S01]  /*0ea0*/  ISETP.NE.U32.AND P1, PT, R2, 0x1, PT ;  /* 0x000000010200780c */ /* 0x000fe20003f25070 */
[----:B------:R-:W-:Y:S01]  /*0eb0*/  IMAD.SHL.U32 R2, R7, 0x40, RZ ;  /* 0x0000004007027824 */ /* 0x000fe200078e00ff */
[----:B------:R-:W-:Y:S02]  /*0ec0*/  LEA.HI R9, R12, R15, RZ, 0x5 ;  /* 0x0000000f0c097211 */ /* 0x000fe400078f28ff */
[----:B------:R-:W-:Y:S01]  /*0ed0*/  LOP3.LUT R216, R6, 0x7ffffe00, R4, 0xf8, !PT ;  /* 0x7ffffe0006d87812 */ /* 0x000fe200078ef804 */
[----:B------:R-:W-:Y:S01]  /*0ee0*/  IMAD.SHL.U32 R4, R11, 0x8, RZ ;  /* 0x000000080b047824 */ /* 0x000fe200078e00ff */
[----:B------:R-:W-:-:S02]  /*0ef0*/  LOP3.LUT P2, RZ, R0, 0x4, RZ, 0xc0, !PT ;  /* 0x0000000400ff7812 */ /* 0x000fc4000784c0ff */
[----:B------:R-:W-:Y:S01]  /*0f00*/  LOP3.LUT P0, RZ, R0, 0x2, RZ, 0xc0, !PT ;  /* 0x0000000200ff7812 */ /* 0x000fe2000780c0ff */
[----:B------:R-:W-:Y:S01]  /*0f10*/  IMAD.SHL.U32 R216, R216, 0x2, RZ ;  /* 0x00000002d8d87824 */ /* 0x000fe200078e00ff */
[----:B------:R-:W-:Y:S02]  /*0f20*/  LOP3.LUT R0, R2, 0x1c0, RZ, 0xc0, !PT ;  /* 0x000001c002007812 */ /* 0x000fe400078ec0ff */
[----:B------:R-:W-:Y:S02]  /*0f30*/  SHF.R.S32.HI R5, RZ, 0x5, R9 ;  /* 0x00000005ff057819 */ /* 0x000fe40000011409 */
[----:B------:R-:W-:Y:S02]  /*0f40*/  LOP3.LUT R2, R13, 0xfffffffc, RZ, 0xc0, !PT ;  /* 0xfffffffc0d027812 */ /* 0x000fe400078ec0ff */
[----:B------:R-:W-:Y:S01]  /*0f50*/  LOP3.LUT R14, R3, 0x1c0, RZ, 0xc0, !PT ;  /* 0x000001c0030e7812 */ /* 0x000fe200078ec0ff */
[----:B------:R-:W-:Y:S01]  /*0f60*/  IMAD.SHL.U32 R6, R5, 0x400, RZ ;  /* 0x0000040005067824 */ /* 0x000fe200078e00ff */
[----:B------:R-:W-:-:S02]  /*0f70*/  LOP3.LUT R4, R0, 0x8, R4, 0xf8, !PT ;  /* 0x0000000800047812 */ /* 0x000fc400078ef804 */
[----:B------:R-:W-:Y:S01]  /*0f80*/  SHF.R.U32.HI R3, RZ, 0x3, R0 ;  /* 0x00000003ff037819 */ /* 0x000fe20000011600 */
[----:B------:R-:W-:Y:S01]  /*0f90*/  IMAD.IADD R0, R15, 0x1, -R2 ;  /* 0x000000010f007824 */ /* 0x000fe200078e0a02 */
[----:B------:R-:W-:Y:S01]  /*0fa0*/  SHF.R.U32.HI R9, RZ, 0x3, R14 ;  /* 0x00000003ff097819 */ /* 0x000fe2000001160e */
[----:B------:R-:W-:Y:S01]  /*0fb0*/  IMAD.SHL.U32 R2, R8, 0x40, RZ ;  /* 0x0000004008027824 */ /* 0x000fe200078e00ff */
[----:B------:R-:W-:Y:S01]  /*0fc0*/  LOP3.LUT R5, R4, R3, RZ, 0x3c, !PT ;  /* 0x0000000304057212 */ /* 0x000fe200078e3cff */
[----:B------:R-:W-:Y:S01]  /*0fd0*/  IMAD R4, R0, 0x2, R6 ;  /* 0x0000000200047824 */ /* 0x000fe200078e0206 */
[----:B------:R-:W-:Y:S01]  /*0fe0*/  LOP3.LUT R3, R9, R14, RZ, 0xfc, !PT ;  /* 0x0000000e09037212 */ /* 0x000fe200078efcff */
[----:B------:R-:W-:Y:S01]  /*0ff0*/  STL [R1+0x54], R14 ;  /* 0x0000540e01007387 */ /* 0x000fe20000100800 */
[----:B------:R-:W-:Y:S01]  /*1000*/  LOP3.LUT R2, R2, 0xfffffe00, RZ, 0xc0, !PT ;  /* 0xfffffe0002027812 */ /* 0x000fe200078ec0ff */
[----:B------:R-:W-:Y:S01]  /*1010*/  IMAD R0, R11, 0x200, R10 ;  /* 0x000002000b007824 */ /* 0x000fe200078e020a */
[----:B------:R-:W-:Y:S01]  /*1020*/  LOP3.LUT P6, RZ, R7, 0x2, RZ, 0xc0, !PT ;  /* 0x0000000207ff7812 */ /* 0x000fe200078cc0ff */
[----:B------:R1:W-:Y:S01]  /*1030*/  STL [R1+0x5c], R9 ;  /* 0x00005c0901007387 */ /* 0x0003e20000100800 */
[----:B------:R-:W-:Y:S01]  /*1040*/  IMAD.IADD R3, R4, 0x1, R3 ;  /* 0x0000000104037824 */ /* 0x000fe200078e0203 */
[CC--:B------:R-:W-:Y:S01]  /*1050*/  IADD3 R4, R5.reuse, R2.reuse, R6 ;  /* 0x0000000205047210 */ /* 0x0c0fe20007ffe006 */
[----:B------:R-:W-:Y:S01]  /*1060*/  IMAD.MOV.U32 R8, RZ, RZ, -0x10 ;  /* 0xfffffff0ff087424 */ /* 0x000fe200078e00ff */
[----:B------:R-:W-:Y:S01]  /*1070*/  LOP3.LUT R5, R5, R2, RZ, 0xfc, !PT ;  /* 0x0000000205057212 */ /* 0x000fe200078efcff */
[----:B------:R-:W-:Y:S01]  /*1080*/  IMAD.MOV.U32 R2, RZ, RZ, 0x20 ;  /* 0x00000020ff027424 */ /* 0x000fe200078e00ff */
[----:B------:R-:W-:-:S02]  /*1090*/  LEA R200, R0, 0x2900, 0x1 ;  /* 0x0000290000c87811 */ /* 0x000fc400078e08ff */
[----:B------:R-:W-:Y:S02]  /*10a0*/  LEA R12, R3, 0x80, 0x1 ;  /* 0x00000080030c7811 */ /* 0x000fe400078e08ff */
[C---:B------:R-:W-:Y:S02]  /*10b0*/  IADD3 R211, R200.reuse, 0x20, RZ ;  /* 0x00000020c8d37810 */ /* 0x040fe40007ffe0ff */
[----:B------:R-:W-:Y:S01]  /*10c0*/  LOP3.LUT P5, RZ, R7, 0x4, RZ, 0xc0, !PT ;  /* 0x0000000407ff7812 */ /* 0x000fe200078ac0ff */
[----:B------:R-:W-:Y:S01]  /*10d0*/  STL [R1+0x50], R12 ;  /* 0x0000500c01007387 */ /* 0x000fe20000100800 */
[----:B------:R-:W-:Y:S02]  /*10e0*/  @P4 IADD3 R211, R200, -0x20, RZ ;  /* 0xffffffe0c8d34810 */ /* 0x000fe40007ffe0ff */
[----:B------:R-:W-:Y:S02]  /*10f0*/  SEL R7, R2, 0xffffffe0, !P0 ;  /* 0xffffffe002077807 */ /* 0x000fe40004000000 */
[----:B------:R-:W-:-:S02]  /*1100*/  SEL R8, R8, 0x10, !P1 ;  /* 0x0000001008087807 */ /* 0x000fc40004800000 */
[----:B------:R-:W-:Y:S02]  /*1110*/  LEA R207, R4, 0x5100, 0x1 ;  /* 0x0000510004cf7811 */ /* 0x000fe400078e08ff */
[----:B------:R-:W-:Y:S02]  /*1120*/  LEA R201, R5, 0x100, 0x1 ;  /* 0x0000010005c97811 */ /* 0x000fe400078e08ff */
[----:B------:R-:W-:Y:S01]  /*1130*/  SEL R2, R2, 0xffffffe0, !P6 ;  /* 0xffffffe002027807 */ /* 0x000fe20007000000 */
[----:B-1----:R-:W-:Y:S01]  /*1140*/  IMAD.MOV.U32 R9, RZ, RZ, 0x40 ;  /* 0x00000040ff097424 */ /* 0x002fe200078e00ff */
[C---:B------:R-:W-:Y:S02]  /*1150*/  IADD3 R215, R211.reuse, 0x800, RZ ;  /* 0x00000800d3d77810 */ /* 0x040fe40007ffe0ff */
[----:B------:R-:W-:Y:S01]  /*1160*/  IADD3 R214, R211, 0x1000, RZ ;  /* 0x00001000d3d67810 */ /* 0x000fe20007ffe0ff */
[----:B------:R-:W-:Y:S01]  /*1170*/  IMAD.IADD R210, R207, 0x1, R2 ;  /* 0x00000001cfd27824 */ /* 0x000fe200078e0202 */
[C---:B------:R-:W-:Y:S01]  /*1180*/  SEL R6, R9.reuse, 0xffffffc0, !P2 ;  /* 0xffffffc009067807 */ /* 0x040fe20005000000 */
[----:B------:R-:W-:Y:S01]  /*1190*/  IMAD.IADD R205, R2, 0x1, R201 ;  /* 0x0000000102cd7824 */ /* 0x000fe200078e02c9 */
[----:B------:R-:W-:-:S02]  /*11a0*/  SEL R0, R9, 0xffffffc0, !P3 ;  /* 0xffffffc009007807 */ /* 0x000fc40005800000 */
[----:B------:R-:W-:Y:S01]  /*11b0*/  SEL R3, R9, 0xffffffc0, !P5 ;  /* 0xffffffc009037807 */ /* 0x000fe20006800000 */
[----:B------:R-:W-:Y:S01]  /*11c0*/  IMAD.IADD R6, R12, 0x1, R6 ;  /* 0x000000010c067824 */ /* 0x000fe200078e0206 */
[C---:B------:R-:W-:Y:S01]  /*11d0*/  IADD3 R213, R211.reuse, 0x1800, RZ ;  /* 0x00001800d3d57810 */ /* 0x040fe20007ffe0ff */
[----:B------:R-:W-:Y:S01]  /*11e0*/  IMAD.IADD R206, R200, 0x1, R0 ;  /* 0x00000001c8ce7824 */ /* 0x000fe200078e0200 */
[----:B------:R-:W-:Y:S01]  /*11f0*/  IADD3 R212, R211, 0x2000, RZ ;  /* 0x00002000d3d47810 */ /* 0x000fe20007ffe0ff */
[----:B------:R-:W-:Y:S01]  /*1200*/  IMAD.IADD R203, R0, 0x1, R211 ;  /* 0x0000000100cb7824 */ /* 0x000fe200078e02d3 */
[----:B------:R-:W-:Y:S01]  /*1210*/  STL [R1+0x58], R6 ;  /* 0x0000580601007387 */ /* 0x000fe20000100800 */
[----:B------:R-:W-:Y:S02]  /*1220*/  IMAD.IADD R0, R7, 0x1, R6 ;  /* 0x0000000107007824 */ /* 0x000fe400078e0206 */
[----:B------:R-:W-:Y:S02]  /*1230*/  IMAD.IADD R208, R207, 0x1, R3 ;  /* 0x00000001cfd07824 */ /* 0x000fe400078e0203 */
[----:B------:R-:W-:Y:S01]  /*1240*/  IMAD.IADD R202, R3, 0x1, R201 ;  /* 0x0000000103ca7824 */ /* 0x000fe200078e02c9 */
[----:B------:R1:W-:Y:S01]  /*1250*/  STL [R1+0x60], R0 ;  /* 0x0000600001007387 */ /* 0x0003e20000100800 */
[----:B------:R-:W-:-:S02]  /*1260*/  IMAD.IADD R209, R2, 0x1, R208 ;  /* 0x0000000102d17824 */ /* 0x000fc400078e02d0 */
[----:B------:R-:W-:Y:S02]  /*1270*/  IMAD.IADD R204, R2, 0x1, R202 ;  /* 0x0000000102cc7824 */ /* 0x000fe400078e02ca */
[----:B-1----:R-:W-:-:S05]  /*1280*/  IMAD.IADD R0, R8, 0x1, R0 ;  /* 0x0000000108007824 */ /* 0x002fca00078e0200 */
[----:B------:R1:W-:Y:S02]  /*1290*/  STL [R1+0x64], R0 ;  /* 0x0000640001007387 */ /* 0x0003e40000100800 */
.L_x_380:
[----:B-1----:R-:W2:Y:S01]  /*12a0*/  LDL R0, [R1+0x3c] ;  /* 0x00003c0001007983 */ /* 0x002ea20000100800 */
[----:B------:R-:W-:Y:S01]  /*12b0*/  IMAD.MOV.U32 R14, RZ, RZ, 0x4 ;  /* 0x00000004ff0e7424 */ /* 0x000fe200078e00ff */
[----:B------:R-:W-:Y:S02]  /*12c0*/  ISETP.NE.U32.AND P4, PT, RZ, c[0x0][0x360], PT ;  /* 0x0000d800ff007a0c */ /* 0x000fe40003f85070 */
[----:B------:R-:W-:Y:S01]  /*12d0*/  ISETP.NE.U32.AND P0, PT, RZ, c[0x0][0x370], PT ;  /* 0x0000dc00ff007a0c */ /* 0x000fe20003f05070 */
[----:B------:R-:W3:Y:S01]  /*12e0*/  LDL R9, [R1+0x38] ;  /* 0x0000380001097983 */ /* 0x000ee20000100800 */
[----:B------:R-:W-:Y:S01]  /*12f0*/  ISETP.NE.AND.EX P4, PT, RZ, c[0x0][0x364], PT, P4 ;  /* 0x0000d900ff007a0c */ /* 0x000fe20003f85340 */
[----:B--2---:R-:W-:-:S05]  /*1300*/  IMAD.WIDE R2, R0, R14, c[0x0][0x588] ;  /* 0x0001620000027625 */ /* 0x004fca00078e020e */
[----:B------:R-:W2:Y:S01]  /*1310*/  LDG.E R42, [R2.64] ;  /* 0x00000008022a7981 */ /* 0x000ea2000c1e1900 */
[----:B------:R-:W-:Y:S01]  /*1320*/  ISETP.NE.AND.EX P2, PT, RZ, c[0x0][0x374], PT, P0 ;  /* 0x0000dd00ff007a0c */ /* 0x000fe20003f45300 */
[----:B------:R-:W-:Y:S01]  /*1330*/  CS2R R160, SRZ ;  /* 0x0000000000a07805 */ /* 0x000fe2000001ff00 */
[----:B------:R-:W-:Y:S02]  /*1340*/  ISETP.NE.U32.AND P3, PT, RZ, c[0x0][0x348], PT ;  /* 0x0000d200ff007a0c */ /* 0x000fe40003f65070 */
[----:B------:R-:W-:Y:S02]  /*1350*/  ISETP.NE.U32.AND P5, PT, RZ, c[0x0][0x358], PT ;  /* 0x0000d600ff007a0c */ /* 0x000fe40003fa5070 */
[----:B------:R-:W-:Y:S02]  /*1360*/  ISETP.NE.AND.EX P3, PT, RZ, c[0x0][0x34c], PT, P3 ;  /* 0x0000d300ff007a0c */ /* 0x000fe40003f65330 */
[----:B------:R-:W-:Y:S01]  /*1370*/  ISETP.NE.AND.EX P5, PT, RZ, c[0x0][0x35c], PT, P5 ;  /* 0x0000d700ff007a0c */ /* 0x000fe20003fa5350 */
[----:B------:R-:W-:-:S02]  /*1380*/  IMAD.MOV.U32 R159, RZ, RZ, RZ ;  /* 0x000000ffff9f7224 */ /* 0x000fc400078e00ff */
[----:B------:R-:W-:Y:S01]  /*1390*/  IMAD.MOV.U32 R12, RZ, RZ, RZ ;  /* 0x000000ffff0c7224 */ /* 0x000fe200078e00ff */
[----:B--2---:R-:W-:Y:S02]  /*13a0*/  SHF.R.S32.HI R137, RZ, 0x1f, R42 ;  /* 0x0000001fff897819 */ /* 0x004fe4000001142a */
[C---:B------:R-:W-:Y:S02]  /*13b0*/  @P4 LEA R2, P0, R42.reuse, c[0x0][0x360], 0x2 ;  /* 0x0000d8002a024a11 */ /* 0x040fe400078010ff */
[C---:B------:R-:W-:Y:S02]  /*13c0*/  @P2 LEA R4, P1, R42.reuse, c[0x0][0x370], 0x2 ;  /* 0x0000dc002a042a11 */ /* 0x040fe400078210ff */
[C-C-:B------:R-:W-:Y:S02]  /*13d0*/  @P4 LEA.HI.X R3, R42.reuse, c[0x0][0x364], R137.reuse, 0x2, P0 ;  /* 0x0000d9002a034a11 */ /* 0x140fe400000f1489 */
[----:B------:R-:W-:Y:S02]  /*13e0*/  ISETP.NE.U32.AND P0, PT, RZ, c[0x0][0x350], PT ;  /* 0x0000d400ff007a0c */ /* 0x000fe40003f05070 */
[----:B------:R-:W-:Y:S01]  /*13f0*/  @P2 LEA.HI.X R5, R42, c[0x0][0x374], R137, 0x2, P1 ;  /* 0x0000dd002a052a11 */ /* 0x000fe200008f1489 */
[----:B------:R1:W5:Y:S01]  /*1400*/  @P4 LDG.E R164, [R2.64] ;  /* 0x0000000802a44981 */ /* 0x000362000c1e1900 */
[----:B------:R-:W-:-:S03]  /*1410*/  ISETP.NE.AND.EX P6, PT, RZ, c[0x0][0x354], PT, P0 ;  /* 0x0000d500ff007a0c */ /* 0x000fc60003fc5300 */
[----:B------:R2:W5:Y:S01]  /*1420*/  @P2 LDG.E R161, [R4.64] ;  /* 0x0000000804a12981 */ /* 0x000562000c1e1900 */
[----:B------:R-:W-:-:S04]  /*1430*/  LEA R6, P2, R42, c[0x0][0x348], 0x2 ;  /* 0x0000d2002a067a11 */ /* 0x000fc800078410ff */
[----:B------:R-:W-:-:S05]  /*1440*/  LEA.HI.X R7, R42, c[0x0][0x34c], R137, 0x2, P2 ;  /* 0x0000d3002a077a11 */ /* 0x000fca00010f1489 */
[----:B------:R4:W5:Y:S01]  /*1450*/  @P3 LDG.E R159, [R6.64] ;  /* 0x00000008069f3981 */ /* 0x000962000c1e1900 */
[C---:B-1----:R-:W-:Y:S02]  /*1460*/  LEA R2, P0, R42.reuse, c[0x0][0x358], 0x2 ;  /* 0x0000d6002a027a11 */ /* 0x042fe400078010ff */
[C---:B--2---:R-:W-:Y:S02]  /*1470*/  LEA R4, P1, R42.reuse, c[0x0][0x350], 0x2 ;  /* 0x0000d4002a047a11 */ /* 0x044fe400078210ff */
[C-C-:B------:R-:W-:Y:S02]  /*1480*/  LEA.HI.X R3, R42.reuse, c[0x0][0x35c], R137.reuse, 0x2, P0 ;  /* 0x0000d7002a037a11 */ /* 0x140fe400000f1489 */
[----:B------:R-:W-:-:S03]  /*1490*/  LEA.HI.X R5, R42, c[0x0][0x354], R137, 0x2, P1 ;  /* 0x0000d5002a057a11 */ /* 0x000fc600008f1489 */
[----:B------:R4:W5:Y:S04]  /*14a0*/  @P5 LDG.E R12, [R2.64] ;  /* 0x00000008020c5981 */ /* 0x000968000c1e1900 */
[----:B------:R4:W5:Y:S01]  /*14b0*/  @P6 LDG.E R160, [R4.64] ;  /* 0x0000000804a06981 */ /* 0x000962000c1e1900 */
[----:B---3--:R-:W-:-:S03]  /*14c0*/  LOP3.LUT R40, R9, 0xffff, RZ, 0xc0, !PT ;  /* 0x0000ffff09287812 */ /* 0x008fc600078ec0ff */
[----:B------:R4:W-:Y:S04]  /*14d0*/  STL [R1+0x10], R42 ;  /* 0x0000102a01007387 */ /* 0x0009e80000100800 */
[----:B------:R4:W-:Y:S01]  /*14e0*/  STL [R1+0x40], R40 ;  /* 0x0000402801007387 */ /* 0x0009e20000100800 */
[----:B------:R-:W-:Y:S01]  /*14f0*/  YIELD ;  /* 0x0000000000007946 */ /* 0x000fe20003800000 */
[----:B------:R-:W-:Y:S01]  /*1500*/  P2R R13, PR, RZ, 0x40 ;  /* 0x00000040ff0d7803 */ /* 0x000fe20000000000 */
[----:B------:R-:W-:Y:S05]  /*1510*/  @P4 BRA `(.L_x_211) ;  /* 0x0000005000004947 */ /* 0x000fea0003800000 */
[----:B-----5:R-:W-:Y:S01]  /*1520*/  MOV R164, c[0x0][0x168] ;  /* 0x00005a0000a47a02 */ /* 0x020fe20000000f00 */
[----:B------:R-:W-:Y:S05]  /*1530*/  @!P3 BRA `(.L_x_211) ;  /* 0x000000300000b947 */ /* 0x000fea0003800000 */
[----:B------:R-:W2:Y:S04]  /*1540*/  LDG.E R8, [R6.64] ;  /* 0x0000000806087981 */ /* 0x000ea8000c1e1900 */
[----:B------:R-:W2:Y:S02]  /*1550*/  LDG.E R0, [R6.64+0x4] ;  /* 0x0000040806007981 */ /* 0x000ea4000c1e1900 */
[----:B--2---:R-:W-:-:S02]  /*1560*/  IADD3 R164, -R8, R0, RZ ;  /* 0x0000000008a47210 */ /* 0x004fc40007ffe1ff */
.L_x_211:
[----:B------:R-:W-:-:S04]  /*1570*/  ISETP.NE.U32.AND P0, PT, RZ, c[0x0][0x368], PT ;  /* 0x0000da00ff007a0c */ /* 0x000fc80003f05070 */
[----:B------:R-:W-:-:S13]  /*1580*/  ISETP.NE.AND.EX P0, PT, RZ, c[0x0][0x36c], PT, P0 ;  /* 0x0000db00ff007a0c */ /* 0x000fda0003f05300 */
[----:B------:R-:W-:Y:S05]  /*1590*/  @!P0 BRA `(.L_x_212) ;  /* 0x0000004000008947 */ /* 0x000fea0003800000 */
[----:B----4-:R-:W-:-:S04]  /*15a0*/  LEA R4, P0, R42, c[0x0][0x368], 0x2 ;  /* 0x0000da002a047a11 */ /* 0x010fc800078010ff */
[----:B------:R-:W-:-:S05]  /*15b0*/  LEA.HI.X R5, R42, c[0x0][0x36c], R137, 0x2, P0 ;  /* 0x0000db002a057a11 */ /* 0x000fca00000f1489 */
[----:B------:R1:W5:Y:S01]  /*15c0*/  LDG.E R11, [R4.64] ;  /* 0x00000008040b7981 */ /* 0x000362000c1e1900 */
[----:B------:R-:W-:Y:S05]  /*15d0*/  BRA `(.L_x_213) ;  /* 0x0000005000007947 */ /* 0x000fea0003800000 */
.L_x_212:
[----:B------:R-:W-:Y:S01]  /*15e0*/  MOV R11, c[0x0][0x1d0] ;  /* 0x00007400000b7a02 */ /* 0x000fe20000000f00 */
[----:B------:R-:W-:Y:S05]  /*15f0*/  @!P6 BRA `(.L_x_213) ;  /* 0x000000300000e947 */ /* 0x000fea0003800000 */
[----:B----4-:R-:W2:Y:S04]  /*1600*/  LDG.E R6, [R4.64] ;  /* 0x0000000804067981 */ /* 0x010ea8000c1e1900 */
[----:B------:R-:W2:Y:S02]  /*1610*/  LDG.E R0, [R4.64+0x4] ;  /* 0x0000040804007981 */ /* 0x000ea4000c1e1900 */
[----:B--2---:R-:W-:Y:S02]  /*1620*/  IADD3 R11, -R6, R0, RZ ;  /* 0x00000000060b7210 */ /* 0x004fe40007ffe1ff */
.L_x_213:
[----:B-1--4-:R1:W2:Y:S04]  /*1630*/  @P5 LDG.E R5, [R2.64] ;  /* 0x0000000802055981 */ /* 0x0122a8000c1e1900 */
[----:B------:R1:W2:Y:S01]  /*1640*/  @P5 LDG.E R4, [R2.64+0x4] ;  /* 0x0000040802045981 */ /* 0x0002a2000c1e1900 */
[----:B------:R-:W-:Y:S01]  /*1650*/  ISETP.NE.U32.AND P0, PT, RZ, c[0x0][0x378], PT ;  /* 0x0000de00ff007a0c */ /* 0x000fe20003f05070 */
[----:B-----5:R-:W-:-:S03]  /*1660*/  IMAD.MOV.U32 R136, RZ, RZ, R11 ;  /* 0x000000ffff887224 */ /* 0x020fc600078e000b */
[----:B------:R-:W-:Y:S01]  /*1670*/  ISETP.NE.AND.EX P1, PT, RZ, c[0x0][0x37c], PT, P0 ;  /* 0x0000df00ff007a0c */ /* 0x000fe20003f25300 */
[----:B------:R-:W-:-:S12]  /*1680*/  IMAD.MOV.U32 R0, RZ, RZ, c[0x0][0x228] ;  /* 0x00008a00ff007624 */ /* 0x000fd800078e00ff */
[----:B-1----:R-:W-:-:S04]  /*1690*/  @P1 LEA R2, P0, R42, c[0x0][0x378], 0x2 ;  /* 0x0000de002a021a11 */ /* 0x002fc800078010ff */
[----:B------:R-:W-:-:S05]  /*16a0*/  @P1 LEA.HI.X R3, R42, c[0x0][0x37c], R137, 0x2, P0 ;  /* 0x0000df002a031a11 */ /* 0x000fca00000f1489 */
[----:B------:R1:W5:Y:S01]  /*16b0*/  @P1 LDG.E R136, [R2.64] ;  /* 0x0000000802881981 */ /* 0x000362000c1e1900 */
[----:B------:R-:W-:Y:S01]  /*16c0*/  IMAD.IADD R6, R11, 0x1, -R161 ;  /* 0x000000010b067824 */ /* 0x000fe200078e0aa1 */
[----:B------:R-:W-:Y:S01]  /*16d0*/  BSSY B0, `(.L_x_214) ;  /* 0x0000030000007945 */ /* 0x000fe20003800000 */
[C---:B-1----:R-:W-:Y:S02]  /*16e0*/  LOP3.LUT R2, R9.reuse, 0xff000000, RZ, 0xc0, !PT ;  /* 0xff00000009027812 */ /* 0x042fe400078ec0ff */
[----:B------:R-:W-:Y:S01]  /*16f0*/  LOP3.LUT R3, R9, 0xff0000, RZ, 0xc0, !PT ;  /* 0x00ff000009037812 */ /* 0x000fe200078ec0ff */
[----:B--2---:R-:W-:Y:S01]  /*1700*/  @P5 IMAD.IADD R0, R4, 0x1, -R5 ;  /* 0x0000000104005824 */ /* 0x004fe200078e0a05 */
[----:B------:R-:W-:-:S03]  /*1710*/  SHF.R.U32.HI R4, RZ, 0x8, R2 ;  /* 0x00000008ff047819 */ /* 0x000fc60000011602 */
[----:B------:R-:W-:Y:S01]  /*1720*/  IMAD.IADD R172, R6, 0x1, R0 ;  /* 0x0000000106ac7824 */ /* 0x000fe200078e0200 */
[----:B------:R-:W-:-:S04]  /*1730*/  LEA.HI R4, R3, R4, RZ, 0x10 ;  /* 0x0000000403047211 */ /* 0x000fc800078f80ff */
[----:B------:R-:W-:Y:S02]  /*1740*/  SHF.R.U32.HI R5, RZ, 0x10, R4 ;  /* 0x00000010ff057819 */ /* 0x000fe40000011604 */
[----:B------:R-:W-:Y:S02]  /*1750*/  LOP3.LUT R15, R4, 0xff, RZ, 0xc0, !PT ;  /* 0x000000ff040f7812 */ /* 0x000fe400078ec0ff */
[C---:B------:R-:W-:Y:S01]  /*1760*/  IADD3 R2, R172.reuse, 0x4f, RZ ;  /* 0x0000004fac027810 */ /* 0x040fe20007ffe0ff */
[----:B------:R1:W-:Y:S01]  /*1770*/  STL [R1+0x48], R5 ;  /* 0x0000480501007387 */ /* 0x0003e20000100800 */
[----:B------:R-:W-:Y:S02]  /*1780*/  ISETP.GE.AND P0, PT, R172, 0x1, PT ;  /* 0x00000001ac00780c */ /* 0x000fe40003f06270 */
[----:B------:R-:W-:Y:S01]  /*1790*/  ISETP.NE.AND P1, PT, R5, RZ, PT ;  /* 0x000000ff0500720c */ /* 0x000fe20003f25270 */
[----:B------:R1:W-:Y:S01]  /*17a0*/  STL [R1+0x4c], R15 ;  /* 0x00004c0f01007387 */ /* 0x0003e20000100800 */
[----:B------:R-:W-:-:S02]  /*17b0*/  IMAD.HI R2, R2, 0x66666667, RZ ;  /* 0x6666666702027827 */ /* 0x000fc400078e02ff */
[----:B------:R-:W-:-:S03]  /*17c0*/  SEL R133, R5, c[0x0][0x338], P1 ;  /* 0x0000ce0005857a07 */ /* 0x000fc60000800000 */
[----:B------:R-:W-:-:S04]  /*17d0*/  SHF.R.U32.HI R3, RZ, 0x1f, R2 ;  /* 0x0000001fff037819 */ /* 0x000fc80000011602 */
[----:B------:R-:W-:Y:S01]  /*17e0*/  LEA.HI.SX32 R152, R2, R3, 0x1b ;  /* 0x0000000302987211 */ /* 0x000fe200078fdaff */
[----:B------:R-:W-:Y:S01]  /*17f0*/  IMAD.MOV.U32 R2, RZ, RZ, RZ ;  /* 0x000000ffff027224 */ /* 0x000fe200078e00ff */
[----:B------:R-:W-:Y:S05]  /*1800*/  @!P0 BRA `(.L_x_215) ;  /* 0x000001c000008947 */ /* 0x000fea0003800000 */
        /* <DEDUP_REMOVED lines=11> */
[----:B------:R-:W-:Y:S02]  /*18c0*/  IMAD.MOV.U32 R4, RZ, RZ, RZ ;  /* 0x000000ffff047224 */ /* 0x000fe400078e00ff */
        /* <DEDUP_REMOVED lines=16> */
.L_x_215:
[----:B------:R-:W-:Y:S05]  /*19d0*/  BSYNC B0 ;  /* 0x0000000000007941 */ /* 0x000fea0003800000 */
.L_x_214:
[----:B------:R-:W2:Y:S01]  /*19e0*/  LDL R39, [R1+0x54] ;  /* 0x0000540001277983 */ /* 0x000ea20000100800 */
[----:B------:R-:W-:-:S03]  /*19f0*/  IMAD R3, R15, R2, RZ ;  /* 0x000000020f037224 */ /* 0x000fc600078e02ff */
[----:B------:R-:W3:Y:S01]  /*1a00*/  LDL R38, [R1+0x5c] ;  /* 0x00005c0001267983 */ /* 0x000ee20000100800 */
[----:B------:R-:W-:-:S03]  /*1a10*/  IMAD.IADD R2, R3, 0x1, R2 ;  /* 0x0000000103027824 */ /* 0x000fc600078e0202 */
[----:B-1----:R-:W1:Y:S02]  /*1a20*/  S2R R15, SR_TID.X ;  /* 0x00000000000f7919 */ /* 0x002e640000002100 */
[----:B------:R-:W-:Y:S01]  /*1a30*/  IMNMX R2, R152, R2, PT ;  /* 0x0000000298027217 */ /* 0x000fe20003800200 */
[----:B------:R-:W-:-:S04]  /*1a40*/  IMAD R3, R3, 0x50, -R6 ;  /* 0x0000005003037824 */ /* 0x000fc800078e0a06 */
[----:B------:R-:W-:Y:S01]  /*1a50*/  IMAD R2, R2, 0x50, -R6 ;  /* 0x0000005002027824 */ /* 0x000fe200078e0a06 */
[----:B------:R-:W-:-:S04]  /*1a60*/  IMNMX R3, RZ, R3, !PT ;  /* 0x00000003ff037217 */ /* 0x000fc80007800200 */
[----:B------:R-:W-:-:S04]  /*1a70*/  IMNMX R2, R2, R0, PT ;  /* 0x0000000002027217 */ /* 0x000fc80003800200 */
[----:B------:R-:W-:Y:S02]  /*1a80*/  ISETP.GT.AND P0, PT, R2, R3, PT ;  /* 0x000000030200720c */ /* 0x000fe40003f04270 */
[--C-:B-1----:R-:W-:Y:S02]  /*1a90*/  SHF.R.S32.HI R7, RZ, 0x1f, R15.reuse ;  /* 0x0000001fff077819 */ /* 0x102fe4000001140f */
[----:B------:R-:W-:Y:S02]  /*1aa0*/  SHF.R.S32.HI R41, RZ, 0x1f, R15 ;  /* 0x0000001fff297819 */ /* 0x000fe4000001140f */
[-C--:B------:R-:W-:Y:S02]  /*1ab0*/  LEA.HI R8, R7, R15.reuse, RZ, 0x2 ;  /* 0x0000000f07087211 */ /* 0x080fe400078f10ff */
[----:B------:R-:W-:Y:S02]  /*1ac0*/  LEA.HI R41, R41, R15, RZ, 0x2 ;  /* 0x0000000f29297211 */ /* 0x000fe400078f10ff */
[----:B------:R-:W-:-:S02]  /*1ad0*/  SHF.R.S32.HI R6, RZ, 0x1f, R8 ;  /* 0x0000001fff067819 */ /* 0x000fc40000011408 */
[----:B------:R-:W-:Y:S02]  /*1ae0*/  SHF.R.S32.HI R41, RZ, 0x2, R41 ;  /* 0x00000002ff297819 */ /* 0x000fe40000011429 */
[----:B------:R-:W-:Y:S01]  /*1af0*/  @P0 IADD3 R2, R2, 0x4f, RZ ;  /* 0x0000004f02020810 */ /* 0x000fe20007ffe0ff */
[----:B------:R-:W-:Y:S01]  /*1b00*/  IMAD.WIDE.U32 R4, R3, -0x33333333, RZ ;  /* 0xcccccccd03047825 */ /* 0x000fe200078e00ff */
[----:B------:R-:W-:-:S03]  /*1b10*/  LEA.HI R3, R6, R41, RZ, 0x3 ;  /* 0x0000002906037211 */ /* 0x000fc600078f18ff */
[----:B------:R-:W-:Y:S01]  /*1b20*/  @P0 IMAD.HI R2, R2, 0x66666667, RZ ;  /* 0x6666666702020827 */ /* 0x000fe200078e02ff */
[----:B------:R-:W-:Y:S02]  /*1b30*/  LOP3.LUT R3, R3, 0xfffffff8, RZ, 0xc0, !PT ;  /* 0xfffffff803037812 */ /* 0x000fe400078ec0ff */
[----:B------:R-:W-:Y:S02]  /*1b40*/  SHF.R.U32.HI R127, RZ, 0x6, R5 ;  /* 0x00000006ff7f7819 */ /* 0x000fe40000011605 */
[----:B------:R-:W-:Y:S02]  /*1b50*/  @P0 SHF.R.U32.HI R5, RZ, 0x1f, R2 ;  /* 0x0000001fff050819 */ /* 0x000fe40000011602 */
[C---:B------:R-:W-:Y:S01]  /*1b60*/  IADD3 R150, R41.reuse, 0x40, RZ ;  /* 0x0000004029967810 */ /* 0x040fe20007ffe0ff */
[C---:B------:R-:W-:Y:S01]  /*1b70*/  IMAD.IADD R3, R41.reuse, 0x1, -R3 ;  /* 0x0000000129037824 */ /* 0x040fe200078e0a03 */
[----:B------:R-:W-:Y:S01]  /*1b80*/  IADD3 R148, R41, 0x20, RZ ;  /* 0x0000002029947810 */ /* 0x000fe20007ffe0ff */
[----:B------:R-:W-:Y:S01]  /*1b90*/  IMAD.MOV.U32 R4, RZ, RZ, R127 ;  /* 0x000000ffff047224 */ /* 0x000fe200078e007f */
[----:B------:R-:W-:Y:S01]  /*1ba0*/  @P0 LEA.HI.SX32 R4, R2, R5, 0x1b ;  /* 0x0000000502040211 */ /* 0x000fe200078fdaff */
[----:B------:R-:W-:Y:S01]  /*1bb0*/  IMAD.SHL.U32 R2, R150, 0x40, RZ ;  /* 0x0000004096027824 */ /* 0x000fe200078e00ff */
[----:B------:R-:W-:-:S02]  /*1bc0*/  LOP3.LUT R5, R8, 0xfffffffc, RZ, 0xc0, !PT ;  /* 0xfffffffc08057812 */ /* 0x000fc400078ec0ff */
[----:B------:R-:W-:Y:S01]  /*1bd0*/  LOP3.LUT P1, RZ, R3, 0x4, RZ, 0xc0, !PT ;  /* 0x0000000403ff7812 */ /* 0x000fe2000782c0ff */
[----:B------:R-:W-:Y:S01]  /*1be0*/  IMAD.SHL.U32 R3, R148, 0x40, RZ ;  /* 0x0000004094037824 */ /* 0x000fe200078e00ff */
[-C--:B------:R-:W-:Y:S02]  /*1bf0*/  LEA.HI R189, R7, R15.reuse, RZ, 0x5 ;  /* 0x0000000f07bd7211 */ /* 0x080fe400078f28ff */
[----:B------:R-:W-:Y:S01]  /*1c00*/  LOP3.LUT R151, R2, 0x1c0, RZ, 0xc0, !PT ;  /* 0x000001c002977812 */ /* 0x000fe200078ec0ff */
[----:B------:R-:W-:Y:S01]  /*1c10*/  IMAD.IADD R2, R15, 0x1, -R5 ;  /* 0x000000010f027824 */ /* 0x000fe200078e0a05 */
[----:B------:R-:W-:Y:S02]  /*1c20*/  LOP3.LUT R149, R3, 0x1c0, RZ, 0xc0, !PT ;  /* 0x000001c003957812 */ /* 0x000fe400078ec0ff */
[----:B------:R-:W-:Y:S01]  /*1c30*/  SHF.R.S32.HI R3, RZ, 0x5, R189 ;  /* 0x00000005ff037819 */ /* 0x000fe200000114bd */
[----:B------:R-:W-:Y:S01]  /*1c40*/  IMAD.SHL.U32 R28, R2, 0x8, RZ ;  /* 0x00000008021c7824 */ /* 0x000fe200078e00ff */
[----:B------:R-:W-:-:S02]  /*1c50*/  LEA.HI R6, R7, R15, RZ, 0x3 ;  /* 0x0000000f07067211 */ /* 0x000fc400078f18ff */
[----:B------:R-:W-:Y:S01]  /*1c60*/  ISETP.GT.AND P0, PT, R4, R127, PT ;  /* 0x0000007f0400720c */ /* 0x000fe20003f04270 */
[----:B------:R-:W-:Y:S01]  /*1c70*/  IMAD.SHL.U32 R153, R3, 0x200, RZ ;  /* 0x0000020003997824 */ /* 0x000fe200078e00ff */
[----:B------:R-:W-:Y:S02]  /*1c80*/  SHF.R.S32.HI R7, RZ, 0x1f, R148 ;  /* 0x0000001fff077819 */ /* 0x000fe40000011494 */
[----:B------:R-:W-:Y:S02]  /*1c90*/  SHF.R.S32.HI R9, RZ, 0x1f, R150 ;  /* 0x0000001fff097819 */ /* 0x000fe40000011496 */
[----:B------:R-:W-:Y:S01]  /*1ca0*/  LOP3.LUT R8, R6, 0xfffffff8, RZ, 0xc0, !PT ;  /* 0xfffffff806087812 */ /* 0x000fe200078ec0ff */
[----:B------:R-:W-:Y:S01]  /*1cb0*/  IMAD.SHL.U32 R24, R2, 0x4, RZ ;  /* 0x0000000402187824 */ /* 0x000fe200078e00ff */
[----:B------:R-:W-:Y:S01]  /*1cc0*/  SHF.R.S32.HI R139, RZ, 0x3, R6 ;  /* 0x00000003ff8b7819 */ /* 0x000fe20000011406 */
[----:B------:R-:W-:Y:S01]  /*1cd0*/  IMAD.MOV.U32 R10, RZ, RZ, 0x40 ;  /* 0x00000040ff0a7424 */ /* 0x000fe200078e00ff */
[----:B------:R-:W-:Y:S01]  /*1ce0*/  LEA.HI R7, R7, R148, RZ, 0x3 ;  /* 0x0000009407077211 */ /* 0x000fe200078f18ff */
[----:B------:R-:W-:Y:S01]  /*1cf0*/  IMAD.IADD R165, R15, 0x1, -R8 ;  /* 0x000000010fa57824 */ /* 0x000fe200078e0a08 */
[----:B------:R-:W-:-:S03]  /*1d00*/  LEA.HI R6, R9, R150, RZ, 0x3 ;  /* 0x0000009609067211 */ /* 0x000fc600078f18ff */
[----:B------:R-:W-:Y:S02]  /*1d10*/  IMAD.SHL.U32 R7, R7, 0x40, RZ ;  /* 0x0000004007077824 */ /* 0x000fe400078e00ff */
[----:B------:R-:W-:Y:S02]  /*1d20*/  IMAD.SHL.U32 R6, R6, 0x40, RZ ;  /* 0x0000004006067824 */ /* 0x000fe400078e00ff */
[----:B------:R-:W-:Y:S01]  /*1d30*/  IMAD.SHL.U32 R134, R165, 0x8, RZ ;  /* 0x00000008a5867824 */ /* 0x000fe200078e00ff */
[----:B------:R-:W-:Y:S02]  /*1d40*/  SHF.R.S32.HI R185, RZ, 0x1f, R139 ;  /* 0x0000001fffb97819 */ /* 0x000fe4000001148b */
[----:B------:R-:W-:Y:S02]  /*1d50*/  SHF.R.U32.HI R186, RZ, 0x3, R149 ;  /* 0x00000003ffba7819 */ /* 0x000fe40000011695 */
[----:B------:R-:W-:Y:S02]  /*1d60*/  SHF.R.U32.HI R187, RZ, 0x3, R151 ;  /* 0x00000003ffbb7819 */ /* 0x000fe40000011697 */
[----:B------:R-:W-:-:S02]  /*1d70*/  LOP3.LUT R162, R7, 0xfffffe00, RZ, 0xc0, !PT ;  /* 0xfffffe0007a27812 */ /* 0x000fc400078ec0ff */
[----:B------:R-:W-:Y:S02]  /*1d80*/  LOP3.LUT R163, R6, 0xfffffe00, RZ, 0xc0, !PT ;  /* 0xfffffe0006a37812 */ /* 0x000fe400078ec0ff */
[----:B------:R-:W-:Y:S02]  /*1d90*/  SHF.R.S32.HI R29, RZ, 0x1f, R28 ;  /* 0x0000001fff1d7819 */ /* 0x000fe4000001141c */
[----:B------:R-:W-:Y:S02]  /*1da0*/  SHF.R.S32.HI R135, RZ, 0x1f, R134 ;  /* 0x0000001fff877819 */ /* 0x000fe40000011486 */
[----:B------:R-:W-:Y:S02]  /*1db0*/  IADD3 R26, R24, 0x10, RZ ;  /* 0x00000010181a7810 */ /* 0x000fe40007ffe0ff */
[----:B--2---:R-:W-:-:S04]  /*1dc0*/  LOP3.LUT R3, R39, 0x18, R28, 0xf8, !PT ;  /* 0x0000001827037812 */ /* 0x004fc800078ef81c */
[----:B---3--:R-:W-:-:S04]  /*1dd0*/  LOP3.LUT R2, R153, R3, R38, 0xf6, !PT ;  /* 0x0000000399027212 */ /* 0x008fc800078ef626 */
[----:B------:R-:W-:Y:S02]  /*1de0*/  LEA R80, R2, 0x100, 0x1 ;  /* 0x0000010002507811 */ /* 0x000fe400078e08ff */
[----:B------:R-:W-:-:S05]  /*1df0*/  SEL R2, R10, 0xffffffc0, !P1 ;  /* 0xffffffc00a027807 */ /* 0x000fca0004800000 */
[----:B------:R-:W-:Y:S01]  /*1e00*/  IMAD.IADD R81, R2, 0x1, R80 ;  /* 0x0000000102517824 */ /* 0x000fe200078e0250 */
[----:B------:R-:W-:Y:S05]  /*1e10*/  @!P0 BRA `(.L_x_216) ;  /* 0x0000530000008947 */ /* 0x000fea0003800000 */
[----:B------:R-:W-:-:S04]  /*1e20*/  ISETP.NE.U32.AND P0, PT, RZ, c[0x0][0x340], PT ;  /* 0x0000d000ff007a0c */ /* 0x000fc80003f05070 */
[----:B------:R-:W-:-:S13]  /*1e30*/  ISETP.NE.AND.EX P4, PT, RZ, c[0x0][0x344], PT, P0 ;  /* 0x0000d100ff007a0c */ /* 0x000fda0003f85300 */
[----:B------:R-:W-:-:S05]  /*1e40*/  @P4 IMAD.WIDE R2, R42, R14, c[0x0][0x340] ;  /* 0x0000d0002a024625 */ /* 0x000fca00078e020e */
[----:B------:R1:W2:Y:S01]  /*1e50*/  @P4 LDG.E R30, [R2.64] ;  /* 0x00000008021e4981 */ /* 0x0002a2000c1e1900 */
[----:B------:R-:W-:Y:S01]  /*1e60*/  IADD3 R122, P0, R139, R12, RZ ;  /* 0x0000000c8b7a7210 */ /* 0x000fe20007f1e0ff */
[----:B------:R-:W-:Y:S01]  /*1e70*/  IMAD.MOV.U32 R142, RZ, RZ, 0x50 ;  /* 0x00000050ff8e7424 */ /* 0x000fe200078e00ff */
[----:B------:R-:W-:Y:S01]  /*1e80*/  SEL R34, R137, RZ, !P5 ;  /* 0x000000ff89227207 */ /* 0x000fe20006800000 */
[----:B------:R-:W-:Y:S01]  /*1e90*/  IMAD.MOV.U32 R37, RZ, RZ, c[0x0][0x23c] ;  /* 0x00008f00ff257624 */ /* 0x000fe200078e00ff */
[----:B------:R-:W-:Y:S01]  /*1ea0*/  LEA.HI.X.SX32 R131, R12, R185, 0x1, P0 ;  /* 0x000000b90c837211 */ /* 0x000fe200000f0eff */
[----:B------:R-:W-:Y:S01]  /*1eb0*/  IMAD R171, R142, c[0x0][0x23c], RZ ;  /* 0x00008f008eab7a24 */ /* 0x000fe200078e02ff */
[----:B------:R-:W-:Y:S01]  /*1ec0*/  IADD3 R33, R4, -0x1, RZ ;  /* 0xffffffff04217810 */ /* 0x000fe20007ffe0ff */
[----:B------:R-:W-:Y:S01]  /*1ed0*/  IMAD R4, R34, c[0x0][0x248], RZ ;  /* 0x0000920022047a24 */ /* 0x000fe200078e02ff */
[----:B------:R-:W-:Y:S01]  /*1ee0*/  IADD3 R116, -R139, R0, RZ ;  /* 0x000000008b747210 */ /* 0x000fe20007ffe1ff */
[----:B------:R-:W-:Y:S01]  /*1ef0*/  IMAD R5, R131, c[0x0][0x238], RZ ;  /* 0x00008e0083057a24 */ /* 0x000fe200078e02ff */
[----:B------:R-:W-:Y:S01]  /*1f00*/  SEL R32, R42, RZ, !P5 ;  /* 0x000000ff2a207207 */ /* 0x000fe20006800000 */
[----:B------:R-:W-:Y:S01]  /*1f10*/  IMAD.WIDE.U32 R146, R142, c[0x0][0x238], RZ ;  /* 0x00008e008e927a25 */ /* 0x000fe200078e00ff */
[----:B------:R-:W-:-:S02]  /*1f20*/  MOV R154, c[0x0][0x238] ;  /* 0x00008e00009a7a02 */ /* 0x000fc40000000f00 */
[----:B------:R-:W-:Y:S01]  /*1f30*/  ISETP.GE.AND P6, PT, R134, c[0x0][0x1d4], PT ;  /* 0x0000750086007a0c */ /* 0x000fe20003fc6270 */
[----:B------:R-:W-:Y:S01]  /*1f40*/  IMAD R5, R122, c[0x0][0x23c], R5 ;  /* 0x00008f007a057a24 */ /* 0x000fe200078e0205 */
[----:B------:R-:W-:Y:S01]  /*1f50*/  SHF.R.S32.HI R36, RZ, 0x1f, R41 ;  /* 0x0000001fff247819 */ /* 0x000fe20000011429 */
[----:B------:R-:W-:Y:S01]  /*1f60*/  IMAD R8, R33, -0x50, R116 ;  /* 0xffffffb021087824 */ /* 0x000fe200078e0274 */
[----:B------:R-:W-:Y:S01]  /*1f70*/  SHF.R.S32.HI R25, RZ, 0x1f, R24 ;  /* 0x0000001fff197819 */ /* 0x000fe20000011418 */
[----:B------:R-:W-:Y:S01]  /*1f80*/  IMAD R4, R32, c[0x0][0x24c], R4 ;  /* 0x0000930020047a24 */ /* 0x000fe200078e0204 */
[----:B------:R-:W-:Y:S01]  /*1f90*/  SHF.L.U32 R17, R37, 0x5, RZ ;  /* 0x0000000525117819 */ /* 0x000fe200000006ff */
[----:B------:R-:W-:Y:S01]  /*1fa0*/  IMAD.IADD R171, R147, 0x1, R171 ;  /* 0x0000000193ab7824 */ /* 0x000fe200078e02ab */
[C---:B------:R-:W-:Y:S01]  /*1fb0*/  ISETP.GE.AND P0, PT, R8.reuse, 0x1, PT ;  /* 0x000000010800780c */ /* 0x040fe20003f06270 */
[----:B------:R-:W-:Y:S01]  /*1fc0*/  IMAD.IADD R31, R11, 0x1, R160 ;  /* 0x000000010b1f7824 */ /* 0x000fe200078e02a0 */
[----:B------:R-:W-:Y:S01]  /*1fd0*/  ISETP.GE.AND P3, PT, R8, 0x11, PT ;  /* 0x000000110800780c */ /* 0x000fe20003f66270 */
[----:B-1----:R-:W-:Y:S01]  /*1fe0*/  IMAD.WIDE.U32 R2, R122, c[0x0][0x238], R134 ;  /* 0x00008e007a027a25 */ /* 0x002fe200078e0086 */
[----:B------:R-:W-:-:S02]  /*1ff0*/  ISETP.NE.AND P5, PT, R13, RZ, PT ;  /* 0x000000ff0d00720c */ /* 0x000fc40003fa5270 */
[----:B------:R-:W-:Y:S01]  /*2000*/  SHF.R.S32.HI R35, RZ, 0x1f, R31 ;  /* 0x0000001fff237819 */ /* 0x000fe2000001141f */
[----:B------:R-:W-:Y:S01]  /*2010*/  IMAD.IADD R3, R3, 0x1, R5 ;  /* 0x0000000103037824 */ /* 0x000fe200078e0205 */
[----:B------:R-:W-:Y:S01]  /*2020*/  IADD3 R91, R28, 0x20, RZ ;  /* 0x000000201c5b7810 */ /* 0x000fe20007ffe0ff */
[----:B------:R-:W-:Y:S01]  /*2030*/  IMAD.WIDE.U32 R14, R154, 0x20, RZ ;  /* 0x000000209a0e7825 */ /* 0x000fe200078e00ff */
[----:B------:R-:W-:Y:S02]  /*2040*/  MOV R188, c[0x0][0x27c] ;  /* 0x00009f0000bc7a02 */ /* 0x000fe40000000f00 */
[----:B------:R-:W-:Y:S01]  /*2050*/  MOV R168, 0x5 ;  /* 0x0000000500a87802 */ /* 0x000fe20000000f00 */
[----:B------:R-:W-:Y:S01]  /*2060*/  IMAD.WIDE.U32 R2, R40, c[0x0][0x240], R2 ;  /* 0x0000900028027a25 */ /* 0x000fe200078e0002 */
[----:B------:R-:W-:-:S03]  /*2070*/  P2R R132, PR, RZ, 0x40 ;  /* 0x00000040ff847803 */ /* 0x000fc60000000000 */
[----:B------:R-:W-:Y:S02]  /*2080*/  IMAD R3, R40, c[0x0][0x244], R3 ;  /* 0x0000910028037a24 */ /* 0x000fe400078e0203 */
[----:B------:R-:W-:-:S04]  /*2090*/  IMAD.WIDE.U32 R10, R31, c[0x0][0x1e0], RZ ;  /* 0x000078001f0a7a25 */ /* 0x000fc800078e00ff */
[----:B------:R-:W-:Y:S01]  /*20a0*/  IMAD.WIDE.U32 R114, R32, c[0x0][0x248], R2 ;  /* 0x0000920020727a25 */ /* 0x000fe200078e0002 */
[----:B------:R-:W-:-:S03]  /*20b0*/  SHF.R.S32.HI R3, RZ, 0x1f, R33 ;  /* 0x0000001fff037819 */ /* 0x000fc60000011421 */
[----:B------:R-:W-:Y:S01]  /*20c0*/  IMAD R2, R171, R33, RZ ;  /* 0x00000021ab027224 */ /* 0x000fe200078e02ff */
[----:B------:R-:W-:Y:S01]  /*20d0*/  IADD3 R113, R115, R4, RZ ;  /* 0x0000000473717210 */ /* 0x000fe20007ffe0ff */
[----:B------:R-:W-:Y:S02]  /*20e0*/  IMAD.MOV.U32 R112, RZ, RZ, R114 ;  /* 0x000000ffff707224 */ /* 0x000fe400078e0072 */
[-C--:B------:R-:W-:Y:S02]  /*20f0*/  IMAD R4, R3, R146.reuse, R2 ;  /* 0x0000009203047224 */ /* 0x080fe400078e0202 */
[----:B------:R-:W-:-:S04]  /*2100*/  IMAD.WIDE.U32 R2, R33, R146, R112 ;  /* 0x0000009221027225 */ /* 0x000fc800078e0070 */
[----:B------:R-:W-:Y:S01]  /*2110*/  IMAD R12, R36, c[0x0][0x290], RZ ;  /* 0x0000a400240c7a24 */ /* 0x000fe200078e02ff */
[----:B------:R-:W-:Y:S01]  /*2120*/  IADD3 R3, R3, R4, RZ ;  /* 0x0000000403037210 */ /* 0x000fe20007ffe0ff */
[C---:B------:R-:W-:Y:S01]  /*2130*/  IMAD.WIDE.U32 R182, R41.reuse, c[0x0][0x1e0], RZ ;  /* 0x0000780029b67a25 */ /* 0x040fe200078e00ff */
[----:B------:R-:W-:Y:S02]  /*2140*/  @P0 LEA R6, P2, R2, c[0x0][0x220], 0x1 ;  /* 0x0000880002060a11 */ /* 0x000fe400078408ff */
[----:B------:R-:W-:Y:S01]  /*2150*/  @P3 LEA R5, P1, R154, R2, 0x4 ;  /* 0x000000029a053211 */ /* 0x000fe200078220ff */
[----:B------:R-:W-:Y:S01]  /*2160*/  IMAD R27, R41, c[0x0][0x294], R12 ;  /* 0x0000a500291b7a24 */ /* 0x000fe200078e020c */
[----:B------:R-:W-:Y:S01]  /*2170*/  @P0 LEA.HI.X R7, R2, c[0x0][0x224], R3, 0x1, P2 ;  /* 0x0000890002070a11 */ /* 0x000fe200010f0c03 */
[----:B------:R-:W-:Y:S01]  /*2180*/  IMAD.MOV.U32 R155, RZ, RZ, c[0x0][0x280] ;  /* 0x0000a000ff9b7624 */ /* 0x000fe200078e00ff */
[----:B------:R-:W-:Y:S01]  /*2190*/  @P3 LEA.HI.X R9, R154, R3, R37, 0x4, P1 ;  /* 0x000000039a093211 */ /* 0x000fe200008f2425 */
[----:B------:R-:W-:Y:S01]  /*21a0*/  IMAD.MOV.U32 R156, RZ, RZ, c[0x0][0x290] ;  /* 0x0000a400ff9c7624 */ /* 0x000fe200078e00ff */
[----:B------:R-:W-:Y:S01]  /*21b0*/  @P3 LEA R4, P1, R5, c[0x0][0x220], 0x1 ;  /* 0x0000880005043a11 */ /* 0x000fe200078208ff */
[----:B------:R-:W-:Y:S01]  /*21c0*/  @!PT LDS RZ, [RZ] ;  /* 0x00000000fffff984 */ /* 0x000fe20000000800 */
[----:B------:R-:W-:Y:S01]  /*21d0*/  @!PT LDS RZ, [RZ] ;  /* 0x00000000fffff984 */ /* 0x000fe20000000800 */
[----:B------:R-:W-:Y:S01]  /*21e0*/  @!PT LDS RZ, [RZ] ;  /* 0x00000000fffff984 */ /* 0x000fe20000000800 */
[----:B------:R1:W-:Y:S01]  /*21f0*/  @P0 LDGSTS.E.BYPASS.LTC128B.128 [R216+0x2900], [R6.64], !P6 ;  /* 0x0290000006d80fae */ /* 0x0003e2000f101d48 */
[----:B------:R-:W-:Y:S01]  /*2200*/  ISETP.GE.AND P2, PT, R8, 0x21, PT ;  /* 0x000000210800780c */ /* 0x000fe20003f46270 */
[----:B------:R-:W-:Y:S01]  /*2210*/  IMAD.SHL.U32 R175, R155, 0x20, RZ ;  /* 0x000000209baf7824 */ /* 0x000fe200078e00ff */
[----:B------:R-:W-:-:S02]  /*2220*/  @P3 LEA.HI.X R5, R5, c[0x0][0x224], R9, 0x1, P1 ;  /* 0x0000890005053a11 */ /* 0x000fc400008f0c09 */
[C---:B------:R-:W-:Y:S02]  /*2230*/  ISETP.GE.AND P0, PT, R8.reuse, 0x31, PT ;  /* 0x000000310800780c */ /* 0x040fe40003f06270 */
[----:B------:R-:W-:Y:S01]  /*2240*/  ISETP.GE.AND P1, PT, R8, 0x41, PT ;  /* 0x000000410800780c */ /* 0x000fe20003f26270 */
[----:B------:R3:W-:Y:S01]  /*2250*/  @P3 LDGSTS.E.BYPASS.LTC128B.128 [R216+0x3100], [R4.64], !P6 ;  /* 0x0310000004d83fae */ /* 0x0007e2000f101d48 */
[----:B------:R-:W-:Y:S01]  /*2260*/  IMAD.WIDE.U32 R8, R41, c[0x0][0x290], R24 ;  /* 0x0000a40029087a25 */ /* 0x000fe200078e0018 */
[-C--:B------:R-:W-:Y:S02]  /*2270*/  SHF.L.U64.HI R157, R155, R168.reuse, c[0x0][0x284] ;  /* 0x0000a1009b9d7619 */ /* 0x080fe400000102a8 */
[----:B------:R-:W-:Y:S01]  /*2280*/  SHF.L.U64.HI R158, R156, R168, c[0x0][0x294] ;  /* 0x0000a5009c9e7619 */ /* 0x000fe200000102a8 */
[----:B------:R-:W-:Y:S01]  /*2290*/  IMAD.MOV.U32 R12, RZ, RZ, R8 ;  /* 0x000000ffff0c7224 */ /* 0x000fe200078e0008 */
[----:B------:R-:W-:Y:S02]  /*22a0*/  @P2 IADD3 R16, P3, R2, R14, RZ ;  /* 0x0000000e02102210 */ /* 0x000fe40007f7e0ff */
[----:B------:R-:W-:Y:S01]  /*22b0*/  IADD3 R13, R9, R27, RZ ;  /* 0x0000001b090d7210 */ /* 0x000fe20007ffe0ff */
[----:B------:R-:W-:Y:S01]  /*22c0*/  IMAD.WIDE.U32 R8, R41, c[0x0][0x280], R28 ;  /* 0x0000a00029087a25 */ /* 0x000fe200078e001c */
[----:B------:R-:W-:-:S02]  /*22d0*/  @P2 IADD3.X R17, R3, R15, R17, P3, !PT ;  /* 0x0000000f03112210 */ /* 0x000fc40001ffe411 */
[----:B------:R-:W-:Y:S01]  /*22e0*/  @P2 LEA R20, P3, R16, c[0x0][0x220], 0x1 ;  /* 0x0000880010142a11 */ /* 0x000fe200078608ff */
[----:B------:R-:W-:Y:S01]  /*22f0*/  @P0 IMAD R18, R37, 0x30, RZ ;  /* 0x0000003025120824 */ /* 0x000fe200078e02ff */
[----:B------:R-:W-:Y:S01]  /*2300*/  SHF.L.U32 R176, R156, 0x5, RZ ;  /* 0x000000059cb07819 */ /* 0x000fe200000006ff */
[----:B-----5:R-:W-:Y:S01]  /*2310*/  IMAD.WIDE.U32 R98, R136, c[0x0][0x290], R12 ;  /* 0x0000a40088627a25 */ /* 0x020fe200078e000c */
[----:B------:R-:W-:-:S03]  /*2320*/  @P2 LEA.HI.X R21, R16, c[0x0][0x224], R17, 0x1, P3 ;  /* 0x0000890010152a11 */ /* 0x000fc600018f0c11 */
[C---:B-1----:R-:W-:Y:S02]  /*2330*/  IMAD.WIDE.U32 R6, R41.reuse, c[0x0][0x280], R24 ;  /* 0x0000a00029067a25 */ /* 0x042fe400078e0018 */
[----:B------:R1:W-:Y:S02]  /*2340*/  @P2 LDGSTS.E.BYPASS.LTC128B.128 [R216+0x3900], [R20.64], !P6 ;  /* 0x0390000014d82fae */ /* 0x0003e4000f101d48 */
[----:B------:R-:W-:Y:S01]  /*2350*/  IMAD.WIDE.U32 R16, R41, c[0x0][0x290], R28 ;  /* 0x0000a40029107a25 */ /* 0x000fe200078e001c */
[----:B------:R-:W-:Y:S02]  /*2360*/  MOV R14, R6 ;  /* 0x00000006000e7202 */ /* 0x000fe40000000f00 */
[----:B------:R-:W-:Y:S01]  /*2370*/  MOV R6, R10 ;  /* 0x0000000a00067202 */ /* 0x000fe20000000f00 */
[----:B---3--:R-:W-:Y:S02]  /*2380*/  IMAD R5, R36, c[0x0][0x280], RZ ;  /* 0x0000a00024057a24 */ /* 0x008fe400078e02ff */
[----:B------:R-:W-:-:S02]  /*2390*/  IMAD R4, R35, c[0x0][0x1e0], RZ ;  /* 0x0000780023047a24 */ /* 0x000fc400078e02ff */
[----:B------:R-:W-:Y:S02]  /*23a0*/  IMAD R23, R41, c[0x0][0x284], R5 ;  /* 0x0000a10029177a24 */ /* 0x000fe400078e0205 */
[----:B------:R-:W-:Y:S02]  /*23b0*/  IMAD R4, R31, c[0x0][0x1e4], R4 ;  /* 0x000079001f047a24 */ /* 0x000fe400078e0204 */
[----:B------:R-:W-:Y:S02]  /*23c0*/  IMAD.IADD R15, R7, 0x1, R23 ;  /* 0x00000001070f7824 */ /* 0x000fe400078e0217 */
[----:B------:R-:W-:Y:S02]  /*23d0*/  IMAD.IADD R7, R11, 0x1, R4 ;  /* 0x000000010b077824 */ /* 0x000fe400078e0204 */
[----:B------:R-:W-:-:S04]  /*23e0*/  @P0 IMAD.WIDE.U32 R4, R154, 0x30, R2 ;  /* 0x000000309a040825 */ /* 0x000fc800078e0002 */
[----:B------:R-:W-:Y:S01]  /*23f0*/  @P0 IMAD.IADD R5, R5, 0x1, R18 ;  /* 0x0000000105050824 */ /* 0x000fe200078e0212 */
[----:B------:R-:W-:Y:S01]  /*2400*/  @P0 LEA R18, P3, R4, c[0x0][0x220], 0x1 ;  /* 0x0000880004120a11 */ /* 0x000fe200078608ff */
[----:B------:R-:W-:Y:S01]  /*2410*/  IMAD.WIDE.U32 R10, R40, c[0x0][0x1e8], R6 ;  /* 0x00007a00280a7a25 */ /* 0x000fe200078e0006 */
[----:B------:R-:W-:Y:S02]  /*2420*/  IADD3 R7, R23, R9, RZ ;  /* 0x0000000917077210 */ /* 0x000fe40007ffe0ff */
[----:B------:R-:W-:Y:S01]  /*2430*/  @P0 LEA.HI.X R19, R4, c[0x0][0x224], R5, 0x1, P3 ;  /* 0x0000890004130a11 */ /* 0x000fe200018f0c05 */
[----:B------:R-:W-:Y:S01]  /*2440*/  IMAD R9, R40, c[0x0][0x1ec], R11 ;  /* 0x00007b0028097a24 */ /* 0x000fe200078e020b */
[C---:B------:R-:W-:Y:S01]  /*2450*/  @P1 LEA R22, P3, R154.reuse, R2, 0x6 ;  /* 0x000000029a161211 */ /* 0x040fe200078630ff */
[----:B------:R-:W-:Y:S01]  /*2460*/  IMAD.IADD R5, R27, 0x1, R17 ;  /* 0x000000011b057824 */ /* 0x000fe200078e0211 */
[----:B------:R-:W-:Y:S01]  /*2470*/  MOV R6, R8 ;  /* 0x0000000800067202 */ /* 0x000fe20000000f00 */
[----:B------:R3:W-:Y:S01]  /*2480*/  @P0 LDGSTS.E.BYPASS.LTC128B.128 [R216+0x4100], [R18.64], !P6 ;  /* 0x0410000012d80fae */ /* 0x0007e2000f101d48 */
[----:B------:R-:W-:Y:S01]  /*2490*/  @P1 LEA.HI.X R3, R154, R3, R37, 0x6, P3 ;  /* 0x000000039a031211 */ /* 0x000fe200018f3425 */
[----:B------:R-:W-:Y:S01]  /*24a0*/  IMAD.MOV.U32 R4, RZ, RZ, R16 ;  /* 0x000000ffff047224 */ /* 0x000fe200078e0010 */
[----:B------:R-:W-:Y:S01]  /*24b0*/  @P1 LEA R2, P3, R22, c[0x0][0x220], 0x1 ;  /* 0x0000880016021a11 */ /* 0x000fe200078608ff */
[----:B------:R-:W-:Y:S01]  /*24c0*/  IMAD.WIDE.U32 R100, R136, c[0x0][0x280], R14 ;  /* 0x0000a00088647a25 */ /* 0x000fe200078e000e */
[----:B------:R-:W-:-:S02]  /*24d0*/  MOV R8, R10 ;  /* 0x0000000a00087202 */ /* 0x000fc40000000f00 */
[----:B------:R-:W-:Y:S01]  /*24e0*/  @P1 LEA.HI.X R3, R22, c[0x0][0x224], R3, 0x1, P3 ;  /* 0x0000890016031a11 */ /* 0x000fe200018f0c03 */
[----:B------:R-:W-:Y:S01]  /*24f0*/  IMAD.WIDE.U32 R96, R136, c[0x0][0x280], R6 ;  /* 0x0000a00088607a25 */ /* 0x000fe200078e0006 */
[----:B------:R-:W-:-:S03]  /*2500*/  ISETP.GE.AND P0, PT, R91, c[0x0][0x1d4], PT ;  /* 0x000075005b007a0c */ /* 0x000fc60003f06270 */
[----:B------:R4:W-:Y:S01]  /*2510*/  @P1 LDGSTS.E.BYPASS.LTC128B.128 [R216+0x4900], [R2.64], !P6 ;  /* 0x0490000002d81fae */ /* 0x0009e2000f101d48 */
[----:B------:R-:W-:Y:S01]  /*2520*/  P2R R90, PR, RZ, 0x1 ;  /* 0x00000001ff5a7803 */ /* 0x000fe20000000000 */
[----:B------:R-:W-:Y:S01]  /*2530*/  IMAD.WIDE.U32 R94, R136, c[0x0][0x290], R4 ;  /* 0x0000a400885e7a25 */ /* 0x000fe200078e0004 */
[----:B------:R-:W-:Y:S01]  /*2540*/  ISETP.GE.AND P6, PT, R28, c[0x0][0x1d4], PT ;  /* 0x000075001c007a0c */ /* 0x000fe20003fc6270 */
[----:B------:R-:W0:Y:S01]  /*2550*/  LDGDEPBAR ;  /* 0x00000000000079af */ /* 0x000e220000000000 */
[----:B------:R-:W-:Y:S01]  /*2560*/  WARPSYNC 0xffffffff ;  /* 0xffffffff00007948 */ /* 0x000fe20003800000 */
[----:B------:R-:W-:Y:S01]  /*2570*/  IMAD.SHL.U32 R10, R188, 0x2, RZ ;  /* 0x00000002bc0a7824 */ /* 0x000fe200078e00ff */
[----:B----4-:R-:W-:Y:S01]  /*2580*/  SHF.R.S32.HI R2, RZ, 0x1f, R136 ;  /* 0x0000001fff027819 */ /* 0x010fe20000011488 */
[----:B------:R-:W-:-:S04]  /*2590*/  IMAD R3, R36, c[0x0][0x1e0], RZ ;  /* 0x0000780024037a24 */ /* 0x000fc800078e02ff */
[C---:B------:R-:W-:Y:S02]  /*25a0*/  IMAD R11, R2.reuse, c[0x0][0x280], RZ ;  /* 0x0000a000020b7a24 */ /* 0x040fe400078e02ff */
[----:B---3--:R-:W-:Y:S02]  /*25b0*/  IMAD R18, R2, c[0x0][0x290], RZ ;  /* 0x0000a40002127a24 */ /* 0x008fe400078e02ff */
[----:B------:R-:W-:Y:S02]  /*25c0*/  IMAD R17, R41, c[0x0][0x1e4], R3 ;  /* 0x0000790029117a24 */ /* 0x000fe400078e0203 */
[----:B------:R-:W-:-:S03]  /*25d0*/  IMAD R3, R136, c[0x0][0x284], R11 ;  /* 0x0000a10088037a24 */ /* 0x000fc600078e020b */
[----:B------:R-:W-:Y:S01]  /*25e0*/  IADD3 R120, R183, R17, RZ ;  /* 0x00000011b7787210 */ /* 0x000fe20007ffe0ff */
[----:B------:R-:W-:Y:S02]  /*25f0*/  IMAD.IADD R111, R101, 0x1, R3 ;  /* 0x00000001656f7824 */ /* 0x000fe400078e0203 */
[----:B------:R-:W-:Y:S01]  /*2600*/  IMAD.IADD R108, R3, 0x1, R97 ;  /* 0x00000001036c7824 */ /* 0x000fe200078e0261 */
[----:B--2---:R-:W-:Y:S01]  /*2610*/  @P4 SHF.R.S32.HI R2, RZ, 0x1f, R30 ;  /* 0x0000001fff024819 */ /* 0x004fe2000001141e */
[----:B------:R-:W-:Y:S01]  /*2620*/  @!P4 IMAD.MOV.U32 R30, RZ, RZ, R42 ;  /* 0x000000ffff1ec224 */ /* 0x000fe200078e002a */
[----:B------:R-:W-:-:S04]  /*2630*/  @!P4 MOV R2, R137 ;  /* 0x000000890002c202 */ /* 0x000fc80000000f00 */
[----:B------:R-:W-:Y:S01]  /*2640*/  SEL R16, R2, RZ, !P5 ;  /* 0x000000ff02107207 */ /* 0x000fe20006800000 */
[----:B------:R-:W-:Y:S01]  /*2650*/  IMAD R2, R136, c[0x0][0x294], R18 ;  /* 0x0000a50088027a24 */ /* 0x000fe200078e0212 */
[----:B------:R-:W-:-:S03]  /*2660*/  SEL R11, R30, RZ, !P5 ;  /* 0x000000ff1e0b7207 */ /* 0x000fc60006800000 */
[----:B------:R-:W-:Y:S01]  /*2670*/  IMAD R17, R16, c[0x0][0x1f0], RZ ;  /* 0x00007c0010117a24 */ /* 0x000fe200078e02ff */
[----:B------:R-:W-:Y:S01]  /*2680*/  IADD3 R109, R99, R2, RZ ;  /* 0x00000002636d7210 */ /* 0x000fe20007ffe0ff */
[----:B------:R-:W-:-:S04]  /*2690*/  IMAD.WIDE.U32 R82, R11, c[0x0][0x1f0], R8 ;  /* 0x00007c000b527a25 */ /* 0x000fc800078e0008 */
[----:B------:R-:W-:Y:S01]  /*26a0*/  IMAD R8, R11, c[0x0][0x1f4], R17 ;  /* 0x00007d000b087a24 */ /* 0x000fe200078e0211 */
[----:B------:R-:W-:Y:S01]  /*26b0*/  IADD3 R110, P1, P0, R82, R182, R28 ;  /* 0x000000b6526e7210 */ /* 0x000fe2000783e01c */
[----:B------:R-:W-:-:S03]  /*26c0*/  IMAD.IADD R107, R2, 0x1, R95 ;  /* 0x00000001026b7824 */ /* 0x000fc600078e025f */
[----:B------:R-:W-:-:S04]  /*26d0*/  IADD3 R85, R83, R8, RZ ;  /* 0x0000000853557210 */ /* 0x000fc80007ffe0ff */
[----:B------:R-:W-:Y:S02]  /*26e0*/  IADD3.X R106, R85, R120, R29, P1, P0 ;  /* 0x00000078556a7210 */ /* 0x000fe40000fe041d */
[----:B-1----:R-:W-:Y:S01]  /*26f0*/  ISETP.GE.AND P0, PT, R28, c[0x0][0x27c], PT ;  /* 0x00009f001c007a0c */ /* 0x002fe20003f06270 */
[C---:B------:R-:W-:Y:S01]  /*2700*/  IMAD.WIDE.U32 R2, R40.reuse, c[0x0][0x260], R134 ;  /* 0x0000980028027a25 */ /* 0x040fe200078e0086 */
[----:B------:R-:W-:Y:S01]  /*2710*/  BAR.SYNC.DEFER_BLOCKING 0x0 ;  /* 0x0000000000007b1d */ /* 0x000fe20000010000 */
[----:B------:R-:W-:Y:S02]  /*2720*/  SHF.L.U32 R173, R155, 0x6, RZ ;  /* 0x000000069bad7819 */ /* 0x000fe400000006ff */
[----:B------:R-:W-:Y:S01]  /*2730*/  IMAD.WIDE.U32 R6, R40, c[0x0][0x210], R28 ;  /* 0x0000840028067a25 */ /* 0x000fe200078e001c */
[----:B------:R-:W-:Y:S02]  /*2740*/  SHF.L.U64.HI R138, R154, R168, c[0x0][0x23c] ;  /* 0x00008f009a8a7619 */ /* 0x000fe400000102a8 */
[----:B------:R-:W-:Y:S01]  /*2750*/  ULDC.U8 UR4, c[0x0][0x298] ;  /* 0x0000a60000047ab9 */ /* 0x000fe20000000000 */
[----:B------:R-:W-:Y:S01]  /*2760*/  IMAD.MOV.U32 R4, RZ, RZ, R2 ;  /* 0x000000ffff047224 */ /* 0x000fe200078e0002 */
[----:B------:R-:W-:Y:S01]  /*2770*/  IADD3 R130, P1, R41, R31, RZ ;  /* 0x0000001f29827210 */ /* 0x000fe20007f3e0ff */
[----:B------:R-:W-:Y:S01]  /*2780*/  IMAD.MOV.U32 R2, RZ, RZ, R6 ;  /* 0x000000ffff027224 */ /* 0x000fe200078e0006 */
[----:B------:R-:W-:Y:S01]  /*2790*/  SEL R6, RZ, c[0x0][0x27c], !P0 ;  /* 0x00009f00ff067a07 */ /* 0x000fe20004000000 */
[----:B------:R-:W-:Y:S01]  /*27a0*/  IMAD R5, R40, c[0x0][0x264], R3 ;  /* 0x0000990028057a24 */ /* 0x000fe200078e0203 */
[----:B------:R-:W-:Y:S01]  /*27b0*/  @P0 IADD3 R10, -R10, c[0x0][0x1d4], RZ ;  /* 0x000075000a0a0a10 */ /* 0x000fe20007ffe1ff */
[----:B------:R-:W-:Y:S01]  /*27c0*/  IMAD R3, R40, c[0x0][0x214], R7 ;  /* 0x0000850028037a24 */ /* 0x000fe200078e0207 */
[----:B------:R-:W-:Y:S01]  /*27d0*/  IADD3 R6, R28, R6, RZ ;  /* 0x000000061c067210 */ /* 0x000fe20007ffe0ff */
[----:B------:R-:W-:Y:S01]  /*27e0*/  IMAD R7, R34, c[0x0][0x268], RZ ;  /* 0x00009a0022077a24 */ /* 0x000fe200078e02ff */
[----:B------:R-:W-:Y:S01]  /*27f0*/  ISETP.NE.AND P0, PT, RZ, UR4, PT ;  /* 0x00000004ff007c0c */ /* 0x000fe2000bf05270 */
[----:B------:R-:W-:Y:S01]  /*2800*/  IMAD.WIDE.U32 R86, R32, c[0x0][0x268], R4 ;  /* 0x00009a0020567a25 */ /* 0x000fe200078e0004 */
[----:B------:R-:W-:-:S02]  /*2810*/  SHF.R.S32.HI R4, RZ, 0x1f, R10 ;  /* 0x0000001fff047819 */ /* 0x000fc4000001140a */
[----:B------:R-:W-:Y:S01]  /*2820*/  ISETP.GE.AND P2, PT, R188, 0x1, PT ;  /* 0x00000001bc00780c */ /* 0x000fe20003f46270 */
[----:B------:R-:W-:Y:S01]  /*2830*/  IMAD R9, R32, c[0x0][0x26c], R7 ;  /* 0x00009b0020097a24 */ /* 0x000fe200078e0207 */
[----:B------:R-:W-:Y:S01]  /*2840*/  SHF.R.S32.HI R7, RZ, 0x1f, R6 ;  /* 0x0000001fff077819 */ /* 0x000fe20000011406 */
[----:B------:R-:W-:Y:S01]  /*2850*/  IMAD.WIDE.U32 R92, R11, c[0x0][0x218], R2 ;  /* 0x000086000b5c7a25 */ /* 0x000fe200078e0002 */
[----:B------:R-:W-:Y:S02]  /*2860*/  SHF.R.S32.HI R3, RZ, 0x1f, R148 ;  /* 0x0000001fff037819 */ /* 0x000fe40000011494 */
[----:B------:R-:W-:Y:S01]  /*2870*/  LEA.HI R2, R7, R6, RZ, 0x3 ;  /* 0x0000000607027211 */ /* 0x000fe200078f18ff */
[----:B------:R-:W-:Y:S01]  /*2880*/  IMAD.WIDE.U32 R180, R148, c[0x0][0x1e0], RZ ;  /* 0x0000780094b47a25 */ /* 0x000fe200078e00ff */
[----:B------:R-:W-:Y:S02]  /*2890*/  LEA.HI R5, R4, R10, RZ, 0x4 ;  /* 0x0000000a04057211 */ /* 0x000fe400078f20ff */
[----:B------:R-:W-:Y:S01]  /*28a0*/  SHF.R.S32.HI R6, RZ, 0x1f, R150 ;  /* 0x0000001fff067819 */ /* 0x000fe20000011496 */
[----:B------:R-:W-:Y:S01]  /*28b0*/  IMAD R4, R3, c[0x0][0x1e0], RZ ;  /* 0x0000780003047a24 */ /* 0x000fe200078e02ff */
[----:B------:R-:W-:Y:S01]  /*28c0*/  LOP3.LUT R103, R2, 0xfffffff8, RZ, 0xc0, !PT ;  /* 0xfffffff802677812 */ /* 0x000fe200078ec0ff */
[----:B------:R-:W-:Y:S01]  /*28d0*/  IMAD.WIDE.U32 R178, R150, c[0x0][0x1e0], RZ ;  /* 0x0000780096b27a25 */ /* 0x000fe200078e00ff */
[----:B------:R-:W-:-:S02]  /*28e0*/  P2R R128, PR, RZ, 0x1 ;  /* 0x00000001ff807803 */ /* 0x000fc40000000000 */
[----:B------:R-:W-:Y:S01]  /*28f0*/  SHF.R.S32.HI R105, RZ, 0x1f, R103 ;  /* 0x0000001fff697819 */ /* 0x000fe20000011467 */
[----:B------:R-:W-:Y:S02]  /*2900*/  IMAD R3, R6, c[0x0][0x1e0], RZ ;  /* 0x0000780006037a24 */ /* 0x000fe400078e02ff */
[----:B------:R-:W-:Y:S02]  /*2910*/  IMAD R4, R148, c[0x0][0x1e4], R4 ;  /* 0x0000790094047a24 */ /* 0x000fe400078e0204 */
[----:B------:R-:W-:Y:S02]  /*2920*/  IMAD R3, R150, c[0x0][0x1e4], R3 ;  /* 0x0000790096037a24 */ /* 0x000fe400078e0203 */
[----:B------:R-:W-:Y:S01]  /*2930*/  IMAD.IADD R126, R181, 0x1, R4 ;  /* 0x00000001b57e7824 */ /* 0x000fe200078e0204 */
[----:B------:R-:W-:Y:S01]  /*2940*/  SHF.R.S32.HI R4, RZ, 0x4, R5 ;  /* 0x00000004ff047819 */ /* 0x000fe20000011405 */
[----:B------:R-:W-:Y:S01]  /*2950*/  IMAD.MOV.U32 R167, RZ, RZ, 0x6 ;  /* 0x00000006ffa77424 */ /* 0x000fe200078e00ff */
[----:B------:R-:W-:Y:S01]  /*2960*/  IADD3 R125, R179, R3, RZ ;  /* 0x00000003b37d7210 */ /* 0x000fe20007ffe0ff */
[----:B------:R-:W-:Y:S01]  /*2970*/  IMAD.MOV.U32 R7, RZ, RZ, c[0x0][0x1e0] ;  /* 0x00007800ff077624 */ /* 0x000fe200078e00ff */
[----:B------:R-:W-:Y:S01]  /*2980*/  LEA.HI.SX32 R6, R2, R4, 0x1d ;  /* 0x0000000402067211 */ /* 0x000fe200078feaff */
[----:B------:R-:W-:Y:S01]  /*2990*/  IMAD.SHL.U32 R174, R156, 0x40, RZ ;  /* 0x000000409cae7824 */ /* 0x000fe200078e00ff */
[--C-:B------:R-:W-:Y:S01]  /*29a0*/  LOP3.LUT R5, R39, 0x38, R2.reuse, 0xf8, !PT ;  /* 0x0000003827057812 */ /* 0x100fe200078ef802 */
[----:B------:R-:W-:Y:S01]  /*29b0*/  IMAD.WIDE.U32 R140, R7, 0x50, RZ ;  /* 0x00000050078c7825 */ /* 0x000fe200078e00ff */
[----:B------:R-:W-:-:S02]  /*29c0*/  LOP3.LUT R4, R149, 0x38, R2, 0xf8, !PT ;  /* 0x0000003895047812 */ /* 0x000fc400078ef802 */
[----:B------:R-:W-:Y:S01]  /*29d0*/  LOP3.LUT R3, R151, 0x38, R2, 0xf8, !PT ;  /* 0x0000003897037812 */ /* 0x000fe200078ef802 */
[----:B------:R-:W-:Y:S01]  /*29e0*/  IMAD.SHL.U32 R184, R7, 0x40, RZ ;  /* 0x0000004007b87824 */ /* 0x000fe200078e00ff */
[----:B------:R-:W-:Y:S01]  /*29f0*/  LOP3.LUT R5, R5, R38, RZ, 0x3c, !PT ;  /* 0x0000002605057212 */ /* 0x000fe200078e3cff */
[----:B------:R-:W-:Y:S01]  /*2a00*/  IMAD R8, R16, c[0x0][0x218], RZ ;  /* 0x0000860010087a24 */ /* 0x000fe200078e02ff */
[----:B------:R-:W-:Y:S01]  /*2a10*/  LOP3.LUT R2, R4, R186, RZ, 0x3c, !PT ;  /* 0x000000ba04027212 */ /* 0x000fe200078e3cff */
[----:B------:R-:W-:Y:S01]  /*2a20*/  IMAD R169, R142, c[0x0][0x294], RZ ;  /* 0x0000a5008ea97a24 */ /* 0x000fe200078e02ff */
[----:B------:R-:W-:Y:S01]  /*2a30*/  LOP3.LUT R3, R3, R187, RZ, 0x3c, !PT ;  /* 0x000000bb03037212 */ /* 0x000fe200078e3cff */
[----:B------:R-:W-:Y:S01]  /*2a40*/  IMAD.IADD R5, R153, 0x1, R5 ;  /* 0x0000000199057824 */ /* 0x000fe200078e0205 */
[----:B------:R-:W-:Y:S01]  /*2a50*/  SHF.L.U32 R84, R6, 0x3, RZ ;  /* 0x0000000306547819 */ /* 0x000fe200000006ff */
[----:B------:R-:W-:Y:S01]  /*2a60*/  IMAD.IADD R6, R162, 0x1, R2 ;  /* 0x00000001a2067824 */ /* 0x000fe200078e0202 */
[-C--:B------:R-:W-:Y:S01]  /*2a70*/  SHF.L.U64.HI R155, R155, R167.reuse, c[0x0][0x284] ;  /* 0x0000a1009b9b7619 */ /* 0x080fe200000102a7 */
[----:B------:R-:W-:Y:S01]  /*2a80*/  IMAD.SHL.U32 R124, R5, 0x2, RZ ;  /* 0x00000002057c7824 */ /* 0x000fe200078e00ff */
[-C--:B------:R-:W-:Y:S01]  /*2a90*/  SHF.L.U64.HI R156, R156, R167.reuse, c[0x0][0x294] ;  /* 0x0000a5009c9c7619 */ /* 0x080fe200000102a7 */
[C---:B------:R-:W-:Y:S01]  /*2aa0*/  IMAD R170, R142.reuse, c[0x0][0x284], RZ ;  /* 0x0000a1008eaa7a24 */ /* 0x040fe200078e02ff */
[C---:B------:R-:W-:Y:S01]  /*2ab0*/  SHF.L.U64.HI R167, R7.reuse, R167, c[0x0][0x1e4] ;  /* 0x0000790007a77619 */ /* 0x040fe200000102a7 */
[C---:B------:R-:W-:Y:S01]  /*2ac0*/  IMAD R166, R142.reuse, c[0x0][0x1e4], RZ ;  /* 0x000079008ea67a24 */ /* 0x040fe200078e02ff */
[C---:B------:R-:W-:Y:S01]  /*2ad0*/  SHF.L.U64.HI R168, R7.reuse, R168, c[0x0][0x1e4] ;  /* 0x0000790007a87619 */ /* 0x040fe200000102a8 */
[----:B------:R-:W-:Y:S01]  /*2ae0*/  IMAD.WIDE.U32 R144, R142, c[0x0][0x290], RZ ;  /* 0x0000a4008e907a25 */ /* 0x000fe200078e00ff */
[----:B------:R-:W-:-:S02]  /*2af0*/  SHF.L.U32 R177, R7, 0x5, RZ ;  /* 0x0000000507b17819 */ /* 0x000fc400000006ff */
[----:B------:R-:W-:Y:S01]  /*2b00*/  IADD3 R7, R163, R3, RZ ;  /* 0x00000003a3077210 */ /* 0x000fe20007ffe0ff */
[----:B------:R-:W-:Y:S01]  /*2b10*/  IMAD R8, R11, c[0x0][0x21c], R8 ;  /* 0x000087000b087a24 */ /* 0x000fe200078e0208 */
[--C-:B------:R-:W-:Y:S01]  /*2b20*/  LOP3.LUT R3, R39, 0x38, R84.reuse, 0xf8, !PT ;  /* 0x0000003827037812 */ /* 0x100fe200078ef854 */
[----:B------:R-:W-:Y:S01]  /*2b30*/  IMAD.WIDE.U32 R142, R142, c[0x0][0x280], RZ ;  /* 0x0000a0008e8e7a25 */ /* 0x000fe200078e00ff */
[--C-:B------:R-:W-:Y:S02]  /*2b40*/  LOP3.LUT R2, R149, 0x38, R84.reuse, 0xf8, !PT ;  /* 0x0000003895027812 */ /* 0x100fe400078ef854 */
[----:B------:R-:W-:Y:S01]  /*2b50*/  LOP3.LUT R4, R151, 0x38, R84, 0xf8, !PT ;  /* 0x0000003897047812 */ /* 0x000fe200078ef854 */
[----:B------:R-:W-:Y:S01]  /*2b60*/  IMAD.X R129, R35, 0x1, R36, P1 ;  /* 0x0000000123817824 */ /* 0x000fe200008e0624 */
[----:B------:R-:W-:Y:S01]  /*2b70*/  LOP3.LUT R5, R3, R38, RZ, 0x3c, !PT ;  /* 0x0000002603057212 */ /* 0x000fe200078e3cff */
[----:B------:R-:W-:Y:S01]  /*2b80*/  IMAD.SHL.U32 R154, R154, 0x20, RZ ;  /* 0x000000209a9a7824 */ /* 0x000fe200078e00ff */
[----:B------:R-:W-:Y:S01]  /*2b90*/  LOP3.LUT R3, R2, R186, RZ, 0x3c, !PT ;  /* 0x000000ba02037212 */ /* 0x000fe200078e3cff */
[----:B------:R-:W-:Y:S01]  /*2ba0*/  IMAD.IADD R170, R143, 0x1, R170 ;  /* 0x000000018faa7824 */ /* 0x000fe200078e02aa */
[----:B------:R-:W-:Y:S01]  /*2bb0*/  LOP3.LUT R2, R4, R187, RZ, 0x3c, !PT ;  /* 0x000000bb04027212 */ /* 0x000fe200078e3cff */
[----:B------:R-:W-:Y:S01]  /*2bc0*/  IMAD.IADD R166, R141, 0x1, R166 ;  /* 0x000000018da67824 */ /* 0x000fe200078e02a6 */
[----:B------:R-:W-:Y:S01]  /*2bd0*/  IADD3 R4, R153, R5, RZ ;  /* 0x0000000599047210 */ /* 0x000fe20007ffe0ff */
[----:B------:R-:W-:Y:S01]  /*2be0*/  IMAD.IADD R3, R162, 0x1, R3 ;  /* 0x00000001a2037824 */ /* 0x000fe200078e0203 */
[----:B------:R-:W-:Y:S01]  /*2bf0*/  IADD3 R169, R145, R169, RZ ;  /* 0x000000a991a97210 */ /* 0x000fe20007ffe0ff */
[----:B------:R-:W-:Y:S01]  /*2c00*/  IMAD.IADD R2, R163, 0x1, R2 ;  /* 0x00000001a3027824 */ /* 0x000fe200078e0202 */
[----:B------:R-:W-:Y:S01]  /*2c10*/  SHF.R.S32.HI R104, RZ, 0x1f, R84 ;  /* 0x0000001fff687819 */ /* 0x000fe20000011454 */
[----:B------:R-:W-:Y:S01]  /*2c20*/  IMAD.IADD R89, R87, 0x1, R9 ;  /* 0x0000000157597824 */ /* 0x000fe200078e0209 */
[----:B------:R-:W-:Y:S01]  /*2c30*/  SHF.L.U32 R121, R7, 0x1, RZ ;  /* 0x0000000107797819 */ /* 0x000fe200000006ff */
[----:B------:R-:W-:Y:S01]  /*2c40*/  IMAD.IADD R102, R93, 0x1, R8 ;  /* 0x000000015d667824 */ /* 0x000fe200078e0208 */
[----:B------:R-:W-:Y:S01]  /*2c50*/  SHF.L.U32 R117, R2, 0x1, RZ ;  /* 0x0000000102757819 */ /* 0x000fe200000006ff */
[----:B------:R-:W-:-:S02]  /*2c60*/  IMAD.SHL.U32 R123, R6, 0x2, RZ ;  /* 0x00000002067b7824 */ /* 0x000fc400078e00ff */
[----:B------:R-:W-:Y:S02]  /*2c70*/  IMAD.SHL.U32 R119, R4, 0x2, RZ ;  /* 0x0000000204777824 */ /* 0x000fe400078e00ff */
[----:B------:R-:W-:Y:S02]  /*2c80*/  IMAD.SHL.U32 R118, R3, 0x2, RZ ;  /* 0x0000000203767824 */ /* 0x000fe400078e00ff */
.L_x_251:
[----:B------:R-:W-:Y:S01]  /*2c90*/  SHF.R.S32.HI R88, RZ, 0x1f, R33 ;  /* 0x0000001fff587819 */ /* 0x000fe20000011421 */
[----:B-1----:R-:W1:Y:S01]  /*2ca0*/  S2R R6, SR_TID.X ;  /* 0x0000000000067919 */ /* 0x002e620000002100 */
[----:B------:R-:W-:Y:S01]  /*2cb0*/  ISETP.GE.AND P2, PT, R188, 0x1, PT ;  /* 0x00000001bc00780c */ /* 0x000fe20003f46270 */
[-C--:B------:R-:W-:Y:S01]  /*2cc0*/  IMAD R2, R166, R33.reuse, RZ ;  /* 0x00000021a6027224 */ /* 0x080fe200078e02ff */
[----:B------:R-:W-:Y:S04]  /*2cd0*/  DEPBAR.LE SB0, 0x0 ;  /* 0x000080000000791a */ /* 0x000fe80000000000 */
[----:B------:R-:W-:Y:S01]  /*2ce0*/  IMAD.WIDE.U32 R64, R140, R33, RZ ;  /* 0x000000218c407225 */ /* 0x000fe200078e00ff */
[----:B------:R-:W-:Y:S01]  /*2cf0*/  WARPSYNC 0xffffffff ;  /* 0xffffffff00007948 */ /* 0x000fe20003800000 */
[----:B------:R-:W-:Y:S02]  /*2d00*/  BAR.SYNC.DEFER_BLOCKING 0x0 ;  /* 0x0000000000007b1d */ /* 0x000fe40000010000 */
[----:B------:R-:W-:Y:S01]  /*2d10*/  IMAD R2, R88, R140, R2 ;  /* 0x0000008c58027224 */ /* 0x000fe200078e0202 */
[----:B------:R-:W-:Y:S03]  /*2d20*/  IADD3 R3, P1, P0, R110, R64, R177 ;  /* 0x000000406e037210 */ /* 0x000fe6000783e0b1 */
[----:B------:R-:W-:Y:S05]  /*2d30*/  IMAD.IADD R68, R65, 0x1, R2 ;  /* 0x0000000141447824 */ /* 0x000fea00078e0202 */
[----:B------:R-:W-:Y:S02]  /*2d40*/  IADD3.X R5, R106, R68, R168, P1, P0 ;  /* 0x000000446a057210 */ /* 0x000fe40000fe04a8 */
[----:B------:R-:W-:Y:S02]  /*2d50*/  IADD3 R2, P1, R110, R64, RZ ;  /* 0x000000406e027210 */ /* 0x000fe40007f3e0ff */
[----:B-1----:R-:W-:Y:S02]  /*2d60*/  SHF.R.S32.HI R190, RZ, 0x1f, R6 ;  /* 0x0000001fffbe7819 */ /* 0x002fe40000011406 */
[----:B------:R-:W-:Y:S01]  /*2d70*/  LEA R54, P0, R2, c[0x0][0x1c8], 0x1 ;  /* 0x0000720002367a11 */ /* 0x000fe200078008ff */
[----:B------:R-:W-:Y:S01]  /*2d80*/  IMAD.X R4, R68, 0x1, R106, P1 ;  /* 0x0000000144047824 */ /* 0x000fe200008e066a */
[----:B------:R-:W-:Y:S04]  /*2d90*/  LEA.HI R190, R190, R6, RZ, 0x2 ;  /* 0x00000006bebe7211 */ /* 0x000fe800078f10ff */
[----:B------:R-:W-:Y:S02]  /*2da0*/  LEA.HI.X R55, R2, c[0x0][0x1cc], R4, 0x1, P0 ;  /* 0x0000730002377a11 */ /* 0x000fe400000f0c04 */
[----:B------:R-:W-:Y:S01]  /*2db0*/  IADD3 R2, P1, P0, R110, R64, R184 ;  /* 0x000000406e027210 */ /* 0x000fe2000783e0b8 */
[----:B------:R-:W-:Y:S01]  /*2dc0*/  BSSY B2, `(.L_x_217) ;  /* 0x0000390000027945 */ /* 0x000fe20003800000 */
[----:B------:R-:W-:Y:S02]  /*2dd0*/  SHF.R.S32.HI R190, RZ, 0x2, R190 ;  /* 0x00000002ffbe7819 */ /* 0x000fe400000114be */
[----:B------:R-:W-:Y:S02]  /*2de0*/  IADD3.X R4, R106, R68, R167, P1, P0 ;  /* 0x000000446a047210 */ /* 0x000fe40000fe04a7 */
[C---:B------:R-:W-:Y:S02]  /*2df0*/  LEA R60, P1, R3.reuse, c[0x0][0x1c8], 0x1 ;  /* 0x00007200033c7a11 */ /* 0x040fe400078208ff */
[C---:B------:R-:W-:Y:S02]  /*2e00*/  LEA R62, P0, R2.reuse, c[0x0][0x1c8], 0x1 ;  /* 0x00007200023e7a11 */ /* 0x040fe400078008ff */
[----:B------:R-:W-:Y:S02]  /*2e10*/  LEA.HI.X R61, R3, c[0x0][0x1cc], R5, 0x1, P1 ;  /* 0x00007300033d7a11 */ /* 0x000fe400008f0c05 */
[----:B------:R-:W-:Y:S01]  /*2e20*/  LEA.HI.X R63, R2, c[0x0][0x1cc], R4, 0x1, P0 ;  /* 0x00007300023f7a11 */ /* 0x000fe200000f0c04 */
[----:B------:R-:W-:-:S05]  /*2e30*/  @!P2 BRA `(.L_x_218) ;  /* 0x000036f00000a947 */ /* 0x000fca0003800000 */
[-C--:B------:R-:W-:Y:S01]  /*2e40*/  IMAD R4, R170, R33.reuse, RZ ;  /* 0x00000021aa047224 */ /* 0x080fe200078e02ff */
[----:B------:R-:W-:Y:S01]  /*2e50*/  ISETP.NE.AND P2, PT, R128, RZ, PT ;  /* 0x000000ff8000720c */ /* 0x000fe20003f45270 */
[-C--:B------:R-:W-:Y:S02]  /*2e60*/  IMAD R3, R169, R33.reuse, RZ ;  /* 0x00000021a9037224 */ /* 0x080fe400078e02ff */
[----:B------:R-:W-:Y:S02]  /*2e70*/  IMAD R2, R33, -0x50, R0 ;  /* 0xffffffb021027824 */ /* 0x000fe400078e0200 */
[-C--:B------:R-:W-:Y:S03]  /*2e80*/  IMAD.WIDE.U32 R10, R142, R33.reuse, RZ ;  /* 0x000000218e0a7225 */ /* 0x080fe600078e00ff */
[----:B------:R-:W-:Y:S01]  /*2e90*/  IMNMX R66, R2, 0x50, PT ;  /* 0x0000005002427817 */ /* 0x000fe20003800200 */
[----:B------:R-:W-:Y:S04]  /*2ea0*/  IMAD.WIDE.U32 R30, R144, R33, RZ ;  /* 0x00000021901e7225 */ /* 0x000fe800078e00ff */
[C---:B------:R-:W-:Y:S02]  /*2eb0*/  IMAD R4, R88.reuse, R142, R4 ;  /* 0x0000008e58047224 */ /* 0x040fe400078e0204 */
[----:B------:R-:W-:Y:S03]  /*2ec0*/  IMAD R3, R88, R144, R3 ;  /* 0x0000009058037224 */ /* 0x000fe600078e0203 */
[----:B------:R-:W-:Y:S02]  /*2ed0*/  IADD3 R32, R11, R4, RZ ;  /* 0x000000040b207210 */ /* 0x000fe40007ffe0ff */
[----:B------:R-:W-:Y:S01]  /*2ee0*/  IADD3 R36, R31, R3, RZ ;  /* 0x000000031f247210 */ /* 0x000fe20007ffe0ff */
[----:B------:R-:W-:-:S05]  /*2ef0*/  @!P2 BRA `(.L_x_219) ;  /* 0x00001ba00000a947 */ /* 0x000fca0003800000 */
[----:B------:R-:W-:Y:S01]  /*2f00*/  ISETP.GE.AND P4, PT, R190, R66, PT ;  /* 0x00000042be00720c */ /* 0x000fe20003f86270 */
[----:B------:R-:W-:Y:S01]  /*2f10*/  BSSY B0, `(.L_x_220) ;  /* 0x0000019000007945 */ /* 0x000fe20003800000 */
[----:B------:R-:W-:Y:S01]  /*2f20*/  CS2R R16, SRZ ;  /* 0x0000000000107805 */ /* 0x000fe2000001ff00 */
[----:B------:R-:W-:Y:S01]  /*2f30*/  CS2R R6, SRZ ;  /* 0x0000000000067805 */ /* 0x000fe2000001ff00 */
[----:B------:R-:W-:Y:S01]  /*2f40*/  CS2R R2, SRZ ;  /* 0x0000000000027805 */ /* 0x000fe2000001ff00 */
[----:B------:R-:W-:Y:S01]  /*2f50*/  CS2R R40, SRZ ;  /* 0x0000000000287805 */ /* 0x000fe2000001ff00 */
[----:B------:R-:W-:Y:S07]  /*2f60*/  CS2R R34, SRZ ;  /* 0x0000000000227805 */ /* 0x000fee000001ff00 */
[----:B------:R-:W-:-:S05]  /*2f70*/  @P4 BRA `(.L_x_221) ;  /* 0x0000012000004947 */ /* 0x000fca0003800000 */
[----:B------:R-:W-:Y:S01]  /*2f80*/  IADD3 R2, P0, R100, R10, RZ ;  /* 0x0000000a64027210 */ /* 0x000fe20007f1e0ff */
[----:B------:R-:W-:Y:S01]  /*2f90*/  CS2R R34, SRZ ;  /* 0x0000000000227805 */ /* 0x000fe2000001ff00 */
[----:B------:R-:W-:Y:S01]  /*2fa0*/  CS2R R6, SRZ ;  /* 0x0000000000067805 */ /* 0x000fe2000001ff00 */
[----:B------:R-:W-:Y:S02]  /*2fb0*/  CS2R R40, SRZ ;  /* 0x0000000000287805 */ /* 0x000fe4000001ff00 */
[----:B------:R-:W-:Y:S01]  /*2fc0*/  IMAD.X R4, R32, 0x1, R111, P0 ;  /* 0x0000000120047824 */ /* 0x000fe200000e066f */
[----:B------:R-:W-:Y:S05]  /*2fd0*/  IADD3 R3, P0, R98, R30, RZ ;  /* 0x0000001e62037210 */ /* 0x000fea0007f1e0ff */
[----:B------:R-:W-:Y:S01]  /*2fe0*/  IMAD.X R5, R36, 0x1, R109, P0 ;  /* 0x0000000124057824 */ /* 0x000fe200000e066d */
[C---:B------:R-:W-:Y:S04]  /*2ff0*/  LEA R8, P0, R2.reuse, c[0x0][0x270], 0x1 ;  /* 0x00009c0002087a11 */ /* 0x040fe800078008ff */
[----:B------:R-:W-:Y:S02]  /*3000*/  LEA.HI.X R9, R2, c[0x0][0x274], R4, 0x1, P0 ;  /* 0x00009d0002097a11 */ /* 0x000fe400000f0c04 */
[C---:B------:R-:W-:Y:S04]  /*3010*/  LEA R4, P0, R3.reuse, c[0x0][0x288], 0x1 ;  /* 0x0000a20003047a11 */ /* 0x040fe800078008ff */
[----:B------:R-:W-:Y:S02]  /*3020*/  LEA.HI.X R5, R3, c[0x0][0x28c], R5, 0x1, P0 ;  /* 0x0000a30003057a11 */ /* 0x000fe400000f0c05 */
[----:B------:R-:W-:Y:S01]  /*3030*/  ISETP.GE.AND P0, PT, R24, c[0x0][0x27c], PT ;  /* 0x00009f0018007a0c */ /* 0x000fe20003f06270 */
[----:B------:R-:W-:-:S12]  /*3040*/  CS2R R2, SRZ ;  /* 0x0000000000027805 */ /* 0x000fd8000001ff00 */
[----:B------:R1:W5:Y:S04]  /*3050*/  @!P0 LDG.E.64 R2, [R8.64] ;  /* 0x0000000808028981 */ /* 0x000368000c1e1b00 */
[----:B------:R1:W5:Y:S01]  /*3060*/  @!P0 LDG.E.64 R34, [R4.64] ;  /* 0x0000000804228981 */ /* 0x000362000c1e1b00 */
[----:B------:R-:W-:-:S13]  /*3070*/  ISETP.GE.AND P0, PT, R26, c[0x0][0x27c], PT ;  /* 0x00009f001a007a0c */ /* 0x000fda0003f06270 */
[----:B------:R1:W5:Y:S04]  /*3080*/  @!P0 LDG.E.64 R6, [R8.64+0x20] ;  /* 0x0000200808068981 */ /* 0x000368000c1e1b00 */
[----:B------:R1:W5:Y:S02]  /*3090*/  @!P0 LDG.E.64 R40, [R4.64+0x20] ;  /* 0x0000200804288981 */ /* 0x000364000c1e1b00 */
.L_x_221:
[----:B------:R-:W-:Y:S05]  /*30a0*/  BSYNC B0 ;  /* 0x0000000000007941 */ /* 0x000fea0003800000 */
.L_x_220:
[----:B------:R-:W-:Y:S01]  /*30b0*/  ISETP.GE.AND P3, PT, R148, R66, PT ;  /* 0x000000429400720c */ /* 0x000fe20003f66270 */
[----:B-1---5:R-:W-:Y:S01]  /*30c0*/  IMAD.MOV.U32 R4, RZ, RZ, R6 ;  /* 0x000000ffff047224 */ /* 0x022fe200078e0006 */
[----:B------:R-:W-:Y:S01]  /*30d0*/  MOV R9, R40 ;  /* 0x0000002800097202 */ /* 0x000fe20000000f00 */
[----:B------:R-:W-:Y:S01]  /*30e0*/  IMAD.MOV.U32 R8, RZ, RZ, R7 ;  /* 0x000000ffff087224 */ /* 0x000fe200078e0007 */
[----:B------:R-:W-:Y:S01]  /*30f0*/  BSSY B0, `(.L_x_222) ;  /* 0x0000021000007945 */ /* 0x000fe20003800000 */
[----:B------:R-:W-:Y:S01]  /*3100*/  IMAD.MOV.U32 R5, RZ, RZ, R2 ;  /* 0x000000ffff057224 */ /* 0x000fe200078e0002 */
[----:B------:R-:W-:Y:S01]  /*3110*/  PRMT R39, R9, 0x7610, R39 ;  /* 0x0000761009277816 */ /* 0x000fe20000000027 */
[----:B------:R-:W-:Y:S01]  /*3120*/  CS2R R14, SRZ ;  /* 0x00000000000e7805 */ /* 0x000fe2000001ff00 */
[----:B------:R-:W-:Y:S01]  /*3130*/  PRMT R22, R8, 0x5410, R4 ;  /* 0x0000541008167816 */ /* 0x000fe20000000004 */
[----:B------:R-:W-:Y:S01]  /*3140*/  IMAD.MOV.U32 R4, RZ, RZ, R3 ;  /* 0x000000ffff047224 */ /* 0x000fe200078e0003 */
[----:B------:R-:W-:Y:S01]  /*3150*/  CS2R R44, SRZ ;  /* 0x00000000002c7805 */ /* 0x000fe2000001ff00 */
[----:B------:R-:W-:Y:S01]  /*3160*/  IMAD.MOV.U32 R8, RZ, RZ, R41 ;  /* 0x000000ffff087224 */ /* 0x000fe200078e0029 */
[----:B------:R-:W-:Y:S02]  /*3170*/  CS2R R42, SRZ ;  /* 0x00000000002a7805 */ /* 0x000fe4000001ff00 */
[----:B------:R-:W-:Y:S01]  /*3180*/  PRMT R12, R4, 0x5410, R5 ;  /* 0x00005410040c7816 */ /* 0x000fe20000000005 */
[----:B------:R-:W-:Y:S01]  /*3190*/  IMAD.MOV.U32 R5, RZ, RZ, R34 ;  /* 0x000000ffff057224 */ /* 0x000fe200078e0022 */
[----:B------:R-:W-:Y:S02]  /*31a0*/  MOV R4, R35 ;  /* 0x0000002300047202 */ /* 0x000fe40000000f00 */
[----:B------:R-:W-:Y:S02]  /*31b0*/  PRMT R39, R39, 0x5410, R8 ;  /* 0x0000541027277816 */ /* 0x000fe40000000008 */
[----:B------:R-:W-:Y:S01]  /*31c0*/  PRMT R13, R5, 0x5410, R4 ;  /* 0x00005410050d7816 */ /* 0x000fe20000000004 */
[----:B------:R-:W-:-:S05]  /*31d0*/  @P3 BRA `(.L_x_223) ;  /* 0x0000012000003947 */ /* 0x000fca0003800000 */
[----:B------:R-:W-:Y:S01]  /*31e0*/  IADD3 R4, P1, P0, R100, R10, R175 ;  /* 0x0000000a64047210 */ /* 0x000fe2000783e0af */
[----:B------:R-:W-:Y:S01]  /*31f0*/  CS2R R42, SRZ ;  /* 0x00000000002a7805 */ /* 0x000fe2000001ff00 */
[----:B------:R-:W-:Y:S01]  /*3200*/  CS2R R16, SRZ ;  /* 0x0000000000107805 */ /* 0x000fe2000001ff00 */
[----:B------:R-:W-:Y:S01]  /*3210*/  CS2R R44, SRZ ;  /* 0x00000000002c7805 */ /* 0x000fe2000001ff00 */
[----:B------:R-:W-:Y:S02]  /*3220*/  IADD3.X R9, R111, R32, R157, P1, P0 ;  /* 0x000000206f097210 */ /* 0x000fe40000fe049d */
[----:B------:R-:W-:Y:S04]  /*3230*/  IADD3 R5, P1, P0, R98, R30, R176 ;  /* 0x0000001e62057210 */ /* 0x000fe8000783e0b0 */
[----:B------:R-:W-:Y:S02]  /*3240*/  IADD3.X R14, R109, R36, R158, P1, P0 ;  /* 0x000000246d0e7210 */ /* 0x000fe40000fe049e */
        /* <DEDUP_REMOVED lines=11> */
.L_x_223:
[----:B------:R-:W-:Y:S05]  /*3300*/  BSYNC B0 ;  /* 0x0000000000007941 */ /* 0x000fea0003800000 */
.L_x_222:
[----:B------:R-:W-:Y:S01]  /*3310*/  ISETP.GE.AND P2, PT, R150, R66, PT ;  /* 0x000000429600720c */ /* 0x000fe20003f46270 */
[----:B-1---5:R-:W-:Y:S01]  /*3320*/  IMAD.MOV.U32 R9, RZ, RZ, R16 ;  /* 0x000000ffff097224 */ /* 0x022fe200078e0010 */
[----:B------:R-:W-:Y:S01]  /*3330*/  MOV R5, R14 ;  /* 0x0000000e00057202 */ /* 0x000fe20000000f00 */
[----:B------:R-:W-:Y:S01]  /*3340*/  IMAD.MOV.U32 R8, RZ, RZ, R17 ;  /* 0x000000ffff087224 */ /* 0x000fe200078e0011 */
[----:B------:R-:W-:Y:S01]  /*3350*/  BSSY B0, `(.L_x_224) ;  /* 0x000001f000007945 */ /* 0x000fe20003800000 */
[----:B------:R-:W-:Y:S01]  /*3360*/  IMAD.MOV.U32 R4, RZ, RZ, R15 ;  /* 0x000000ffff047224 */ /* 0x000fe200078e000f */
[----:B------:R-:W-:Y:S01]  /*3370*/  CS2R R20, SRZ ;  /* 0x0000000000147805 */ /* 0x000fe2000001ff00 */
[----:B------:R-:W-:Y:S01]  /*3380*/  CS2R R18, SRZ ;  /* 0x0000000000127805 */ /* 0x000fe2000001ff00 */
[----:B------:R-:W-:Y:S01]  /*3390*/  PRMT R27, R8, 0x5410, R9 ;  /* 0x00005410081b7816 */ /* 0x000fe20000000009 */
[----:B------:R-:W-:Y:S01]  /*33a0*/  IMAD.MOV.U32 R9, RZ, RZ, R44 ;  /* 0x000000ffff097224 */ /* 0x000fe200078e002c */
[----:B------:R-:W-:Y:S01]  /*33b0*/  PRMT R23, R4, 0x5410, R5 ;  /* 0x0000541004177816 */ /* 0x000fe20000000005 */
[----:B------:R-:W-:Y:S01]  /*33c0*/  IMAD.MOV.U32 R5, RZ, RZ, R42 ;  /* 0x000000ffff057224 */ /* 0x000fe200078e002a */
[----:B------:R-:W-:Y:S01]  /*33d0*/  MOV R8, R45 ;  /* 0x0000002d00087202 */ /* 0x000fe20000000f00 */
[----:B------:R-:W-:Y:S01]  /*33e0*/  CS2R R48, SRZ ;  /* 0x0000000000307805 */ /* 0x000fe2000001ff00 */
[----:B------:R-:W-:Y:S01]  /*33f0*/  MOV R4, R43 ;  /* 0x0000002b00047202 */ /* 0x000fe20000000f00 */
[----:B------:R-:W-:Y:S01]  /*3400*/  CS2R R46, SRZ ;  /* 0x00000000002e7805 */ /* 0x000fe2000001ff00 */
[----:B------:R-:W-:Y:S02]  /*3410*/  PRMT R51, R9, 0x5410, R8 ;  /* 0x0000541009337816 */ /* 0x000fe40000000008 */
[----:B------:R-:W-:Y:S01]  /*3420*/  PRMT R50, R5, 0x5410, R4 ;  /* 0x0000541005327816 */ /* 0x000fe20000000004 */
[----:B------:R-:W-:-:S05]  /*3430*/  @P2 BRA `(.L_x_225) ;  /* 0x0000010000002947 */ /* 0x000fca0003800000 */
[----:B------:R-:W-:Y:S01]  /*3440*/  IADD3 R4, P1, P0, R100, R173, R10 ;  /* 0x000000ad64047210 */ /* 0x000fe2000783e00a */
[----:B------:R-:W-:Y:S01]  /*3450*/  CS2R R20, SRZ ;  /* 0x0000000000147805 */ /* 0x000fe2000001ff00 */
[----:B------:R-:W-:Y:S02]  /*3460*/  CS2R R48, SRZ ;  /* 0x0000000000307805 */ /* 0x000fe4000001ff00 */
[----:B------:R-:W-:Y:S02]  /*3470*/  IADD3.X R9, R111, R155, R32, P1, P0 ;  /* 0x0000009b6f097210 */ /* 0x000fe40000fe0420 */
[----:B------:R-:W-:Y:S04]  /*3480*/  IADD3 R5, P1, P0, R98, R174, R30 ;  /* 0x000000ae62057210 */ /* 0x000fe8000783e01e */
[----:B------:R-:W-:Y:S02]  /*3490*/  IADD3.X R10, R109, R156, R36, P1, P0 ;  /* 0x0000009c6d0a7210 */ /* 0x000fe40000fe0424 */
[C---:B------:R-:W-:Y:S04]  /*34a0*/  LEA R8, P0, R4.reuse, c[0x0][0x270], 0x1 ;  /* 0x00009c0004087a11 */ /* 0x040fe800078008ff */
[----:B------:R-:W-:Y:S02]  /*34b0*/  LEA.HI.X R9, R4, c[0x0][0x274], R9, 0x1, P0 ;  /* 0x00009d0004097a11 */ /* 0x000fe400000f0c09 */
[C---:B------:R-:W-:Y:S04]  /*34c0*/  LEA R4, P0, R5.reuse, c[0x0][0x288], 0x1 ;  /* 0x0000a20005047a11 */ /* 0x040fe800078008ff */
[----:B------:R-:W-:Y:S02]  /*34d0*/  LEA.HI.X R5, R5, c[0x0][0x28c], R10, 0x1, P0 ;  /* 0x0000a30005057a11 */ /* 0x000fe400000f0c0a */
[----:B------:R-:W-:-:S13]  /*34e0*/  ISETP.GE.AND P0, PT, R24, c[0x0][0x27c], PT ;  /* 0x00009f0018007a0c */ /* 0x000fda0003f06270 */
[----:B------:R1:W5:Y:S04]  /*34f0*/  @!P0 LDG.E.64 R18, [R8.64] ;  /* 0x0000000808128981 */ /* 0x000368000c1e1b00 */
[----:B------:R1:W5:Y:S01]  /*3500*/  @!P0 LDG.E.64 R46, [R4.64] ;  /* 0x00000008042e8981 */ /* 0x000362000c1e1b00 */
[----:B------:R-:W-:-:S13]  /*3510*/  ISETP.GE.AND P0, PT, R26, c[0x0][0x27c], PT ;  /* 0x00009f001a007a0c */ /* 0x000fda0003f06270 */
[----:B------:R1:W5:Y:S04]  /*3520*/  @!P0 LDG.E.64 R20, [R8.64+0x20] ;  /* 0x0000200808148981 */ /* 0x000368000c1e1b00 */
[----:B------:R1:W5:Y:S02]  /*3530*/  @!P0 LDG.E.64 R48, [R4.64+0x20] ;  /* 0x0000200804308981 */ /* 0x000364000c1e1b00 */
.L_x_225:
[----:B------:R-:W-:Y:S05]  /*3540*/  BSYNC B0 ;  /* 0x0000000000007941 */ /* 0x000fea0003800000 */
.L_x_224:
[----:B-1---5:R-:W-:Y:S01]  /*3550*/  MOV R5, R18 ;  /* 0x0000001200057202 */ /* 0x022fe20000000f00 */
[----:B------:R-:W-:Y:S01]  /*3560*/  IMAD.MOV.U32 R9, RZ, RZ, R20 ;  /* 0x000000ffff097224 */ /* 0x000fe200078e0014 */
[----:B------:R-:W-:Y:S01]  /*3570*/  BSSY B1, `(.L_x_226) ;  /* 0x0000077000017945 */ /* 0x000fe20003800000 */
[----:B------:R-:W-:Y:S02]  /*3580*/  IMAD.MOV.U32 R8, RZ, RZ, R21 ;  /* 0x000000ffff087224 */ /* 0x000fe400078e0015 */
[----:B------:R-:W-:Y:S03]  /*3590*/  IMAD.MOV.U32 R4, RZ, RZ, R19 ;  /* 0x000000ffff047224 */ /* 0x000fe600078e0013 */
[----:B------:R-:W-:Y:S01]  /*35a0*/  PRMT R31, R8, 0x5410, R9 ;  /* 0x00005410081f7816 */ /* 0x000fe20000000009 */
[----:B------:R-:W-:Y:S01]  /*35b0*/  IMAD.MOV.U32 R9, RZ, RZ, R48 ;  /* 0x000000ffff097224 */ /* 0x000fe200078e0030 */
[----:B------:R-:W-:Y:S01]  /*35c0*/  PRMT R30, R4, 0x5410, R5 ;  /* 0x00005410041e7816 */ /* 0x000fe20000000005 */
[----:B------:R-:W-:Y:S01]  /*35d0*/  IMAD.MOV.U32 R5, RZ, RZ, R46 ;  /* 0x000000ffff057224 */ /* 0x000fe200078e002e */
[----:B------:R-:W-:Y:S02]  /*35e0*/  MOV R8, R49 ;  /* 0x0000003100087202 */ /* 0x000fe40000000f00 */
[----:B------:R-:W-:Y:S02]  /*35f0*/  MOV R4, R47 ;  /* 0x0000002f00047202 */ /* 0x000fe40000000f00 */
[----:B------:R-:W-:Y:S02]  /*3600*/  PRMT R53, R9, 0x5410, R8 ;  /* 0x0000541009357816 */ /* 0x000fe40000000008 */
[----:B------:R-:W-:Y:S01]  /*3610*/  PRMT R52, R5, 0x5410, R4 ;  /* 0x0000541005347816 */ /* 0x000fe20000000004 */
[----:B------:R-:W-:-:S05]  /*3620*/  @P4 BRA `(.L_x_227) ;  /* 0x000006b000004947 */ /* 0x000fca0003800000 */
[----:B------:R-:W-:Y:S01]  /*3630*/  BSSY B0, `(.L_x_228) ;  /* 0x0000035000007945 */ /* 0x000fe20003800000 */
[----:B------:R-:W-:-:S05]  /*3640*/  @P6 BRA `(.L_x_229) ;  /* 0x0000033000006947 */ /* 0x000fca0003800000 */
[----:B------:R-:W-:Y:S01]  /*3650*/  ISETP.GE.AND P0, PT, R24, c[0x0][0x27c], PT ;  /* 0x00009f0018007a0c */ /* 0x000fe20003f06270 */
[----:B------:R-:W1:-:S12]  /*3660*/  LDS.128 R8, [R80+0x2800] ;  /* 0x0028000050087984 */ /* 0x000e580000000c00 */
[----:B------:R-:W-:Y:S02]  /*3670*/  @!P0 SHF.R.U64 R5, R34, 0x10, R35 ;  /* 0x0000001022058819 */ /* 0x000fe40000001223 */
[--C-:B------:R-:W-:Y:S02]  /*3680*/  @!P0 SHF.R.U64 R2, R2, 0x10, R3.reuse ;  /* 0x0000001002028819 */ /* 0x100fe40000001203 */
[----:B------:R-:W-:Y:S02]  /*3690*/  @!P0 SHF.R.U32.HI R3, RZ, 0x10, R3 ;  /* 0x00000010ff038819 */ /* 0x000fe40000011603 */
[----:B------:R-:W-:Y:S02]  /*36a0*/  @!P0 PRMT R5, R13, 0x5410, R5 ;  /* 0x000054100d058816 */ /* 0x000fe40000000005 */
[C---:B------:R-:W-:Y:S02]  /*36b0*/  @!P0 PRMT R2, R12.reuse, 0x5432, R2 ;  /* 0x000054320c028816 */ /* 0x040fe40000000002 */
[----:B------:R-:W-:Y:S01]  /*36c0*/  @!P0 SHF.R.U32.HI R4, RZ, 0x10, R35 ;  /* 0x00000010ff048819 */ /* 0x000fe20000011623 */
[----:B------:R-:W-:Y:S01]  /*36d0*/  @!P0 IMAD.U32 R32, R5, 0x10000, RZ ;  /* 0x0001000005208824 */ /* 0x000fe200078e00ff */
[----:B------:R-:W-:Y:S02]  /*36e0*/  @!P0 PRMT R12, R12, 0x5410, R3 ;  /* 0x000054100c0c8816 */ /* 0x000fe40000000003 */
[----:B------:R-:W-:Y:S01]  /*36f0*/  @!P0 PRMT R37, R13, 0x5432, R4 ;  /* 0x000054320d258816 */ /* 0x000fe20000000004 */
[C---:B------:R-:W-:Y:S01]  /*3700*/  @!P0 IMAD.U32 R13, R2.reuse, 0x10000, RZ ;  /* 0x00010000020d8824 */ /* 0x040fe200078e00ff */
[----:B------:R-:W-:Y:S02]  /*3710*/  @!P0 LOP3.LUT R35, R5, 0xffff0000, RZ, 0xc0, !PT ;  /* 0xffff000005238812 */ /* 0x000fe400078ec0ff */
[----:B------:R-:W-:Y:S01]  /*3720*/  @!P0 LOP3.LUT R5, R2, 0xffff0000, RZ, 0xc0, !PT ;  /* 0xffff000002058812 */ /* 0x000fe200078ec0ff */
[C---:B-1----:R-:W-:Y:S01]  /*3730*/  @!P0 IMAD.U32 R36, R9.reuse, 0x10000, RZ ;  /* 0x0001000009248824 */ /* 0x042fe200078e00ff */
[C---:B------:R-:W-:Y:S02]  /*3740*/  @!P0 LOP3.LUT R3, R8.reuse, 0xffff0000, RZ, 0xc0, !PT ;  /* 0xffff000008038812 */ /* 0x040fe400078ec0ff */
[----:B------:R-:W-:Y:S02]  /*3750*/  @!P0 LOP3.LUT R4, R9, 0xffff0000, RZ, 0xc0, !PT ;  /* 0xffff000009048812 */ /* 0x000fe400078ec0ff */
[----:B------:R-:W-:Y:S01]  /*3760*/  @!P0 SHF.L.U32 R34, R8, 0x10, RZ ;  /* 0x0000001008228819 */ /* 0x000fe200000006ff */
[C---:B------:R-:W-:Y:S02]  /*3770*/  @!P0 FMUL.FTZ R38, R3.reuse, R32 ;  /* 0x0000002003268220 */ /* 0x040fe40000410000 */
[----:B------:R-:W-:Y:S02]  /*3780*/  @!P0 FMUL.FTZ R2, R3, R13 ;  /* 0x0000000d03028220 */ /* 0x000fe40000410000 */
[C---:B------:R-:W-:Y:S02]  /*3790*/  @!P0 FMUL.FTZ R56, R4.reuse, R35 ;  /* 0x0000002304388220 */ /* 0x040fe40000410000 */
[----:B------:R-:W-:Y:S01]  /*37a0*/  @!P0 FMUL.FTZ R3, R4, R5 ;  /* 0x0000000504038220 */ /* 0x000fe20000410000 */
[----:B------:R-:W-:Y:S01]  /*37b0*/  @!P0 LOP3.LUT R4, R10, 0xffff0000, RZ, 0xc0, !PT ;  /* 0xffff00000a048812 */ /* 0x000fe200078ec0ff */
[----:B------:R-:W-:Y:S01]  /*37c0*/  @!P0 FFMA.FTZ R59, R34, R13, -R38 ;  /* 0x0000000d223b8223 */ /* 0x000fe20000010826 */
[----:B------:R-:W-:Y:S01]  /*37d0*/  @!P0 SHF.L.U32 R38, R11, 0x10, RZ ;  /* 0x000000100b268819 */ /* 0x000fe200000006ff */
[----:B------:R-:W-:Y:S01]  /*37e0*/  @!P0 FFMA.FTZ R2, R32, R34, R2 ;  /* 0x0000002220028223 */ /* 0x000fe20000010002 */
[----:B------:R-:W-:Y:S01]  /*37f0*/  @!P0 SHF.L.U32 R34, R10, 0x10, RZ ;  /* 0x000000100a228819 */ /* 0x000fe200000006ff */
[C---:B------:R-:W-:Y:S01]  /*3800*/  @!P0 IMAD.U32 R32, R37.reuse, 0x10000, RZ ;  /* 0x0001000025208824 */ /* 0x040fe200078e00ff */
[----:B------:R-:W-:Y:S01]  /*3810*/  @!P0 LOP3.LUT R37, R37, 0xffff0000, RZ, 0xc0, !PT ;  /* 0xffff000025258812 */ /* 0x000fe200078ec0ff */
[C---:B------:R-:W-:Y:S01]  /*3820*/  @!P0 IMAD.U32 R13, R12.reuse, 0x10000, RZ ;  /* 0x000100000c0d8824 */ /* 0x040fe200078e00ff */
[----:B------:R-:W-:Y:S01]  /*3830*/  @!P0 LOP3.LUT R12, R12, 0xffff0000, RZ, 0xc0, !PT ;  /* 0xffff00000c0c8812 */ /* 0x000fe200078ec0ff */
[----:B------:R-:W-:Y:S01]  /*3840*/  @!P0 FFMA.FTZ R58, R36, R5, -R56 ;  /* 0x00000005243a8223 */ /* 0x000fe20000010838 */
[----:B------:R-:W-:Y:S01]  /*3850*/  @!P0 LOP3.LUT R5, R11, 0xffff0000, RZ, 0xc0, !PT ;  /* 0xffff00000b058812 */ /* 0x000fe200078ec0ff */
[C---:B------:R-:W-:Y:S02]  /*3860*/  @!P0 FMUL.FTZ R56, R4.reuse, R32 ;  /* 0x0000002004388220 */ /* 0x040fe40000410000 */
[----:B------:R-:W-:Y:S02]  /*3870*/  @!P0 FMUL.FTZ R4, R4, R13 ;  /* 0x0000000d04048220 */ /* 0x000fe40000410000 */
[C---:B------:R-:W-:Y:S02]  /*3880*/  @!P0 FMUL.FTZ R57, R5.reuse, R37 ;  /* 0x0000002505398220 */ /* 0x040fe40000410000 */
[----:B------:R-:W-:Y:S02]  /*3890*/  @!P0 FMUL.FTZ R5, R5, R12 ;  /* 0x0000000c05058220 */ /* 0x000fe40000410000 */
[----:B------:R-:W-:Y:S02]  /*38a0*/  @!P0 FFMA.FTZ R3, R35, R36, R3 ;  /* 0x0000002423038223 */ /* 0x000fe40000010003 */
[----:B------:R-:W-:Y:S02]  /*38b0*/  @!P0 FFMA.FTZ R4, R32, R34, R4 ;  /* 0x0000002220048223 */ /* 0x000fe40000010004 */
[----:B------:R-:W-:Y:S01]  /*38c0*/  @!P0 FFMA.FTZ R56, R34, R13, -R56 ;  /* 0x0000000d22388223 */ /* 0x000fe20000010838 */
[----:B------:R-:W-:Y:S01]  /*38d0*/  @!P0 F2FP.BF16.PACK_AB R13, R2, R59 ;  /* 0x0000003b020d823e */ /* 0x000fe200000010ff */
[----:B------:R-:W-:Y:S01]  /*38e0*/  @!P0 FFMA.FTZ R57, R38, R12, -R57 ;  /* 0x0000000c26398223 */ /* 0x000fe20000010839 */
[----:B------:R-:W-:Y:S01]  /*38f0*/  @!P0 F2FP.BF16.PACK_AB R12, R3, R58 ;  /* 0x0000003a030c823e */ /* 0x000fe200000010ff */
[----:B------:R-:W-:Y:S01]  /*3900*/  @!P0 FFMA.FTZ R5, R37, R38, R5 ;  /* 0x0000002625058223 */ /* 0x000fe20000010005 */
[----:B------:R-:W-:Y:S01]  /*3910*/  @!P0 F2FP.BF16.PACK_AB R3, R4, R56 ;  /* 0x000000380403823e */ /* 0x000fe200000010ff */
[----:B------:R-:W-:Y:S01]  /*3920*/  @!P0 IMAD.MOV.U32 R8, RZ, RZ, R13 ;  /* 0x000000ffff088224 */ /* 0x000fe200078e000d */
[----:B------:R-:W-:Y:S02]  /*3930*/  @!P0 MOV R9, R12 ;  /* 0x0000000c00098202 */ /* 0x000fe40000000f00 */
[----:B------:R-:W-:Y:S01]  /*3940*/  @!P0 F2FP.BF16.PACK_AB R2, R5, R57 ;  /* 0x000000390502823e */ /* 0x000fe200000010ff */
[----:B------:R-:W-:Y:S03]  /*3950*/  @!P0 IMAD.MOV.U32 R10, RZ, RZ, R3 ;  /* 0x000000ffff0a8224 */ /* 0x000fe600078e0003 */
[----:B------:R-:W-:Y:S05]  /*3960*/  @!P0 MOV R11, R2 ;  /* 0x00000002000b8202 */ /* 0x000fea0000000f00 */
[----:B------:R1:W-:Y:S02]  /*3970*/  STG.E.128 [R54.64], R8 ;  /* 0x0000000836007986 */ /* 0x0003e4000c101d08 */
.L_x_229:
[----:B------:R-:W-:Y:S05]  /*3980*/  BSYNC B0 ;  /* 0x0000000000007941 */ /* 0x000fea0003800000 */
.L_x_228:
[----:B------:R-:W-:-:S13]  /*3990*/  ISETP.NE.AND P0, PT, R90, RZ, PT ;  /* 0x000000ff5a00720c */ /* 0x000fda0003f05270 */
[----:B------:R-:W-:-:S05]  /*39a0*/  @P0 BRA `(.L_x_227) ;  /* 0x0000033000000947 */ /* 0x000fca0003800000 */
[----:B------:R-:W-:Y:S01]  /*39b0*/  ISETP.GE.AND P0, PT, R26, c[0x0][0x27c], PT ;  /* 0x00009f001a007a0c */ /* 0x000fe20003f06270 */
[----:B-1----:R-:W1:-:S12]  /*39c0*/  LDS.128 R8, [R81+0x2800] ;  /* 0x0028000051087984 */ /* 0x002e580000000c00 */
[----:B------:R-:W-:Y:S02]  /*39d0*/  @!P0 SHF.R.U64 R5, R40, 0x10, R41 ;  /* 0x0000001028058819 */ /* 0x000fe40000001229 */
[--C-:B------:R-:W-:Y:S02]  /*39e0*/  @!P0 SHF.R.U64 R2, R6, 0x10, R7.reuse ;  /* 0x0000001006028819 */ /* 0x100fe40000001207 */
[----:B------:R-:W-:Y:S02]  /*39f0*/  @!P0 SHF.R.U32.HI R3, RZ, 0x10, R7 ;  /* 0x00000010ff038819 */ /* 0x000fe40000011607 */
[----:B------:R-:W-:Y:S02]  /*3a00*/  @!P0 PRMT R5, R39, 0x5410, R5 ;  /* 0x0000541027058816 */ /* 0x000fe40000000005 */
[C---:B------:R-:W-:Y:S02]  /*3a10*/  @!P0 PRMT R2, R22.reuse, 0x5432, R2 ;  /* 0x0000543216028816 */ /* 0x040fe40000000002 */
[----:B------:R-:W-:Y:S01]  /*3a20*/  @!P0 SHF.R.U32.HI R4, RZ, 0x10, R41 ;  /* 0x00000010ff048819 */ /* 0x000fe20000011629 */
[----:B------:R-:W-:Y:S01]  /*3a30*/  @!P0 IMAD.U32 R12, R5, 0x10000, RZ ;  /* 0x00010000050c8824 */ /* 0x000fe200078e00ff */
[----:B------:R-:W-:Y:S01]  /*3a40*/  @!P0 PRMT R6, R22, 0x5410, R3 ;  /* 0x0000541016068816 */ /* 0x000fe20000000003 */
[C---:B------:R-:W-:Y:S01]  /*3a50*/  @!P0 IMAD.U32 R7, R2.reuse, 0x10000, RZ ;  /* 0x0001000002078824 */ /* 0x040fe200078e00ff */
[----:B------:R-:W-:Y:S02]  /*3a60*/  @!P0 PRMT R34, R39, 0x5432, R4 ;  /* 0x0000543227228816 */ /* 0x000fe40000000004 */
        /* <DEDUP_REMOVED lines=12> */
[C---:B------:R-:W-:Y:S01]  /*3b30*/  @!P0 SHF.L.U32 R35, R11.reuse, 0x10, RZ ;  /* 0x000000100b238819 */ /* 0x040fe200000006ff */
        /* <DEDUP_REMOVED lines=25> */
[----:B------:R1:W-:Y:S02]  /*3cd0*/  STG.E.128 [R54.64+0x40], R8 ;  /* 0x0000400836007986 */ /* 0x0003e4000c101d08 */
.L_x_227:
[----:B------:R-:W-:Y:S05]  /*3ce0*/  BSYNC B1 ;  /* 0x0000000000017941 */ /* 0x000fea0003800000 */
.L_x_226:
[----:B------:R-:W-:Y:S01]  /*3cf0*/  BSSY B1, `(.L_x_230) ;  /* 0x000006d000017945 */ /* 0x000fe20003800000 */
[----:B------:R-:W-:-:S05]  /*3d00*/  @P3 BRA `(.L_x_231) ;  /* 0x000006b000003947 */ /* 0x000fca0003800000 */
[----:B------:R-:W-:Y:S01]  /*3d10*/  BSSY B0, `(.L_x_232) ;  /* 0x0000035000007945 */ /* 0x000fe20003800000 */
[----:B------:R-:W-:-:S05]  /*3d20*/  @P6 BRA `(.L_x_233) ;  /* 0x0000033000006947 */ /* 0x000fca0003800000 */
[----:B------:R-:W-:Y:S01]  /*3d30*/  ISETP.GE.AND P0, PT, R24, c[0x0][0x27c], PT ;  /* 0x00009f0018007a0c */ /* 0x000fe20003f06270 */
[----:B-1----:R-:W1:-:S12]  /*3d40*/  LDS.128 R8, [R80+0x3800] ;  /* 0x0038000050087984 */ /* 0x002e580000000c00 */
[----:B------:R-:W-:Y:S02]  /*3d50*/  @!P0 SHF.R.U64 R5, R42, 0x10, R43 ;  /* 0x000000102a058819 */ /* 0x000fe4000000122b */
[--C-:B------:R-:W-:Y:S02]  /*3d60*/  @!P0 SHF.R.U64 R2, R14, 0x10, R15.reuse ;  /* 0x000000100e028819 */ /* 0x100fe4000000120f */
[----:B------:R-:W-:Y:S02]  /*3d70*/  @!P0 SHF.R.U32.HI R3, RZ, 0x10, R15 ;  /* 0x00000010ff038819 */ /* 0x000fe4000001160f */
[----:B------:R-:W-:Y:S02]  /*3d80*/  @!P0 PRMT R5, R50, 0x5410, R5 ;  /* 0x0000541032058816 */ /* 0x000fe40000000005 */
[----:B------:R-:W-:Y:S02]  /*3d90*/  @!P0 PRMT R2, R23, 0x5432, R2 ;  /* 0x0000543217028816 */ /* 0x000fe40000000002 */
[----:B------:R-:W-:Y:S01]  /*3da0*/  @!P0 SHF.R.U32.HI R4, RZ, 0x10, R43 ;  /* 0x00000010ff048819 */ /* 0x000fe2000001162b */
[----:B------:R-:W-:Y:S01]  /*3db0*/  @!P0 IMAD.U32 R12, R5, 0x10000, RZ ;  /* 0x00010000050c8824 */ /* 0x000fe200078e00ff */
[----:B------:R-:W-:Y:S01]  /*3dc0*/  @!P0 PRMT R6, R23, 0x5410, R3 ;  /* 0x0000541017068816 */ /* 0x000fe20000000003 */
[----:B------:R-:W-:Y:S01]  /*3dd0*/  @!P0 IMAD.U32 R7, R2, 0x10000, RZ ;  /* 0x0001000002078824 */ /* 0x000fe200078e00ff */
        /* <DEDUP_REMOVED lines=40> */
.L_x_233:
[----:B------:R-:W-:Y:S05]  /*4060*/  BSYNC B0 ;  /* 0x0000000000007941 */ /* 0x000fea0003800000 */
.L_x_232:
        /* <DEDUP_REMOVED lines=53> */
.L_x_231:
[----:B------:R-:W-:Y:S05]  /*43c0*/  BSYNC B1 ;  /* 0x0000000000017941 */ /* 0x000fea0003800000 */
.L_x_230:
        /* <DEDUP_REMOVED lines=11> */
[C---:B------:R-:W-:Y:S01]  /*4480*/  @!P0 IMAD.U32 R12, R5.reuse, 0x10000, RZ ;  /* 0x00010000050c8824 */ /* 0x040fe200078e00ff */
        /* <DEDUP_REMOVED lines=27> */
[-C--:B------:R-:W-:Y:S02]  /*4640*/  @!P0 FMUL.FTZ R5, R5, R6.reuse ;  /* 0x0000000605058220 */ /* 0x080fe40000410000 */
        /* <DEDUP_REMOVED lines=14> */
.L_x_236:
[----:B------:R-:W-:Y:S05]  /*4730*/  BSYNC B0 ;  /* 0x0000000000007941 */ /* 0x000fea0003800000 */
.L_x_235:
        /* <DEDUP_REMOVED lines=52> */
[----:B------:R1:W-:Y:S01]  /*4a80*/  STG.E.128 [R62.64+0x40], R8 ;  /* 0x000040083e007986 */ /* 0x0003e2000c101d08 */
[----:B------:R-:W-:-:S05]  /*4a90*/  BRA `(.L_x_234) ;  /* 0x00001c2000007947 */ /* 0x000fca0003800000 */
.L_x_219:
[----:B------:R-:W-:Y:S01]  /*4aa0*/  ISETP.GE.AND P0, PT, R148, R66, PT ;  /* 0x000000429400720c */ /* 0x000fe20003f06270 */
[----:B------:R-:W-:Y:S01]  /*4ab0*/  CS2R R18, SRZ ;  /* 0x0000000000127805 */ /* 0x000fe2000001ff00 */
[----:B------:R-:W-:Y:S01]  /*4ac0*/  CS2R R16, SRZ ;  /* 0x0000000000107805 */ /* 0x000fe2000001ff00 */
[----:B------:R-:W-:Y:S01]  /*4ad0*/  CS2R R54, SRZ ;  /* 0x0000000000367805 */ /* 0x000fe2000001ff00 */
[----:B------:R-:W-:Y:S01]  /*4ae0*/  ISETP.GE.OR P3, PT, R28, c[0x0][0x27c], P0 ;  /* 0x00009f001c007a0c */ /* 0x000fe20000766670 */
[----:B------:R-:W-:Y:S01]  /*4af0*/  CS2R R52, SRZ ;  /* 0x0000000000347805 */ /* 0x000fe2000001ff00 */
[----:B------:R-:W-:Y:S01]  /*4b00*/  CS2R R22, SRZ ;  /* 0x0000000000167805 */ /* 0x000fe2000001ff00 */
[----:B------:R-:W-:Y:S01]  /*4b10*/  CS2R R20, SRZ ;  /* 0x0000000000147805 */ /* 0x000fe2000001ff00 */
[----:B------:R-:W-:Y:S01]  /*4b20*/  CS2R R58, SRZ ;  /* 0x00000000003a7805 */ /* 0x000fe2000001ff00 */
[----:B------:R-:W-:Y:S01]  /*4b30*/  CS2R R56, SRZ ;  /* 0x0000000000387805 */ /* 0x000fe2000001ff00 */
[----:B------:R-:W-:Y:S01]  /*4b40*/  CS2R R38, SRZ ;  /* 0x0000000000267805 */ /* 0x000fe2000001ff00 */
[----:B------:R-:W-:Y:S06]  /*4b50*/  BSSY B0, `(.L_x_237) ;  /* 0x00000b7000007945 */ /* 0x000fec0003800000 */
[----:B------:R-:W-:Y:S04]  /*4b60*/  @!P3 IADD3 R3, P1, P0, R96, R10, R175 ;  /* 0x0000000a6003b210 */ /* 0x000fe8000783e0af */
[----:B------:R-:W-:Y:S02]  /*4b70*/  @!P3 IADD3.X R6, R108, R32, R157, P1, P0 ;  /* 0x000000206c06b210 */ /* 0x000fe40000fe049d */
[----:B------:R-:W-:Y:S04]  /*4b80*/  @!P3 IADD3 R4, P1, P0, R94, R30, R176 ;  /* 0x0000001e5e04b210 */ /* 0x000fe8000783e0b0 */
[----:B------:R-:W-:Y:S02]  /*4b90*/  @!P3 IADD3.X R7, R107, R36, R158, P1, P0 ;  /* 0x000000246b07b210 */ /* 0x000fe40000fe049e */
[----:B------:R-:W-:Y:S04]  /*4ba0*/  ISETP.GE.AND P0, PT, R150, R66, PT ;  /* 0x000000429600720c */ /* 0x000fe80003f06270 */
[----:B------:R-:W-:-:S13]  /*4bb0*/  ISETP.GE.OR P2, PT, R28, c[0x0][0x27c], P0 ;  /* 0x00009f001c007a0c */ /* 0x000fda0000746670 */
[----:B------:R-:W-:Y:S04]  /*4bc0*/  @!P2 IADD3 R5, P1, P0, R96, R173, R10 ;  /* 0x000000ad6005a210 */ /* 0x000fe8000783e00a */
[----:B------:R-:W-:Y:S02]  /*4bd0*/  @!P2 IADD3.X R9, R108, R155, R32, P1, P0 ;  /* 0x0000009b6c09a210 */ /* 0x000fe40000fe0420 */
[----:B------:R-:W-:Y:S04]  /*4be0*/  @!P2 IADD3 R11, P1, P0, R94, R174, R30 ;  /* 0x000000ae5e0ba210 */ /* 0x000fe8000783e01e */
[----:B------:R-:W-:Y:S02]  /*4bf0*/  @!P2 IADD3.X R13, R107, R156, R36, P1, P0 ;  /* 0x0000009c6b0da210 */ /* 0x000fe40000fe0424 */
[C---:B------:R-:W-:Y:S04]  /*4c00*/  @!P3 LEA R2, P0, R3.reuse, c[0x0][0x270], 0x1 ;  /* 0x00009c000302ba11 */ /* 0x040fe800078008ff */
[----:B------:R-:W-:Y:S02]  /*4c10*/  @!P3 LEA.HI.X R3, R3, c[0x0][0x274], R6, 0x1, P0 ;  /* 0x00009d000303ba11 */ /* 0x000fe400000f0c06 */
[C---:B------:R-:W-:Y:S03]  /*4c20*/  @!P3 LEA R6, P0, R4.reuse, c[0x0][0x288], 0x1 ;  /* 0x0000a2000406ba11 */ /* 0x040fe600078008ff */
[----:B------:R1:W2:Y:S01]  /*4c30*/  @!P3 LDG.E.128 R16, [R2.64] ;  /* 0x000000080210b981 */ /* 0x0002a2000c1e1d00 */
[----:B------:R-:W-:Y:S02]  /*4c40*/  @!P3 LEA.HI.X R7, R4, c[0x0][0x28c], R7, 0x1, P0 ;  /* 0x0000a3000407ba11 */ /* 0x000fe400000f0c07 */
[C---:B------:R-:W-:Y:S04]  /*4c50*/  @!P2 LEA R8, P0, R5.reuse, c[0x0][0x270], 0x1 ;  /* 0x00009c000508aa11 */ /* 0x040fe800078008ff */
[----:B------:R-:W-:Y:S01]  /*4c60*/  @!P2 LEA.HI.X R9, R5, c[0x0][0x274], R9, 0x1, P0 ;  /* 0x00009d000509aa11 */ /* 0x000fe200000f0c09 */
[----:B------:R3:W4:Y:S01]  /*4c70*/  @!P3 LDG.E.128 R52, [R6.64] ;  /* 0x000000080634b981 */ /* 0x000722000c1e1d00 */
[C---:B------:R-:W-:Y:S04]  /*4c80*/  @!P2 LEA R12, P0, R11.reuse, c[0x0][0x288], 0x1 ;  /* 0x0000a2000b0caa11 */ /* 0x040fe800078008ff */
[----:B------:R-:W-:Y:S02]  /*4c90*/  @!P2 LEA.HI.X R13, R11, c[0x0][0x28c], R13, 0x1, P0 ;  /* 0x0000a3000b0daa11 */ /* 0x000fe400000f0c0d */
[----:B------:R-:W-:Y:S01]  /*4ca0*/  ISETP.GE.AND P0, PT, R190, R66, PT ;  /* 0x00000042be00720c */ /* 0x000fe20003f06270 */
[----:B------:R2:W4:Y:S03]  /*4cb0*/  @!P2 LDG.E.128 R20, [R8.64] ;  /* 0x000000080814a981 */ /* 0x000526000c1e1d00 */
[----:B------:R-:W-:Y:S05]  /*4cc0*/  ISETP.GE.OR P0, PT, R28, c[0x0][0x27c], P0 ;  /* 0x00009f001c007a0c */ /* 0x000fea0000706670 */
[----:B------:R-:W4:Y:S08]  /*4cd0*/  @!P2 LDG.E.128 R56, [R12.64] ;  /* 0x000000080c38a981 */ /* 0x000f30000c1e1d00 */
[----:B------:R-:W-:Y:S01]  /*4ce0*/  @!P0 IADD3 R4, P1, R96, R10, RZ ;  /* 0x0000000a60048210 */ /* 0x000fe20007f3e0ff */
[----:B---3--:R-:W-:Y:S04]  /*4cf0*/  CS2R R6, SRZ ;  /* 0x0000000000067805 */ /* 0x008fe8000001ff00 */
[----:B------:R-:W-:Y:S01]  /*4d00*/  @!P0 IMAD.X R5, R32, 0x1, R108, P1 ;  /* 0x0000000120058824 */ /* 0x000fe200008e066c */
[C---:B------:R-:W-:Y:S04]  /*4d10*/  @!P0 LEA R10, P1, R4.reuse, c[0x0][0x270], 0x1 ;  /* 0x00009c00040a8a11 */ /* 0x040fe800078208ff */
[----:B------:R-:W-:Y:S02]  /*4d20*/  @!P0 LEA.HI.X R11, R4, c[0x0][0x274], R5, 0x1, P1 ;  /* 0x00009d00040b8a11 */ /* 0x000fe400008f0c05 */
[----:B-1----:R-:W-:Y:S05]  /*4d30*/  @!P0 IADD3 R3, P1, R94, R30, RZ ;  /* 0x0000001e5e038210 */ /* 0x002fea0007f3e0ff */
[----:B------:R-:W-:Y:S01]  /*4d40*/  @!P0 IMAD.X R4, R36, 0x1, R107, P1 ;  /* 0x0000000124048824 */ /* 0x000fe200008e066b */
[C---:B------:R-:W-:Y:S01]  /*4d50*/  @!P0 LEA R2, P1, R3.reuse, c[0x0][0x288], 0x1 ;  /* 0x0000a20003028a11 */ /* 0x040fe200078208ff */
[----:B------:R-:W-:Y:S03]  /*4d60*/  CS2R R36, SRZ ;  /* 0x0000000000247805 */ /* 0x000fe6000001ff00 */
[----:B------:R-:W-:Y:S02]  /*4d70*/  @!P0 LEA.HI.X R3, R3, c[0x0][0x28c], R4, 0x1, P1 ;  /* 0x0000a30003038a11 */ /* 0x000fe400008f0c04 */
[----:B------:R-:W-:Y:S01]  /*4d80*/  CS2R R4, SRZ ;  /* 0x0000000000047805 */ /* 0x000fe2000001ff00 */
[----:B------:R-:W-:Y:S02]  /*4d90*/  ISETP.GE.OR P1, PT, R190, R66, P6 ;  /* 0x00000042be00720c */ /* 0x000fe40003726670 */
[----:B------:R1:W5:Y:S08]  /*4da0*/  @!P0 LDG.E.128 R36, [R2.64] ;  /* 0x0000000802248981 */ /* 0x000370000c1e1d00 */
[----:B------:R3:W5:Y:S01]  /*4db0*/  @!P0 LDG.E.128 R4, [R10.64] ;  /* 0x000000080a048981 */ /* 0x000762000c1e1d00 */
[----:B------:R-:W-:Y:S01]  /*4dc0*/  ISETP.GE.AND P0, PT, R28, c[0x0][0x27c], PT ;  /* 0x00009f001c007a0c */ /* 0x000fe20003f06270 */
[----:B--2---:R-:W-:Y:S02]  /*4dd0*/  IMAD.MOV.U32 R9, RZ, RZ, R18 ;  /* 0x000000ffff097224 */ /* 0x004fe400078e0012 */
[----:B------:R-:W-:Y:S02]  /*4de0*/  IMAD.MOV.U32 R8, RZ, RZ, R19 ;  /* 0x000000ffff087224 */ /* 0x000fe400078e0013 */
[----:B-1----:R-:W-:Y:S02]  /*4df0*/  IMAD.MOV.U32 R3, RZ, RZ, R16 ;  /* 0x000000ffff037224 */ /* 0x002fe400078e0010 */
[----:B------:R-:W-:Y:S01]  /*4e00*/  IMAD.MOV.U32 R2, RZ, RZ, R17 ;  /* 0x000000ffff027224 */ /* 0x000fe200078e0011 */
[----:B------:R-:W-:Y:S01]  /*4e10*/  PRMT R30, R8, 0x5410, R9 ;  /* 0x00005410081e7816 */ /* 0x000fe20000000009 */
[----:B----4-:R-:W-:Y:S02]  /*4e20*/  IMAD.MOV.U32 R9, RZ, RZ, R54 ;  /* 0x000000ffff097224 */ /* 0x010fe400078e0036 */
[----:B------:R-:W-:Y:S01]  /*4e30*/  IMAD.MOV.U32 R8, RZ, RZ, R55 ;  /* 0x000000ffff087224 */ /* 0x000fe200078e0037 */
[----:B------:R-:W-:Y:S01]  /*4e40*/  PRMT R27, R2, 0x5410, R3 ;  /* 0x00005410021b7816 */ /* 0x000fe20000000003 */
[----:B------:R-:W-:Y:S02]  /*4e50*/  IMAD.MOV.U32 R3, RZ, RZ, R52 ;  /* 0x000000ffff037224 */ /* 0x000fe400078e0034 */
        /* <DEDUP_REMOVED lines=13> */
[----:B------:R-:W-:Y:S04]  /*4f30*/  PRMT R63, R8, 0x5410, R9 ;  /* 0x00005410083f7816 */ /* 0x000fe80000000009 */
[----:B------:R-:W-:Y:S01]  /*4f40*/  PRMT R62, R2, 0x5410, R3 ;  /* 0x00005410023e7816 */ /* 0x000fe20000000003 */
[----:B------:R-:W-:-:S05]  /*4f50*/  @P1 BRA `(.L_x_238) ;  /* 0x0000076000001947 */ /* 0x000fca0003800000 */
[----:B---3--:R-:W-:Y:S01]  /*4f60*/  IADD3 R2, P1, R182, R64, RZ ;  /* 0x00000040b6027210 */ /* 0x008fe20007f3e0ff */
[----:B------:R-:W-:Y:S01]  /*4f70*/  LDS.128 R12, [R119+0x2900] ;  /* 0x00290000770c7984 */ /* 0x000fe20000000c00 */
[----:B-----5:R-:W-:Y:S01]  /*4f80*/  @!P0 SHF.R.U64 R35, R36, 0x10, R37 ;  /* 0x0000001024238819 */ /* 0x020fe20000001225 */
[----:B------:R-:W-:Y:S01]  /*4f90*/  IMAD.MOV.U32 R11, RZ, RZ, R7 ;  /* 0x000000ffff0b7224 */ /* 0x000fe200078e0007 */
[----:B------:R-:W-:Y:S01]  /*4fa0*/  @!P0 SHF.R.U32.HI R34, RZ, 0x10, R37 ;  /* 0x00000010ff228819 */ /* 0x000fe20000011625 */
[----:B------:R-:W-:Y:S01]  /*4fb0*/  IMAD.X R3, R68, 0x1, R120, P1 ;  /* 0x0000000144037824 */ /* 0x000fe200008e0678 */
[-C--:B------:R-:W-:Y:S01]  /*4fc0*/  IADD3 R8, P2, P1, R82, R2.reuse, R103 ;  /* 0x0000000252087210 */ /* 0x080fe2000795e067 */
[----:B------:R-:W-:Y:S02]  /*4fd0*/  IMAD.MOV.U32 R41, RZ, RZ, R39 ;  /* 0x000000ffff297224 */ /* 0x000fe400078e0027 */
[----:B------:R-:W1:Y:S01]  /*4fe0*/  LDS.128 R48, [R124+0x2900] ;  /* 0x002900007c307984 */ /* 0x000e620000000c00 */
[-C--:B------:R-:W-:Y:S01]  /*4ff0*/  IADD3.X R9, R85, R3.reuse, R105, P2, P1 ;  /* 0x0000000355097210 */ /* 0x080fe200017e2469 */
[----:B------:R-:W-:Y:S01]  /*5000*/  IMAD.MOV.U32 R10, RZ, RZ, R36 ;  /* 0x000000ffff0a7224 */ /* 0x000fe200078e0024 */
[----:B------:R-:W-:Y:S01]  /*5010*/  ISETP.GE.AND P1, PT, R84, c[0x0][0x1d4], PT ;  /* 0x0000750054007a0c */ /* 0x000fe20003f26270 */
[----:B------:R-:W-:Y:S01]  /*5020*/  IMAD.MOV.U32 R40, RZ, RZ, R37 ;  /* 0x000000ffff287224 */ /* 0x000fe200078e0025 */
[----:B------:R-:W-:Y:S01]  /*5030*/  @!P0 SHF.R.U64 R37, R38, 0x10, R39 ;  /* 0x0000001026258819 */ /* 0x000fe20000001227 */
[----:B------:R-:W-:Y:S01]  /*5040*/  IMAD.MOV.U32 R36, RZ, RZ, R38 ;  /* 0x000000ffff247224 */ /* 0x000fe200078e0026 */
[----:B------:R-:W-:Y:S02]  /*5050*/  @!P0 PRMT R35, R10, 0x5410, R35 ;  /* 0x000054100a238816 */ /* 0x000fe40000000023 */
[----:B------:R-:W-:Y:S02]  /*5060*/  @!P0 SHF.R.U32.HI R38, RZ, 0x10, R39 ;  /* 0x00000010ff268819 */ /* 0x000fe40000011627 */
[----:B------:R-:W-:Y:S02]  /*5070*/  @!P0 PRMT R42, R36, 0x5410, R37 ;  /* 0x00005410242a8816 */ /* 0x000fe40000000025 */
[----:B------:R-:W-:Y:S02]  /*5080*/  @!P0 PRMT R46, R41, 0x5410, R38 ;  /* 0x00005410292e8816 */ /* 0x000fe40000000026 */
[----:B------:R-:W-:Y:S02]  /*5090*/  @!P0 PRMT R34, R40, 0x5410, R34 ;  /* 0x0000541028228816 */ /* 0x000fe40000000022 */
[----:B------:R-:W-:Y:S03]  /*50a0*/  @!P1 IADD3 R2, P3, P2, R82, R2, R84 ;  /* 0x0000000252029210 */ /* 0x000fe60007a7e054 */
[----:B------:R-:W-:Y:S01]  /*50b0*/  @!P0 IMAD.U32 R36, R34, 0x10000, RZ ;  /* 0x0001000022248824 */ /* 0x000fe200078e00ff */
[----:B------:R-:W-:Y:S02]  /*50c0*/  @!P1 IADD3.X R3, R85, R3, R104, P3, P2 ;  /* 0x0000000355039210 */ /* 0x000fe40001fe4468 */
[C---:B------:R-:W-:Y:S04]  /*50d0*/  LEA R72, P2, R8.reuse, c[0x0][0x1c8], 0x1 ;  /* 0x0000720008487a11 */ /* 0x040fe800078408ff */
[----:B------:R-:W-:Y:S01]  /*50e0*/  LEA.HI.X R73, R8, c[0x0][0x1cc], R9, 0x1, P2 ;  /* 0x0000730008497a11 */ /* 0x000fe200010f0c09 */
[----:B------:R-:W-:Y:S01]  /*50f0*/  IMAD.MOV.U32 R9, RZ, RZ, R4 ;  /* 0x000000ffff097224 */ /* 0x000fe200078e0004 */
[----:B------:R-:W-:Y:S02]  /*5100*/  @!P1 LEA R70, P2, R2, c[0x0][0x1c8], 0x1 ;  /* 0x0000720002469a11 */ /* 0x000fe400078408ff */
[----:B------:R-:W-:Y:S02]  /*5110*/  @!P0 SHF.R.U64 R4, R4, 0x10, R5 ;  /* 0x0000001004048819 */ /* 0x000fe40000001205 */
[----:B------:R-:W-:Y:S02]  /*5120*/  @!P1 LEA.HI.X R71, R2, c[0x0][0x1cc], R3, 0x1, P2 ;  /* 0x0000730002479a11 */ /* 0x000fe400010f0c03 */
[----:B------:R-:W-:Y:S02]  /*5130*/  @!P0 PRMT R9, R9, 0x5410, R4 ;  /* 0x0000541009098816 */ /* 0x000fe40000000004 */
[----:B------:R-:W-:Y:S02]  /*5140*/  @!P0 SHF.R.U32.HI R2, RZ, 0x10, R7 ;  /* 0x00000010ff028819 */ /* 0x000fe40000011607 */
[----:B------:R-:W-:Y:S01]  /*5150*/  MOV R8, R5 ;  /* 0x0000000500087202 */ /* 0x000fe20000000f00 */
[----:B-1----:R-:W-:Y:S01]  /*5160*/  @!P0 IMAD.U32 R37, R49, 0x10000, RZ ;  /* 0x0001000031258824 */ /* 0x002fe200078e00ff */
[----:B------:R-:W-:Y:S02]  /*5170*/  @!P0 SHF.L.U32 R4, R13, 0x10, RZ ;  /* 0x000000100d048819 */ /* 0x000fe400000006ff */
[C---:B------:R-:W-:Y:S02]  /*5180*/  @!P0 SHF.L.U32 R41, R50.reuse, 0x10, RZ ;  /* 0x0000001032298819 */ /* 0x040fe400000006ff */
[----:B------:R-:W-:Y:S01]  /*5190*/  @!P0 LOP3.LUT R43, R50, 0xffff0000, RZ, 0xc0, !PT ;  /* 0xffff0000322b8812 */ /* 0x000fe200078ec0ff */
[----:B------:R-:W-:Y:S01]  /*51a0*/  @!P0 FMUL.FTZ R39, R4, R36 ;  /* 0x0000002404278220 */ /* 0x000fe20000410000 */
[C---:B------:R-:W-:Y:S02]  /*51b0*/  @!P0 SHF.L.U32 R45, R51.reuse, 0x10, RZ ;  /* 0x00000010332d8819 */ /* 0x040fe400000006ff */
[----:B------:R-:W-:Y:S02]  /*51c0*/  @!P0 LOP3.LUT R47, R51, 0xffff0000, RZ, 0xc0, !PT ;  /* 0xffff0000332f8812 */ /* 0x000fe400078ec0ff */
[----:B------:R-:W-:Y:S01]  /*51d0*/  @!P0 PRMT R11, R11, 0x5410, R2 ;  /* 0x000054100b0b8816 */ /* 0x000fe20000000002 */
[----:B------:R-:W-:Y:S01]  /*51e0*/  @!P0 IMAD.U32 R2, R12, 0x10000, RZ ;  /* 0x000100000c028824 */ /* 0x000fe200078e00ff */
[----:B------:R-:W-:Y:S02]  /*51f0*/  @!P0 SHF.R.U32.HI R3, RZ, 0x10, R5 ;  /* 0x00000010ff038819 */ /* 0x000fe40000011605 */
[----:B------:R-:W-:Y:S02]  /*5200*/  @!P0 SHF.R.U64 R5, R6, 0x10, R7 ;  /* 0x0000001006058819 */ /* 0x000fe40000001207 */
[----:B------:R-:W-:Y:S02]  /*5210*/  @!P0 SHF.L.U32 R7, R48, 0x10, RZ ;  /* 0x0000001030078819 */ /* 0x000fe400000006ff */
[----:B------:R-:W-:Y:S01]  /*5220*/  @!P0 PRMT R8, R8, 0x5410, R3 ;  /* 0x0000541008088816 */ /* 0x000fe20000000003 */
[----:B------:R-:W-:Y:S01]  /*5230*/  @!P0 IMAD.U32 R3, R9, 0x10000, RZ ;  /* 0x0001000009038824 */ /* 0x000fe200078e00ff */
[----:B------:R-:W-:Y:S01]  /*5240*/  @!P0 PRMT R10, R6, 0x5410, R5 ;  /* 0x00005410060a8816 */ /* 0x000fe20000000005 */
[----:B------:R-:W-:Y:S02]  /*5250*/  @!P0 IMAD.U32 R6, R35, 0x10000, RZ ;  /* 0x0001000023068824 */ /* 0x000fe400078e00ff */
[----:B------:R-:W-:Y:S02]  /*5260*/  @!P0 IMAD.U32 R5, R8, 0x10000, RZ ;  /* 0x0001000008058824 */ /* 0x000fe400078e00ff */
[C---:B------:R-:W-:Y:S02]  /*5270*/  @!P0 FMUL.FTZ R38, R2.reuse, R6 ;  /* 0x0000000602268220 */ /* 0x040fe40000410000 */
[-C--:B------:R-:W-:Y:S02]  /*5280*/  @!P0 FMUL.FTZ R2, R2, R3.reuse ;  /* 0x0000000302028220 */ /* 0x080fe40000410000 */
[----:B------:R-:W-:Y:S01]  /*5290*/  @!P0 FFMA.FTZ R79, R7, R3, -R38 ;  /* 0x00000003074f8223 */ /* 0x000fe20000010826 */
[----:B------:R-:W-:Y:S01]  /*52a0*/  @!P0 LOP3.LUT R3, R13, 0xffff0000, RZ, 0xc0, !PT ;  /* 0xffff00000d038812 */ /* 0x000fe200078ec0ff */
[----:B------:R-:W-:Y:S01]  /*52b0*/  @!P0 FFMA.FTZ R2, R6, R7, R2 ;  /* 0x0000000706028223 */ /* 0x000fe20000010002 */
[----:B------:R-:W-:Y:S01]  /*52c0*/  @!P0 LOP3.LUT R7, R12, 0xffff0000, RZ, 0xc0, !PT ;  /* 0xffff00000c078812 */ /* 0x000fe200078ec0ff */
[-C--:B------:R-:W-:Y:S01]  /*52d0*/  @!P0 FFMA.FTZ R78, R37, R5.reuse, -R39 ;  /* 0x00000005254e8223 */ /* 0x080fe20000010827 */
[----:B------:R-:W-:Y:S01]  /*52e0*/  @!P0 LOP3.LUT R39, R49, 0xffff0000, RZ, 0xc0, !PT ;  /* 0xffff000031278812 */ /* 0x000fe200078ec0ff */
[----:B------:R-:W-:Y:S01]  /*52f0*/  @!P0 FMUL.FTZ R4, R4, R5 ;  /* 0x0000000504048220 */ /* 0x000fe20000410000 */
[----:B------:R-:W-:Y:S02]  /*5300*/  @!P0 LOP3.LUT R38, R34, 0xffff0000, RZ, 0xc0, !PT ;  /* 0xffff000022268812 */ /* 0x000fe400078ec0ff */
[----:B------:R-:W-:Y:S02]  /*5310*/  @!P0 LOP3.LUT R34, R35, 0xffff0000, RZ, 0xc0, !PT ;  /* 0xffff000023228812 */ /* 0x000fe400078ec0ff */
[----:B------:R-:W-:Y:S02]  /*5320*/  @!P0 LOP3.LUT R35, R48, 0xffff0000, RZ, 0xc0, !PT ;  /* 0xffff000030238812 */ /* 0x000fe400078ec0ff */
[----:B------:R-:W-:Y:S01]  /*5330*/  @!P0 LOP3.LUT R6, R8, 0xffff0000, RZ, 0xc0, !PT ;  /* 0xffff000008068812 */ /* 0x000fe200078ec0ff */
[----:B------:R-:W-:Y:S01]  /*5340*/  @!P0 FMUL.FTZ R40, R7, R34 ;  /* 0x0000002207288220 */ /* 0x000fe20000410000 */
[----:B------:R-:W-:Y:S01]  /*5350*/  @!P0 LOP3.LUT R8, R9, 0xffff0000, RZ, 0xc0, !PT ;  /* 0xffff000009088812 */ /* 0x000fe200078ec0ff */
[C---:B------:R-:W-:Y:S02]  /*5360*/  @!P0 FMUL.FTZ R9, R3.reuse, R38 ;  /* 0x0000002603098220 */ /* 0x040fe40000410000 */
[----:B------:R-:W-:Y:S02]  /*5370*/  @!P0 FMUL.FTZ R5, R3, R6 ;  /* 0x0000000603058220 */ /* 0x000fe40000410000 */
[-C--:B------:R-:W-:Y:S02]  /*5380*/  @!P0 FMUL.FTZ R3, R7, R8.reuse ;  /* 0x0000000807038220 */ /* 0x080fe40000410000 */
[----:B------:R-:W-:Y:S01]  /*5390*/  @!P0 FFMA.FTZ R76, R35, R8, -R40 ;  /* 0x00000008234c8223 */ /* 0x000fe20000010828 */
[----:B------:R-:W-:Y:S01]  /*53a0*/  @!P0 LOP3.LUT R8, R14, 0xffff0000, RZ, 0xc0, !PT ;  /* 0xffff00000e088812 */ /* 0x000fe200078ec0ff */
[C---:B------:R-:W-:Y:S01]  /*53b0*/  @!P0 IMAD.U32 R40, R42.reuse, 0x10000, RZ ;  /* 0x000100002a288824 */ /* 0x040fe200078e00ff */
[----:B------:R-:W-:Y:S01]  /*53c0*/  @!P0 LOP3.LUT R42, R42, 0xffff0000, RZ, 0xc0, !PT ;  /* 0xffff00002a2a8812 */ /* 0x000fe200078ec0ff */
[----:B------:R-:W-:Y:S01]  /*53d0*/  @!P0 FFMA.FTZ R77, R39, R6, -R9 ;  /* 0x00000006274d8223 */ /* 0x000fe20000010809 */
[----:B------:R-:W-:Y:S01]  /*53e0*/  @!P0 LOP3.LUT R9, R10, 0xffff0000, RZ, 0xc0, !PT ;  /* 0xffff00000a098812 */ /* 0x000fe200078ec0ff */
[----:B------:R-:W-:Y:S02]  /*53f0*/  @!P0 IMAD.U32 R6, R14, 0x10000, RZ ;  /* 0x000100000e068824 */ /* 0x000fe400078e00ff */
[----:B------:R-:W-:Y:S02]  /*5400*/  @!P0 IMAD.U32 R7, R10, 0x10000, RZ ;  /* 0x000100000a078824 */ /* 0x000fe400078e00ff */
[----:B------:R-:W-:Y:S02]  /*5410*/  @!P0 FMUL.FTZ R10, R6, R40 ;  /* 0x00000028060a8220 */ /* 0x000fe40000410000 */
[----:B------:R-:W-:Y:S02]  /*5420*/  @!P0 FMUL.FTZ R44, R8, R42 ;  /* 0x0000002a082c8220 */ /* 0x000fe40000410000 */
[----:B------:R-:W-:Y:S01]  /*5430*/  @!P0 FFMA.FTZ R75, R41, R7, -R10 ;  /* 0x00000007294b8223 */ /* 0x000fe2000001080a */
[----:B------:R-:W-:Y:S01]  /*5440*/  @!P0 LOP3.LUT R10, R15, 0xffff0000, RZ, 0xc0, !PT ;  /* 0xffff00000f0a8812 */ /* 0x000fe200078ec0ff */
[----:B------:R-:W-:Y:S02]  /*5450*/  @!P0 FFMA.FTZ R74, R43, R9, -R44 ;  /* 0x000000092b4a8223 */ /* 0x000fe4000001082c */
[C---:B------:R-:W-:Y:S01]  /*5460*/  @!P0 IMAD.U32 R44, R46.reuse, 0x10000, RZ ;  /* 0x000100002e2c8824 */ /* 0x040fe200078e00ff */
[----:B------:R-:W-:Y:S01]  /*5470*/  @!P0 LOP3.LUT R46, R46, 0xffff0000, RZ, 0xc0, !PT ;  /* 0xffff00002e2e8812 */ /* 0x000fe200078ec0ff */
[----:B------:R-:W-:Y:S02]  /*5480*/  @!P0 FMUL.FTZ R6, R6, R7 ;  /* 0x0000000706068220 */ /* 0x000fe40000410000 */
[----:B------:R-:W-:Y:S02]  /*5490*/  @!P0 FMUL.FTZ R7, R8, R9 ;  /* 0x0000000908078220 */ /* 0x000fe40000410000 */
[----:B------:R-:W-:Y:S02]  /*54a0*/  @!P0 IMAD.U32 R8, R15, 0x10000, RZ ;  /* 0x000100000f088824 */ /* 0x000fe400078e00ff */
[C---:B------:R-:W-:Y:S01]  /*54b0*/  @!P0 IMAD.U32 R9, R11.reuse, 0x10000, RZ ;  /* 0x000100000b098824 */ /* 0x040fe200078e00ff */
[----:B------:R-:W-:Y:S01]  /*54c0*/  @!P0 LOP3.LUT R11, R11, 0xffff0000, RZ, 0xc0, !PT ;  /* 0xffff00000b0b8812 */ /* 0x000fe200078ec0ff */
[----:B------:R-:W-:Y:S01]  /*54d0*/  @!P0 FFMA.FTZ R3, R34, R35, R3 ;  /* 0x0000002322038223 */ /* 0x000fe20000010003 */
[----:B------:R-:W-:Y:S01]  /*54e0*/  @!P0 F2FP.BF16.PACK_AB R34, R74, R75 ;  /* 0x0000004b4a22823e */ /* 0x000fe200000010ff */
[----:B------:R-:W-:Y:S02]  /*54f0*/  @!P0 FMUL.FTZ R67, R8, R44 ;  /* 0x0000002c08438220 */ /* 0x000fe40000410000 */
[----:B------:R-:W-:Y:S02]  /*5500*/  @!P0 FMUL.FTZ R69, R10, R46 ;  /* 0x0000002e0a458220 */ /* 0x000fe40000410000 */
[----:B------:R-:W-:Y:S02]  /*5510*/  @!P0 FFMA.FTZ R4, R36, R37, R4 ;  /* 0x0000002524048223 */ /* 0x000fe40000010004 */
[----:B------:R-:W-:Y:S02]  /*5520*/  @!P0 FFMA.FTZ R5, R38, R39, R5 ;  /* 0x0000002726058223 */ /* 0x000fe40000010005 */
[----:B------:R-:W-:Y:S02]  /*5530*/  @!P0 FFMA.FTZ R67, R45, R9, -R67 ;  /* 0x000000092d438223 */ /* 0x000fe40000010843 */
[----:B------:R-:W-:Y:S01]  /*5540*/  @!P0 FFMA.FTZ R69, R47, R11, -R69 ;  /* 0x0000000b2f458223 */ /* 0x000fe20000010845 */
[----:B------:R-:W-:Y:S01]  /*5550*/  @!P0 F2FP.BF16.PACK_AB R4, R5, R4 ;  /* 0x000000040504823e */ /* 0x000fe200000010ff */
[----:B------:R-:W-:Y:S02]  /*5560*/  @!P0 FMUL.FTZ R8, R8, R9 ;  /* 0x0000000908088220 */ /* 0x000fe40000410000 */
[----:B------:R-:W-:Y:S01]  /*5570*/  @!P0 FFMA.FTZ R6, R40, R41, R6 ;  /* 0x0000002928068223 */ /* 0x000fe20000010006 */
[----:B------:R-:W-:Y:S01]  /*5580*/  @!P0 F2FP.BF16.PACK_AB R35, R69, R67 ;  /* 0x000000434523823e */ /* 0x000fe200000010ff */
[----:B------:R-:W-:Y:S01]  /*5590*/  @!P0 FMUL.FTZ R9, R10, R11 ;  /* 0x0000000b0a098220 */ /* 0x000fe20000410000 */
[----:B------:R-:W-:Y:S01]  /*55a0*/  @!P0 F2FP.BF16.PACK_AB R11, R77, R78 ;  /* 0x0000004e4d0b823e */ /* 0x000fe200000010ff */
[----:B------:R-:W-:Y:S01]  /*55b0*/  @!P0 FFMA.FTZ R7, R42, R43, R7 ;  /* 0x0000002b2a078223 */ /* 0x000fe20000010007 */
[----:B------:R-:W-:Y:S01]  /*55c0*/  @!P0 F2FP.BF16.PACK_AB R10, R76, R79 ;  /* 0x0000004f4c0a823e */ /* 0x000fe200000010ff */
[----:B------:R-:W-:Y:S01]  /*55d0*/  @!P0 FFMA.FTZ R8, R44, R45, R8 ;  /* 0x0000002d2c088223 */ /* 0x000fe20000010008 */
[----:B------:R-:W-:Y:S01]  /*55e0*/  @!P0 MOV R51, R35 ;  /* 0x0000002300338202 */ /* 0x000fe20000000f00 */
[----:B------:R-:W-:Y:S01]  /*55f0*/  @!P0 FFMA.FTZ R9, R46, R47, R9 ;  /* 0x0000002f2e098223 */ /* 0x000fe20000010009 */
[----:B------:R-:W-:Y:S01]  /*5600*/  @!P0 MOV R48, R10 ;  /* 0x0000000a00308202 */ /* 0x000fe20000000f00 */
[----:B------:R-:W-:Y:S01]  /*5610*/  @!P0 IMAD.MOV.U32 R49, RZ, RZ, R11 ;  /* 0x000000ffff318224 */ /* 0x000fe200078e000b */
[----:B------:R-:W-:Y:S01]  /*5620*/  @!P0 F2FP.BF16.PACK_AB R10, R3, R2 ;  /* 0x00000002030a823e */ /* 0x000fe200000010ff */
[----:B------:R-:W-:Y:S01]  /*5630*/  @!P0 IMAD.MOV.U32 R50, RZ, RZ, R34 ;  /* 0x000000ffff328224 */ /* 0x000fe200078e0022 */
[----:B------:R-:W-:Y:S01]  /*5640*/  @!P0 F2FP.BF16.PACK_AB R2, R9, R8 ;  /* 0x000000080902823e */ /* 0x000fe200000010ff */
[----:B------:R-:W-:Y:S01]  /*5650*/  @!P0 IMAD.MOV.U32 R13, RZ, RZ, R4 ;  /* 0x000000ffff0d8224 */ /* 0x000fe200078e0004 */
[----:B------:R-:W-:Y:S01]  /*5660*/  @!P0 F2FP.BF16.PACK_AB R3, R7, R6 ;  /* 0x000000060703823e */ /* 0x000fe200000010ff */
[----:B------:R-:W-:Y:S01]  /*5670*/  @!P0 IMAD.MOV.U32 R12, RZ, RZ, R10 ;  /* 0x000000ffff0c8224 */ /* 0x000fe200078e000a */
[----:B------:R1:W-:Y:S01]  /*5680*/  STG.E.128 [R72.64], R48 ;  /* 0x0000003048007986 */ /* 0x0003e2000c101d08 */
[----:B------:R-:W-:Y:S01]  /*5690*/  @!P0 IMAD.MOV.U32 R15, RZ, RZ, R2 ;  /* 0x000000ffff0f8224 */ /* 0x000fe200078e0002 */
[----:B------:R-:W-:Y:S06]  /*56a0*/  @!P0 MOV R14, R3 ;  /* 0x00000003000e8202 */ /* 0x000fec0000000f00 */
[----:B------:R1:W-:Y:S02]  /*56b0*/  @!P1 STG.E.128 [R70.64], R12 ;  /* 0x0000000c46009986 */ /* 0x0003e4000c101d08 */
.L_x_238:
[----:B---3--:R-:W-:Y:S05]  /*56c0*/  BSYNC B0 ;  /* 0x0000000000007941 */ /* 0x008fea0003800000 */
.L_x_237:
[----:B------:R-:W-:Y:S01]  /*56d0*/  ISETP.GE.OR P1, PT, R148, R66, P6 ;  /* 0x000000429400720c */ /* 0x000fe20003726670 */
[----:B------:R-:W-:-:S12]  /*56e0*/  BSSY B0, `(.L_x_239) ;  /* 0x0000071000007945 */ /* 0x000fd80003800000 */
[----:B------:R-:W-:-:S05]  /*56f0*/  @P1 BRA `(.L_x_240) ;  /* 0x000006f000001947 */ /* 0x000fca0003800000 */
[----:B------:R-:W-:Y:S01]  /*5700*/  IADD3 R2, P1, R180, R64, RZ ;  /* 0x00000040b4027210 */ /* 0x000fe20007f3e0ff */
[----:B-1----:R-:W1:Y:S01]  /*5710*/  LDS.128 R12, [R118+0x2900] ;  /* 0x00290000760c7984 */ /* 0x002e620000000c00 */
[--C-:B-----5:R-:W-:Y:S02]  /*5720*/  @!P0 SHF.R.U64 R6, R52, 0x10, R53.reuse ;  /* 0x0000001034068819 */ /* 0x120fe40000001235 */
[----:B------:R-:W-:Y:S01]  /*5730*/  @!P0 SHF.R.U32.HI R7, RZ, 0x10, R53 ;  /* 0x00000010ff078819 */ /* 0x000fe20000011635 */
[----:B------:R-:W-:Y:S01]  /*5740*/  IMAD.X R3, R68, 0x1, R126, P1 ;  /* 0x0000000144037824 */ /* 0x000fe200008e067e */
[-C--:B------:R-:W-:Y:S02]  /*5750*/  IADD3 R4, P2, P1, R82, R2.reuse, R103 ;  /* 0x0000000252047210 */ /* 0x080fe4000795e067 */
[----:B------:R-:W-:Y:S01]  /*5760*/  @!P0 SHF.R.U64 R9, R54, 0x10, R55 ;  /* 0x0000001036098819 */ /* 0x000fe20000001237 */
[----:B------:R-:W2:Y:S01]  /*5770*/  LDS.128 R44, [R123+0x2900] ;  /* 0x002900007b2c7984 */ /* 0x000ea20000000c00 */
[-C--:B------:R-:W-:Y:S02]  /*5780*/  IADD3.X R5, R85, R3.reuse, R105, P2, P1 ;  /* 0x0000000355057210 */ /* 0x080fe400017e2469 */
[----:B------:R-:W-:Y:S02]  /*5790*/  ISETP.GE.AND P1, PT, R84, c[0x0][0x1d4], PT ;  /* 0x0000750054007a0c */ /* 0x000fe40003f26270 */
[C---:B------:R-:W-:Y:S02]  /*57a0*/  @!P0 PRMT R36, R61.reuse, 0x5432, R9 ;  /* 0x000054323d248816 */ /* 0x040fe40000000009 */
[----:B------:R-:W-:Y:S04]  /*57b0*/  @!P0 SHF.R.U32.HI R10, RZ, 0x10, R55 ;  /* 0x00000010ff0a8819 */ /* 0x000fe80000011637 */
[----:B------:R-:W-:Y:S04]  /*57c0*/  @!P0 PRMT R34, R61, 0x5410, R10 ;  /* 0x000054103d228816 */ /* 0x000fe8000000000a */
[C---:B------:R-:W-:Y:S01]  /*57d0*/  @!P0 LOP3.LUT R40, R34.reuse, 0xffff0000, RZ, 0xc0, !PT ;  /* 0xffff000022288812 */ /* 0x040fe200078ec0ff */
[----:B------:R-:W-:Y:S01]  /*57e0*/  @!P0 IMAD.U32 R38, R34, 0x10000, RZ ;  /* 0x0001000022268824 */ /* 0x000fe200078e00ff */
[----:B------:R-:W-:Y:S04]  /*57f0*/  @!P1 IADD3 R2, P3, P2, R82, R2, R84 ;  /* 0x0000000252029210 */ /* 0x000fe80007a7e054 */
[----:B------:R-:W-:Y:S02]  /*5800*/  @!P1 IADD3.X R3, R85, R3, R104, P3, P2 ;  /* 0x0000000355039210 */ /* 0x000fe40001fe4468 */
[C---:B------:R-:W-:Y:S04]  /*5810*/  LEA R70, P2, R4.reuse, c[0x0][0x1c8], 0x1 ;  /* 0x0000720004467a11 */ /* 0x040fe800078408ff */
[----:B------:R-:W-:Y:S02]  /*5820*/  LEA.HI.X R71, R4, c[0x0][0x1cc], R5, 0x1, P2 ;  /* 0x0000730004477a11 */ /* 0x000fe400010f0c05 */
[----:B------:R-:W-:Y:S02]  /*5830*/  @!P1 LEA R50, P2, R2, c[0x0][0x1c8], 0x1 ;  /* 0x0000720002329a11 */ /* 0x000fe400078408ff */
[----:B------:R-:W-:Y:S02]  /*5840*/  @!P0 SHF.R.U64 R4, R18, 0x10, R19 ;  /* 0x0000001012048819 */ /* 0x000fe40000001213 */
[----:B------:R-:W-:Y:S02]  /*5850*/  @!P1 LEA.HI.X R51, R2, c[0x0][0x1cc], R3, 0x1, P2 ;  /* 0x0000730002339a11 */ /* 0x000fe400010f0c03 */
[----:B------:R-:W-:Y:S02]  /*5860*/  @!P0 SHF.R.U64 R2, R16, 0x10, R17 ;  /* 0x0000001010028819 */ /* 0x000fe40000001211 */
[----:B------:R-:W-:Y:S02]  /*5870*/  @!P0 PRMT R11, R30, 0x5432, R4 ;  /* 0x000054321e0b8816 */ /* 0x000fe40000000004 */
[----:B------:R-:W-:Y:S01]  /*5880*/  @!P0 PRMT R8, R27, 0x5432, R2 ;  /* 0x000054321b088816 */ /* 0x000fe20000000002 */
[----:B-1----:R-:W-:Y:S01]  /*5890*/  @!P0 IMAD.U32 R2, R12, 0x10000, RZ ;  /* 0x000100000c028824 */ /* 0x002fe200078e00ff */
[----:B------:R-:W-:Y:S01]  /*58a0*/  @!P0 SHF.L.U32 R4, R13, 0x10, RZ ;  /* 0x000000100d048819 */ /* 0x000fe200000006ff */
[----:B--2---:R-:W-:Y:S01]  /*58b0*/  @!P0 IMAD.U32 R9, R44, 0x10000, RZ ;  /* 0x000100002c098824 */ /* 0x004fe200078e00ff */
[C---:B------:R-:W-:Y:S01]  /*58c0*/  @!P0 LOP3.LUT R41, R47.reuse, 0xffff0000, RZ, 0xc0, !PT ;  /* 0xffff00002f298812 */ /* 0x040fe200078ec0ff */
[----:B------:R-:W-:Y:S01]  /*58d0*/  @!P0 IMAD.U32 R39, R47, 0x10000, RZ ;  /* 0x000100002f278824 */ /* 0x000fe200078e00ff */
[----:B------:R-:W-:Y:S02]  /*58e0*/  @!P0 LOP3.LUT R37, R46, 0xffff0000, RZ, 0xc0, !PT ;  /* 0xffff00002e258812 */ /* 0x000fe400078ec0ff */
[----:B------:R-:W-:Y:S01]  /*58f0*/  @!P0 SHF.R.U32.HI R5, RZ, 0x10, R19 ;  /* 0x00000010ff058819 */ /* 0x000fe20000011613 */
[----:B------:R-:W-:Y:S01]  /*5900*/  @!P0 IMAD.U32 R19, R45, 0x10000, RZ ;  /* 0x000100002d138824 */ /* 0x000fe200078e00ff */
[----:B------:R-:W-:Y:S02]  /*5910*/  @!P0 SHF.R.U32.HI R3, RZ, 0x10, R17 ;  /* 0x00000010ff038819 */ /* 0x000fe40000011611 */
[C---:B------:R-:W-:Y:S02]  /*5920*/  @!P0 PRMT R17, R60.reuse, 0x5410, R6 ;  /* 0x000054103c118816 */ /* 0x040fe40000000006 */
[----:B------:R-:W-:Y:S02]  /*5930*/  @!P0 PRMT R16, R60, 0x5432, R7 ;  /* 0x000054323c108816 */ /* 0x000fe40000000007 */
[----:B------:R-:W-:Y:S01]  /*5940*/  @!P0 PRMT R6, R27, 0x5410, R3 ;  /* 0x000054101b068816 */ /* 0x000fe20000000003 */
[----:B------:R-:W-:Y:S01]  /*5950*/  @!P0 IMAD.U32 R7, R17, 0x10000, RZ ;  /* 0x0001000011078824 */ /* 0x000fe200078e00ff */
[----:B------:R-:W-:Y:S01]  /*5960*/  @!P0 PRMT R10, R30, 0x5410, R5 ;  /* 0x000054101e0a8816 */ /* 0x000fe20000000005 */
[C---:B------:R-:W-:Y:S01]  /*5970*/  @!P0 IMAD.U32 R3, R8.reuse, 0x10000, RZ ;  /* 0x0001000008038824 */ /* 0x040fe200078e00ff */
[----:B------:R-:W-:Y:S01]  /*5980*/  @!P0 LOP3.LUT R8, R8, 0xffff0000, RZ, 0xc0, !PT ;  /* 0xffff000008088812 */ /* 0x000fe200078ec0ff */
[----:B------:R-:W-:Y:S02]  /*5990*/  @!P0 IMAD.U32 R18, R16, 0x10000, RZ ;  /* 0x0001000010128824 */ /* 0x000fe400078e00ff */
[----:B------:R-:W-:Y:S02]  /*59a0*/  @!P0 FMUL.FTZ R27, R2, R7 ;  /* 0x00000007021b8220 */ /* 0x000fe40000410000 */
[C---:B------:R-:W-:Y:S01]  /*59b0*/  @!P0 IMAD.U32 R5, R6.reuse, 0x10000, RZ ;  /* 0x0001000006058824 */ /* 0x040fe200078e00ff */
[----:B------:R-:W-:Y:S01]  /*59c0*/  @!P0 LOP3.LUT R6, R6, 0xffff0000, RZ, 0xc0, !PT ;  /* 0xffff000006068812 */ /* 0x000fe200078ec0ff */
[-C--:B------:R-:W-:Y:S02]  /*59d0*/  @!P0 FMUL.FTZ R2, R2, R3.reuse ;  /* 0x0000000302028220 */ /* 0x080fe40000410000 */
[----:B------:R-:W-:Y:S02]  /*59e0*/  @!P0 FMUL.FTZ R30, R4, R18 ;  /* 0x00000012041e8220 */ /* 0x000fe40000410000 */
[----:B------:R-:W-:Y:S01]  /*59f0*/  @!P0 FFMA.FTZ R55, R9, R3, -R27 ;  /* 0x0000000309378223 */ /* 0x000fe2000001081b */
[----:B------:R-:W-:Y:S01]  /*5a00*/  @!P0 LOP3.LUT R3, R13, 0xffff0000, RZ, 0xc0, !PT ;  /* 0xffff00000d038812 */ /* 0x000fe200078ec0ff */
[----:B------:R-:W-:Y:S01]  /*5a10*/  @!P0 FFMA.FTZ R54, R19, R5, -R30 ;  /* 0x0000000513368223 */ /* 0x000fe2000001081e */
[----:B------:R-:W-:Y:S01]  /*5a20*/  @!P0 LOP3.LUT R30, R45, 0xffff0000, RZ, 0xc0, !PT ;  /* 0xffff00002d1e8812 */ /* 0x000fe200078ec0ff */
[----:B------:R-:W-:Y:S01]  /*5a30*/  @!P0 FFMA.FTZ R2, R7, R9, R2 ;  /* 0x0000000907028223 */ /* 0x000fe20000010002 */
[----:B------:R-:W-:Y:S01]  /*5a40*/  @!P0 LOP3.LUT R27, R16, 0xffff0000, RZ, 0xc0, !PT ;  /* 0xffff0000101b8812 */ /* 0x000fe200078ec0ff */
[----:B------:R-:W-:Y:S01]  /*5a50*/  @!P0 FMUL.FTZ R4, R4, R5 ;  /* 0x0000000504048220 */ /* 0x000fe20000410000 */
[----:B------:R-:W-:Y:S01]  /*5a60*/  @!P0 LOP3.LUT R7, R12, 0xffff0000, RZ, 0xc0, !PT ;  /* 0xffff00000c078812 */ /* 0x000fe200078ec0ff */
[----:B------:R-:W-:Y:S01]  /*5a70*/  @!P0 FMUL.FTZ R5, R3, R6 ;  /* 0x0000000603058220 */ /* 0x000fe20000410000 */
[----:B------:R-:W-:Y:S01]  /*5a80*/  @!P0 LOP3.LUT R16, R17, 0xffff0000, RZ, 0xc0, !PT ;  /* 0xffff000011108812 */ /* 0x000fe200078ec0ff */
[----:B------:R-:W-:Y:S01]  /*5a90*/  @!P0 FMUL.FTZ R9, R3, R27 ;  /* 0x0000001b03098220 */ /* 0x000fe20000410000 */
[----:B------:R-:W-:Y:S01]  /*5aa0*/  @!P0 LOP3.LUT R17, R44, 0xffff0000, RZ, 0xc0, !PT ;  /* 0xffff00002c118812 */ /* 0x000fe200078ec0ff */
[----:B------:R-:W-:Y:S02]  /*5ab0*/  @!P0 FMUL.FTZ R3, R7, R8 ;  /* 0x0000000807038220 */ /* 0x000fe40000410000 */
[----:B------:R-:W-:Y:S01]  /*5ac0*/  @!P0 FFMA.FTZ R53, R30, R6, -R9 ;  /* 0x000000061e358223 */ /* 0x000fe20000010809 */
[----:B------:R-:W-:Y:S01]  /*5ad0*/  @!P0 SHF.L.U32 R6, R15, 0x10, RZ ;  /* 0x000000100f068819 */ /* 0x000fe200000006ff */
[----:B------:R-:W-:Y:S01]  /*5ae0*/  @!P0 FMUL.FTZ R35, R7, R16 ;  /* 0x0000001007238220 */ /* 0x000fe20000410000 */
[----:B------:R-:W-:Y:S01]  /*5af0*/  @!P0 LOP3.LUT R9, R15, 0xffff0000, RZ, 0xc0, !PT ;  /* 0xffff00000f098812 */ /* 0x000fe200078ec0ff */
[C---:B------:R-:W-:Y:S01]  /*5b00*/  @!P0 IMAD.U32 R7, R10.reuse, 0x10000, RZ ;  /* 0x000100000a078824 */ /* 0x040fe200078e00ff */
[----:B------:R-:W-:Y:S01]  /*5b10*/  @!P0 LOP3.LUT R10, R10, 0xffff0000, RZ, 0xc0, !PT ;  /* 0xffff00000a0a8812 */ /* 0x000fe200078ec0ff */
[----:B------:R-:W-:Y:S02]  /*5b20*/  @!P0 FFMA.FTZ R52, R17, R8, -R35 ;  /* 0x0000000811348223 */ /* 0x000fe40000010823 */
[C---:B------:R-:W-:Y:S02]  /*5b30*/  @!P0 FMUL.FTZ R34, R6.reuse, R38 ;  /* 0x0000002606228220 */ /* 0x040fe40000410000 */
[----:B------:R-:W-:Y:S02]  /*5b40*/  @!P0 FMUL.FTZ R35, R9, R40 ;  /* 0x0000002809238220 */ /* 0x000fe40000410000 */
[-C--:B------:R-:W-:Y:S01]  /*5b50*/  @!P0 FMUL.FTZ R8, R6, R7.reuse ;  /* 0x0000000706088220 */ /* 0x080fe20000410000 */
[C---:B------:R-:W-:Y:S01]  /*5b60*/  @!P0 SHF.L.U32 R6, R14.reuse, 0x10, RZ ;  /* 0x000000100e068819 */ /* 0x040fe200000006ff */
[----:B------:R-:W-:Y:S02]  /*5b70*/  @!P0 FFMA.FTZ R49, R39, R7, -R34 ;  /* 0x0000000727318223 */ /* 0x000fe40000010822 */
[-C--:B------:R-:W-:Y:S02]  /*5b80*/  @!P0 FMUL.FTZ R9, R9, R10.reuse ;  /* 0x0000000a09098220 */ /* 0x080fe40000410000 */
[----:B------:R-:W-:Y:S01]  /*5b90*/  @!P0 FFMA.FTZ R48, R41, R10, -R35 ;  /* 0x0000000a29308223 */ /* 0x000fe20000010823 */
[----:B------:R-:W-:Y:S01]  /*5ba0*/  @!P0 LOP3.LUT R10, R14, 0xffff0000, RZ, 0xc0, !PT ;  /* 0xffff00000e0a8812 */ /* 0x000fe200078ec0ff */
[C---:B------:R-:W-:Y:S01]  /*5bb0*/  @!P0 IMAD.U32 R34, R36.reuse, 0x10000, RZ ;  /* 0x0001000024228824 */ /* 0x040fe200078e00ff */
[----:B------:R-:W-:Y:S01]  /*5bc0*/  @!P0 LOP3.LUT R36, R36, 0xffff0000, RZ, 0xc0, !PT ;  /* 0xffff000024248812 */ /* 0x000fe200078ec0ff */
[C---:B------:R-:W-:Y:S01]  /*5bd0*/  @!P0 IMAD.U32 R7, R11.reuse, 0x10000, RZ ;  /* 0x000100000b078824 */ /* 0x040fe200078e00ff */
[----:B------:R-:W-:Y:S01]  /*5be0*/  @!P0 LOP3.LUT R11, R11, 0xffff0000, RZ, 0xc0, !PT ;  /* 0xffff00000b0b8812 */ /* 0x000fe200078ec0ff */
[----:B------:R-:W-:Y:S02]  /*5bf0*/  @!P0 IMAD.U32 R35, R46, 0x10000, RZ ;  /* 0x000100002e238824 */ /* 0x000fe400078e00ff */
[----:B------:R-:W-:Y:S02]  /*5c00*/  @!P0 FMUL.FTZ R42, R6, R34 ;  /* 0x00000022062a8220 */ /* 0x000fe40000410000 */
[----:B------:R-:W-:Y:S02]  /*5c10*/  @!P0 FMUL.FTZ R43, R10, R36 ;  /* 0x000000240a2b8220 */ /* 0x000fe40000410000 */
[----:B------:R-:W-:Y:S01]  /*5c20*/  @!P0 FFMA.FTZ R3, R16, R17, R3 ;  /* 0x0000001110038223 */ /* 0x000fe20000010003 */
[----:B------:R-:W-:Y:S01]  /*5c30*/  @!P0 F2FP.BF16.PACK_AB R17, R48, R49 ;  /* 0x000000313011823e */ /* 0x000fe200000010ff */
[----:B------:R-:W-:Y:S02]  /*5c40*/  @!P0 FMUL.FTZ R6, R6, R7 ;  /* 0x0000000706068220 */ /* 0x000fe40000410000 */
[----:B------:R-:W-:Y:S02]  /*5c50*/  @!P0 FFMA.FTZ R4, R18, R19, R4 ;  /* 0x0000001312048223 */ /* 0x000fe40000010004 */
[----:B------:R-:W-:Y:S02]  /*5c60*/  @!P0 FFMA.FTZ R42, R35, R7, -R42 ;  /* 0x00000007232a8223 */ /* 0x000fe4000001082a */
[----:B------:R-:W-:Y:S01]  /*5c70*/  @!P0 FMUL.FTZ R7, R10, R11 ;  /* 0x0000000b0a078220 */ /* 0x000fe20000410000 */
[----:B------:R-:W-:Y:S01]  /*5c80*/  @!P0 F2FP.BF16.PACK_AB R10, R52, R55 ;  /* 0x00000037340a823e */ /* 0x000fe200000010ff */
[----:B------:R-:W-:Y:S01]  /*5c90*/  @!P0 FFMA.FTZ R43, R37, R11, -R43 ;  /* 0x0000000b252b8223 */ /* 0x000fe2000001082b */
[----:B------:R-:W-:Y:S01]  /*5ca0*/  @!P0 F2FP.BF16.PACK_AB R11, R53, R54 ;  /* 0x00000036350b823e */ /* 0x000fe200000010ff */
[----:B------:R-:W-:Y:S02]  /*5cb0*/  @!P0 FFMA.FTZ R5, R27, R30, R5 ;  /* 0x0000001e1b058223 */ /* 0x000fe40000010005 */
[----:B------:R-:W-:Y:S01]  /*5cc0*/  @!P0 FFMA.FTZ R6, R34, R35, R6 ;  /* 0x0000002322068223 */ /* 0x000fe20000010006 */
[----:B------:R-:W-:Y:S01]  /*5cd0*/  @!P0 MOV R45, R11 ;  /* 0x0000000b002d8202 */ /* 0x000fe20000000f00 */
[----:B------:R-:W-:Y:S01]  /*5ce0*/  @!P0 FFMA.FTZ R7, R36, R37, R7 ;  /* 0x0000002524078223 */ /* 0x000fe20000010007 */
[----:B------:R-:W-:Y:S01]  /*5cf0*/  @!P0 F2FP.BF16.PACK_AB R16, R43, R42 ;  /* 0x0000002a2b10823e */ /* 0x000fe200000010ff */
[----:B------:R-:W-:Y:S01]  /*5d00*/  @!P0 FFMA.FTZ R8, R38, R39, R8 ;  /* 0x0000002726088223 */ /* 0x000fe20000010008 */
[----:B------:R-:W-:Y:S01]  /*5d10*/  @!P0 F2FP.BF16.PACK_AB R4, R5, R4 ;  /* 0x000000040504823e */ /* 0x000fe200000010ff */
[----:B------:R-:W-:Y:S02]  /*5d20*/  @!P0 FFMA.FTZ R9, R40, R41, R9 ;  /* 0x0000002928098223 */ /* 0x000fe40000010009 */
[----:B------:R-:W-:Y:S01]  /*5d30*/  @!P0 IMAD.MOV.U32 R44, RZ, RZ, R10 ;  /* 0x000000ffff2c8224 */ /* 0x000fe200078e000a */
[----:B------:R-:W-:Y:S01]  /*5d40*/  @!P0 F2FP.BF16.PACK_AB R10, R3, R2 ;  /* 0x00000002030a823e */ /* 0x000fe200000010ff */
[----:B------:R-:W-:Y:S01]  /*5d50*/  @!P0 IMAD.MOV.U32 R46, RZ, RZ, R16 ;  /* 0x000000ffff2e8224 */ /* 0x000fe200078e0010 */
[----:B------:R-:W-:Y:S01]  /*5d60*/  @!P0 F2FP.BF16.PACK_AB R3, R7, R6 ;  /* 0x000000060703823e */ /* 0x000fe200000010ff */
[----:B------:R-:W-:Y:S01]  /*5d70*/  @!P0 IMAD.MOV.U32 R47, RZ, RZ, R17 ;  /* 0x000000ffff2f8224 */ /* 0x000fe200078e0011 */
[----:B------:R-:W-:Y:S01]  /*5d80*/  @!P0 F2FP.BF16.PACK_AB R2, R9, R8 ;  /* 0x000000080902823e */ /* 0x000fe200000010ff */
[----:B------:R-:W-:Y:S01]  /*5d90*/  @!P0 IMAD.MOV.U32 R12, RZ, RZ, R10 ;  /* 0x000000ffff0c8224 */ /* 0x000fe200078e000a */
[----:B------:R-:W-:Y:S01]  /*5da0*/  @!P0 MOV R13, R4 ;  /* 0x00000004000d8202 */ /* 0x000fe20000000f00 */
[----:B------:R-:W-:Y:S01]  /*5db0*/  @!P0 IMAD.MOV.U32 R14, RZ, RZ, R3 ;  /* 0x000000ffff0e8224 */ /* 0x000fe200078e0003 */
[----:B------:R1:W-:Y:S01]  /*5dc0*/  STG.E.128 [R70.64], R44 ;  /* 0x0000002c46007986 */ /* 0x0003e2000c101d08 */
[----:B------:R-:W-:Y:S07]  /*5dd0*/  @!P0 IMAD.MOV.U32 R15, RZ, RZ, R2 ;  /* 0x000000ffff0f8224 */ /* 0x000fee00078e0002 */
[----:B------:R1:W-:Y:S02]  /*5de0*/  @!P1 STG.E.128 [R50.64], R12 ;  /* 0x0000000c32009986 */ /* 0x0003e4000c101d08 */
.L_x_240:
[----:B------:R-:W-:Y:S05]  /*5df0*/  BSYNC B0 ;  /* 0x0000000000007941 */ /* 0x000fea0003800000 */
.L_x_239:
[----:B------:R-:W-:Y:S05]  /*5e00*/  IADD3 R61, P1, R178, R64, RZ ;  /* 0x00000040b23d7210 */ /* 0x000fea0007f3e0ff */
[----:B------:R-:W-:Y:S01]  /*5e10*/  IMAD.X R60, R68, 0x1, R125, P1 ;  /* 0x00000001443c7824 */ /* 0x000fe200008e067d */
[----:B------:R-:W-:-:S13]  /*5e20*/  ISETP.GE.OR P1, PT, R150, R66, P6 ;  /* 0x000000429600720c */ /* 0x000fda0003726670 */
[----:B------:R-:W-:-:S05]  /*5e30*/  @P1 BRA `(.L_x_234) ;  /* 0x0000088000001947 */ /* 0x000fca0003800000 */
[----:B-----5:R-:W-:Y:S01]  /*5e40*/  @!P0 SHF.R.U32.HI R5, RZ, 0x10, R57 ;  /* 0x00000010ff058819 */ /* 0x020fe20000011639 */
[----:B-1----:R-:W1:Y:S01]  /*5e50*/  LDS.128 R12, [R117+0x2900] ;  /* 0x00290000750c7984 */ /* 0x002e620000000c00 */
[----:B------:R-:W-:Y:S02]  /*5e60*/  @!P0 SHF.R.U32.HI R3, RZ, 0x10, R21 ;  /* 0x00000010ff038819 */ /* 0x000fe40000011615 */
[----:B------:R-:W-:Y:S02]  /*5e70*/  @!P0 PRMT R34, R62, 0x5410, R5 ;  /* 0x000054103e228816 */ /* 0x000fe40000000005 */
[----:B------:R-:W-:Y:S02]  /*5e80*/  @!P0 SHF.R.U64 R8, R56, 0x10, R57 ;  /* 0x0000001038088819 */ /* 0x000fe40000001239 */
[----:B------:R-:W-:Y:S01]  /*5e90*/  IADD3 R16, P2, P1, R82, R61, R103 ;  /* 0x0000003d52107210 */ /* 0x000fe2000795e067 */
[----:B------:R-:W-:Y:S01]  /*5ea0*/  @!P0 IMAD.U32 R27, R34, 0x10000, RZ ;  /* 0x00010000221b8824 */ /* 0x000fe200078e00ff */
[----:B------:R-:W2:Y:S01]  /*5eb0*/  LDS.128 R44, [R121+0x2900] ;  /* 0x00290000792c7984 */ /* 0x000ea20000000c00 */
[----:B------:R-:W-:Y:S02]  /*5ec0*/  @!P0 SHF.R.U64 R2, R20, 0x10, R21 ;  /* 0x0000001014028819 */ /* 0x000fe40000001215 */
[----:B------:R-:W-:Y:S02]  /*5ed0*/  IADD3.X R18, R85, R60, R105, P2, P1 ;  /* 0x0000003c55127210 */ /* 0x000fe400017e2469 */
[----:B------:R-:W-:Y:S02]  /*5ee0*/  LEA R50, P1, R16, c[0x0][0x1c8], 0x1 ;  /* 0x0000720010327a11 */ /* 0x000fe400078208ff */
[--C-:B------:R-:W-:Y:S02]  /*5ef0*/  @!P0 SHF.R.U64 R6, R22, 0x10, R23.reuse ;  /* 0x0000001016068819 */ /* 0x100fe40000001217 */
[----:B------:R-:W-:Y:S02]  /*5f00*/  LEA.HI.X R51, R16, c[0x0][0x1cc], R18, 0x1, P1 ;  /* 0x0000730010337a11 */ /* 0x000fe400008f0c12 */
[----:B------:R-:W-:Y:S02]  /*5f10*/  @!P0 SHF.R.U32.HI R4, RZ, 0x10, R23 ;  /* 0x00000010ff048819 */ /* 0x000fe40000011617 */
[----:B------:R-:W-:Y:S02]  /*5f20*/  @!P0 PRMT R19, R32, 0x5432, R6 ;  /* 0x0000543220138816 */ /* 0x000fe40000000006 */
[----:B------:R-:W-:Y:S02]  /*5f30*/  @!P0 SHF.R.U64 R9, R58, 0x10, R59 ;  /* 0x000000103a098819 */ /* 0x000fe4000000123b */
[----:B------:R-:W-:Y:S02]  /*5f40*/  @!P0 PRMT R7, R31, 0x5410, R3 ;  /* 0x000054101f078816 */ /* 0x000fe40000000003 */
[----:B------:R-:W-:Y:S02]  /*5f50*/  @!P0 PRMT R17, R63, 0x5432, R9 ;  /* 0x000054323f118816 */ /* 0x000fe40000000009 */
[----:B------:R-:W-:Y:S01]  /*5f60*/  @!P0 PRMT R9, R32, 0x5410, R4 ;  /* 0x0000541020098816 */ /* 0x000fe20000000004 */
[----:B------:R-:W-:Y:S01]  /*5f70*/  @!P0 IMAD.U32 R3, R7, 0x10000, RZ ;  /* 0x0001000007038824 */ /* 0x000fe200078e00ff */
[----:B------:R-:W-:Y:S02]  /*5f80*/  @!P0 LOP3.LUT R36, R17, 0xffff0000, RZ, 0xc0, !PT ;  /* 0xffff000011248812 */ /* 0x000fe400078ec0ff */
[----:B------:R-:W-:Y:S02]  /*5f90*/  @!P0 SHF.R.U32.HI R10, RZ, 0x10, R59 ;  /* 0x00000010ff0a8819 */ /* 0x000fe4000001163b */
[----:B------:R-:W-:Y:S02]  /*5fa0*/  @!P0 PRMT R8, R62, 0x5432, R8 ;  /* 0x000054323e088816 */ /* 0x000fe40000000008 */
[----:B------:R-:W-:Y:S01]  /*5fb0*/  @!P0 PRMT R5, R31, 0x5432, R2 ;  /* 0x000054321f058816 */ /* 0x000fe20000000002 */
[----:B-1----:R-:W-:Y:S01]  /*5fc0*/  @!P0 IMAD.U32 R2, R13, 0x10000, RZ ;  /* 0x000100000d028824 */ /* 0x002fe200078e00ff */
[----:B------:R-:W-:Y:S01]  /*5fd0*/  @!P0 PRMT R11, R63, 0x5410, R10 ;  /* 0x000054103f0b8816 */ /* 0x000fe2000000000a */
[----:B------:R-:W-:Y:S01]  /*5fe0*/  @!P0 IMAD.U32 R20, R8, 0x10000, RZ ;  /* 0x0001000008148824 */ /* 0x000fe200078e00ff */
[----:B------:R-:W-:Y:S01]  /*5ff0*/  @!P0 LOP3.LUT R6, R12, 0xffff0000, RZ, 0xc0, !PT ;  /* 0xffff00000c068812 */ /* 0x000fe200078ec0ff */
[----:B------:R-:W-:Y:S01]  /*6000*/  @!P0 FMUL.FTZ R10, R2, R27 ;  /* 0x0000001b020a8220 */ /* 0x000fe20000410000 */
[----:B------:R-:W-:Y:S01]  /*6010*/  @!P0 LOP3.LUT R22, R8, 0xffff0000, RZ, 0xc0, !PT ;  /* 0xffff000008168812 */ /* 0x000fe200078ec0ff */
[-C--:B------:R-:W-:Y:S01]  /*6020*/  @!P0 FMUL.FTZ R4, R2, R3.reuse ;  /* 0x0000000302048220 */ /* 0x080fe20000410000 */
[----:B------:R-:W-:Y:S01]  /*6030*/  @!P0 SHF.L.U32 R16, R15, 0x10, RZ ;  /* 0x000000100f108819 */ /* 0x000fe200000006ff */
[----:B------:R-:W-:Y:S01]  /*6040*/  @!P0 IMAD.U32 R2, R12, 0x10000, RZ ;  /* 0x000100000c028824 */ /* 0x000fe200078e00ff */
[C---:B--2---:R-:W-:Y:S01]  /*6050*/  @!P0 SHF.L.U32 R30, R45.reuse, 0x10, RZ ;  /* 0x000000102d1e8819 */ /* 0x044fe200000006ff */
[C---:B------:R-:W-:Y:S01]  /*6060*/  @!P0 IMAD.U32 R21, R44.reuse, 0x10000, RZ ;  /* 0x000100002c158824 */ /* 0x040fe200078e00ff */
[----:B------:R-:W-:Y:S01]  /*6070*/  @!P0 LOP3.LUT R23, R44, 0xffff0000, RZ, 0xc0, !PT ;  /* 0xffff00002c178812 */ /* 0x000fe200078ec0ff */
[----:B------:R-:W-:Y:S01]  /*6080*/  @!P0 FMUL.FTZ R8, R2, R20 ;  /* 0x0000001402088220 */ /* 0x000fe20000410000 */
[----:B------:R-:W-:Y:S01]  /*6090*/  @!P0 LOP3.LUT R32, R45, 0xffff0000, RZ, 0xc0, !PT ;  /* 0xffff00002d208812 */ /* 0x000fe200078ec0ff */
[----:B------:R-:W-:Y:S01]  /*60a0*/  @!P0 FFMA.FTZ R56, R30, R3, -R10 ;  /* 0x000000031e388223 */ /* 0x000fe2000001080a */
[----:B------:R-:W-:Y:S01]  /*60b0*/  @!P0 LOP3.LUT R41, R47, 0xffff0000, RZ, 0xc0, !PT ;  /* 0xffff00002f298812 */ /* 0x000fe200078ec0ff */
[----:B------:R-:W-:Y:S01]  /*60c0*/  @!P0 FMUL.FTZ R10, R6, R22 ;  /* 0x00000016060a8220 */ /* 0x000fe20000410000 */
[C---:B------:R-:W-:Y:S01]  /*60d0*/  @!P0 LOP3.LUT R37, R46.reuse, 0xffff0000, RZ, 0xc0, !PT ;  /* 0xffff00002e258812 */ /* 0x040fe200078ec0ff */
[----:B------:R-:W-:Y:S01]  /*60e0*/  @!P0 IMAD.U32 R38, R11, 0x10000, RZ ;  /* 0x000100000b268824 */ /* 0x000fe200078e00ff */
[----:B------:R-:W-:Y:S01]  /*60f0*/  @!P0 SHF.L.U32 R3, R5, 0x10, RZ ;  /* 0x0000001005038819 */ /* 0x000fe200000006ff */
[----:B------:R-:W-:Y:S01]  /*6100*/  @!P0 IMAD.U32 R39, R47, 0x10000, RZ ;  /* 0x000100002f278824 */ /* 0x000fe200078e00ff */
[----:B------:R-:W-:Y:S01]  /*6110*/  @!P0 LOP3.LUT R5, R5, 0xffff0000, RZ, 0xc0, !PT ;  /* 0xffff000005058812 */ /* 0x000fe200078ec0ff */
[----:B------:R-:W-:Y:S01]  /*6120*/  @!P0 IMAD.U32 R35, R46, 0x10000, RZ ;  /* 0x000100002e238824 */ /* 0x000fe200078e00ff */
[----:B------:R-:W-:Y:S01]  /*6130*/  @!P0 LOP3.LUT R18, R15, 0xffff0000, RZ, 0xc0, !PT ;  /* 0xffff00000f128812 */ /* 0x000fe200078ec0ff */
[-C--:B------:R-:W-:Y:S01]  /*6140*/  @!P0 FMUL.FTZ R2, R2, R3.reuse ;  /* 0x0000000302028220 */ /* 0x080fe20000410000 */
[----:B------:R-:W-:Y:S01]  /*6150*/  @!P0 LOP3.LUT R31, R34, 0xffff0000, RZ, 0xc0, !PT ;  /* 0xffff0000221f8812 */ /* 0x000fe200078ec0ff */
[----:B------:R-:W-:Y:S01]  /*6160*/  @!P0 FFMA.FTZ R55, R21, R3, -R8 ;  /* 0x0000000315378223 */ /* 0x000fe20000010808 */
[----:B------:R-:W-:Y:S01]  /*6170*/  @!P0 SHF.L.U32 R34, R17, 0x10, RZ ;  /* 0x0000001011228819 */ /* 0x000fe200000006ff */
[-C--:B------:R-:W-:Y:S01]  /*6180*/  @!P0 FMUL.FTZ R3, R6, R5.reuse ;  /* 0x0000000506038220 */ /* 0x080fe20000410000 */
[----:B------:R-:W-:Y:S01]  /*6190*/  @!P0 LOP3.LUT R17, R9, 0xffff0000, RZ, 0xc0, !PT ;  /* 0xffff000009118812 */ /* 0x000fe200078ec0ff */
[----:B------:R-:W-:Y:S01]  /*61a0*/  @!P0 FFMA.FTZ R54, R23, R5, -R10 ;  /* 0x0000000517368223 */ /* 0x000fe2000001080a */
[C---:B------:R-:W-:Y:S01]  /*61b0*/  @!P0 LOP3.LUT R10, R14.reuse, 0xffff0000, RZ, 0xc0, !PT ;  /* 0xffff00000e0a8812 */ /* 0x040fe200078ec0ff */
[----:B------:R-:W-:Y:S01]  /*61c0*/  @!P0 IMAD.U32 R8, R14, 0x10000, RZ ;  /* 0x000100000e088824 */ /* 0x000fe200078e00ff */
[----:B------:R-:W-:Y:S01]  /*61d0*/  @!P0 LOP3.LUT R5, R7, 0xffff0000, RZ, 0xc0, !PT ;  /* 0xffff000007058812 */ /* 0x000fe200078ec0ff */
[----:B------:R-:W-:Y:S01]  /*61e0*/  @!P0 IMAD.U32 R7, R19, 0x10000, RZ ;  /* 0x0001000013078824 */ /* 0x000fe200078e00ff */
[----:B------:R-:W-:Y:S01]  /*61f0*/  @!P0 LOP3.LUT R6, R13, 0xffff0000, RZ, 0xc0, !PT ;  /* 0xffff00000d068812 */ /* 0x000fe200078ec0ff */
[----:B------:R-:W-:Y:S01]  /*6200*/  @!P0 FMUL.FTZ R42, R16, R38 ;  /* 0x00000026102a8220 */ /* 0x000fe20000410000 */
[----:B------:R-:W-:Y:S01]  /*6210*/  @!P0 LOP3.LUT R40, R11, 0xffff0000, RZ, 0xc0, !PT ;  /* 0xffff00000b288812 */ /* 0x000fe200078ec0ff */
[----:B------:R-:W-:Y:S01]  /*6220*/  @!P0 IMAD.U32 R11, R9, 0x10000, RZ ;  /* 0x00010000090b8824 */ /* 0x000fe200078e00ff */
[----:B------:R-:W-:Y:S01]  /*6230*/  @!P0 LOP3.LUT R9, R19, 0xffff0000, RZ, 0xc0, !PT ;  /* 0xffff000013098812 */ /* 0x000fe200078ec0ff */
[----:B------:R-:W-:Y:S01]  /*6240*/  @!P0 FMUL.FTZ R49, R6, R31 ;  /* 0x0000001f06318220 */ /* 0x000fe20000410000 */
[----:B------:R-:W-:Y:S01]  /*6250*/  ISETP.GE.AND P1, PT, R84, c[0x0][0x1d4], PT ;  /* 0x0000750054007a0c */ /* 0x000fe20003f26270 */
[----:B------:R-:W-:Y:S02]  /*6260*/  @!P0 FMUL.FTZ R19, R18, R40 ;  /* 0x0000002812138220 */ /* 0x000fe40000410000 */
[----:B------:R-:W-:Y:S02]  /*6270*/  @!P0 FMUL.FTZ R48, R8, R34 ;  /* 0x0000002208308220 */ /* 0x000fe40000410000 */
[----:B------:R-:W-:Y:S02]  /*6280*/  @!P0 FMUL.FTZ R43, R10, R36 ;  /* 0x000000240a2b8220 */ /* 0x000fe40000410000 */
[----:B------:R-:W-:Y:S02]  /*6290*/  @!P0 FFMA.FTZ R53, R32, R5, -R49 ;  /* 0x0000000520358223 */ /* 0x000fe40000010831 */
[----:B------:R-:W-:Y:S02]  /*62a0*/  @!P0 FFMA.FTZ R42, R39, R11, -R42 ;  /* 0x0000000b272a8223 */ /* 0x000fe4000001082a */
[----:B------:R-:W-:Y:S02]  /*62b0*/  @!P0 FFMA.FTZ R19, R41, R17, -R19 ;  /* 0x0000001129138223 */ /* 0x000fe40000010813 */
[----:B------:R-:W-:Y:S01]  /*62c0*/  @!P0 FFMA.FTZ R52, R35, R7, -R48 ;  /* 0x0000000723348223 */ /* 0x000fe20000010830 */
[----:B------:R-:W-:Y:S01]  /*62d0*/  @!P0 F2FP.BF16.PACK_AB R48, R53, R56 ;  /* 0x000000383530823e */ /* 0x000fe200000010ff */
[----:B------:R-:W-:Y:S01]  /*62e0*/  @!P0 FFMA.FTZ R49, R37, R9, -R43 ;  /* 0x0000000925318223 */ /* 0x000fe2000001082b */
[----:B------:R-:W-:Y:S01]  /*62f0*/  @!P0 F2FP.BF16.PACK_AB R42, R19, R42 ;  /* 0x0000002a132a823e */ /* 0x000fe200000010ff */
[----:B------:R-:W-:Y:S01]  /*6300*/  @!P0 FFMA.FTZ R2, R20, R21, R2 ;  /* 0x0000001514028223 */ /* 0x000fe20000010002 */
[----:B------:R-:W-:Y:S01]  /*6310*/  @!P0 F2FP.BF16.PACK_AB R43, R54, R55 ;  /* 0x00000037362b823e */ /* 0x000fe200000010ff */
[----:B------:R-:W-:Y:S01]  /*6320*/  @!P0 IMAD.MOV.U32 R45, RZ, RZ, R48 ;  /* 0x000000ffff2d8224 */ /* 0x000fe200078e0030 */
[----:B------:R-:W-:Y:S01]  /*6330*/  @!P0 F2FP.BF16.PACK_AB R19, R49, R52 ;  /* 0x000000343113823e */ /* 0x000fe200000010ff */
[----:B------:R-:W-:Y:S01]  /*6340*/  @!P0 FMUL.FTZ R5, R6, R5 ;  /* 0x0000000506058220 */ /* 0x000fe20000410000 */
[----:B------:R-:W-:Y:S01]  /*6350*/  @!P0 MOV R44, R43 ;  /* 0x0000002b002c8202 */ /* 0x000fe20000000f00 */
[----:B------:R-:W-:Y:S01]  /*6360*/  @!P0 FFMA.FTZ R3, R22, R23, R3 ;  /* 0x0000001716038223 */ /* 0x000fe20000010003 */
[----:B------:R-:W-:Y:S01]  /*6370*/  @!P0 MOV R47, R42 ;  /* 0x0000002a002f8202 */ /* 0x000fe20000000f00 */
[----:B------:R-:W-:Y:S02]  /*6380*/  @!P0 IMAD.MOV.U32 R46, RZ, RZ, R19 ;  /* 0x000000ffff2e8224 */ /* 0x000fe400078e0013 */
[----:B------:R-:W-:Y:S02]  /*6390*/  @!P0 FMUL.FTZ R6, R8, R7 ;  /* 0x0000000708068220 */ /* 0x000fe40000410000 */
[----:B------:R-:W-:Y:S01]  /*63a0*/  @!P0 FFMA.FTZ R4, R27, R30, R4 ;  /* 0x0000001e1b048223 */ /* 0x000fe20000010004 */
[----:B------:R1:W-:Y:S01]  /*63b0*/  STG.E.128 [R50.64], R44 ;  /* 0x0000002c32007986 */ /* 0x0003e2000c101d08 */
[----:B------:R-:W-:Y:S01]  /*63c0*/  @!P0 FMUL.FTZ R7, R10, R9 ;  /* 0x000000090a078220 */ /* 0x000fe20000410000 */
[----:B------:R-:W-:Y:S01]  /*63d0*/  @!P0 F2FP.BF16.PACK_AB R10, R3, R2 ;  /* 0x00000002030a823e */ /* 0x000fe200000010ff */
[----:B------:R-:W-:Y:S02]  /*63e0*/  @!P0 FFMA.FTZ R5, R31, R32, R5 ;  /* 0x000000201f058223 */ /* 0x000fe40000010005 */
[----:B------:R-:W-:Y:S02]  /*63f0*/  @!P0 FMUL.FTZ R8, R16, R11 ;  /* 0x0000000b10088220 */ /* 0x000fe40000410000 */
[----:B------:R-:W-:Y:S01]  /*6400*/  @!P0 FFMA.FTZ R6, R34, R35, R6 ;  /* 0x0000002322068223 */ /* 0x000fe20000010006 */
[----:B------:R-:W-:Y:S01]  /*6410*/  @!P0 F2FP.BF16.PACK_AB R4, R5, R4 ;  /* 0x000000040504823e */ /* 0x000fe200000010ff */
[----:B------:R-:W-:Y:S02]  /*6420*/  @!P0 FMUL.FTZ R9, R18, R17 ;  /* 0x0000001112098220 */ /* 0x000fe40000410000 */
[----:B------:R-:W-:Y:S02]  /*6430*/  @!P0 FFMA.FTZ R7, R36, R37, R7 ;  /* 0x0000002524078223 */ /* 0x000fe40000010007 */
[----:B------:R-:W-:Y:S02]  /*6440*/  @!P0 FFMA.FTZ R8, R38, R39, R8 ;  /* 0x0000002726088223 */ /* 0x000fe40000010008 */
[----:B------:R-:W-:Y:S01]  /*6450*/  @!P0 FFMA.FTZ R9, R40, R41, R9 ;  /* 0x0000002928098223 */ /* 0x000fe20000010009 */
[----:B------:R-:W-:Y:S01]  /*6460*/  @!P0 F2FP.BF16.PACK_AB R3, R7, R6 ;  /* 0x000000060703823e */ /* 0x000fe200000010ff */
[----:B------:R-:W-:Y:S02]  /*6470*/  @!P0 IMAD.MOV.U32 R12, RZ, RZ, R10 ;  /* 0x000000ffff0c8224 */ /* 0x000fe400078e000a */
[----:B------:R-:W-:Y:S01]  /*6480*/  @!P0 IMAD.MOV.U32 R13, RZ, RZ, R4 ;  /* 0x000000ffff0d8224 */ /* 0x000fe200078e0004 */
[----:B------:R-:W-:Y:S02]  /*6490*/  @!P0 F2FP.BF16.PACK_AB R2, R9, R8 ;  /* 0x000000080902823e */ /* 0x000fe400000010ff */
[----:B------:R-:W-:Y:S03]  /*64a0*/  @!P0 MOV R14, R3 ;  /* 0x00000003000e8202 */ /* 0x000fe60000000f00 */
[----:B------:R-:W-:Y:S01]  /*64b0*/  @!P0 IMAD.MOV.U32 R15, RZ, RZ, R2 ;  /* 0x000000ffff0f8224 */ /* 0x000fe200078e0002 */
[----:B------:R-:W-:-:S05]  /*64c0*/  @P1 BRA `(.L_x_234) ;  /* 0x000001f000001947 */ /* 0x000fca0003800000 */
[----:B------:R-:W-:Y:S04]  /*64d0*/  IADD3 R3, P1, P0, R82, R61, R84 ;  /* 0x0000003d52037210 */ /* 0x000fe8000783e054 */
[----:B------:R-:W-:Y:S02]  /*64e0*/  IADD3.X R4, R85, R60, R104, P1, P0 ;  /* 0x0000003c55047210 */ /* 0x000fe40000fe0468 */
[C---:B------:R-:W-:Y:S04]  /*64f0*/  LEA R2, P0, R3.reuse, c[0x0][0x1c8], 0x1 ;  /* 0x0000720003027a11 */ /* 0x040fe800078008ff */
[----:B------:R-:W-:Y:S05]  /*6500*/  LEA.HI.X R3, R3, c[0x0][0x1cc], R4, 0x1, P0 ;  /* 0x0000730003037a11 */ /* 0x000fea00000f0c04 */
[----:B------:R2:W-:Y:S01]  /*6510*/  STG.E.128 [R2.64], R12 ;  /* 0x0000000c02007986 */ /* 0x0005e2000c101d08 */
[----:B------:R-:W-:-:S05]  /*6520*/  BRA `(.L_x_234) ;  /* 0x0000019000007947 */ /* 0x000fca0003800000 */
.L_x_218:
[----:B------:R-:W-:Y:S01]  /*6530*/  ISETP.NE.AND P1, PT, R90, RZ, PT ;  /* 0x000000ff5a00720c */ /* 0x000fe20003f25270 */
[----:B------:R-:W-:Y:S01]  /*6540*/  IMAD R2, R33, -0x50, R0 ;  /* 0xffffffb021027824 */ /* 0x000fe200078e0200 */
[----:B------:R-:W-:Y:S04]  /*6550*/  BSSY B0, `(.L_x_241) ;  /* 0x0000008000007945 */ /* 0x000fe80003800000 */
[----:B------:R-:W-:Y:S04]  /*6560*/  IMNMX R2, R2, 0x50, PT ;  /* 0x0000005002027817 */ /* 0x000fe80003800200 */
[----:B------:R-:W-:-:S13]  /*6570*/  ISETP.GE.AND P0, PT, R190, R2, PT ;  /* 0x00000002be00720c */ /* 0x000fda0003f06270 */
[----:B------:R-:W-:-:S05]  /*6580*/  @P0 BRA `(.L_x_242) ;  /* 0x0000004000000947 */ /* 0x000fca0003800000 */
[----:B------:R-:W1:Y:S04]  /*6590*/  @!P6 LDS.128 R8, [R80+0x2800] ;  /* 0x002800005008e984 */ /* 0x000e680000000c00 */
[----:B------:R-:W2:Y:S04]  /*65a0*/  @!P1 LDS.128 R4, [R81+0x2800] ;  /* 0x0028000051049984 */ /* 0x000ea80000000c00 */
[----:B-1----:R1:W-:Y:S04]  /*65b0*/  @!P6 STG.E.128 [R54.64], R8 ;  /* 0x000000083600e986 */ /* 0x0023e8000c101d08 */
[----:B--2---:R1:W-:Y:S02]  /*65c0*/  @!P1 STG.E.128 [R54.64+0x40], R4 ;  /* 0x0000400436009986 */ /* 0x0043e4000c101d08 */
.L_x_242:
[----:B------:R-:W-:Y:S05]  /*65d0*/  BSYNC B0 ;  /* 0x0000000000007941 */ /* 0x000fea0003800000 */
.L_x_241:
[----:B------:R-:W-:Y:S01]  /*65e0*/  ISETP.GE.AND P0, PT, R148, R2, PT ;  /* 0x000000029400720c */ /* 0x000fe20003f06270 */
[----:B------:R-:W-:-:S12]  /*65f0*/  BSSY B0, `(.L_x_243) ;  /* 0x0000006000007945 */ /* 0x000fd80003800000 */
[----:B------:R-:W-:-:S05]  /*6600*/  @P0 BRA `(.L_x_244) ;  /* 0x0000004000000947 */ /* 0x000fca0003800000 */
[----:B-1----:R-:W1:Y:S04]  /*6610*/  @!P6 LDS.128 R8, [R80+0x3800] ;  /* 0x003800005008e984 */ /* 0x002e680000000c00 */
[----:B------:R-:W2:Y:S04]  /*6620*/  @!P1 LDS.128 R4, [R81+0x3800] ;  /* 0x0038000051049984 */ /* 0x000ea80000000c00 */
[----:B-1----:R1:W-:Y:S04]  /*6630*/  @!P6 STG.E.128 [R60.64], R8 ;  /* 0x000000083c00e986 */ /* 0x0023e8000c101d08 */
[----:B--2---:R1:W-:Y:S02]  /*6640*/  @!P1 STG.E.128 [R60.64+0x40], R4 ;  /* 0x000040043c009986 */ /* 0x0043e4000c101d08 */
.L_x_244:
[----:B------:R-:W-:Y:S05]  /*6650*/  BSYNC B0 ;  /* 0x0000000000007941 */ /* 0x000fea0003800000 */
.L_x_243:
[----:B------:R-:W-:-:S13]  /*6660*/  ISETP.GE.AND P0, PT, R150, R2, PT ;  /* 0x000000029600720c */ /* 0x000fda0003f06270 */
[----:B------:R-:W-:-:S05]  /*6670*/  @P0 BRA `(.L_x_234) ;  /* 0x0000004000000947 */ /* 0x000fca0003800000 */
[----:B-1----:R-:W1:Y:S04]  /*6680*/  @!P6 LDS.128 R8, [R80+0x4800] ;  /* 0x004800005008e984 */ /* 0x002e680000000c00 */
[----:B------:R-:W2:Y:S04]  /*6690*/  @!P1 LDS.128 R4, [R81+0x4800] ;  /* 0x0048000051049984 */ /* 0x000ea80000000c00 */
[----:B-1----:R1:W-:Y:S04]  /*66a0*/  @!P6 STG.E.128 [R62.64], R8 ;  /* 0x000000083e00e986 */ /* 0x0023e8000c101d08 */
[----:B--2---:R1:W-:Y:S02]  /*66b0*/  @!P1 STG.E.128 [R62.64+0x40], R4 ;  /* 0x000040043e009986 */ /* 0x0043e4000c101d08 */
.L_x_234:
[----:B------:R-:W-:Y:S05]  /*66c0*/  BSYNC B2 ;  /* 0x0000000000027941 */ /* 0x000fea0003800000 */
.L_x_217:
[C---:B-12---:R-:W-:Y:S01]  /*66d0*/  IMAD R15, R33.reuse, -0x50, RZ ;  /* 0xffffffb0210f7824 */ /* 0x046fe200078e02ff */
[----:B------:R-:W-:Y:S01]  /*66e0*/  BSSY B0, `(.L_x_245) ;  /* 0x000005c000007945 */ /* 0x000fe20003800000 */
[----:B------:R-:W-:Y:S02]  /*66f0*/  IMAD R2, R88, 0x50, RZ ;  /* 0x0000005058027824 */ /* 0x000fe400078e02ff */
[----:B-----5:R-:W-:Y:S02]  /*6700*/  IMAD.IADD R4, R116, 0x1, R15 ;  /* 0x0000000174047824 */ /* 0x020fe400078e020f */
[----:B------:R-:W-:Y:S03]  /*6710*/  IMAD.WIDE.U32 R16, R33, 0x50, RZ ;  /* 0x0000005021107825 */ /* 0x000fe600078e00ff */
[C---:B------:R-:W-:Y:S01]  /*6720*/  ISETP.GE.AND P4, PT, R4.reuse, 0x11, PT ;  /* 0x000000110400780c */ /* 0x040fe20003f86270 */
[----:B------:R-:W-:Y:S01]  /*6730*/  IMAD.IADD R17, R17, 0x1, R2 ;  /* 0x0000000111117824 */ /* 0x000fe200078e0202 */
[----:B------:R-:W-:Y:S02]  /*6740*/  ISETP.GE.AND P3, PT, R4, 0x1, PT ;  /* 0x000000010400780c */ /* 0x000fe40003f66270 */
[----:B------:R-:W-:Y:S02]  /*6750*/  IADD3 R2, P0, R122, R16, RZ ;  /* 0x000000107a027210 */ /* 0x000fe40007f1e0ff */
[C---:B------:R-:W-:Y:S02]  /*6760*/  ISETP.GE.AND P2, PT, R4.reuse, 0x21, PT ;  /* 0x000000210400780c */ /* 0x040fe40003f46270 */
[----:B------:R-:W-:Y:S02]  /*6770*/  IADD3.X R3, R17, R131, RZ, P0, !PT ;  /* 0x0000008311037210 */ /* 0x000fe400007fe4ff */
[----:B------:R-:W-:Y:S03]  /*6780*/  ISETP.GE.AND P1, PT, R4, 0x31, PT ;  /* 0x000000310400780c */ /* 0x000fe60003f26270 */
[C---:B------:R-:W-:Y:S02]  /*6790*/  @P4 IADD3 R5, P0, R2.reuse, 0x10, RZ ;  /* 0x0000001002054810 */ /* 0x040fe40007f1e0ff */
[----:B------:R-:W-:Y:S01]  /*67a0*/  @P3 IMAD R9, R3, c[0x0][0x258], RZ ;  /* 0x0000960003093a24 */ /* 0x000fe200078e02ff */
[-C--:B------:R-:W-:Y:S01]  /*67b0*/  @P3 MOV R6, R86.reuse ;  /* 0x0000005600063202 */ /* 0x080fe20000000f00 */
[----:B------:R-:W-:Y:S02]  /*67c0*/  @P3 IMAD.MOV.U32 R7, RZ, RZ, R89 ;  /* 0x000000ffff073224 */ /* 0x000fe400078e0059 */
[----:B------:R-:W-:Y:S01]  /*67d0*/  @P4 IMAD.X R10, RZ, RZ, R3, P0 ;  /* 0x000000ffff0a4224 */ /* 0x000fe200000e0603 */
[C---:B------:R-:W-:Y:S01]  /*67e0*/  @P2 IADD3 R8, P0, R2.reuse, 0x20, RZ ;  /* 0x0000002002082810 */ /* 0x040fe20007f1e0ff */
[C---:B------:R-:W-:Y:S04]  /*67f0*/  @P3 IMAD.WIDE.U32 R6, R2.reuse, c[0x0][0x258], R6 ;  /* 0x0000960002063a25 */ /* 0x040fe800078e0006 */
[----:B------:R-:W-:Y:S02]  /*6800*/  @P3 IMAD R9, R2, c[0x0][0x25c], R9 ;  /* 0x0000970002093a24 */ /* 0x000fe400078e0209 */
[----:B------:R-:W-:Y:S01]  /*6810*/  @P2 IMAD.X R14, RZ, RZ, R3, P0 ;  /* 0x000000ffff0e2224 */ /* 0x000fe200000e0603 */
[----:B------:R-:W-:Y:S01]  /*6820*/  @P3 LEA R12, P0, R6, c[0x0][0x250], 0x1 ;  /* 0x00009400060c3a11 */ /* 0x000fe200078008ff */
[----:B------:R-:W-:Y:S02]  /*6830*/  @P3 IMAD.IADD R7, R7, 0x1, R9 ;  /* 0x0000000107073824 */ /* 0x000fe400078e0209 */
[----:B------:R-:W-:Y:S03]  /*6840*/  @P4 IMAD R9, R10, c[0x0][0x258], RZ ;  /* 0x000096000a094a24 */ /* 0x000fe600078e02ff */
[----:B------:R-:W-:Y:S01]  /*6850*/  @P3 LEA.HI.X R13, R6, c[0x0][0x254], R7, 0x1, P0 ;  /* 0x00009500060d3a11 */ /* 0x000fe200000f0c07 */
[----:B------:R-:W-:Y:S01]  /*6860*/  @P4 IMAD.MOV.U32 R7, RZ, RZ, R89 ;  /* 0x000000ffff074224 */ /* 0x000fe200078e0059 */
[-C--:B------:R-:W-:Y:S05]  /*6870*/  @P4 MOV R6, R86.reuse ;  /* 0x0000005600064202 */ /* 0x080fea0000000f00 */
[C---:B------:R-:W-:Y:S04]  /*6880*/  @P4 IMAD.WIDE.U32 R6, R5.reuse, c[0x0][0x258], R6 ;  /* 0x0000960005064a25 */ /* 0x040fe800078e0006 */
[----:B------:R-:W-:Y:S01]  /*6890*/  @P4 IMAD R5, R5, c[0x0][0x25c], R9 ;  /* 0x0000970005054a24 */ /* 0x000fe200078e0209 */
[C---:B------:R-:W-:Y:S03]  /*68a0*/  @P4 LEA R10, P0, R6.reuse, c[0x0][0x250], 0x1 ;  /* 0x00009400060a4a11 */ /* 0x040fe600078008ff */
[----:B------:R-:W-:Y:S02]  /*68b0*/  @P4 IMAD.IADD R5, R7, 0x1, R5 ;  /* 0x0000000107054824 */ /* 0x000fe400078e0205 */
[----:B------:R-:W-:Y:S03]  /*68c0*/  @P2 IMAD.MOV.U32 R7, RZ, RZ, R89 ;  /* 0x000000ffff072224 */ /* 0x000fe600078e0059 */
[----:B------:R-:W-:Y:S01]  /*68d0*/  @P4 LEA.HI.X R11, R6, c[0x0][0x254], R5, 0x1, P0 ;  /* 0x00009500060b4a11 */ /* 0x000fe200000f0c05 */
[----:B------:R-:W-:Y:S01]  /*68e0*/  @P2 IMAD R5, R14, c[0x0][0x258], RZ ;  /* 0x000096000e052a24 */ /* 0x000fe200078e02ff */
[-C--:B------:R-:W-:Y:S03]  /*68f0*/  @P2 MOV R6, R86.reuse ;  /* 0x0000005600062202 */ /* 0x080fe60000000f00 */
[C---:B------:R-:W-:Y:S02]  /*6900*/  @P2 IMAD R5, R8.reuse, c[0x0][0x25c], R5 ;  /* 0x0000970008052a24 */ /* 0x040fe400078e0205 */
[----:B------:R-:W-:Y:S05]  /*6910*/  @P2 IMAD.WIDE.U32 R6, R8, c[0x0][0x258], R6 ;  /* 0x0000960008062a25 */ /* 0x000fea00078e0006 */
[C---:B------:R-:W-:Y:S02]  /*6920*/  @P2 LEA R8, P0, R6.reuse, c[0x0][0x250], 0x1 ;  /* 0x0000940006082a11 */ /* 0x040fe400078008ff */
[----:B------:R-:W-:Y:S04]  /*6930*/  @P2 IADD3 R5, R7, R5, RZ ;  /* 0x0000000507052210 */ /* 0x000fe80007ffe0ff */
[----:B------:R-:W-:Y:S02]  /*6940*/  @P2 LEA.HI.X R9, R6, c[0x0][0x254], R5, 0x1, P0 ;  /* 0x0000950006092a11 */ /* 0x000fe400000f0c05 */
[----:B------:R-:W-:Y:S05]  /*6950*/  @P1 IADD3 R5, P0, R2, 0x30, RZ ;  /* 0x0000003002051810 */ /* 0x000fea0007f1e0ff */
[----:B------:R-:W-:Y:S01]  /*6960*/  @P1 IMAD.X R6, RZ, RZ, R3, P0 ;  /* 0x000000ffff061224 */ /* 0x000fe200000e0603 */
[----:B------:R-:W-:Y:S03]  /*6970*/  ISETP.GE.AND P0, PT, R4, 0x41, PT ;  /* 0x000000410400780c */ /* 0x000fe60003f06270 */
[----:B------:R-:W-:Y:S10]  /*6980*/  @P1 IMAD R6, R6, c[0x0][0x258], RZ ;  /* 0x0000960006061a24 */ /* 0x000ff400078e02ff */
[----:B------:R-:W-:Y:S01]  /*6990*/  @P0 IADD3 R4, P5, R2, 0x40, RZ ;  /* 0x0000004002040810 */ /* 0x000fe20007fbe0ff */
[----:B------:R-:W-:Y:S03]  /*69a0*/  @P1 IMAD.MOV.U32 R2, RZ, RZ, R86 ;  /* 0x000000ffff021224 */ /* 0x000fe600078e0056 */
[----:B------:R-:W-:Y:S02]  /*69b0*/  @P0 IADD3.X R14, RZ, R3, RZ, P5, !PT ;  /* 0x00000003ff0e0210 */ /* 0x000fe40002ffe4ff */
[----:B------:R-:W-:Y:S05]  /*69c0*/  @P1 MOV R3, R89 ;  /* 0x0000005900031202 */ /* 0x000fea0000000f00 */
[C---:B------:R-:W-:Y:S04]  /*69d0*/  @P1 IMAD.WIDE.U32 R2, R5.reuse, c[0x0][0x258], R2 ;  /* 0x0000960005021a25 */ /* 0x040fe800078e0002 */
[----:B------:R-:W-:Y:S01]  /*69e0*/  @P1 IMAD R5, R5, c[0x0][0x25c], R6 ;  /* 0x0000970005051a24 */ /* 0x000fe200078e0206 */
[----:B------:R-:W-:Y:S03]  /*69f0*/  @P1 LEA R6, P5, R2, c[0x0][0x250], 0x1 ;  /* 0x0000940002061a11 */ /* 0x000fe600078a08ff */
[----:B------:R-:W-:Y:S02]  /*6a00*/  @P1 IMAD.IADD R3, R3, 0x1, R5 ;  /* 0x0000000103031824 */ /* 0x000fe400078e0205 */
[----:B------:R-:W-:Y:S03]  /*6a10*/  @P0 IMAD R5, R14, c[0x0][0x258], RZ ;  /* 0x000096000e050a24 */ /* 0x000fe600078e02ff */
[----:B------:R-:W-:Y:S01]  /*6a20*/  @P1 LEA.HI.X R7, R2, c[0x0][0x254], R3, 0x1, P5 ;  /* 0x0000950002071a11 */ /* 0x000fe200028f0c03 */
[----:B------:R-:W-:Y:S01]  /*6a30*/  @P0 IMAD.MOV.U32 R3, RZ, RZ, R89 ;  /* 0x000000ffff030224 */ /* 0x000fe200078e0059 */
[----:B------:R-:W-:Y:S05]  /*6a40*/  @P0 MOV R2, R86 ;  /* 0x0000005600020202 */ /* 0x000fea0000000f00 */
[C---:B------:R-:W-:Y:S04]  /*6a50*/  @P0 IMAD.WIDE.U32 R2, R4.reuse, c[0x0][0x258], R2 ;  /* 0x0000960004020a25 */ /* 0x040fe800078e0002 */
[----:B------:R-:W-:Y:S05]  /*6a60*/  @P0 IMAD R4, R4, c[0x0][0x25c], R5 ;  /* 0x0000970004040a24 */ /* 0x000fea00078e0205 */
[----:B------:R-:W-:Y:S02]  /*6a70*/  @P0 IADD3 R3, R3, R4, RZ ;  /* 0x0000000403030210 */ /* 0x000fe40007ffe0ff */
[C---:B------:R-:W-:Y:S04]  /*6a80*/  @P0 LEA R4, P5, R2.reuse, c[0x0][0x250], 0x1 ;  /* 0x0000940002040a11 */ /* 0x040fe800078a08ff */
[----:B------:R-:W-:Y:S01]  /*6a90*/  @P0 LEA.HI.X R5, R2, c[0x0][0x254], R3, 0x1, P5 ;  /* 0x0000950002050a11 */ /* 0x000fe200028f0c03 */
[----:B------:R-:W-:Y:S01]  /*6aa0*/  IMAD.IADD R2, R15, 0x1, R0 ;  /* 0x000000010f027824 */ /* 0x000fe200078e0200 */
[----:B------:R-:W-:-:S13]  /*6ab0*/  ISETP.NE.AND P5, PT, R132, RZ, PT ;  /* 0x000000ff8400720c */ /* 0x000fda0003fa5270 */
[----:B------:R-:W-:Y:S01]  /*6ac0*/  @!PT LDS RZ, [RZ] ;  /* 0x00000000fffff984 */ /* 0x000fe20000000800 */
[----:B------:R-:W-:Y:S01]  /*6ad0*/  @!PT LDS RZ, [RZ] ;  /* 0x00000000fffff984 */ /* 0x000fe20000000800 */
[----:B------:R-:W-:Y:S01]  /*6ae0*/  @!PT LDS RZ, [RZ] ;  /* 0x00000000fffff984 */ /* 0x000fe20000000800 */
[----:B------:R1:W-:Y:S08]  /*6af0*/  @P3 LDGSTS.E.BYPASS.LTC128B.128 [R216+0x100], [R12.64], !P5 ;  /* 0x001000000cd83fae */ /* 0x0003f0000e901d48 */
[----:B------:R1:W-:Y:S08]  /*6b00*/  @P4 LDGSTS.E.BYPASS.LTC128B.128 [R216+0x900], [R10.64], !P5 ;  /* 0x009000000ad84fae */ /* 0x0003f0000e901d48 */
[----:B------:R2:W-:Y:S08]  /*6b10*/  @P2 LDGSTS.E.BYPASS.LTC128B.128 [R216+0x1100], [R8.64], !P5 ;  /* 0x0110000008d82fae */ /* 0x0005f0000e901d48 */
[----:B------:R3:W-:Y:S08]  /*6b20*/  @P1 LDGSTS.E.BYPASS.LTC128B.128 [R216+0x1900], [R6.64], !P5 ;  /* 0x0190000006d81fae */ /* 0x0007f0000e901d48 */
[----:B------:R1:W-:Y:S08]  /*6b30*/  @P0 LDGSTS.E.BYPASS.LTC128B.128 [R216+0x2100], [R4.64], !P5 ;  /* 0x0210000004d80fae */ /* 0x0003f0000e901d48 */
[----:B------:R-:W0:Y:S01]  /*6b40*/  LDGDEPBAR ;  /* 0x00000000000079af */ /* 0x000e220000000000 */
[----:B---3--:R-:W-:Y:S02]  /*6b50*/  IMNMX R7, R2, 0x50, PT ;  /* 0x0000005002077817 */ /* 0x008fe40003800200 */
[----:B------:R-:W-:Y:S02]  /*6b60*/  IADD3 R6, P0, R130, R16, RZ ;  /* 0x0000001082067210 */ /* 0x000fe40007f1e0ff */
[----:B------:R-:W-:Y:S02]  /*6b70*/  ISETP.GE.AND P1, PT, R190, R7, PT ;  /* 0x00000007be00720c */ /* 0x000fe40003f26270 */
[----:B--2---:R-:W-:Y:S01]  /*6b80*/  IADD3.X R8, R17, R129, RZ, P0, !PT ;  /* 0x0000008111087210 */ /* 0x004fe200007fe4ff */
[----:B------:R-:W-:Y:S04]  /*6b90*/  DEPBAR.LE SB0, 0x0 ;  /* 0x000080000000791a */ /* 0x000fe80000000000 */
[----:B------:R-:W-:Y:S06]  /*6ba0*/  BAR.SYNC.DEFER_BLOCKING 0x0 ;  /* 0x0000000000007b1d */ /* 0x000fec0000010000 */
[----:B------:R-:W-:-:S05]  /*6bb0*/  @P1 BRA `(.L_x_246) ;  /* 0x000000e000001947 */ /* 0x000fca0003800000 */
[----:B-1----:R-:W-:Y:S01]  /*6bc0*/  MOV R5, R102 ;  /* 0x0000006600057202 */ /* 0x002fe20000000f00 */
[----:B------:R-:W-:Y:S01]  /*6bd0*/  IMAD R2, R8, c[0x0][0x208], RZ ;  /* 0x0000820008027a24 */ /* 0x000fe200078e02ff */
[----:B------:R-:W-:Y:S01]  /*6be0*/  ISETP.GE.AND P1, PT, R28, c[0x0][0x1d4], PT ;  /* 0x000075001c007a0c */ /* 0x000fe20003f26270 */
[----:B------:R-:W-:Y:S02]  /*6bf0*/  IMAD.MOV.U32 R4, RZ, RZ, R92 ;  /* 0x000000ffff047224 */ /* 0x000fe400078e005c */
[C---:B------:R-:W-:Y:S02]  /*6c00*/  IMAD R2, R6.reuse, c[0x0][0x20c], R2 ;  /* 0x0000830006027a24 */ /* 0x040fe400078e0202 */
[----:B------:R-:W-:Y:S04]  /*6c10*/  IMAD.WIDE.U32 R4, R6, c[0x0][0x208], R4 ;  /* 0x0000820006047a25 */ /* 0x000fe800078e0004 */
[----:B------:R-:W-:Y:S01]  /*6c20*/  IMAD.IADD R3, R5, 0x1, R2 ;  /* 0x0000000105037824 */ /* 0x000fe200078e0202 */
[C---:B------:R-:W-:Y:S03]  /*6c30*/  LEA R2, P0, R4.reuse, c[0x0][0x1f8], 0x1 ;  /* 0x00007e0004027a11 */ /* 0x040fe600078008ff */
[----:B------:R-:W1:Y:S01]  /*6c40*/  @!P1 LDS.128 R16, [R80] ;  /* 0x0000000050109984 */ /* 0x000e620000000c00 */
[----:B------:R-:W-:Y:S02]  /*6c50*/  LEA.HI.X R3, R4, c[0x0][0x1fc], R3, 0x1, P0 ;  /* 0x00007f0004037a11 */ /* 0x000fe400000f0c03 */
[----:B------:R-:W-:-:S13]  /*6c60*/  ISETP.GE.AND P0, PT, R91, c[0x0][0x1d4], PT ;  /* 0x000075005b007a0c */ /* 0x000fda0003f06270 */
[----:B------:R-:W2:Y:S04]  /*6c70*/  @!P0 LDS.128 R12, [R81] ;  /* 0x00000000510c8984 */ /* 0x000ea80000000c00 */
[----:B-1----:R1:W-:Y:S04]  /*6c80*/  @!P1 STG.E.128 [R2.64], R16 ;  /* 0x0000001002009986 */ /* 0x0023e8000c101d08 */
[----:B--2---:R1:W-:Y:S02]  /*6c90*/  @!P0 STG.E.128 [R2.64+0x40], R12 ;  /* 0x0000400c02008986 */ /* 0x0043e4000c101d08 */
.L_x_246:
[----:B-1----:R-:W-:Y:S05]  /*6ca0*/  BSYNC B0 ;  /* 0x0000000000007941 */ /* 0x002fea0003800000 */
.L_x_245:
[----:B------:R-:W-:Y:S01]  /*6cb0*/  ISETP.GE.AND P0, PT, R148, R7, PT ;  /* 0x000000079400720c */ /* 0x000fe20003f06270 */
[----:B------:R-:W-:-:S12]  /*6cc0*/  BSSY B0, `(.L_x_247) ;  /* 0x0000012000007945 */ /* 0x000fd80003800000 */
[----:B------:R-:W-:-:S05]  /*6cd0*/  @P0 BRA `(.L_x_248) ;  /* 0x0000010000000947 */ /* 0x000fca0003800000 */
[----:B------:R-:W-:Y:S01]  /*6ce0*/  IADD3 R2, P0, R6, 0x20, RZ ;  /* 0x0000002006027810 */ /* 0x000fe20007f1e0ff */
[----:B------:R-:W-:Y:S01]  /*6cf0*/  IMAD.MOV.U32 R4, RZ, RZ, R92 ;  /* 0x000000ffff047224 */ /* 0x000fe200078e005c */
[----:B------:R-:W-:Y:S02]  /*6d00*/  MOV R5, R102 ;  /* 0x0000006600057202 */ /* 0x000fe40000000f00 */
[----:B------:R-:W-:Y:S01]  /*6d10*/  ISETP.GE.AND P1, PT, R28, c[0x0][0x1d4], PT ;  /* 0x000075001c007a0c */ /* 0x000fe20003f26270 */
[----:B------:R-:W-:Y:S02]  /*6d20*/  IMAD.X R3, RZ, RZ, R8, P0 ;  /* 0x000000ffff037224 */ /* 0x000fe400000e0608 */
[C---:B------:R-:W-:Y:S04]  /*6d30*/  IMAD.WIDE.U32 R4, R2.reuse, c[0x0][0x208], R4 ;  /* 0x0000820002047a25 */ /* 0x040fe800078e0004 */
[----:B------:R-:W-:Y:S04]  /*6d40*/  IMAD R3, R3, c[0x0][0x208], RZ ;  /* 0x0000820003037a24 */ /* 0x000fe800078e02ff */
[----:B------:R-:W-:Y:S01]  /*6d50*/  IMAD R3, R2, c[0x0][0x20c], R3 ;  /* 0x0000830002037a24 */ /* 0x000fe200078e0203 */
[C---:B------:R-:W-:Y:S01]  /*6d60*/  LEA R2, P0, R4.reuse, c[0x0][0x1f8], 0x1 ;  /* 0x00007e0004027a11 */ /* 0x040fe200078008ff */
[----:B------:R-:W1:Y:S02]  /*6d70*/  @!P1 LDS.128 R16, [R80+0x1000] ;  /* 0x0010000050109984 */ /* 0x000e640000000c00 */
[----:B------:R-:W-:Y:S05]  /*6d80*/  IMAD.IADD R3, R5, 0x1, R3 ;  /* 0x0000000105037824 */ /* 0x000fea00078e0203 */
[----:B------:R-:W-:Y:S02]  /*6d90*/  LEA.HI.X R3, R4, c[0x0][0x1fc], R3, 0x1, P0 ;  /* 0x00007f0004037a11 */ /* 0x000fe400000f0c03 */
[----:B------:R-:W-:-:S13]  /*6da0*/  ISETP.GE.AND P0, PT, R91, c[0x0][0x1d4], PT ;  /* 0x000075005b007a0c */ /* 0x000fda0003f06270 */
[----:B------:R-:W2:Y:S04]  /*6db0*/  @!P0 LDS.128 R12, [R81+0x1000] ;  /* 0x00100000510c8984 */ /* 0x000ea80000000c00 */
[----:B-1----:R1:W-:Y:S04]  /*6dc0*/  @!P1 STG.E.128 [R2.64], R16 ;  /* 0x0000001002009986 */ /* 0x0023e8000c101d08 */
[----:B--2---:R1:W-:Y:S02]  /*6dd0*/  @!P0 STG.E.128 [R2.64+0x40], R12 ;  /* 0x0000400c02008986 */ /* 0x0043e4000c101d08 */
.L_x_248:
[----:B------:R-:W-:Y:S05]  /*6de0*/  BSYNC B0 ;  /* 0x0000000000007941 */ /* 0x000fea0003800000 */
.L_x_247:
[----:B------:R-:W-:Y:S01]  /*6df0*/  ISETP.GE.AND P0, PT, R150, R7, PT ;  /* 0x000000079600720c */ /* 0x000fe20003f06270 */
[----:B------:R-:W-:-:S12]  /*6e00*/  BSSY B0, `(.L_x_249) ;  /* 0x0000012000007945 */ /* 0x000fd80003800000 */
[----:B------:R-:W-:-:S05]  /*6e10*/  @P0 BRA `(.L_x_250) ;  /* 0x0000010000000947 */ /* 0x000fca0003800000 */
[----:B-1----:R-:W-:Y:S01]  /*6e20*/  IADD3 R2, P0, R6, 0x40, RZ ;  /* 0x0000004006027810 */ /* 0x002fe20007f1e0ff */
        /* <DEDUP_REMOVED lines=15> */
.L_x_250:
[----:B------:R-:W-:Y:S05]  /*6f20*/  BSYNC B0 ;  /* 0x0000000000007941 */ /* 0x000fea0003800000 */
.L_x_249:
[C---:B------:R-:W-:Y:S02]  /*6f30*/  ISETP.GT.AND P0, PT, R33.reuse, R127, PT ;  /* 0x0000007f2100720c */ /* 0x040fe40003f04270 */
[----:B------:R-:W-:Y:S11]  /*6f40*/  IADD3 R33, R33, -0x1, RZ ;  /* 0xffffffff21217810 */ /* 0x000ff60007ffe0ff */
[----:B-1----:R-:W-:Y:S01]  /*6f50*/  @P0 SHF.R.S32.HI R5, RZ, 0x1f, R33 ;  /* 0x0000001fff050819 */ /* 0x002fe20000011421 */
[----:B------:R-:W-:Y:S02]  /*6f60*/  @P0 IMAD R4, R171, R33, RZ ;  /* 0x00000021ab040224 */ /* 0x000fe400078e02ff */
[----:B------:R-:W-:Y:S02]  /*6f70*/  @P0 IMAD.MOV.U32 R2, RZ, RZ, R114 ;  /* 0x000000ffff020224 */ /* 0x000fe400078e0072 */
[----:B------:R-:W-:Y:S02]  /*6f80*/  @P0 IMAD.MOV.U32 R3, RZ, RZ, R113 ;  /* 0x000000ffff030224 */ /* 0x000fe400078e0071 */
[-C--:B------:R-:W-:Y:S02]  /*6f90*/  @P0 IMAD R4, R5, R146.reuse, R4 ;  /* 0x0000009205040224 */ /* 0x080fe400078e0204 */
[----:B------:R-:W-:Y:S04]  /*6fa0*/  @P0 IMAD.WIDE.U32 R2, R33, R146, R2 ;  /* 0x0000009221020225 */ /* 0x000fe800078e0002 */
[----:B------:R-:W-:Y:S01]  /*6fb0*/  @P0 IMAD.IADD R3, R3, 0x1, R4 ;  /* 0x0000000103030824 */ /* 0x000fe200078e0204 */
[C---:B------:R-:W-:Y:S04]  /*6fc0*/  @P0 LEA R8, P1, R2.reuse, c[0x0][0x220], 0x1 ;  /* 0x0000880002080a11 */ /* 0x040fe800078208ff */
[----:B------:R-:W-:Y:S02]  /*6fd0*/  @P0 LEA.HI.X R9, R2, c[0x0][0x224], R3, 0x1, P1 ;  /* 0x0000890002090a11 */ /* 0x000fe400008f0c03 */
[----:B------:R-:W-:Y:S03]  /*6fe0*/  @P0 IADD3 R6, P1, R8, R154, RZ ;  /* 0x0000009a08060210 */ /* 0x000fe60007f3e0ff */
[----:B------:R-:W-:Y:S01]  /*6ff0*/  @!PT LDS RZ, [RZ] ;  /* 0x00000000fffff984 */ /* 0x000fe20000000800 */
[----:B------:R-:W-:Y:S01]  /*7000*/  @!PT LDS RZ, [RZ] ;  /* 0x00000000fffff984 */ /* 0x000fe20000000800 */
[----:B------:R-:W-:Y:S01]  /*7010*/  @!PT LDS RZ, [RZ] ;  /* 0x00000000fffff984 */ /* 0x000fe20000000800 */
[----:B------:R1:W-:Y:S01]  /*7020*/  @P0 LDGSTS.E.BYPASS.LTC128B.128 [R216+0x2900], [R8.64], !P5 ;  /* 0x0290000008d80fae */ /* 0x0003e2000e901d48 */
[----:B------:R-:W-:Y:S02]  /*7030*/  @P0 IADD3.X R7, R9, R138, RZ, P1, !PT ;  /* 0x0000008a09070210 */ /* 0x000fe40000ffe4ff */
[-C--:B------:R-:W-:Y:S03]  /*7040*/  @P0 IADD3 R4, P1, R6, R154.reuse, RZ ;  /* 0x0000009a06040210 */ /* 0x080fe60007f3e0ff */
[----:B------:R1:W-:Y:S02]  /*7050*/  @P0 LDGSTS.E.BYPASS.LTC128B.128 [R216+0x3100], [R6.64], !P5 ;  /* 0x0310000006d80fae */ /* 0x0003e4000e901d48 */
[--C-:B------:R-:W-:Y:S01]  /*7060*/  @P0 IMAD.X R5, R7, 0x1, R138.reuse, P1 ;  /* 0x0000000107050824 */ /* 0x100fe200008e068a */
[-C--:B------:R-:W-:Y:S04]  /*7070*/  @P0 IADD3 R2, P1, R4, R154.reuse, RZ ;  /* 0x0000009a04020210 */ /* 0x080fe80007f3e0ff */
[----:B------:R1:W-:Y:S01]  /*7080*/  @P0 LDGSTS.E.BYPASS.LTC128B.128 [R216+0x3900], [R4.64], !P5 ;  /* 0x0390000004d80fae */ /* 0x0003e2000e901d48 */
[----:B------:R-:W-:Y:S01]  /*7090*/  @P0 IMAD.X R3, R5, 0x1, R138, P1 ;  /* 0x0000000105030824 */ /* 0x000fe200008e068a */
[----:B------:R-:W-:Y:S04]  /*70a0*/  @P0 IADD3 R10, P1, R2, R154, RZ ;  /* 0x0000009a020a0210 */ /* 0x000fe80007f3e0ff */
[----:B------:R1:W-:Y:S01]  /*70b0*/  @P0 LDGSTS.E.BYPASS.LTC128B.128 [R216+0x4100], [R2.64], !P5 ;  /* 0x0410000002d80fae */ /* 0x0003e2000e901d48 */
[----:B------:R-:W-:Y:S05]  /*70c0*/  @P0 IADD3.X R11, R3, R138, RZ, P1, !PT ;  /* 0x0000008a030b0210 */ /* 0x000fea0000ffe4ff */
[----:B------:R1:W-:Y:S04]  /*70d0*/  @P0 LDGSTS.E.BYPASS.LTC128B.128 [R216+0x4900], [R10.64], !P5 ;  /* 0x049000000ad80fae */ /* 0x0003e8000e901d48 */
[----:B------:R-:W0:Y:S01]  /*70e0*/  LDGDEPBAR ;  /* 0x00000000000079af */ /* 0x000e220000000000 */
[----:B------:R-:W-:-:S05]  /*70f0*/  @P0 BRA `(.L_x_251) ;  /* 0xffffbb9000000947 */ /* 0x000fca000383ffff */
[----:B------:R-:W-:Y:S01]  /*7100*/  WARPSYNC 0xffffffff ;  /* 0xffffffff00007948 */ /* 0x000fe20003800000 */
[----:B------:R-:W-:Y:S06]  /*7110*/  BAR.SYNC.DEFER_BLOCKING 0x0 ;  /* 0x0000000000007b1d */ /* 0x000fec0000010000 */
.L_x_216:
[----:B------:R-:W-:Y:S01]  /*7120*/  ISETP.GE.AND P0, PT, R172, 0x1, PT ;  /* 0x00000001ac00780c */ /* 0x000fe20003f06270 */
[----:B------:R-:W-:Y:S01]  /*7130*/  BSSY B0, `(.L_x_252) ;  /* 0x0000020000007945 */ /* 0x000fe20003800000 */
[----:B-1----:R-:W-:Y:S01]  /*7140*/  IMAD.IADD R9, R160, 0x1, R161 ;  /* 0x00000001a0097824 */ /* 0x002fe200078e02a1 */
[----:B------:R-:W-:-:S10]  /*7150*/  MOV R0, RZ ;  /* 0x000000ff00007202 */ /* 0x000fd40000000f00 */
[----:B------:R-:W-:Y:S05]  /*7160*/  @!P0 BRA `(.L_x_253) ;  /* 0x000001c000008947 */ /* 0x000fea0003800000 */
[----:B------:R-:W-:Y:S01]  /*7170*/  IABS R2, R133 ;  /* 0x0000008500027213 */ /* 0x000fe20000000000 */
[----:B------:R-:W-:Y:S01]  /*7180*/  IMAD.MOV.U32 R4, RZ, RZ, RZ ;  /* 0x000000ffff047224 */ /* 0x000fe200078e00ff */
[----:B------:R-:W-:Y:S02]  /*7190*/  IADD3 R6, R152, -0x1, R133 ;  /* 0xffffffff98067810 */ /* 0x000fe40007ffe085 */
[----:B------:R-:W1:Y:S02]  /*71a0*/  I2F.RP R0, R2 ;  /* 0x0000000200007306 */ /* 0x000e640000209400 */
[----:B------:R-:W-:-:S06]  /*71b0*/  IABS R8, R6 ;  /* 0x0000000600087213 */ /* 0x000fcc0000000000 */
[----:B-1----:R-:W1:Y:S02]  /*71c0*/  MUFU.RCP R0, R0 ;  /* 0x0000000000007308 */ /* 0x002e640000001000 */
[----:B-1----:R-:W-:-:S06]  /*71d0*/  IADD3 R0, R0, 0xffffffe, RZ ;  /* 0x0ffffffe00007810 */ /* 0x002fcc0007ffe0ff */
[----:B------:R-:W1:Y:S02]  /*71e0*/  F2I.FTZ.U32.TRUNC.NTZ R5, R0 ;  /* 0x0000000000057305 */ /* 0x000e64000021f000 */
        /* <DEDUP_REMOVED lines=20> */
.L_x_253:
[----:B------:R-:W-:Y:S05]  /*7330*/  BSYNC B0 ;  /* 0x0000000000007941 */ /* 0x000fea0003800000 */
.L_x_252:
[----:B------:R-:W2:Y:S01]  /*7340*/  LDL R2, [R1+0x4c] ;  /* 0x00004c0001027983 */ /* 0x000ea20000100800 */
[----:B------:R-:W-:Y:S01]  /*7350*/  MOV R27, RZ ;  /* 0x000000ff001b7202 */ /* 0x000fe20000000f00 */
[----:B------:R-:W-:Y:S01]  /*7360*/  IMAD.MOV.U32 R32, RZ, RZ, RZ ;  /* 0x000000ffff207224 */ /* 0x000fe200078e00ff */
        /* <DEDUP_REMOVED lines=33> */
[----:B--2---:R-:W-:-:S04]  /*7580*/  IMAD R3, R2, R0, RZ ;  /* 0x0000000002037224 */ /* 0x004fc800078e02ff */
[--C-:B------:R-:W-:Y:S01]  /*7590*/  IMAD.IADD R2, R3, 0x1, R0.reuse ;  /* 0x0000000103027824 */ /* 0x100fe200078e0200 */
[----:B------:R1:W-:Y:S01]  /*75a0*/  STL [R1+0x28], R3 ;  /* 0x0000280301007387 */ /* 0x0003e20000100800 */
[----:B------:R-:W-:-:S03]  /*75b0*/  PRMT R0, RZ, 0x7610, R0 ;  /* 0x00007610ff007816 */ /* 0x000fc60000000000 */
[----:B------:R-:W-:-:S04]  /*75c0*/  IMNMX R242, R152, R2, PT ;  /* 0x0000000298f27217 */ /* 0x000fc80003800200 */
[----:B------:R-:W-:-:S13]  /*75d0*/  ISETP.GT.AND P0, PT, R242, R3, PT ;  /* 0x00000003f200720c */ /* 0x000fda0003f04270 */
[----:B------:R-:W-:Y:S05]  /*75e0*/  @!P0 BRA `(.L_x_254) ;  /* 0x0000c1e000008947 */ /* 0x000fea0003800000 */
[----:B------:R-:W2:Y:S04]  /*75f0*/  LDL R18, [R1+0x10] ;  /* 0x0000100001127983 */ /* 0x000ea80000100800 */
[----:B------:R-:W3:Y:S01]  /*7600*/  LDL R17, [R1+0x34] ;  /* 0x0000340001117983 */ /* 0x000ee20000100800 */
[----:B------:R-:W-:-:S03]  /*7610*/  ISETP.NE.U32.AND P0, PT, RZ, c[0x0][0x340], PT ;  /* 0x0000d000ff007a0c */ /* 0x000fc60003f05070 */
[----:B------:R-:W4:Y:S01]  /*7620*/  LDL R19, [R1+0x40] ;  /* 0x0000400001137983 */ /* 0x000f220000100800 */
[----:B------:R-:W-:-:S13]  /*7630*/  ISETP.NE.AND.EX P2, PT, RZ, c[0x0][0x344], PT, P0 ;  /* 0x0000d100ff007a0c */ /* 0x000fda0003f45300 */
[----:B------:R-:W-:Y:S02]  /*7640*/  @P2 MOV R2, 0x4 ;  /* 0x0000000400022802 */ /* 0x000fe40000000f00 */
[----:B------:R-:W-:-:S05]  /*7650*/  SHF.R.S32.HI R0, RZ, 0x1f, R159 ;  /* 0x0000001fff007819 */ /* 0x000fca000001149f */
[----:B------:R-:W-:Y:S01]  /*7660*/  IMAD R0, R0, c[0x0][0x178], RZ ;  /* 0x00005e0000007a24 */ /* 0x000fe200078e02ff */
[----:B------:R-:W-:Y:S01]  /*7670*/  IADD3 R4, P0, R139, R9, RZ ;  /* 0x000000098b047210 */ /* 0x000fe20007f1e0ff */
[----:B-12---:R-:W-:-:S05]  /*7680*/  @P2 IMAD.WIDE R2, R18, R2, c[0x0][0x340] ;  /* 0x0000d00012022625 */ /* 0x006fca00078e0202 */
[----:B------:R1:W2:Y:S01]  /*7690*/  @P2 LDG.E R14, [R2.64] ;  /* 0x00000008020e2981 */ /* 0x0002a2000c1e1900 */
[----:B------:R-:W-:Y:S01]  /*76a0*/  IMAD R5, R159, c[0x0][0x17c], R0 ;  /* 0x00005f009f057a24 */ /* 0x000fe200078e0200 */
[----:B------:R-:W-:Y:S02]  /*76b0*/  MOV R7, R135 ;  /* 0x0000008700077202 */ /* 0x000fe40000000f00 */
[----:B-1----:R-:W-:-:S04]  /*76c0*/  MOV R2, c[0x0][0x2c4] ;  /* 0x0000b10000027a02 */ /* 0x002fc80000000f00 */
[----:B------:R-:W-:Y:S01]  /*76d0*/  ISETP.NE.AND P1, PT, R2, 0x1, PT ;  /* 0x000000010200780c */ /* 0x000fe20003f25270 */
[----:B------:R-:W-:-:S05]  /*76e0*/  IMAD R2, R165, 0x10, R139 ;  /* 0x00000010a5027824 */ /* 0x000fca00078e028b */
[----:B---3--:R-:W-:Y:S01]  /*76f0*/  LEA R12, R17, R2, 0x7 ;  /* 0x00000002110c7211 */ /* 0x008fe200078e38ff */
[----:B------:R-:W-:-:S04]  /*7700*/  IMAD.WIDE.U32 R2, R159, c[0x0][0x178], RZ ;  /* 0x00005e009f027a25 */ /* 0x000fc800078e00ff */
[----:B------:R-:W-:Y:S01]  /*7710*/  IMAD.IADD R3, R3, 0x1, R5 ;  /* 0x0000000103037824 */ /* 0x000fe200078e0205 */
[----:B------:R-:W-:Y:S01]  /*7720*/  LEA.HI.X.SX32 R5, R9, R185, 0x1, P0 ;  /* 0x000000b909057211 */ /* 0x000fe200000f0eff */
[----:B------:R-:W-:Y:S01]  /*7730*/  @P1 IMAD.HI.U32 R6, R12, c[0x0][0x2c8], RZ ;  /* 0x0000b2000c061a27 */ /* 0x000fe200078e00ff */
[----:B------:R-:W-:Y:S02]  /*7740*/  MOV R0, R12 ;  /* 0x0000000c00007202 */ /* 0x000fe40000000f00 */
[----:B------:R-:W-:Y:S01]  /*7750*/  ISETP.NE.U32.AND P0, PT, RZ, c[0x0][0x348], PT ;  /* 0x0000d200ff007a0c */ /* 0x000fe20003f05070 */
[----:B------:R-:W-:Y:S01]  /*7760*/  IMAD R10, R5, c[0x0][0x1e0], RZ ;  /* 0x00007800050a7a24 */ /* 0x000fe200078e02ff */
[----:B------:R-:W-:Y:S02]  /*7770*/  @P1 SHF.R.U32.HI R0, RZ, c[0x0][0x2cc], R6 ;  /* 0x0000b300ff001a19 */ /* 0x000fe40000011606 */
[----:B------:R-:W-:Y:S02]  /*7780*/  MOV R6, R134 ;  /* 0x0000008600067202 */ /* 0x000fe40000000f00 */
[----:B------:R-:W-:Y:S01]  /*7790*/  ISETP.NE.AND.EX P0, PT, RZ, c[0x0][0x34c], PT, P0 ;  /* 0x0000d300ff007a0c */ /* 0x000fe20003f05300 */
[----:B------:R-:W-:-:S02]  /*77a0*/  IMAD R13, R4, c[0x0][0x1e4], R10 ;  /* 0x00007900040d7a24 */ /* 0x000fc400078e020a */
[----:B------:R-:W-:-:S04]  /*77b0*/  IMAD.WIDE.U32 R8, R4, c[0x0][0x1e0], R6 ;  /* 0x0000780004087a25 */ /* 0x000fc800078e0006 */
[----:B------:R-:W-:Y:S01]  /*77c0*/  IMAD.WIDE.U32 R10, R4, c[0x0][0x208], R6 ;  /* 0x00008200040a7a25 */ /* 0x000fe200078e0006 */
[----:B------:R-:W-:-:S03]  /*77d0*/  SEL R7, R137, RZ, !P0 ;  /* 0x000000ff89077207 */ /* 0x000fc60004000000 */
[----:B------:R-:W-:Y:S02]  /*77e0*/  IMAD R6, R5, c[0x0][0x208], RZ ;  /* 0x0000820005067a24 */ /* 0x000fe400078e02ff */
[----:B----4-:R-:W-:-:S04]  /*77f0*/  IMAD.WIDE.U32 R2, R19, c[0x0][0x1b8], R2 ;  /* 0x00006e0013027a25 */ /* 0x010fc800078e0002 */
[----:B------:R-:W-:Y:S01]  /*7800*/  IMAD.IADD R5, R9, 0x1, R13 ;  /* 0x0000000109057824 */ /* 0x000fe200078e020d */
[----:B------:R-:W-:Y:S01]  /*7810*/  SEL R9, R18, RZ, !P0 ;  /* 0x000000ff12097207 */ /* 0x000fe20004000000 */
[----:B------:R-:W-:Y:S01]  /*7820*/  IMAD R13, R4, c[0x0][0x20c], R6 ;  /* 0x00008300040d7a24 */ /* 0x000fe200078e0206 */
[----:B------:R-:W-:Y:S01]  /*7830*/  MOV R4, R8 ;  /* 0x0000000800047202 */ /* 0x000fe20000000f00 */
[----:B------:R-:W-:Y:S02]  /*7840*/  IMAD R3, R19, c[0x0][0x1bc], R3 ;  /* 0x00006f0013037a24 */ /* 0x000fe400078e0203 */
[----:B------:R-:W-:Y:S01]  /*7850*/  IMAD R7, R7, c[0x0][0x1c0], RZ ;  /* 0x0000700007077a24 */ /* 0x000fe200078e02ff */
[----:B------:R-:W-:Y:S01]  /*7860*/  SHF.R.S32.HI R8, RZ, 0x1f, R0 ;  /* 0x0000001fff087819 */ /* 0x000fe20000011400 */
[----:B------:R-:W-:Y:S01]  /*7870*/  IMAD.WIDE.U32 R2, R9, c[0x0][0x1c0], R2 ;  /* 0x0000700009027a25 */ /* 0x000fe200078e0002 */
[----:B------:R-:W-:-:S03]  /*7880*/  IADD3 R15, -R0, RZ, RZ ;  /* 0x000000ff000f7210 */ /* 0x000fc60007ffe1ff */
[----:B------:R-:W-:Y:S02]  /*7890*/  IMAD R16, R9, c[0x0][0x1c4], R7 ;  /* 0x0000710009107a24 */ /* 0x000fe400078e0207 */
[----:B------:R-:W-:Y:S01]  /*78a0*/  IMAD.WIDE.U32 R6, R19, c[0x0][0x1e8], R4 ;  /* 0x00007a0013067a25 */ /* 0x000fe200078e0004 */
[----:B------:R-:W-:-:S03]  /*78b0*/  MOV R4, R10 ;  /* 0x0000000a00047202 */ /* 0x000fc60000000f00 */
[----:B------:R-:W-:Y:S01]  /*78c0*/  IMAD.IADD R5, R11, 0x1, R13 ;  /* 0x000000010b057824 */ /* 0x000fe200078e020d */
[----:B------:R-:W-:Y:S01]  /*78d0*/  IADD3 R3, R3, R16, RZ ;  /* 0x0000001003037210 */ /* 0x000fe20007ffe0ff */
[----:B------:R-:W-:Y:S02]  /*78e0*/  IMAD R9, R19, c[0x0][0x1ec], R7 ;  /* 0x00007b0013097a24 */ /* 0x000fe400078e0207 */
[----:B------:R-:W-:Y:S01]  /*78f0*/  IMAD R7, R8, c[0x0][0x1b0], RZ ;  /* 0x00006c0008077a24 */ /* 0x000fe200078e02ff */
[----:B------:R-:W-:Y:S01]  /*7900*/  ISETP.NE.U32.AND P0, PT, RZ, c[0x0][0x350], PT ;  /* 0x0000d400ff007a0c */ /* 0x000fe20003f05070 */
[----:B------:R-:W-:Y:S02]  /*7910*/  IMAD R11, R15, c[0x0][0x2c4], R12 ;  /* 0x0000b1000f0b7a24 */ /* 0x000fe400078e020c */
[----:B------:R-:W-:Y:S01]  /*7920*/  IMAD.WIDE.U32 R4, R19, c[0x0][0x210], R4 ;  /* 0x0000840013047a25 */ /* 0x000fe200078e0004 */
[----:B------:R-:W-:-:S03]  /*7930*/  MOV R8, R6 ;  /* 0x0000000600087202 */ /* 0x000fc60000000f00 */
[C---:B------:R-:W-:Y:S02]  /*7940*/  IMAD R6, R0.reuse, c[0x0][0x1b4], R7 ;  /* 0x00006d0000067a24 */ /* 0x040fe400078e0207 */
[----:B------:R-:W-:Y:S01]  /*7950*/  IMAD.WIDE.U32 R2, R0, c[0x0][0x1b0], R2 ;  /* 0x00006c0000027a25 */ /* 0x000fe200078e0002 */
[----:B------:R-:W-:-:S03]  /*7960*/  ISETP.NE.AND.EX P0, PT, RZ, c[0x0][0x354], PT, P0 ;  /* 0x0000d500ff007a0c */ /* 0x000fc60003f05300 */
[----:B------:R-:W-:Y:S01]  /*7970*/  IMAD R7, R19, c[0x0][0x214], R5 ;  /* 0x0000850013077a24 */ /* 0x000fe200078e0205 */
[----:B------:R-:W-:Y:S01]  /*7980*/  SHF.R.S32.HI R5, RZ, 0x1f, R11 ;  /* 0x0000001fff057819 */ /* 0x000fe2000001140b */
[----:B------:R-:W-:Y:S01]  /*7990*/  IMAD.IADD R3, R3, 0x1, R6 ;  /* 0x0000000103037824 */ /* 0x000fe200078e0206 */
[----:B------:R-:W-:-:S03]  /*79a0*/  MOV R6, R4 ;  /* 0x0000000400067202 */ /* 0x000fc60000000f00 */
[----:B------:R-:W-:Y:S02]  /*79b0*/  IMAD R5, R5, c[0x0][0x1a8], RZ ;  /* 0x00006a0005057a24 */ /* 0x000fe400078e02ff */
[----:B------:R-:W-:-:S04]  /*79c0*/  IMAD.WIDE.U32 R2, R11, c[0x0][0x1a8], R2 ;  /* 0x00006a000b027a25 */ /* 0x000fc800078e0002 */
[----:B------:R-:W-:-:S04]  /*79d0*/  IMAD R5, R11, c[0x0][0x1ac], R5 ;  /* 0x00006b000b057a24 */ /* 0x000fc800078e0205 */
[----:B------:R-:W-:Y:S01]  /*79e0*/  IMAD.IADD R3, R3, 0x1, R5 ;  /* 0x0000000103037824 */ /* 0x000fe200078e0205 */
[C---:B------:R-:W-:Y:S02]  /*79f0*/  ISETP.GE.AND P1, PT, R134.reuse, c[0x0][0x1d4], PT ;  /* 0x0000750086007a0c */ /* 0x040fe40003f26270 */
[----:B------:R-:W-:Y:S02]  /*7a00*/  ISETP.GE.AND P3, PT, R134, c[0x0][0x198], PT ;  /* 0x0000660086007a0c */ /* 0x000fe40003f66270 */
[----:B------:R-:W-:Y:S02]  /*7a10*/  IADD3 R110, R242, -0x1, RZ ;  /* 0xfffffffff26e7810 */ /* 0x000fe40007ffe0ff */
[----:B--2---:R-:W-:Y:S02]  /*7a20*/  @P2 SHF.R.S32.HI R0, RZ, 0x1f, R14 ;  /* 0x0000001fff002819 */ /* 0x004fe4000001140e */
[----:B------:R-:W-:Y:S02]  /*7a30*/  @!P2 MOV R0, R137 ;  /* 0x000000890000a202 */ /* 0x000fe40000000f00 */
[----:B------:R-:W-:-:S02]  /*7a40*/  @!P2 MOV R14, R18 ;  /* 0x00000012000ea202 */ /* 0x000fc40000000f00 */
[----:B------:R-:W-:Y:S02]  /*7a50*/  SEL R4, R0, RZ, !P0 ;  /* 0x000000ff00047207 */ /* 0x000fe40004000000 */
[----:B------:R-:W-:-:S03]  /*7a60*/  SEL R0, R14, RZ, !P0 ;  /* 0x000000ff0e007207 */ /* 0x000fc60004000000 */
[C---:B------:R-:W-:Y:S02]  /*7a70*/  IMAD R10, R4.reuse, c[0x0][0x1f0], RZ ;  /* 0x00007c00040a7a24 */ /* 0x040fe400078e02ff */
[----:B------:R-:W-:Y:S01]  /*7a80*/  IMAD R4, R4, c[0x0][0x218], RZ ;  /* 0x0000860004047a24 */ /* 0x000fe200078e02ff */
[----:B------:R-:W-:Y:S01]  /*7a90*/  LEA R5, P0, R2, c[0x0][0x160], 0x1 ;  /* 0x0000580002057a11 */ /* 0x000fe200078008ff */
[----:B------:R-:W-:-:S04]  /*7aa0*/  IMAD.WIDE.U32 R12, R0, c[0x0][0x218], R6 ;  /* 0x00008600000c7a25 */ /* 0x000fc800078e0006 */
[C---:B------:R-:W-:Y:S02]  /*7ab0*/  IMAD R6, R0.reuse, c[0x0][0x21c], R4 ;  /* 0x0000870000067a24 */ /* 0x040fe400078e0204 */
[----:B------:R-:W-:Y:S01]  /*7ac0*/  IMAD.WIDE.U32 R8, R0, c[0x0][0x1f0], R8 ;  /* 0x00007c0000087a25 */ /* 0x000fe200078e0008 */
[----:B------:R-:W-:-:S03]  /*7ad0*/  LEA.HI.X R4, R2, c[0x0][0x164], R3, 0x1, P0 ;  /* 0x0000590002047a11 */ /* 0x000fc600000f0c03 */
[----:B------:R-:W-:Y:S01]  /*7ae0*/  IMAD R7, R0, c[0x0][0x1f4], R10 ;  /* 0x00007d0000077a24 */ /* 0x000fe200078e020a */
[----:B------:R-:W-:Y:S01]  /*7af0*/  IADD3 R2, R13, R6, RZ ;  /* 0x000000060d027210 */ /* 0x000fe20007ffe0ff */
[----:B------:R1:W-:Y:S03]  /*7b00*/  STL.64 [R1+0x20], R8 ;  /* 0x0000200801007387 */ /* 0x0003e60000100a00 */
[----:B------:R-:W-:Y:S01]  /*7b10*/  IADD3 R3, R9, R7, RZ ;  /* 0x0000000709037210 */ /* 0x000fe20007ffe0ff */
[----:B------:R1:W-:Y:S04]  /*7b20*/  STL.64 [R1+0x18], R12 ;  /* 0x0000180c01007387 */ /* 0x0003e80000100a00 */
[----:B------:R1:W-:Y:S04]  /*7b30*/  STL [R1+0x2c], R2 ;  /* 0x00002c0201007387 */ /* 0x0003e80000100800 */
[----:B------:R1:W-:Y:S01]  /*7b40*/  STL [R1+0x38], R3 ;  /* 0x0000380301007387 */ /* 0x0003e20000100800 */
[----:B------:R-:W-:Y:S01]  /*7b50*/  LEA R0, R17, R139, 0x7 ;  /* 0x0000008b11007211 */ /* 0x000fe200078e38ff */
[----:B------:R-:W-:Y:S05]  /*7b60*/  BRA.DIV ~URZ, `(.L_x_255) ;  /* 0x0000fb827f007947 */ /* 0x000fea000b800000 */
[----:B------:R2:W3:Y:S02]  /*7b70*/  SHFL.IDX PT, R6, R4, RZ, 0x181f ;  /* 0x00181fff04067589 */ /* 0x0004e400000e0000 */
.L_x_385:
[----:B------:R-:W-:Y:S05]  /*7b80*/  BRA.DIV ~URZ, `(.L_x_256) ;  /* 0x0000fbd27f007947 */ /* 0x000fea000b800000 */
[----:B-1----:R1:W4:Y:S02]  /*7b90*/  SHFL.IDX PT, R2, R5, RZ, 0x181f ;  /* 0x00181fff05027589 */ /* 0x00232400000e0000 */
.L_x_386:
[----:B------:R-:W-:Y:S01]  /*7ba0*/  IMAD R13, R164, c[0x0][0x2c4], RZ ;  /* 0x0000b100a40d7a24 */ /* 0x000fe200078e02ff */
[----:B------:R-:W-:Y:S04]  /*7bb0*/  BSSY B0, `(.L_x_257) ;  /* 0x0000009000007945 */ /* 0x000fe80003800000 */
[----:B------:R-:W-:-:S13]  /*7bc0*/  ISETP.GE.AND P0, PT, R0, R13, PT ;  /* 0x0000000d0000720c */ /* 0x000fda0003f06270 */
[----:B------:R-:W-:Y:S05]  /*7bd0*/  @P0 BRA `(.L_x_258) ;  /* 0x0000006000000947 */ /* 0x000fea0003800000 */
[----:B----4-:R-:W-:-:S04]  /*7be0*/  LEA R2, P0, R134, R2, 0x1 ;  /* 0x0000000286027211 */ /* 0x010fc800078008ff */
[----:B---3--:R-:W-:-:S05]  /*7bf0*/  LEA.HI.X R3, R134, R6, R135, 0x1, P0 ;  /* 0x0000000686037211 */ /* 0x008fca00000f0c87 */
[----:B------:R-:W-:Y:S01]  /*7c00*/  @!PT LDS RZ, [RZ] ;  /* 0x00000000fffff984 */ /* 0x000fe20000000800 */
[----:B------:R-:W-:Y:S01]  /*7c10*/  @!PT LDS RZ, [RZ] ;  /* 0x00000000fffff984 */ /* 0x000fe20000000800 */
[----:B------:R-:W-:Y:S01]  /*7c20*/  @!PT LDS RZ, [RZ] ;  /* 0x00000000fffff984 */ /* 0x000fe20000000800 */
[----:B------:R3:W-:Y:S04]  /*7c30*/  LDGSTS.E.BYPASS.LTC128B.128 [R216+0x5100], [R2.64], !P3 ;  /* 0x0510000002d87fae */ /* 0x0007e8000d901d48 */
.L_x_258:
[----:B------:R-:W-:Y:S05]  /*7c40*/  BSYNC B0 ;  /* 0x0000000000007941 */ /* 0x000fea0003800000 */
.L_x_257:
[----:B------:R-:W-:Y:S05]  /*7c50*/  BRA.DIV ~URZ, `(.L_x_259) ;  /* 0x0000fb727f007947 */ /* 0x000fea000b800000 */
[----:B---3--:R3:W1:Y:S04]  /*7c60*/  SHFL.IDX PT, R6, R4, 0x1, 0x181f ;  /* 0x00381f0004067f89 */ /* 0x00866800000e0000 */
[----:B----4-:R3:W4:Y:S02]  /*7c70*/  SHFL.IDX PT, R2, R5, 0x1, 0x181f ;  /* 0x00381f0005027f89 */ /* 0x01072400000e0000 */
.L_x_387:
[----:B------:R-:W-:Y:S01]  /*7c80*/  IADD3 R3, R0, 0x10, RZ ;  /* 0x0000001000037810 */ /* 0x000fe20007ffe0ff */
[----:B------:R-:W-:Y:S03]  /*7c90*/  BSSY B0, `(.L_x_260) ;  /* 0x0000009000007945 */ /* 0x000fe60003800000 */
[----:B------:R-:W-:-:S13]  /*7ca0*/  ISETP.GE.AND P0, PT, R3, R13, PT ;  /* 0x0000000d0300720c */ /* 0x000fda0003f06270 */
[----:B------:R-:W-:Y:S05]  /*7cb0*/  @P0 BRA `(.L_x_261) ;  /* 0x0000006000000947 */ /* 0x000fea0003800000 */
[----:B----4-:R-:W-:-:S04]  /*7cc0*/  LEA R2, P0, R134, R2, 0x1 ;  /* 0x0000000286027211 */ /* 0x010fc800078008ff */
[----:B-1----:R-:W-:-:S05]  /*7cd0*/  LEA.HI.X R3, R134, R6, R135, 0x1, P0 ;  /* 0x0000000686037211 */ /* 0x002fca00000f0c87 */
[----:B------:R-:W-:Y:S01]  /*7ce0*/  @!PT LDS RZ, [RZ] ;  /* 0x00000000fffff984 */ /* 0x000fe20000000800 */
[----:B------:R-:W-:Y:S01]  /*7cf0*/  @!PT LDS RZ, [RZ] ;  /* 0x00000000fffff984 */ /* 0x000fe20000000800 */
[----:B------:R-:W-:Y:S01]  /*7d00*/  @!PT LDS RZ, [RZ] ;  /* 0x00000000fffff984 */ /* 0x000fe20000000800 */
[----:B------:R1:W-:Y:S04]  /*7d10*/  LDGSTS.E.BYPASS.LTC128B.128 [R216+0x5900], [R2.64], !P3 ;  /* 0x0590000002d87fae */ /* 0x0003e8000d901d48 */
.L_x_261:
[----:B------:R-:W-:Y:S05]  /*7d20*/  BSYNC B0 ;  /* 0x0000000000007941 */ /* 0x000fea0003800000 */
.L_x_260:
[----:B------:R-:W-:Y:S05]  /*7d30*/  BRA.DIV ~URZ, `(.L_x_262) ;  /* 0x0000fb627f007947 */ /* 0x000fea000b800000 */
[----:B-1----:R1:W2:Y:S02]  /*7d40*/  SHFL.IDX PT, R6, R4, 0x2, 0x181f ;  /* 0x00581f0004067f89 */ /* 0x0022a400000e0000 */
.L_x_388:
[----:B------:R-:W-:Y:S05]  /*7d50*/  BRA.DIV ~URZ, `(.L_x_263) ;  /* 0x0000fbb27f007947 */ /* 0x000fea000b800000 */
[----:B----4-:R4:W1:Y:S02]  /*7d60*/  SHFL.IDX PT, R2, R5, 0x2, 0x181f ;  /* 0x00581f0005027f89 */ /* 0x01086400000e0000 */
.L_x_389:
[----:B------:R-:W-:Y:S01]  /*7d70*/  IADD3 R3, R0, 0x20, RZ ;  /* 0x0000002000037810 */ /* 0x000fe20007ffe0ff */
[----:B------:R-:W-:Y:S03]  /*7d80*/  BSSY B0, `(.L_x_264) ;  /* 0x0000009000007945 */ /* 0x000fe60003800000 */
[----:B------:R-:W-:-:S13]  /*7d90*/  ISETP.GE.AND P0, PT, R3, R13, PT ;  /* 0x0000000d0300720c */ /* 0x000fda0003f06270 */
[----:B------:R-:W-:Y:S05]  /*7da0*/  @P0 BRA `(.L_x_265) ;  /* 0x0000006000000947 */ /* 0x000fea0003800000 */
[----:B-1----:R-:W-:-:S04]  /*7db0*/  LEA R2, P0, R134, R2, 0x1 ;  /* 0x0000000286027211 */ /* 0x002fc800078008ff */
[----:B--2---:R-:W-:-:S05]  /*7dc0*/  LEA.HI.X R3, R134, R6, R135, 0x1, P0 ;  /* 0x0000000686037211 */ /* 0x004fca00000f0c87 */
[----:B------:R-:W-:Y:S01]  /*7dd0*/  @!PT LDS RZ, [RZ] ;  /* 0x00000000fffff984 */ /* 0x000fe20000000800 */
[----:B------:R-:W-:Y:S01]  /*7de0*/  @!PT LDS RZ, [RZ] ;  /* 0x00000000fffff984 */ /* 0x000fe20000000800 */
[----:B------:R-:W-:Y:S01]  /*7df0*/  @!PT LDS RZ, [RZ] ;  /* 0x00000000fffff984 */ /* 0x000fe20000000800 */
[----:B------:R1:W-:Y:S04]  /*7e00*/  LDGSTS.E.BYPASS.LTC128B.128 [R216+0x6100], [R2.64], !P3 ;  /* 0x0610000002d87fae */ /* 0x0003e8000d901d48 */
.L_x_265:
[----:B------:R-:W-:Y:S05]  /*7e10*/  BSYNC B0 ;  /* 0x0000000000007941 */ /* 0x000fea0003800000 */
.L_x_264:
[----:B------:R-:W-:Y:S05]  /*7e20*/  BRA.DIV ~URZ, `(.L_x_266) ;  /* 0x0000fb527f007947 */ /* 0x000fea000b800000 */
[----:B--2---:R2:W3:Y:S04]  /*7e30*/  SHFL.IDX PT, R6, R4, 0x3, 0x181f ;  /* 0x00781f0004067f89 */ /* 0x0044e800000e0000 */
[----:B-1----:R2:W1:Y:S02]  /*7e40*/  SHFL.IDX PT, R2, R5, 0x3, 0x181f ;  /* 0x00781f0005027f89 */ /* 0x00246400000e0000 */
.L_x_390:
[----:B------:R-:W-:Y:S01]  /*7e50*/  IADD3 R3, R0, 0x30, RZ ;  /* 0x0000003000037810 */ /* 0x000fe20007ffe0ff */
[----:B------:R-:W-:Y:S03]  /*7e60*/  BSSY B0, `(.L_x_267) ;  /* 0x0000009000007945 */ /* 0x000fe60003800000 */
[----:B------:R-:W-:-:S13]  /*7e70*/  ISETP.GE.AND P0, PT, R3, R13, PT ;  /* 0x0000000d0300720c */ /* 0x000fda0003f06270 */
[----:B------:R-:W-:Y:S05]  /*7e80*/  @P0 BRA `(.L_x_268) ;  /* 0x0000006000000947 */ /* 0x000fea0003800000 */
[----:B-1----:R-:W-:-:S04]  /*7e90*/  LEA R2, P0, R134, R2, 0x1 ;  /* 0x0000000286027211 */ /* 0x002fc800078008ff */
[----:B---3--:R-:W-:-:S05]  /*7ea0*/  LEA.HI.X R3, R134, R6, R135, 0x1, P0 ;  /* 0x0000000686037211 */ /* 0x008fca00000f0c87 */
[----:B------:R-:W-:Y:S01]  /*7eb0*/  @!PT LDS RZ, [RZ] ;  /* 0x00000000fffff984 */ /* 0x000fe20000000800 */
[----:B------:R-:W-:Y:S01]  /*7ec0*/  @!PT LDS RZ, [RZ] ;  /* 0x00000000fffff984 */ /* 0x000fe20000000800 */
[----:B------:R-:W-:Y:S01]  /*7ed0*/  @!PT LDS RZ, [RZ] ;  /* 0x00000000fffff984 */ /* 0x000fe20000000800 */
[----:B------:R1:W-:Y:S04]  /*7ee0*/  LDGSTS.E.BYPASS.LTC128B.128 [R216+0x6900], [R2.64], !P3 ;  /* 0x0690000002d87fae */ /* 0x0003e8000d901d48 */
.L_x_268:
[----:B------:R-:W-:Y:S05]  /*7ef0*/  BSYNC B0 ;  /* 0x0000000000007941 */ /* 0x000fea0003800000 */
.L_x_267:
[----:B------:R-:W-:Y:S05]  /*7f00*/  BRA.DIV ~URZ, `(.L_x_269) ;  /* 0x0000fb427f007947 */ /* 0x000fea000b800000 */
[----:B---3--:R3:W2:Y:S02]  /*7f10*/  SHFL.IDX PT, R6, R4, 0x4, 0x181f ;  /* 0x00981f0004067f89 */ /* 0x0086a400000e0000 */
.L_x_391:
[----:B------:R-:W-:Y:S05]  /*7f20*/  BRA.DIV ~URZ, `(.L_x_270) ;  /* 0x0000fb927f007947 */ /* 0x000fea000b800000 */
[----:B-1----:R1:W3:Y:S02]  /*7f30*/  SHFL.IDX PT, R2, R5, 0x4, 0x181f ;  /* 0x00981f0005027f89 */ /* 0x0022e400000e0000 */
.L_x_392:
[----:B------:R-:W-:Y:S01]  /*7f40*/  IADD3 R3, R0, 0x40, RZ ;  /* 0x0000004000037810 */ /* 0x000fe20007ffe0ff */
[----:B------:R-:W-:Y:S03]  /*7f50*/  BSSY B0, `(.L_x_271) ;  /* 0x0000009000007945 */ /* 0x000fe60003800000 */
[----:B------:R-:W-:-:S13]  /*7f60*/  ISETP.GE.AND P0, PT, R3, R13, PT ;  /* 0x0000000d0300720c */ /* 0x000fda0003f06270 */
[----:B------:R-:W-:Y:S05]  /*7f70*/  @P0 BRA `(.L_x_272) ;  /* 0x0000006000000947 */ /* 0x000fea0003800000 */
[----:B---3--:R-:W-:-:S04]  /*7f80*/  LEA R2, P0, R134, R2, 0x1 ;  /* 0x0000000286027211 */ /* 0x008fc800078008ff */
[----:B--2---:R-:W-:-:S05]  /*7f90*/  LEA.HI.X R3, R134, R6, R135, 0x1, P0 ;  /* 0x0000000686037211 */ /* 0x004fca00000f0c87 */
[----:B------:R-:W-:Y:S01]  /*7fa0*/  @!PT LDS RZ, [RZ] ;  /* 0x00000000fffff984 */ /* 0x000fe20000000800 */
[----:B------:R-:W-:Y:S01]  /*7fb0*/  @!PT LDS RZ, [RZ] ;  /* 0x00000000fffff984 */ /* 0x000fe20000000800 */
[----:B------:R-:W-:Y:S01]  /*7fc0*/  @!PT LDS RZ, [RZ] ;  /* 0x00000000fffff984 */ /* 0x000fe20000000800 */
[----:B------:R2:W-:Y:S04]  /*7fd0*/  LDGSTS.E.BYPASS.LTC128B.128 [R216+0x7100], [R2.64], !P3 ;  /* 0x0710000002d87fae */ /* 0x0005e8000d901d48 */
.L_x_272:
[----:B------:R-:W-:Y:S05]  /*7fe0*/  BSYNC B0 ;  /* 0x0000000000007941 */ /* 0x000fea0003800000 */
.L_x_271:
[----:B------:R-:W-:Y:S05]  /*7ff0*/  BRA.DIV ~URZ, `(.L_x_273) ;  /* 0x0000fb327f007947 */ /* 0x000fea000b800000 */
[----:B--2---:R2:W1:Y:S04]  /*8000*/  SHFL.IDX PT, R6, R4, 0x5, 0x181f ;  /* 0x00b81f0004067f89 */ /* 0x00446800000e0000 */
[----:B---3--:R2:W3:Y:S02]  /*8010*/  SHFL.IDX PT, R2, R5, 0x5, 0x181f ;  /* 0x00b81f0005027f89 */ /* 0x0084e400000e0000 */
.L_x_393:
[----:B------:R-:W-:Y:S01]  /*8020*/  IADD3 R3, R0, 0x50, RZ ;  /* 0x0000005000037810 */ /* 0x000fe20007ffe0ff */
[----:B------:R-:W-:Y:S03]  /*8030*/  BSSY B0, `(.L_x_274) ;  /* 0x0000009000007945 */ /* 0x000fe60003800000 */
[----:B------:R-:W-:-:S13]  /*8040*/  ISETP.GE.AND P0, PT, R3, R13, PT ;  /* 0x0000000d0300720c */ /* 0x000fda0003f06270 */
[----:B------:R-:W-:Y:S05]  /*8050*/  @P0 BRA `(.L_x_275) ;  /* 0x0000006000000947 */ /* 0x000fea0003800000 */
[----:B---3--:R-:W-:-:S04]  /*8060*/  LEA R2, P0, R134, R2, 0x1 ;  /* 0x0000000286027211 */ /* 0x008fc800078008ff */
[----:B-1----:R-:W-:-:S05]  /*8070*/  LEA.HI.X R3, R134, R6, R135, 0x1, P0 ;  /* 0x0000000686037211 */ /* 0x002fca00000f0c87 */
[----:B------:R-:W-:Y:S01]  /*8080*/  @!PT LDS RZ, [RZ] ;  /* 0x00000000fffff984 */ /* 0x000fe20000000800 */
[----:B------:R-:W-:Y:S01]  /*8090*/  @!PT LDS RZ, [RZ] ;  /* 0x00000000fffff984 */ /* 0x000fe20000000800 */
[----:B------:R-:W-:Y:S01]  /*80a0*/  @!PT LDS RZ, [RZ] ;  /* 0x00000000fffff984 */ /* 0x000fe20000000800 */
[----:B------:R1:W-:Y:S04]  /*80b0*/  LDGSTS.E.BYPASS.LTC128B.128 [R216+0x7900], [R2.64], !P3 ;  /* 0x0790000002d87fae */ /* 0x0003e8000d901d48 */
.L_x_275:
[----:B------:R-:W-:Y:S05]  /*80c0*/  BSYNC B0 ;  /* 0x0000000000007941 */ /* 0x000fea0003800000 */
.L_x_274:
[----:B------:R-:W-:Y:S05]  /*80d0*/  BRA.DIV ~URZ, `(.L_x_276) ;  /* 0x0000fb227f007947 */ /* 0x000fea000b800000 */
[----:B-1----:R1:W2:Y:S02]  /*80e0*/  SHFL.IDX PT, R6, R4, 0x6, 0x181f ;  /* 0x00d81f0004067f89 */ /* 0x0022a400000e0000 */
.L_x_394:
[----:B------:R-:W-:Y:S05]  /*80f0*/  BRA.DIV ~URZ, `(.L_x_277) ;  /* 0x0000fb727f007947 */ /* 0x000fea000b800000 */
[----:B---3--:R3:W1:Y:S02]  /*8100*/  SHFL.IDX PT, R2, R5, 0x6, 0x181f ;  /* 0x00d81f0005027f89 */ /* 0x00866400000e0000 */
.L_x_395:
        /* <DEDUP_REMOVED lines=10> */
.L_x_279:
[----:B------:R-:W-:Y:S05]  /*81b0*/  BSYNC B0 ;  /* 0x0000000000007941 */ /* 0x000fea0003800000 */
.L_x_278:
[----:B------:R-:W-:Y:S05]  /*81c0*/  BRA.DIV ~URZ, `(.L_x_280) ;  /* 0x0000fb127f007947 */ /* 0x000fea000b800000 */
[----:B-12---:R-:W1:Y:S04]  /*81d0*/  SHFL.IDX PT, R4, R4, 0x7, 0x181f ;  /* 0x00f81f0004047f89 */ /* 0x006e6800000e0000 */
[----:B------:R2:W3:Y:S02]  /*81e0*/  SHFL.IDX PT, R2, R5, 0x7, 0x181f ;  /* 0x00f81f0005027f89 */ /* 0x0004e400000e0000 */
.L_x_396:
[----:B------:R-:W-:-:S04]  /*81f0*/  IADD3 R0, R0, 0x70, RZ ;  /* 0x0000007000007810 */ /* 0x000fc80007ffe0ff */
[----:B------:R-:W-:-:S13]  /*8200*/  ISETP.GE.AND P0, PT, R0, R13, PT ;  /* 0x0000000d0000720c */ /* 0x000fda0003f06270 */
[----:B---3--:R-:W-:-:S04]  /*8210*/  @!P0 LEA R2, P2, R134, R2, 0x1 ;  /* 0x0000000286028211 */ /* 0x008fc800078408ff */
[----:B-1----:R-:W-:-:S05]  /*8220*/  @!P0 LEA.HI.X R3, R134, R4, R135, 0x1, P2 ;  /* 0x0000000486038211 */ /* 0x002fca00010f0c87 */
[----:B------:R-:W-:Y:S01]  /*8230*/  @!PT LDS RZ, [RZ] ;  /* 0x00000000fffff984 */ /* 0x000fe20000000800 */
[----:B------:R-:W-:Y:S01]  /*8240*/  @!PT LDS RZ, [RZ] ;  /* 0x00000000fffff984 */ /* 0x000fe20000000800 */
[----:B------:R-:W-:Y:S01]  /*8250*/  @!PT LDS RZ, [RZ] ;  /* 0x00000000fffff984 */ /* 0x000fe20000000800 */
[----:B------:R1:W-:Y:S04]  /*8260*/  @!P0 LDGSTS.E.BYPASS.LTC128B.128 [R216+0x8900], [R2.64], !P3 ;  /* 0x0890000002d88fae */ /* 0x0003e8000d901d48 */
[----:B------:R-:W0:Y:S01]  /*8270*/  LDGDEPBAR ;  /* 0x00000000000079af */ /* 0x000e220000000000 */
[----:B------:R-:W-:Y:S02]  /*8280*/  WARPSYNC 0xffffffff ;  /* 0xffffffff00007948 */ /* 0x000fe40003800000 */
[----:B--2-4-:R-:W2:Y:S04]  /*8290*/  LDL R5, [R1+0x38] ;  /* 0x0000380001057983 */ /* 0x014ea80000100800 */
[----:B------:R-:W3:Y:S01]  /*82a0*/  LDL.64 R6, [R1+0x20] ;  /* 0x0000200001067983 */ /* 0x000ee20000100a00 */
[----:B------:R-:W-:Y:S01]  /*82b0*/  IMAD.MOV.U32 R152, RZ, RZ, -0x50 ;  /* 0xffffffb0ff987424 */ /* 0x000fe200078e00ff */
[----:B------:R-:W-:Y:S01]  /*82c0*/  SHF.R.S32.HI R45, RZ, 0x1f, R110 ;  /* 0x0000001fff2d7819 */ /* 0x000fe2000001146e */
[----:B-1----:R-:W-:Y:S01]  /*82d0*/  IMAD.WIDE.U32 R2, R110, c[0x0][0x1e0], RZ ;  /* 0x000078006e027a25 */ /* 0x002fe200078e00ff */
[----:B------:R-:W-:Y:S03]  /*82e0*/  BSSY B0, `(.L_x_281) ;  /* 0x0000032000007945 */ /* 0x000fe60003800000 */
[----:B------:R-:W-:-:S02]  /*82f0*/  IMAD R152, R242, R152, 0x50 ;  /* 0x00000050f2987424 */ /* 0x000fc400078e0298 */
[----:B------:R-:W-:Y:S02]  /*8300*/  IMAD R0, R45, c[0x0][0x1e0], RZ ;  /* 0x000078002d007a24 */ /* 0x000fe400078e02ff */
[----:B------:R-:W-:Y:S01]  /*8310*/  IMAD.MOV.U32 R154, RZ, RZ, c[0x0][0x1e0] ;  /* 0x00007800ff9a7624 */ /* 0x000fe200078e00ff */
[----:B------:R-:W-:Y:S01]  /*8320*/  IADD3 R44, R152, R172, -R139 ;  /* 0x000000ac982c7210 */ /* 0x000fe20007ffe88b */
[----:B------:R-:W-:Y:S02]  /*8330*/  IMAD R0, R110, c[0x0][0x1e4], R0 ;  /* 0x000079006e007a24 */ /* 0x000fe400078e0200 */
[----:B------:R-:W-:Y:S01]  /*8340*/  IMAD.MOV.U32 R155, RZ, RZ, c[0x0][0x1e4] ;  /* 0x00007900ff9b7624 */ /* 0x000fe200078e00ff */
[C---:B------:R-:W-:Y:S01]  /*8350*/  ISETP.GE.AND P3, PT, R44.reuse, 0x11, PT ;  /* 0x000000112c00780c */ /* 0x040fe20003f66270 */
[----:B------:R-:W-:Y:S01]  /*8360*/  IMAD.IADD R0, R3, 0x1, R0 ;  /* 0x0000000103007824 */ /* 0x000fe200078e0200 */
[----:B------:R-:W-:Y:S01]  /*8370*/  BAR.SYNC.DEFER_BLOCKING 0x0 ;  /* 0x0000000000007b1d */ /* 0x000fe20000010000 */
[C---:B------:R-:W-:Y:S01]  /*8380*/  ISETP.GE.AND P2, PT, R44.reuse, 0x21, PT ;  /* 0x000000212c00780c */ /* 0x040fe20003f46270 */
[----:B------:R-:W-:Y:S01]  /*8390*/  IMAD.SHL.U32 R9, R155, 0x20, RZ ;  /* 0x000000209b097824 */ /* 0x000fe200078e00ff */
[----:B------:R-:W-:-:S02]  /*83a0*/  ISETP.GE.AND P0, PT, R44, 0x31, PT ;  /* 0x000000312c00780c */ /* 0x000fc40003f06270 */
[----:B------:R-:W-:Y:S01]  /*83b0*/  ISETP.GE.AND P6, PT, R44, 0x1, PT ;  /* 0x000000012c00780c */ /* 0x000fe20003fc6270 */
[----:B--2---:R-:W-:Y:S02]  /*83c0*/  IMAD.MOV.U32 R147, RZ, RZ, R5 ;  /* 0x000000ffff937224 */ /* 0x004fe400078e0005 */
[----:B---3--:R-:W-:Y:S02]  /*83d0*/  IMAD.MOV.U32 R146, RZ, RZ, R6 ;  /* 0x000000ffff927224 */ /* 0x008fe400078e0006 */
[----:B------:R-:W-:-:S04]  /*83e0*/  IMAD.WIDE.U32 R6, R154, 0x20, RZ ;  /* 0x000000209a067825 */ /* 0x000fc800078e00ff */
[----:B------:R-:W-:-:S04]  /*83f0*/  IMAD.WIDE.U32 R4, R2, 0x50, R146 ;  /* 0x0000005002047825 */ /* 0x000fc800078e0092 */
[----:B------:R-:W-:Y:S01]  /*8400*/  IMAD R2, R0, 0x50, RZ ;  /* 0x0000005000027824 */ /* 0x000fe200078e02ff */
[----:B------:R-:W-:-:S03]  /*8410*/  @P3 LEA R0, P4, R154, R4, 0x4 ;  /* 0x000000049a003211 */ /* 0x000fc600078820ff */
[----:B------:R-:W-:Y:S01]  /*8420*/  IMAD.IADD R3, R5, 0x1, R2 ;  /* 0x0000000105037824 */ /* 0x000fe200078e0202 */
[----:B------:R-:W-:-:S04]  /*8430*/  @P3 LEA R14, P5, R0, c[0x0][0x1c8], 0x1 ;  /* 0x00007200000e3a11 */ /* 0x000fc800078a08ff */
[----:B------:R-:W-:Y:S02]  /*8440*/  @P3 LEA.HI.X R2, R154, R3, R155, 0x4, P4 ;  /* 0x000000039a023211 */ /* 0x000fe400020f249b */
[----:B------:R-:W-:Y:S02]  /*8450*/  @P2 IADD3 R8, P4, R4, R6, RZ ;  /* 0x0000000604082210 */ /* 0x000fe40007f9e0ff */
[----:B------:R-:W-:Y:S01]  /*8460*/  @P3 LEA.HI.X R15, R0, c[0x0][0x1cc], R2, 0x1, P5 ;  /* 0x00007300000f3a11 */ /* 0x000fe200028f0c02 */
[----:B------:R-:W-:Y:S01]  /*8470*/  @P0 IMAD.MOV.U32 R2, RZ, RZ, R4 ;  /* 0x000000ffff020224 */ /* 0x000fe200078e0004 */
[----:B------:R-:W-:Y:S01]  /*8480*/  @P2 IADD3.X R0, R3, R7, R9, P4, !PT ;  /* 0x0000000703002210 */ /* 0x000fe200027fe409 */
[----:B------:R-:W-:Y:S01]  /*8490*/  @P0 IMAD R9, R155, 0x30, RZ ;  /* 0x000000309b090824 */ /* 0x000fe200078e02ff */
[----:B------:R-:W-:Y:S01]  /*84a0*/  @P2 LEA R10, P4, R8, c[0x0][0x1c8], 0x1 ;  /* 0x00007200080a2a11 */ /* 0x000fe200078808ff */
[----:B------:R-:W-:Y:S01]  /*84b0*/  @P0 IMAD.WIDE.U32 R6, R154, 0x30, R2 ;  /* 0x000000309a060825 */ /* 0x000fe200078e0002 */
[----:B------:R-:W-:-:S02]  /*84c0*/  @P6 LEA R16, P5, R4, c[0x0][0x1c8], 0x1 ;  /* 0x0000720004106a11 */ /* 0x000fc400078a08ff */
[----:B------:R-:W-:Y:S01]  /*84d0*/  @P2 LEA.HI.X R11, R8, c[0x0][0x1cc], R0, 0x1, P4 ;  /* 0x00007300080b2a11 */ /* 0x000fe200020f0c00 */
[----:B------:R-:W-:Y:S01]  /*84e0*/  @P0 IMAD.IADD R0, R7, 0x1, R9 ;  /* 0x0000000107000824 */ /* 0x000fe200078e0209 */
[----:B------:R-:W-:Y:S02]  /*84f0*/  @P0 LEA R8, P4, R6, c[0x0][0x1c8], 0x1 ;  /* 0x0000720006080a11 */ /* 0x000fe400078808ff */
[----:B------:R-:W-:Y:S02]  /*8500*/  @P6 LEA.HI.X R17, R4, c[0x0][0x1cc], R3, 0x1, P5 ;  /* 0x0000730004116a11 */ /* 0x000fe400028f0c03 */
[----:B------:R-:W-:-:S03]  /*8510*/  @P0 LEA.HI.X R9, R6, c[0x0][0x1cc], R0, 0x1, P4 ;  /* 0x0000730006090a11 */ /* 0x000fc600020f0c00 */
[----:B------:R-:W-:Y:S01]  /*8520*/  @!PT LDS RZ, [RZ] ;  /* 0x00000000fffff984 */ /* 0x000fe20000000800 */
[----:B------:R-:W-:Y:S01]  /*8530*/  @!PT LDS RZ, [RZ] ;  /* 0x00000000fffff984 */ /* 0x000fe20000000800 */
[----:B------:R-:W-:Y:S01]  /*8540*/  @!PT LDS RZ, [RZ] ;  /* 0x00000000fffff984 */ /* 0x000fe20000000800 */
[----:B------:R1:W-:Y:S04]  /*8550*/  @P6 LDGSTS.E.BYPASS.LTC128B.128 [R216+0x2900], [R16.64], !P1 ;  /* 0x0290000010d86fae */ /* 0x0003e8000c901d48 */
[----:B------:R1:W-:Y:S04]  /*8560*/  @P3 LDGSTS.E.BYPASS.LTC128B.128 [R216+0x3100], [R14.64], !P1 ;  /* 0x031000000ed83fae */ /* 0x0003e8000c901d48 */
[----:B------:R1:W-:Y:S04]  /*8570*/  @P2 LDGSTS.E.BYPASS.LTC128B.128 [R216+0x3900], [R10.64], !P1 ;  /* 0x039000000ad82fae */ /* 0x0003e8000c901d48 */
[----:B------:R1:W-:Y:S01]  /*8580*/  @P0 LDGSTS.E.BYPASS.LTC128B.128 [R216+0x4100], [R8.64], !P1 ;  /* 0x0410000008d80fae */ /* 0x0003e2000c901d48 */
[----:B------:R-:W-:-:S13]  /*8590*/  ISETP.GE.AND P0, PT, R44, 0x41, PT ;  /* 0x000000412c00780c */ /* 0x000fda0003f06270 */
[----:B------:R-:W-:Y:S05]  /*85a0*/  @!P0 BRA `(.L_x_282) ;  /* 0x0000005000008947 */ /* 0x000fea0003800000 */
[----:B------:R-:W-:-:S04]  /*85b0*/  LEA R0, P0, R154, R4, 0x6 ;  /* 0x000000049a007211 */ /* 0x000fc800078030ff */
[----:B------:R-:W-:Y:S02]  /*85c0*/  LEA.HI.X R3, R154, R3, R155, 0x6, P0 ;  /* 0x000000039a037211 */ /* 0x000fe400000f349b */
[----:B------:R-:W-:-:S04]  /*85d0*/  LEA R2, P0, R0, c[0x0][0x1c8], 0x1 ;  /* 0x0000720000027a11 */ /* 0x000fc800078008ff */
[----:B------:R-:W-:-:S05]  /*85e0*/  LEA.HI.X R3, R0, c[0x0][0x1cc], R3, 0x1, P0 ;  /* 0x0000730000037a11 */ /* 0x000fca00000f0c03 */
[----:B------:R2:W-:Y:S04]  /*85f0*/  LDGSTS.E.BYPASS.LTC128B.128 [R216+0x4900], [R2.64], !P1 ;  /* 0x0490000002d87fae */ /* 0x0005e8000c901d48 */
.L_x_282:
[----:B------:R-:W-:Y:S05]  /*8600*/  BSYNC B0 ;  /* 0x0000000000007941 */ /* 0x000fea0003800000 */
.L_x_281:
[----:B------:R-:W-:Y:S01]  /*8610*/  ISETP.LT.AND P0, PT, RZ, c[0x0][0x27c], PT ;  /* 0x00009f00ff007a0c */ /* 0x000fe20003f01270 */
[----:B------:R-:W0:-:S12]  /*8620*/  LDGDEPBAR ;  /* 0x00000000000079af */ /* 0x000e180000000000 */
[----:B------:R-:W-:Y:S05]  /*8630*/  @P0 BRA `(.L_x_283) ;  /* 0x0000002000000947 */ /* 0x000fea0003800000 */
[----:B------:R-:W-:-:S04]  /*8640*/  DEPBAR.LE SB0, 0x1 ;  /* 0x000080400000791a */ /* 0x000fc80000000000 */
[----:B------:R-:W-:Y:S05]  /*8650*/  BRA `(.L_x_284) ;  /* 0x0000344000007947 */ /* 0x000fea0003800000 */
.L_x_283:
[----:B------:R-:W3:Y:S01]  /*8660*/  LDL R31, [R1+0x34] ;  /* 0x00003400011f7983 */ /* 0x000ee20000100800 */
[----:B-----5:R-:W-:Y:S01]  /*8670*/  SHF.R.S32.HI R0, RZ, 0x1f, R136 ;  /* 0x0000001fff007819 */ /* 0x020fe20000011488 */
[----:B------:R-:W-:Y:S01]  /*8680*/  ULDC.U8 UR4, c[0x0][0x298] ;  /* 0x0000a60000047ab9 */ /* 0x000fe20000000000 */
[----:B--2---:R-:W-:Y:S01]  /*8690*/  IMAD.WIDE.U32 R2, R136, c[0x0][0x280], RZ ;  /* 0x0000a00088027a25 */ /* 0x004fe200078e00ff */
[----:B-1----:R-:W1:Y:S01]  /*86a0*/  S2R R9, SR_TID.X ;  /* 0x0000000000097919 */ /* 0x002e620000002100 */
[----:B------:R-:W-:Y:S01]  /*86b0*/  ISETP.NE.AND P3, PT, RZ, UR4, PT ;  /* 0x00000004ff007c0c */ /* 0x000fe2000bf65270 */
[----:B------:R-:W-:Y:S01]  /*86c0*/  BSSY B2, `(.L_x_284) ;  /* 0x000033d000027945 */ /* 0x000fe20003800000 */
[C---:B------:R-:W-:Y:S02]  /*86d0*/  IMAD R6, R0.reuse, c[0x0][0x280], RZ ;  /* 0x0000a00000067a24 */ /* 0x040fe400078e02ff */
[----:B------:R-:W-:Y:S02]  /*86e0*/  IMAD R0, R0, c[0x0][0x290], RZ ;  /* 0x0000a40000007a24 */ /* 0x000fe400078e02ff */
[----:B------:R-:W-:Y:S01]  /*86f0*/  IMAD R8, R136, c[0x0][0x284], R6 ;  /* 0x0000a10088087a24 */ /* 0x000fe200078e0206 */
[----:B------:R-:W-:Y:S01]  /*8700*/  LEA R6, P2, R2, c[0x0][0x270], 0x1 ;  /* 0x00009c0002067a11 */ /* 0x000fe200078408ff */
[----:B------:R-:W-:-:S04]  /*8710*/  IMAD.WIDE.U32 R4, R136, c[0x0][0x290], RZ ;  /* 0x0000a40088047a25 */ /* 0x000fc800078e00ff */
[----:B------:R-:W-:Y:S01]  /*8720*/  IMAD R0, R136, c[0x0][0x294], R0 ;  /* 0x0000a50088007a24 */ /* 0x000fe200078e0200 */
[----:B------:R-:W-:Y:S01]  /*8730*/  LEA R7, P0, R4, c[0x0][0x288], 0x1 ;  /* 0x0000a20004077a11 */ /* 0x000fe200078008ff */
[----:B------:R-:W-:Y:S02]  /*8740*/  IMAD.IADD R3, R8, 0x1, R3 ;  /* 0x0000000108037824 */ /* 0x000fe400078e0203 */
[----:B------:R-:W-:-:S03]  /*8750*/  IMAD.IADD R5, R0, 0x1, R5 ;  /* 0x0000000100057824 */ /* 0x000fc600078e0205 */
[----:B------:R-:W-:Y:S02]  /*8760*/  LEA.HI.X R0, R2, c[0x0][0x274], R3, 0x1, P2 ;  /* 0x00009d0002007a11 */ /* 0x000fe400010f0c03 */
[----:B------:R-:W-:Y:S02]  /*8770*/  LEA.HI.X R2, R4, c[0x0][0x28c], R5, 0x1, P0 ;  /* 0x0000a30004027a11 */ /* 0x000fe400000f0c05 */
[----:B-1----:R-:W-:-:S04]  /*8780*/  SHF.R.S32.HI R30, RZ, 0x1f, R9 ;  /* 0x0000001fff1e7819 */ /* 0x002fc80000011409 */
[----:B------:R-:W-:-:S04]  /*8790*/  LEA.HI R30, R30, R9, RZ, 0x2 ;  /* 0x000000091e1e7211 */ /* 0x000fc800078f10ff */
[----:B------:R-:W-:-:S04]  /*87a0*/  SHF.R.S32.HI R30, RZ, 0x2, R30 ;  /* 0x00000002ff1e7819 */ /* 0x000fc8000001141e */
[----:B------:R-:W-:Y:S01]  /*87b0*/  IADD3 R46, R30, 0x60, RZ ;  /* 0x000000601e2e7810 */ /* 0x000fe20007ffe0ff */
[----:B---3--:R-:W-:Y:S01]  /*87c0*/  IMAD R3, R31, 0x80, R30 ;  /* 0x000000801f037824 */ /* 0x008fe200078e021e */
[----:B------:R-:W-:Y:S05]  /*87d0*/  @!P3 BRA `(.L_x_285) ;  /* 0x000019000000b947 */ /* 0x000fea0003800000 */
[----:B------:R-:W-:Y:S01]  /*87e0*/  ISETP.GE.AND P0, PT, R3, R13, PT ;  /* 0x0000000d0300720c */ /* 0x000fe20003f06270 */
[----:B------:R-:W1:Y:S01]  /*87f0*/  SHFL.IDX PT, R11, R0, RZ, 0x1c1f ;  /* 0x001c1fff000b7589 */ /* 0x000e6200000e0000 */
[----:B------:R-:W-:Y:S01]  /*8800*/  BSSY B0, `(.L_x_286) ;  /* 0x000001a000007945 */ /* 0x000fe20003800000 */
[----:B------:R-:W-:Y:S01]  /*8810*/  CS2R R4, SRZ ;  /* 0x0000000000047805 */ /* 0x000fe2000001ff00 */
[----:B------:R-:W-:Y:S01]  /*8820*/  CS2R R8, SRZ ;  /* 0x0000000000087805 */ /* 0x000fe2000001ff00 */
[----:B------:R-:W2:Y:S04]  /*8830*/  SHFL.IDX PT, R10, R6, RZ, 0x1c1f ;  /* 0x001c1fff060a7589 */ /* 0x000ea800000e0000 */
[----:B------:R3:W4:Y:S04]  /*8840*/  SHFL.IDX PT, R15, R2, RZ, 0x1c1f ;  /* 0x001c1fff020f7589 */ /* 0x00072800000e0000 */
[----:B------:R5:W1:Y:S01]  /*8850*/  SHFL.IDX PT, R14, R7, RZ, 0x1c1f ;  /* 0x001c1fff070e7589 */ /* 0x000a6200000e0000 */
[----:B---3--:R-:W-:Y:S01]  /*8860*/  CS2R R2, SRZ ;  /* 0x0000000000027805 */ /* 0x008fe2000001ff00 */
[----:B-----5:R-:W-:Y:S01]  /*8870*/  CS2R R6, SRZ ;  /* 0x0000000000067805 */ /* 0x020fe2000001ff00 */
[----:B------:R-:W-:Y:S05]  /*8880*/  @P0 BRA `(.L_x_287) ;  /* 0x0000011000000947 */ /* 0x000fea0003800000 */
[----:B-12-4-:R-:W-:Y:S01]  /*8890*/  ISETP.GE.AND P2, PT, R24, c[0x0][0x27c], PT ;  /* 0x00009f0018007a0c */ /* 0x016fe20003f46270 */
[C---:B------:R-:W-:Y:S01]  /*88a0*/  IMAD.SHL.U32 R0, R26.reuse, 0x2, RZ ;  /* 0x000000021a007824 */ /* 0x040fe200078e00ff */
[----:B------:R-:W-:-:S02]  /*88b0*/  ISETP.GE.AND P0, PT, R26, c[0x0][0x27c], PT ;  /* 0x00009f001a007a0c */ /* 0x000fc40003f06270 */
[----:B------:R-:W-:-:S04]  /*88c0*/  SHF.R.S32.HI R2, RZ, 0x1f, R26 ;  /* 0x0000001fff027819 */ /* 0x000fc8000001141a */
[----:B------:R-:W-:-:S05]  /*88d0*/  SHF.L.U64.HI R2, R26, 0x1, R2 ;  /* 0x000000011a027819 */ /* 0x000fca0000010202 */
[----:B------:R-:W-:Y:S02]  /*88e0*/  @!P2 IMAD.WIDE R4, R24, 0x2, R10 ;  /* 0x000000021804a825 */ /* 0x000fe400078e020a */
[-C--:B------:R-:W-:Y:S02]  /*88f0*/  @!P0 IADD3 R16, P4, R10, R0.reuse, RZ ;  /* 0x000000000a108210 */ /* 0x080fe40007f9e0ff */
[----:B------:R-:W-:Y:S01]  /*8900*/  @!P0 IADD3 R10, P3, R14, R0, RZ ;  /* 0x000000000e0a8210 */ /* 0x000fe20007f7e0ff */
[----:B------:R1:W5:Y:S01]  /*8910*/  @!P2 LD.E.64 R8, [R4.64] ;  /* 0x000000080408a980 */ /* 0x000362000c101b00 */
[----:B------:R-:W-:-:S04]  /*8920*/  @!P2 IMAD.WIDE R18, R24, 0x2, R14 ;  /* 0x000000021812a825 */ /* 0x000fc800078e020e */
[--C-:B------:R-:W-:Y:S01]  /*8930*/  @!P0 IMAD.X R17, R11, 0x1, R2.reuse, P4 ;  /* 0x000000010b118824 */ /* 0x100fe200020e0602 */
[----:B------:R2:W5:Y:S01]  /*8940*/  @!P2 LD.E.64 R6, [R18.64] ;  /* 0x000000081206a980 */ /* 0x000562000c101b00 */
[----:B------:R-:W-:Y:S02]  /*8950*/  @!P0 IMAD.X R11, R15, 0x1, R2, P3 ;  /* 0x000000010f0b8824 */ /* 0x000fe400018e0602 */
[----:B------:R-:W-:-:S06]  /*8960*/  CS2R R2, SRZ ;  /* 0x0000000000027805 */ /* 0x000fcc000001ff00 */
[----:B------:R2:W5:Y:S01]  /*8970*/  @!P0 LD.E.64 R2, [R10.64] ;  /* 0x000000080a028980 */ /* 0x000562000c101b00 */
[----:B-1----:R-:W-:-:S06]  /*8980*/  CS2R R4, SRZ ;  /* 0x0000000000047805 */ /* 0x002fcc000001ff00 */
[----:B------:R2:W5:Y:S02]  /*8990*/  @!P0 LD.E.64 R4, [R16.64] ;  /* 0x0000000810048980 */ /* 0x000564000c101b00 */
.L_x_287:
[----:B-12-4-:R-:W-:Y:S05]  /*89a0*/  BSYNC B0 ;  /* 0x0000000000007941 */ /* 0x016fea0003800000 */
.L_x_286:
[----:B------:R-:W-:Y:S01]  /*89b0*/  IMAD R0, R31, -0x80, R13 ;  /* 0xffffff801f007824 */ /* 0x000fe200078e020d */
[--C-:B-----5:R-:W-:Y:S01]  /*89c0*/  SHF.R.U64 R17, R8, 0x10, R9.reuse ;  /* 0x0000001008117819 */ /* 0x120fe20000001209 */
[----:B------:R-:W-:Y:S01]  /*89d0*/  IMAD.MOV.U32 R19, RZ, RZ, R8 ;  /* 0x000000ffff137224 */ /* 0x000fe200078e0008 */
[--C-:B------:R-:W-:Y:S01]  /*89e0*/  SHF.R.U32.HI R12, RZ, 0x10, R9.reuse ;  /* 0x00000010ff0c7819 */ /* 0x100fe20000011609 */
[----:B------:R-:W-:Y:S01]  /*89f0*/  IMAD.MOV.U32 R18, RZ, RZ, R9 ;  /* 0x000000ffff127224 */ /* 0x000fe200078e0009 */
[----:B------:R-:W-:Y:S01]  /*8a00*/  IMNMX R28, R0, 0x80, PT ;  /* 0x00000080001c7817 */ /* 0x000fe20003800200 */
[----:B------:R-:W-:Y:S01]  /*8a10*/  IMAD.MOV.U32 R16, RZ, RZ, R4 ;  /* 0x000000ffff107224 */ /* 0x000fe200078e0004 */
[--C-:B------:R-:W-:Y:S01]  /*8a20*/  SHF.R.U64 R14, R4, 0x10, R5.reuse ;  /* 0x00000010040e7819 */ /* 0x100fe20000001205 */
[----:B------:R-:W-:Y:S01]  /*8a30*/  IMAD.MOV.U32 R10, RZ, RZ, R6 ;  /* 0x000000ffff0a7224 */ /* 0x000fe200078e0006 */
[----:B------:R-:W-:Y:S01]  /*8a40*/  ISETP.GE.AND P0, PT, R30, R28, PT ;  /* 0x0000001c1e00720c */ /* 0x000fe20003f06270 */
[----:B------:R-:W-:Y:S01]  /*8a50*/  IMAD.MOV.U32 R15, RZ, RZ, R5 ;  /* 0x000000ffff0f7224 */ /* 0x000fe200078e0005 */
[--C-:B------:R-:W-:Y:S01]  /*8a60*/  SHF.R.U64 R8, R6, 0x10, R7.reuse ;  /* 0x0000001006087819 */ /* 0x100fe20000001207 */
[----:B------:R-:W-:Y:S01]  /*8a70*/  IMAD.MOV.U32 R9, RZ, RZ, R7 ;  /* 0x000000ffff097224 */ /* 0x000fe200078e0007 */
[----:B------:R-:W-:Y:S01]  /*8a80*/  SHF.R.U32.HI R11, RZ, 0x10, R5 ;  /* 0x00000010ff0b7819 */ /* 0x000fe20000011605 */
[----:B------:R-:W-:Y:S01]  /*8a90*/  IMAD.MOV.U32 R6, RZ, RZ, R2 ;  /* 0x000000ffff067224 */ /* 0x000fe200078e0002 */
[----:B------:R-:W-:-:S04]  /*8aa0*/  DEPBAR.LE SB0, 0x1 ;  /* 0x000080400000791a */ /* 0x000fc80000000000 */
[----:B------:R-:W-:Y:S01]  /*8ab0*/  IMAD.MOV.U32 R4, RZ, RZ, R3 ;  /* 0x000000ffff047224 */ /* 0x000fe200078e0003 */
[----:B------:R-:W-:Y:S01]  /*8ac0*/  SHF.R.U32.HI R5, RZ, 0x10, R7 ;  /* 0x00000010ff057819 */ /* 0x000fe20000011607 */
[----:B------:R-:W-:Y:S01]  /*8ad0*/  BSSY B1, `(.L_x_288) ;  /* 0x000005f000017945 */ /* 0x000fe20003800000 */
[--C-:B------:R-:W-:Y:S02]  /*8ae0*/  SHF.R.U64 R2, R2, 0x10, R3.reuse ;  /* 0x0000001002027819 */ /* 0x100fe40000001203 */
[----:B------:R-:W-:Y:S02]  /*8af0*/  SHF.R.U32.HI R0, RZ, 0x10, R3 ;  /* 0x00000010ff007819 */ /* 0x000fe40000011603 */
[----:B------:R-:W-:Y:S02]  /*8b00*/  PRMT R19, R19, 0x5410, R17 ;  /* 0x0000541013137816 */ /* 0x000fe40000000011 */
[----:B------:R-:W-:Y:S02]  /*8b10*/  PRMT R20, R18, 0x5410, R12 ;  /* 0x0000541012147816 */ /* 0x000fe4000000000c */
[----:B------:R-:W-:-:S02]  /*8b20*/  PRMT R22, R16, 0x5410, R14 ;  /* 0x0000541010167816 */ /* 0x000fc4000000000e */
[----:B------:R-:W-:Y:S02]  /*8b30*/  PRMT R27, R15, 0x5410, R11 ;  /* 0x000054100f1b7816 */ /* 0x000fe4000000000b */
[----:B------:R-:W-:Y:S02]  /*8b40*/  PRMT R17, R10, 0x5410, R8 ;  /* 0x000054100a117816 */ /* 0x000fe40000000008 */
[----:B------:R-:W-:Y:S02]  /*8b50*/  PRMT R18, R9, 0x5410, R5 ;  /* 0x0000541009127816 */ /* 0x000fe40000000005 */
[----:B------:R-:W-:Y:S02]  /*8b60*/  PRMT R21, R6, 0x5410, R2 ;  /* 0x0000541006157816 */ /* 0x000fe40000000002 */
[----:B------:R-:W-:Y:S01]  /*8b70*/  PRMT R23, R4, 0x5410, R0 ;  /* 0x0000541004177816 */ /* 0x000fe20000000000 */
[----:B------:R-:W-:Y:S06]  /*8b80*/  BAR.SYNC.DEFER_BLOCKING 0x0 ;  /* 0x0000000000007b1d */ /* 0x000fec0000010000 */
[----:B------:R-:W-:Y:S05]  /*8b90*/  @P0 BRA `(.L_x_289) ;  /* 0x0000052000000947 */ /* 0x000fea0003800000 */
[----:B------:R-:W-:Y:S01]  /*8ba0*/  ISETP.GE.AND P0, PT, R24, c[0x0][0x27c], PT ;  /* 0x00009f0018007a0c */ /* 0x000fe20003f06270 */
[----:B------:R-:W-:-:S12]  /*8bb0*/  BSSY B0, `(.L_x_290) ;  /* 0x0000028000007945 */ /* 0x000fd80003800000 */
[----:B------:R-:W-:Y:S05]  /*8bc0*/  @P0 BRA `(.L_x_291) ;  /* 0x0000026000000947 */ /* 0x000fea0003800000 */
[----:B------:R-:W1:Y:S01]  /*8bd0*/  LDS.128 R4, [R80+0x5000] ;  /* 0x0050000050047984 */ /* 0x000e620000000c00 */
[----:B------:R-:W-:Y:S01]  /*8be0*/  SHF.L.U32 R3, R19, 0x10, RZ ;  /* 0x0000001013037819 */ /* 0x000fe200000006ff */
[----:B------:R-:W-:Y:S01]  /*8bf0*/  IMAD.U32 R0, R17, 0x10000, RZ ;  /* 0x0001000011007824 */ /* 0x000fe200078e00ff */
[----:B------:R-:W-:Y:S02]  /*8c00*/  LOP3.LUT R2, R19, 0xffff0000, RZ, 0xc0, !PT ;  /* 0xffff000013027812 */ /* 0x000fe400078ec0ff */
[C---:B-1----:R-:W-:Y:S01]  /*8c10*/  SHF.L.U32 R9, R4.reuse, 0x10, RZ ;  /* 0x0000001004097819 */ /* 0x042fe200000006ff */
[----:B------:R-:W-:Y:S01]  /*8c20*/  IMAD.U32 R10, R7, 0x10000, RZ ;  /* 0x00010000070a7824 */ /* 0x000fe200078e00ff */
[----:B------:R-:W-:Y:S02]  /*8c30*/  LOP3.LUT R8, R4, 0xffff0000, RZ, 0xc0, !PT ;  /* 0xffff000004087812 */ /* 0x000fe400078ec0ff */
[C---:B------:R-:W-:Y:S02]  /*8c40*/  SHF.L.U32 R13, R5.reuse, 0x10, RZ ;  /* 0x00000010050d7819 */ /* 0x040fe400000006ff */
[----:B------:R-:W-:Y:S01]  /*8c50*/  LOP3.LUT R4, R5, 0xffff0000, RZ, 0xc0, !PT ;  /* 0xffff000005047812 */ /* 0x000fe200078ec0ff */
[CC--:B------:R-:W-:Y:S01]  /*8c60*/  FMUL.FTZ R15, R8.reuse, R0.reuse ;  /* 0x00000000080f7220 */ /* 0x0c0fe20000410000 */
[----:B------:R-:W-:Y:S01]  /*8c70*/  LOP3.LUT R5, R17, 0xffff0000, RZ, 0xc0, !PT ;  /* 0xffff000011057812 */ /* 0x000fe200078ec0ff */
[-C--:B------:R-:W-:Y:S01]  /*8c80*/  FMUL.FTZ R14, R8, R3.reuse ;  /* 0x00000003080e7220 */ /* 0x080fe20000410000 */
[C---:B------:R-:W-:Y:S01]  /*8c90*/  SHF.L.U32 R12, R6.reuse, 0x10, RZ ;  /* 0x00000010060c7819 */ /* 0x040fe200000006ff */
[----:B------:R-:W-:Y:S01]  /*8ca0*/  FFMA.FTZ R16, R9, R3, -R15 ;  /* 0x0000000309107223 */ /* 0x000fe2000001080f */
[----:B------:R-:W-:Y:S01]  /*8cb0*/  LOP3.LUT R11, R6, 0xffff0000, RZ, 0xc0, !PT ;  /* 0xffff0000060b7812 */ /* 0x000fe200078ec0ff */
[-C--:B------:R-:W-:Y:S01]  /*8cc0*/  FMUL.FTZ R8, R4, R5.reuse ;  /* 0x0000000504087220 */ /* 0x080fe20000410000 */
[----:B------:R-:W-:Y:S01]  /*8cd0*/  LOP3.LUT R6, R7, 0xffff0000, RZ, 0xc0, !PT ;  /* 0xffff000007067812 */ /* 0x000fe200078ec0ff */
[----:B------:R-:W-:Y:S01]  /*8ce0*/  FFMA.FTZ R15, R9, R0, R14 ;  /* 0x00000000090f7223 */ /* 0x000fe2000001000e */
[----:B------:R-:W-:Y:S01]  /*8cf0*/  LOP3.LUT R0, R18, 0xffff0000, RZ, 0xc0, !PT ;  /* 0xffff000012007812 */ /* 0x000fe200078ec0ff */
[-C--:B------:R-:W-:Y:S01]  /*8d00*/  FMUL.FTZ R7, R4, R2.reuse ;  /* 0x0000000204077220 */ /* 0x080fe20000410000 */
[----:B------:R-:W-:Y:S01]  /*8d10*/  SHF.L.U32 R4, R20, 0x10, RZ ;  /* 0x0000001014047819 */ /* 0x000fe200000006ff */
[C---:B------:R-:W-:Y:S01]  /*8d20*/  FFMA.FTZ R14, R13.reuse, R2, -R8 ;  /* 0x000000020d0e7223 */ /* 0x040fe20000010808 */
[----:B------:R-:W-:Y:S01]  /*8d30*/  SHF.L.U32 R2, R18, 0x10, RZ ;  /* 0x0000001012027819 */ /* 0x000fe200000006ff */
[----:B------:R-:W-:Y:S01]  /*8d40*/  FFMA.FTZ R9, R13, R5, R7 ;  /* 0x000000050d097223 */ /* 0x000fe20000010007 */
[----:B------:R-:W-:Y:S01]  /*8d50*/  LOP3.LUT R3, R20, 0xffff0000, RZ, 0xc0, !PT ;  /* 0xffff000014037812 */ /* 0x000fe200078ec0ff */
[----:B------:R-:W-:-:S02]  /*8d60*/  FMUL.FTZ R7, R6, R0 ;  /* 0x0000000006077220 */ /* 0x000fc40000410000 */
[C---:B------:R-:W-:Y:S02]  /*8d70*/  FMUL.FTZ R8, R11.reuse, R2 ;  /* 0x000000020b087220 */ /* 0x040fe40000410000 */
[-C--:B------:R-:W-:Y:S02]  /*8d80*/  FMUL.FTZ R5, R11, R4.reuse ;  /* 0x000000040b057220 */ /* 0x080fe40000410000 */
[-C--:B------:R-:W-:Y:S02]  /*8d90*/  FMUL.FTZ R6, R6, R3.reuse ;  /* 0x0000000306067220 */ /* 0x080fe40000410000 */
[C---:B------:R-:W-:Y:S01]  /*8da0*/  FFMA.FTZ R8, R12.reuse, R4, -R8 ;  /* 0x000000040c087223 */ /* 0x040fe20000010808 */
[----:B------:R-:W-:Y:S01]  /*8db0*/  F2FP.BF16.PACK_AB R4, R15, R16 ;  /* 0x000000100f04723e */ /* 0x000fe200000010ff */
[----:B------:R-:W-:Y:S01]  /*8dc0*/  FFMA.FTZ R2, R12, R2, R5 ;  /* 0x000000020c027223 */ /* 0x000fe20000010005 */
[----:B------:R-:W-:Y:S01]  /*8dd0*/  F2FP.BF16.PACK_AB R5, R9, R14 ;  /* 0x0000000e0905723e */ /* 0x000fe200000010ff */
[----:B------:R-:W-:-:S02]  /*8de0*/  FFMA.FTZ R3, R10, R3, -R7 ;  /* 0x000000030a037223 */ /* 0x000fc40000010807 */
[----:B------:R-:W-:Y:S01]  /*8df0*/  FFMA.FTZ R0, R10, R0, R6 ;  /* 0x000000000a007223 */ /* 0x000fe20000010006 */
[----:B------:R-:W-:-:S04]  /*8e00*/  F2FP.BF16.PACK_AB R6, R2, R8 ;  /* 0x000000080206723e */ /* 0x000fc800000010ff */
[----:B------:R-:W-:-:S05]  /*8e10*/  F2FP.BF16.PACK_AB R7, R0, R3 ;  /* 0x000000030007723e */ /* 0x000fca00000010ff */
[----:B------:R1:W-:Y:S02]  /*8e20*/  STS.128 [R80+0x5000], R4 ;  /* 0x0050000450007388 */ /* 0x0003e40000000c00 */
.L_x_291:
[----:B------:R-:W-:Y:S05]  /*8e30*/  BSYNC B0 ;  /* 0x0000000000007941 */ /* 0x000fea0003800000 */
.L_x_290:
[----:B------:R-:W-:-:S13]  /*8e40*/  ISETP.GE.AND P0, PT, R26, c[0x0][0x27c], PT ;  /* 0x00009f001a007a0c */ /* 0x000fda0003f06270 */
[----:B------:R-:W-:Y:S05]  /*8e50*/  @P0 BRA `(.L_x_289) ;  /* 0x0000026000000947 */ /* 0x000fea0003800000 */
[----:B-1----:R-:W1:Y:S01]  /*8e60*/  LDS.128 R4, [R81+0x5000] ;  /* 0x0050000051047984 */ /* 0x002e620000000c00 */
[C---:B------:R-:W-:Y:S01]  /*8e70*/  SHF.L.U32 R3, R22.reuse, 0x10, RZ ;  /* 0x0000001016037819 */ /* 0x040fe200000006ff */
        /* <DEDUP_REMOVED lines=13> */
[CC--:B------:R-:W-:Y:S01]  /*8f50*/  FMUL.FTZ R8, R4.reuse, R5.reuse ;  /* 0x0000000504087220 */ /* 0x0c0fe20000410000 */
[----:B------:R-:W-:Y:S01]  /*8f60*/  LOP3.LUT R6, R7, 0xffff0000, RZ, 0xc0, !PT ;  /* 0xffff000007067812 */ /* 0x000fe200078ec0ff */
[----:B------:R-:W-:Y:S01]  /*8f70*/  FFMA.FTZ R15, R9, R0, R14 ;  /* 0x00000000090f7223 */ /* 0x000fe2000001000e */
[----:B------:R-:W-:Y:S01]  /*8f80*/  LOP3.LUT R0, R23, 0xffff0000, RZ, 0xc0, !PT ;  /* 0xffff000017007812 */ /* 0x000fe200078ec0ff */
[-C--:B------:R-:W-:Y:S01]  /*8f90*/  FMUL.FTZ R7, R4, R2.reuse ;  /* 0x0000000204077220 */ /* 0x080fe20000410000 */
[----:B------:R-:W-:Y:S01]  /*8fa0*/  SHF.L.U32 R4, R27, 0x10, RZ ;  /* 0x000000101b047819 */ /* 0x000fe200000006ff */
[----:B------:R-:W-:Y:S01]  /*8fb0*/  FFMA.FTZ R14, R13, R2, -R8 ;  /* 0x000000020d0e7223 */ /* 0x000fe20000010808 */
        /* <DEDUP_REMOVED lines=16> */
.L_x_289:
[----:B------:R-:W-:Y:S05]  /*90c0*/  BSYNC B1 ;  /* 0x0000000000017941 */ /* 0x000fea0003800000 */
.L_x_288:
[----:B------:R-:W-:Y:S01]  /*90d0*/  ISETP.GE.AND P0, PT, R148, R28, PT ;  /* 0x0000001c9400720c */ /* 0x000fe20003f06270 */
[----:B------:R-:W-:-:S12]  /*90e0*/  BSSY B1, `(.L_x_292) ;  /* 0x0000054000017945 */ /* 0x000fd80003800000 */
[----:B------:R-:W-:Y:S05]  /*90f0*/  @P0 BRA `(.L_x_293) ;  /* 0x0000052000000947 */ /* 0x000fea0003800000 */
[----:B------:R-:W-:Y:S01]  /*9100*/  ISETP.GE.AND P0, PT, R24, c[0x0][0x27c], PT ;  /* 0x00009f0018007a0c */ /* 0x000fe20003f06270 */
[----:B------:R-:W-:-:S12]  /*9110*/  BSSY B0, `(.L_x_294) ;  /* 0x0000028000007945 */ /* 0x000fd80003800000 */
[----:B------:R-:W-:Y:S05]  /*9120*/  @P0 BRA `(.L_x_295) ;  /* 0x0000026000000947 */ /* 0x000fea0003800000 */
[----:B-1----:R-:W1:Y:S01]  /*9130*/  LDS.128 R4, [R80+0x6000] ;  /* 0x0060000050047984 */ /* 0x002e620000000c00 */
        /* <DEDUP_REMOVED lines=8> */
[-C--:B------:R-:W-:Y:S01]  /*91c0*/  FMUL.FTZ R15, R0, R8.reuse ;  /* 0x00000008000f7220 */ /* 0x080fe20000410000 */
[----:B------:R-:W-:Y:S01]  /*91d0*/  LOP3.LUT R5, R17, 0xffff0000, RZ, 0xc0, !PT ;  /* 0xffff000011057812 */ /* 0x000fe200078ec0ff */
[C---:B------:R-:W-:Y:S01]  /*91e0*/  FMUL.FTZ R14, R3.reuse, R8 ;  /* 0x00000008030e7220 */ /* 0x040fe20000410000 */
[C---:B------:R-:W-:Y:S01]  /*91f0*/  SHF.L.U32 R12, R6.reuse, 0x10, RZ ;  /* 0x00000010060c7819 */ /* 0x040fe200000006ff */
[-C--:B------:R-:W-:Y:S01]  /*9200*/  FFMA.FTZ R16, R3, R9.reuse, -R15 ;  /* 0x0000000903107223 */ /* 0x080fe2000001080f */
[----:B------:R-:W-:Y:S01]  /*9210*/  LOP3.LUT R11, R6, 0xffff0000, RZ, 0xc0, !PT ;  /* 0xffff0000060b7812 */ /* 0x000fe200078ec0ff */
[-C--:B------:R-:W-:Y:S01]  /*9220*/  FMUL.FTZ R8, R5, R4.reuse ;  /* 0x0000000405087220 */ /* 0x080fe20000410000 */
[----:B------:R-:W-:Y:S01]  /*9230*/  LOP3.LUT R6, R7, 0xffff0000, RZ, 0xc0, !PT ;  /* 0xffff000007067812 */ /* 0x000fe200078ec0ff */
[----:B------:R-:W-:Y:S01]  /*9240*/  FFMA.FTZ R15, R0, R9, R14 ;  /* 0x00000009000f7223 */ /* 0x000fe2000001000e */
[----:B------:R-:W-:Y:S01]  /*9250*/  LOP3.LUT R0, R18, 0xffff0000, RZ, 0xc0, !PT ;  /* 0xffff000012007812 */ /* 0x000fe200078ec0ff */
[----:B------:R-:W-:Y:S01]  /*9260*/  FMUL.FTZ R7, R2, R4 ;  /* 0x0000000402077220 */ /* 0x000fe20000410000 */
[----:B------:R-:W-:Y:S01]  /*9270*/  SHF.L.U32 R4, R20, 0x10, RZ ;  /* 0x0000001014047819 */ /* 0x000fe200000006ff */
[-C--:B------:R-:W-:Y:S01]  /*9280*/  FFMA.FTZ R14, R2, R13.reuse, -R8 ;  /* 0x0000000d020e7223 */ /* 0x080fe20000010808 */
[----:B------:R-:W-:Y:S01]  /*9290*/  SHF.L.U32 R2, R18, 0x10, RZ ;  /* 0x0000001012027819 */ /* 0x000fe200000006ff */
[----:B------:R-:W-:Y:S01]  /*92a0*/  FFMA.FTZ R9, R5, R13, R7 ;  /* 0x0000000d05097223 */ /* 0x000fe20000010007 */
[----:B------:R-:W-:Y:S01]  /*92b0*/  LOP3.LUT R3, R20, 0xffff0000, RZ, 0xc0, !PT ;  /* 0xffff000014037812 */ /* 0x000fe200078ec0ff */
[----:B------:R-:W-:-:S02]  /*92c0*/  FMUL.FTZ R7, R0, R6 ;  /* 0x0000000600077220 */ /* 0x000fc40000410000 */
[-C--:B------:R-:W-:Y:S02]  /*92d0*/  FMUL.FTZ R8, R2, R11.reuse ;  /* 0x0000000b02087220 */ /* 0x080fe40000410000 */
[C---:B------:R-:W-:Y:S02]  /*92e0*/  FMUL.FTZ R5, R4.reuse, R11 ;  /* 0x0000000b04057220 */ /* 0x040fe40000410000 */
[----:B------:R-:W-:Y:S02]  /*92f0*/  FMUL.FTZ R6, R3, R6 ;  /* 0x0000000603067220 */ /* 0x000fe40000410000 */
[----:B------:R-:W-:Y:S01]  /*9300*/  FFMA.FTZ R8, R4, R12, -R8 ;  /* 0x0000000c04087223 */ /* 0x000fe20000010808 */
        /* <DEDUP_REMOVED lines=8> */
.L_x_295:
[----:B------:R-:W-:Y:S05]  /*9390*/  BSYNC B0 ;  /* 0x0000000000007941 */ /* 0x000fea0003800000 */
.L_x_294:
        /* <DEDUP_REMOVED lines=21> */
[C---:B------:R-:W-:Y:S01]  /*94f0*/  FMUL.FTZ R7, R2.reuse, R4 ;  /* 0x0000000402077220 */ /* 0x040fe20000410000 */
        /* <DEDUP_REMOVED lines=18> */
.L_x_293:
[----:B------:R-:W-:Y:S05]  /*9620*/  BSYNC B1 ;  /* 0x0000000000017941 */ /* 0x000fea0003800000 */
.L_x_292:
        /* <DEDUP_REMOVED lines=44> */
.L_x_299:
[----:B------:R-:W-:Y:S05]  /*98f0*/  BSYNC B0 ;  /* 0x0000000000007941 */ /* 0x000fea0003800000 */
.L_x_298:
        /* <DEDUP_REMOVED lines=40> */
.L_x_297:
[----:B------:R-:W-:Y:S05]  /*9b80*/  BSYNC B1 ;  /* 0x0000000000017941 */ /* 0x000fea0003800000 */
.L_x_296:
[----:B------:R-:W-:-:S13]  /*9b90*/  ISETP.GE.AND P0, PT, R46, R28, PT ;  /* 0x0000001c2e00720c */ /* 0x000fda0003f06270 */
        /* <DEDUP_REMOVED lines=42> */
.L_x_302:
[----:B------:R-:W-:Y:S05]  /*9e40*/  BSYNC B0 ;  /* 0x0000000000007941 */ /* 0x000fea0003800000 */
.L_x_301:
        /* <DEDUP_REMOVED lines=31> */
[-C--:B------:R-:W-:Y:S01]  /*a040*/  FFMA.FTZ R8, R4, R11.reuse, -R8 ;  /* 0x0000000b04087223 */ /* 0x080fe20000010808 */
[----:B------:R-:W-:Y:S01]  /*a050*/  F2FP.BF16.PACK_AB R4, R15, R16 ;  /* 0x000000100f04723e */ /* 0x000fe200000010ff */
[----:B------:R-:W-:Y:S01]  /*a060*/  FFMA.FTZ R2, R2, R11, R5 ;  /* 0x0000000b02027223 */ /* 0x000fe20000010005 */
[----:B------:R-:W-:Y:S01]  /*a070*/  F2FP.BF16.PACK_AB R5, R9, R14 ;  /* 0x0000000e0905723e */ /* 0x000fe200000010ff */
[----:B------:R-:W-:-:S02]  /*a080*/  FFMA.FTZ R3, R3, R13, -R7 ;  /* 0x0000000d03037223 */ /* 0x000fc40000010807 */
[----:B------:R-:W-:Y:S01]  /*a090*/  FFMA.FTZ R0, R0, R13, R6 ;  /* 0x0000000d00007223 */ /* 0x000fe20000010006 */
[----:B------:R-:W-:-:S04]  /*a0a0*/  F2FP.BF16.PACK_AB R6, R2, R8 ;  /* 0x000000080206723e */ /* 0x000fc800000010ff */
[----:B------:R-:W-:-:S05]  /*a0b0*/  F2FP.BF16.PACK_AB R7, R0, R3 ;  /* 0x000000030007723e */ /* 0x000fca00000010ff */
[----:B------:R1:W-:Y:S01]  /*a0c0*/  STS.128 [R81+0x8000], R4 ;  /* 0x0080000451007388 */ /* 0x0003e20000000c00 */
[----:B------:R-:W-:Y:S05]  /*a0d0*/  BRA `(.L_x_300) ;  /* 0x000019b000007947 */ /* 0x000fea0003800000 */
.L_x_285:
[----:B------:R-:W-:Y:S01]  /*a0e0*/  ISETP.GE.AND P0, PT, R3, R13, PT ;  /* 0x0000000d0300720c */ /* 0x000fe20003f06270 */
[----:B------:R-:W1:Y:S01]  /*a0f0*/  SHFL.IDX PT, R15, R0, RZ, 0x1c1f ;  /* 0x001c1fff000f7589 */ /* 0x000e6200000e0000 */
[----:B------:R-:W-:Y:S01]  /*a100*/  BSSY B0, `(.L_x_303) ;  /* 0x0000014000007945 */ /* 0x000fe20003800000 */
[----:B------:R-:W-:Y:S01]  /*a110*/  CS2R R4, SRZ ;  /* 0x0000000000047805 */ /* 0x000fe2000001ff00 */
[----:B------:R-:W-:Y:S01]  /*a120*/  CS2R R10, SRZ ;  /* 0x00000000000a7805 */ /* 0x000fe2000001ff00 */
[----:B------:R-:W2:Y:S01]  /*a130*/  SHFL.IDX PT, R14, R6, RZ, 0x1c1f ;  /* 0x001c1fff060e7589 */ /* 0x000ea200000e0000 */
[----:B------:R-:W-:-:S03]  /*a140*/  CS2R R8, SRZ ;  /* 0x0000000000087805 */ /* 0x000fc6000001ff00 */
[----:B------:R-:W3:Y:S04]  /*a150*/  SHFL.IDX PT, R16, R2, RZ, 0x1c1f ;  /* 0x001c1fff02107589 */ /* 0x000ee800000e0000 */
[----:B------:R4:W1:Y:S02]  /*a160*/  SHFL.IDX PT, R12, R7, RZ, 0x1c1f ;  /* 0x001c1fff070c7589 */ /* 0x00086400000e0000 */
[----:B----4-:R-:W-:Y:S01]  /*a170*/  CS2R R6, SRZ ;  /* 0x0000000000067805 */ /* 0x010fe2000001ff00 */
[----:B------:R-:W-:Y:S05]  /*a180*/  @P0 BRA `(.L_x_304) ;  /* 0x000000b000000947 */ /* 0x000fea0003800000 */
[C---:B-123--:R-:W-:Y:S01]  /*a190*/  ISETP.GE.AND P0, PT, R28.reuse, c[0x0][0x27c], PT ;  /* 0x00009f001c007a0c */ /* 0x04efe20003f06270 */
[C---:B------:R-:W-:Y:S01]  /*a1a0*/  IMAD.SHL.U32 R2, R28.reuse, 0x2, RZ ;  /* 0x000000021c027824 */ /* 0x040fe200078e00ff */
[----:B------:R-:W-:Y:S01]  /*a1b0*/  SHF.L.U64.HI R0, R28, 0x1, R29 ;  /* 0x000000011c007819 */ /* 0x000fe2000001021d */
[----:B------:R-:W-:-:S03]  /*a1c0*/  CS2R R6, SRZ ;  /* 0x0000000000067805 */ /* 0x000fc6000001ff00 */
[-C--:B------:R-:W-:Y:S02]  /*a1d0*/  IADD3 R14, P3, R14, R2.reuse, RZ ;  /* 0x000000020e0e7210 */ /* 0x080fe40007f7e0ff */
[----:B------:R-:W-:-:S03]  /*a1e0*/  IADD3 R2, P2, R12, R2, RZ ;  /* 0x000000020c027210 */ /* 0x000fc60007f5e0ff */
[--C-:B------:R-:W-:Y:S02]  /*a1f0*/  IMAD.X R15, R15, 0x1, R0.reuse, P3 ;  /* 0x000000010f0f7824 */ /* 0x100fe400018e0600 */
[----:B------:R-:W-:Y:S01]  /*a200*/  IMAD.X R3, R16, 0x1, R0, P2 ;  /* 0x0000000110037824 */ /* 0x000fe200010e0600 */
[----:B------:R-:W-:Y:S05]  /*a210*/  @P0 BRA `(.L_x_304) ;  /* 0x0000002000000947 */ /* 0x000fea0003800000 */
[----:B------:R1:W5:Y:S04]  /*a220*/  LD.E.128 R8, [R14.64] ;  /* 0x000000080e087980 */ /* 0x000368000c101d00 */
[----:B------:R1:W5:Y:S02]  /*a230*/  LD.E.128 R4, [R2.64] ;  /* 0x0000000802047980 */ /* 0x000364000c101d00 */
.L_x_304:
[----:B-123--:R-:W-:Y:S05]  /*a240*/  BSYNC B0 ;  /* 0x0000000000007941 */ /* 0x00efea0003800000 */
.L_x_303:
[----:B------:R-:W-:Y:S01]  /*a250*/  IMAD R0, R31, -0x80, R13 ;  /* 0xffffff801f007824 */ /* 0x000fe200078e020d */
[----:B------:R-:W-:Y:S01]  /*a260*/  ISETP.GE.AND P0, PT, R28, c[0x0][0x27c], PT ;  /* 0x00009f001c007a0c */ /* 0x000fe20003f06270 */
[----:B-----5:R-:W-:Y:S01]  /*a270*/  IMAD.MOV.U32 R19, RZ, RZ, R8 ;  /* 0x000000ffff137224 */ /* 0x020fe200078e0008 */
[--C-:B------:R-:W-:Y:S01]  /*a280*/  SHF.R.U64 R17, R8, 0x10, R9.reuse ;  /* 0x0000001008117819 */ /* 0x100fe20000001209 */
[----:B------:R-:W-:Y:S01]  /*a290*/  IMAD.MOV.U32 R16, RZ, RZ, R10 ;  /* 0x000000ffff107224 */ /* 0x000fe200078e000a */
[----:B------:R-:W-:Y:S01]  /*a2a0*/  IMNMX R43, R0, 0x80, PT ;  /* 0x00000080002b7817 */ /* 0x000fe20003800200 */
[----:B------:R-:W-:Y:S01]  /*a2b0*/  IMAD.MOV.U32 R18, RZ, RZ, R9 ;  /* 0x000000ffff127224 */ /* 0x000fe200078e0009 */
[--C-:B------:R-:W-:Y:S01]  /*a2c0*/  SHF.R.U64 R14, R10, 0x10, R11.reuse ;  /* 0x000000100a0e7819 */ /* 0x100fe2000000120b */
[----:B------:R-:W-:Y:S01]  /*a2d0*/  IMAD.MOV.U32 R10, RZ, RZ, R4 ;  /* 0x000000ffff0a7224 */ /* 0x000fe200078e0004 */
[----:B------:R-:W-:Y:S01]  /*a2e0*/  ISETP.GE.OR P2, PT, R30, R43, P0 ;  /* 0x0000002b1e00720c */ /* 0x000fe20000746670 */
[----:B------:R-:W-:Y:S01]  /*a2f0*/  IMAD.MOV.U32 R15, RZ, RZ, R11 ;  /* 0x000000ffff0f7224 */ /* 0x000fe200078e000b */
[----:B------:R-:W-:Y:S01]  /*a300*/  SHF.R.U32.HI R12, RZ, 0x10, R9 ;  /* 0x00000010ff0c7819 */ /* 0x000fe20000011609 */
[--C-:B------:R-:W-:Y:S01]  /*a310*/  IMAD.MOV.U32 R9, RZ, RZ, R5.reuse ;  /* 0x000000ffff097224 */ /* 0x100fe200078e0005 */
[----:B------:R-:W-:Y:S01]  /*a320*/  SHF.R.U64 R8, R4, 0x10, R5 ;  /* 0x0000001004087819 */ /* 0x000fe20000001205 */
[----:B------:R-:W-:Y:S01]  /*a330*/  IMAD.MOV.U32 R3, RZ, RZ, R7 ;  /* 0x000000ffff037224 */ /* 0x000fe200078e0007 */
[----:B------:R-:W-:Y:S01]  /*a340*/  SHF.R.U32.HI R4, RZ, 0x10, R5 ;  /* 0x00000010ff047819 */ /* 0x000fe20000011605 */
[----:B------:R-:W-:Y:S01]  /*a350*/  IMAD.MOV.U32 R5, RZ, RZ, R6 ;  /* 0x000000ffff057224 */ /* 0x000fe200078e0006 */
[----:B------:R-:W-:Y:S01]  /*a360*/  SHF.R.U32.HI R11, RZ, 0x10, R11 ;  /* 0x00000010ff0b7819 */ /* 0x000fe2000001160b */
[----:B------:R-:W-:-:S04]  /*a370*/  DEPBAR.LE SB0, 0x1 ;  /* 0x000080400000791a */ /* 0x000fc80000000000 */
[--C-:B------:R-:W-:Y:S01]  /*a380*/  SHF.R.U64 R2, R6, 0x10, R7.reuse ;  /* 0x0000001006027819 */ /* 0x100fe20000001207 */
[----:B------:R-:W-:Y:S01]  /*a390*/  BSSY B0, `(.L_x_305) ;  /* 0x0000062000007945 */ /* 0x000fe20003800000 */
[----:B------:R-:W-:Y:S02]  /*a3a0*/  SHF.R.U32.HI R0, RZ, 0x10, R7 ;  /* 0x00000010ff007819 */ /* 0x000fe40000011607 */
[----:B------:R-:W-:Y:S02]  /*a3b0*/  PRMT R33, R19, 0x5410, R17 ;  /* 0x0000541013217816 */ /* 0x000fe40000000011 */
[----:B------:R-:W-:Y:S02]  /*a3c0*/  PRMT R37, R18, 0x5410, R12 ;  /* 0x0000541012257816 */ /* 0x000fe4000000000c */
[----:B------:R-:W-:Y:S02]  /*a3d0*/  PRMT R30, R16, 0x5410, R14 ;  /* 0x00005410101e7816 */ /* 0x000fe4000000000e */
[----:B------:R-:W-:-:S02]  /*a3e0*/  PRMT R36, R15, 0x5410, R11 ;  /* 0x000054100f247816 */ /* 0x000fc4000000000b */
[----:B------:R-:W-:Y:S02]  /*a3f0*/  PRMT R32, R10, 0x5410, R8 ;  /* 0x000054100a207816 */ /* 0x000fe40000000008 */
[----:B------:R-:W-:Y:S02]  /*a400*/  PRMT R34, R9, 0x5410, R4 ;  /* 0x0000541009227816 */ /* 0x000fe40000000004 */
[----:B------:R-:W-:Y:S02]  /*a410*/  PRMT R27, R5, 0x5410, R2 ;  /* 0x00005410051b7816 */ /* 0x000fe40000000002 */
[----:B------:R-:W-:Y:S01]  /*a420*/  PRMT R35, R3, 0x5410, R0 ;  /* 0x0000541003237816 */ /* 0x000fe20000000000 */
[----:B------:R-:W-:Y:S06]  /*a430*/  BAR.SYNC.DEFER_BLOCKING 0x0 ;  /* 0x0000000000007b1d */ /* 0x000fec0000010000 */
[----:B------:R-:W-:Y:S05]  /*a440*/  @P2 BRA `(.L_x_306) ;  /* 0x0000056000002947 */ /* 0x000fea0003800000 */
[----:B------:R-:W2:Y:S04]  /*a450*/  LDL R21, [R1+0x54] ;  /* 0x0000540001157983 */ /* 0x000ea80000100800 */
[----:B------:R-:W3:Y:S01]  /*a460*/  LDL R20, [R1+0x5c] ;  /* 0x00005c0001147983 */ /* 0x000ee20000100800 */
[----:B------:R-:W-:-:S02]  /*a470*/  IADD3 R2, R28, c[0x0][0x27c], RZ ;  /* 0x00009f001c027a10 */ /* 0x000fc40007ffe0ff */
[C---:B--2---:R-:W-:Y:S02]  /*a480*/  LOP3.LUT R0, R21.reuse, 0x38, R28, 0xf8, !PT ;  /* 0x0000003815007812 */ /* 0x044fe400078ef81c */
[----:B------:R-:W-:Y:S02]  /*a490*/  LOP3.LUT R2, R21, 0x38, R2, 0xf8, !PT ;  /* 0x0000003815027812 */ /* 0x000fe400078ef802 */
[----:B---3--:R-:W-:-:S04]  /*a4a0*/  LOP3.LUT R0, R153, R0, R20, 0xf6, !PT ;  /* 0x0000000099007212 */ /* 0x008fc800078ef614 */
[----:B------:R-:W-:Y:S02]  /*a4b0*/  LEA R31, R0, 0x5100, 0x1 ;  /* 0x00005100001f7811 */ /* 0x000fe400078e08ff */
[----:B------:R-:W-:-:S03]  /*a4c0*/  LOP3.LUT R0, R2, R20, RZ, 0x3c, !PT ;  /* 0x0000001402007212 */ /* 0x000fc600078e3cff */
[----:B------:R-:W1:Y:S01]  /*a4d0*/  LDS.128 R8, [R31] ;  /* 0x000000001f087984 */ /* 0x000e620000000c00 */
[----:B------:R-:W-:-:S05]  /*a4e0*/  IADD3 R0, R153, R0, RZ ;  /* 0x0000000099007210 */ /* 0x000fca0007ffe0ff */
[----:B------:R-:W-:Y:S02]  /*a4f0*/  IMAD.SHL.U32 R25, R0, 0x2, RZ ;  /* 0x0000000200197824 */ /* 0x000fe400078e00ff */
[----:B------:R-:W-:-:S03]  /*a500*/  IMAD.U32 R0, R33, 0x10000, RZ ;  /* 0x0001000021007824 */ /* 0x000fc600078e00ff */
[----:B------:R-:W2:Y:S01]  /*a510*/  LDS.128 R4, [R25+0x5100] ;  /* 0x0051000019047984 */ /* 0x000ea20000000c00 */
[C---:B-1----:R-:W-:Y:S01]  /*a520*/  SHF.L.U32 R12, R8.reuse, 0x10, RZ ;  /* 0x00000010080c7819 */ /* 0x042fe200000006ff */
[C---:B------:R-:W-:Y:S01]  /*a530*/  IMAD.U32 R18, R9.reuse, 0x10000, RZ ;  /* 0x0001000009127824 */ /* 0x040fe200078e00ff */
[----:B------:R-:W-:Y:S01]  /*a540*/  LOP3.LUT R23, R9, 0xffff0000, RZ, 0xc0, !PT ;  /* 0xffff000009177812 */ /* 0x000fe200078ec0ff */
[C---:B------:R-:W-:Y:S01]  /*a550*/  IMAD.U32 R21, R11.reuse, 0x10000, RZ ;  /* 0x000100000b157824 */ /* 0x040fe200078e00ff */
[----:B------:R-:W-:Y:S02]  /*a560*/  LOP3.LUT R14, R8, 0xffff0000, RZ, 0xc0, !PT ;  /* 0xffff0000080e7812 */ /* 0x000fe400078ec0ff */
[C---:B------:R-:W-:Y:S02]  /*a570*/  SHF.L.U32 R13, R10.reuse, 0x10, RZ ;  /* 0x000000100a0d7819 */ /* 0x040fe400000006ff */
[----:B------:R-:W-:Y:S02]  /*a580*/  LOP3.LUT R17, R10, 0xffff0000, RZ, 0xc0, !PT ;  /* 0xffff00000a117812 */ /* 0x000fe400078ec0ff */
[----:B------:R-:W-:Y:S01]  /*a590*/  LOP3.LUT R22, R11, 0xffff0000, RZ, 0xc0, !PT ;  /* 0xffff00000b167812 */ /* 0x000fe200078ec0ff */
[C---:B--2---:R-:W-:Y:S01]  /*a5a0*/  IMAD.U32 R16, R5.reuse, 0x10000, RZ ;  /* 0x0001000005107824 */ /* 0x044fe200078e00ff */
[----:B------:R-:W-:Y:S01]  /*a5b0*/  LOP3.LUT R20, R5, 0xffff0000, RZ, 0xc0, !PT ;  /* 0xffff000005147812 */ /* 0x000fe200078ec0ff */
[----:B------:R-:W-:Y:S01]  /*a5c0*/  IMAD.U32 R15, R7, 0x10000, RZ ;  /* 0x00010000070f7824 */ /* 0x000fe200078e00ff */
[----:B------:R-:W-:-:S02]  /*a5d0*/  SHF.L.U32 R2, R4, 0x10, RZ ;  /* 0x0000001004027819 */ /* 0x000fc400000006ff */
[----:B------:R-:W-:Y:S02]  /*a5e0*/  SHF.L.U32 R5, R32, 0x10, RZ ;  /* 0x0000001020057819 */ /* 0x000fe400000006ff */
[----:B------:R-:W-:Y:S02]  /*a5f0*/  LOP3.LUT R9, R4, 0xffff0000, RZ, 0xc0, !PT ;  /* 0xffff000004097812 */ /* 0x000fe400078ec0ff */
[----:B------:R-:W-:Y:S01]  /*a600*/  LOP3.LUT R4, R32, 0xffff0000, RZ, 0xc0, !PT ;  /* 0xffff000020047812 */ /* 0x000fe200078ec0ff */
[----:B------:R-:W-:Y:S01]  /*a610*/  FMUL.FTZ R3, R2, R5 ;  /* 0x0000000502037220 */ /* 0x000fe20000410000 */
[C---:B------:R-:W-:Y:S02]  /*a620*/  SHF.L.U32 R8, R6.reuse, 0x10, RZ ;  /* 0x0000001006087819 */ /* 0x040fe400000006ff */
[----:B------:R-:W-:Y:S01]  /*a630*/  LOP3.LUT R10, R6, 0xffff0000, RZ, 0xc0, !PT ;  /* 0xffff0000060a7812 */ /* 0x000fe200078ec0ff */
[-C--:B------:R-:W-:Y:S01]  /*a640*/  FFMA.FTZ R42, R12, R0.reuse, -R3 ;  /* 0x000000000c2a7223 */ /* 0x080fe20000010803 */
[----:B------:R-:W-:Y:S01]  /*a650*/  SHF.L.U32 R3, R27, 0x10, RZ ;  /* 0x000000101b037819 */ /* 0x000fe200000006ff */
[----:B------:R-:W-:Y:S01]  /*a660*/  FMUL.FTZ R6, R2, R0 ;  /* 0x0000000002067220 */ /* 0x000fe20000410000 */
[----:B------:R-:W-:Y:S01]  /*a670*/  LOP3.LUT R2, R33, 0xffff0000, RZ, 0xc0, !PT ;  /* 0xffff000021027812 */ /* 0x000fe200078ec0ff */
[----:B------:R-:W-:Y:S01]  /*a680*/  FMUL.FTZ R11, R9, R4 ;  /* 0x00000004090b7220 */ /* 0x000fe20000410000 */
[----:B------:R-:W-:Y:S01]  /*a690*/  LOP3.LUT R19, R7, 0xffff0000, RZ, 0xc0, !PT ;  /* 0xffff000007137812 */ /* 0x000fe200078ec0ff */
[----:B------:R-:W-:-:S02]  /*a6a0*/  IMAD.U32 R0, R30, 0x10000, RZ ;  /* 0x000100001e007824 */ /* 0x000fc400078e00ff */
[----:B------:R-:W-:Y:S01]  /*a6b0*/  FFMA.FTZ R41, R12, R5, R6 ;  /* 0x000000050c297223 */ /* 0x000fe20000010006 */
[----:B------:R-:W-:Y:S01]  /*a6c0*/  LOP3.LUT R6, R27, 0xffff0000, RZ, 0xc0, !PT ;  /* 0xffff00001b067812 */ /* 0x000fe200078ec0ff */
[-C--:B------:R-:W-:Y:S02]  /*a6d0*/  FMUL.FTZ R5, R8, R3.reuse ;  /* 0x0000000308057220 */ /* 0x080fe40000410000 */
[-C--:B------:R-:W-:Y:S02]  /*a6e0*/  FMUL.FTZ R7, R9, R2.reuse ;  /* 0x0000000209077220 */ /* 0x080fe40000410000 */
[----:B------:R-:W-:Y:S02]  /*a6f0*/  FFMA.FTZ R40, R14, R2, -R11 ;  /* 0x000000020e287223 */ /* 0x000fe4000001080b */
[-C--:B------:R-:W-:Y:S02]  /*a700*/  FMUL.FTZ R2, R8, R0.reuse ;  /* 0x0000000008027220 */ /* 0x080fe40000410000 */
[----:B------:R-:W-:Y:S01]  /*a710*/  FFMA.FTZ R38, R13, R0, -R5 ;  /* 0x000000000d267223 */ /* 0x000fe20000010805 */
[----:B------:R-:W-:Y:S01]  /*a720*/  LOP3.LUT R0, R30, 0xffff0000, RZ, 0xc0, !PT ;  /* 0xffff00001e007812 */ /* 0x000fe200078ec0ff */
[----:B------:R-:W-:Y:S01]  /*a730*/  FFMA.FTZ R39, R14, R4, R7 ;  /* 0x000000040e277223 */ /* 0x000fe20000010007 */
[----:B------:R-:W-:Y:S01]  /*a740*/  SHF.L.U32 R5, R35, 0x10, RZ ;  /* 0x0000001023057819 */ /* 0x000fe200000006ff */
[----:B------:R-:W-:Y:S01]  /*a750*/  FFMA.FTZ R26, R13, R3, R2 ;  /* 0x000000030d1a7223 */ /* 0x000fe20000010002 */
[----:B------:R-:W-:Y:S01]  /*a760*/  SHF.L.U32 R3, R37, 0x10, RZ ;  /* 0x0000001025037819 */ /* 0x000fe200000006ff */
[----:B------:R-:W-:-:S02]  /*a770*/  FMUL.FTZ R4, R10, R6 ;  /* 0x000000060a047220 */ /* 0x000fc40000410000 */
[----:B------:R-:W-:Y:S02]  /*a780*/  IMAD.U32 R2, R34, 0x10000, RZ ;  /* 0x0001000022027824 */ /* 0x000fe400078e00ff */
[-C--:B------:R-:W-:Y:S02]  /*a790*/  FMUL.FTZ R10, R10, R0.reuse ;  /* 0x000000000a0a7220 */ /* 0x080fe40000410000 */
[----:B------:R-:W-:Y:S01]  /*a7a0*/  FFMA.FTZ R24, R17, R0, -R4 ;  /* 0x0000000011187223 */ /* 0x000fe20000010804 */
[----:B------:R-:W-:Y:S01]  /*a7b0*/  SHF.L.U32 R0, R36, 0x10, RZ ;  /* 0x0000001024007819 */ /* 0x000fe200000006ff */
[C---:B------:R-:W-:Y:S02]  /*a7c0*/  FMUL.FTZ R7, R16.reuse, R3 ;  /* 0x0000000310077220 */ /* 0x040fe40000410000 */
[----:B------:R-:W-:Y:S02]  /*a7d0*/  FMUL.FTZ R4, R15, R5 ;  /* 0x000000050f047220 */ /* 0x000fe40000410000 */
[----:B------:R-:W-:-:S02]  /*a7e0*/  FMUL.FTZ R8, R16, R2 ;  /* 0x0000000210087220 */ /* 0x000fc40000410000 */
[----:B------:R-:W-:Y:S01]  /*a7f0*/  FFMA.FTZ R17, R17, R6, R10 ;  /* 0x0000000611117223 */ /* 0x000fe2000001000a */
[----:B------:R-:W-:Y:S01]  /*a800*/  F2FP.BF16.PACK_AB R10, R24, R38 ;  /* 0x00000026180a723e */ /* 0x000fe200000010ff */
[----:B------:R-:W-:Y:S01]  /*a810*/  FFMA.FTZ R13, R18, R2, R7 ;  /* 0x00000002120d7223 */ /* 0x000fe20000010007 */
[----:B------:R-:W-:Y:S01]  /*a820*/  LOP3.LUT R2, R34, 0xffff0000, RZ, 0xc0, !PT ;  /* 0xffff000022027812 */ /* 0x000fe200078ec0ff */
[-C--:B------:R-:W-:Y:S02]  /*a830*/  FMUL.FTZ R6, R15, R0.reuse ;  /* 0x000000000f067220 */ /* 0x080fe40000410000 */
[----:B------:R-:W-:Y:S01]  /*a840*/  FFMA.FTZ R11, R21, R0, -R4 ;  /* 0x00000000150b7223 */ /* 0x000fe20000010804 */
[----:B------:R-:W-:Y:S01]  /*a850*/  LOP3.LUT R0, R35, 0xffff0000, RZ, 0xc0, !PT ;  /* 0xffff000023007812 */ /* 0x000fe200078ec0ff */
[----:B------:R-:W-:Y:S01]  /*a860*/  FFMA.FTZ R14, R18, R3, -R8 ;  /* 0x00000003120e7223 */ /* 0x000fe20000010808 */
[----:B------:R-:W-:Y:S01]  /*a870*/  LOP3.LUT R4, R37, 0xffff0000, RZ, 0xc0, !PT ;  /* 0xffff000025047812 */ /* 0x000fe200078ec0ff */
[----:B------:R-:W-:Y:S01]  /*a880*/  FFMA.FTZ R12, R21, R5, R6 ;  /* 0x00000005150c7223 */ /* 0x000fe20000010006 */
[----:B------:R-:W-:Y:S01]  /*a890*/  LOP3.LUT R3, R36, 0xffff0000, RZ, 0xc0, !PT ;  /* 0xffff000024037812 */ /* 0x000fe200078ec0ff */
[----:B------:R-:W-:-:S02]  /*a8a0*/  FMUL.FTZ R8, R20, R2 ;  /* 0x0000000214087220 */ /* 0x000fc40000410000 */
[C---:B------:R-:W-:Y:S02]  /*a8b0*/  FMUL.FTZ R6, R19.reuse, R0 ;  /* 0x0000000013067220 */ /* 0x040fe40000410000 */
[-C--:B------:R-:W-:Y:S02]  /*a8c0*/  FMUL.FTZ R7, R20, R4.reuse ;  /* 0x0000000414077220 */ /* 0x080fe40000410000 */
[-C--:B------:R-:W-:Y:S02]  /*a8d0*/  FMUL.FTZ R5, R19, R3.reuse ;  /* 0x0000000313057220 */ /* 0x080fe40000410000 */
[----:B------:R-:W-:Y:S01]  /*a8e0*/  FFMA.FTZ R9, R23, R4, -R8 ;  /* 0x0000000417097223 */ /* 0x000fe20000010808 */
[----:B------:R-:W-:Y:S01]  /*a8f0*/  F2FP.BF16.PACK_AB R8, R40, R42 ;  /* 0x0000002a2808723e */ /* 0x000fe200000010ff */
[C---:B------:R-:W-:Y:S01]  /*a900*/  FFMA.FTZ R3, R22.reuse, R3, -R6 ;  /* 0x0000000316037223 */ /* 0x040fe20000010806 */
[----:B------:R-:W-:Y:S01]  /*a910*/  F2FP.BF16.PACK_AB R4, R39, R41 ;  /* 0x000000292704723e */ /* 0x000fe200000010ff */
[----:B------:R-:W-:Y:S01]  /*a920*/  FFMA.FTZ R2, R23, R2, R7 ;  /* 0x0000000217027223 */ /* 0x000fe20000010007 */
[----:B------:R-:W-:Y:S01]  /*a930*/  F2FP.BF16.PACK_AB R9, R9, R14 ;  /* 0x0000000e0909723e */ /* 0x000fe200000010ff */
[----:B------:R-:W-:Y:S01]  /*a940*/  FFMA.FTZ R0, R22, R0, R5 ;  /* 0x0000000016007223 */ /* 0x000fe20000010005 */
[----:B------:R-:W-:-:S02]  /*a950*/  F2FP.BF16.PACK_AB R11, R3, R11 ;  /* 0x0000000b030b723e */ /* 0x000fc400000010ff */
[----:B------:R-:W-:Y:S02]  /*a960*/  F2FP.BF16.PACK_AB R6, R17, R26 ;  /* 0x0000001a1106723e */ /* 0x000fe400000010ff */
[----:B------:R-:W-:Y:S01]  /*a970*/  F2FP.BF16.PACK_AB R5, R2, R13 ;  /* 0x0000000d0205723e */ /* 0x000fe200000010ff */
[----:B------:R1:W-:Y:S01]  /*a980*/  STS.128 [R31], R8 ;  /* 0x000000081f007388 */ /* 0x0003e20000000c00 */
[----:B------:R-:W-:-:S05]  /*a990*/  F2FP.BF16.PACK_AB R7, R0, R12 ;  /* 0x0000000c0007723e */ /* 0x000fca00000010ff */
[----:B------:R1:W-:Y:S02]  /*a9a0*/  STS.128 [R25+0x5100], R4 ;  /* 0x0051000419007388 */ /* 0x0003e40000000c00 */
.L_x_306:
[----:B------:R-:W-:Y:S05]  /*a9b0*/  BSYNC B0 ;  /* 0x0000000000007941 */ /* 0x000fea0003800000 */
.L_x_305:
[----:B------:R-:W-:Y:S01]  /*a9c0*/  ISETP.GE.OR P2, PT, R148, R43, P0 ;  /* 0x0000002b9400720c */ /* 0x000fe20000746670 */
[----:B------:R-:W-:-:S12]  /*a9d0*/  BSSY B0, `(.L_x_307) ;  /* 0x0000056000007945 */ /* 0x000fd80003800000 */
[----:B------:R-:W-:Y:S05]  /*a9e0*/  @P2 BRA `(.L_x_308) ;  /* 0x0000054000002947 */ /* 0x000fea0003800000 */
[----:B------:R-:W-:Y:S02]  /*a9f0*/  IADD3 R2, R28, c[0x0][0x27c], RZ ;  /* 0x00009f001c027a10 */ /* 0x000fe40007ffe0ff */
[C---:B------:R-:W-:Y:S02]  /*aa00*/  LOP3.LUT R0, R149.reuse, 0x38, R28, 0xf8, !PT ;  /* 0x0000003895007812 */ /* 0x040fe400078ef81c */
[----:B------:R-:W-:Y:S02]  /*aa10*/  LOP3.LUT R2, R149, 0x38, R2, 0xf8, !PT ;  /* 0x0000003895027812 */ /* 0x000fe400078ef802 */
[----:B------:R-:W-:Y:S02]  /*aa20*/  LOP3.LUT R0, R162, R0, R186, 0xf6, !PT ;  /* 0x00000000a2007212 */ /* 0x000fe400078ef6ba */
[----:B------:R-:W-:Y:S02]  /*aa30*/  LOP3.LUT R2, R2, R186, RZ, 0x3c, !PT ;  /* 0x000000ba02027212 */ /* 0x000fe400078e3cff */
[----:B-1----:R-:W-:Y:S01]  /*aa40*/  LEA R31, R0, 0x5100, 0x1 ;  /* 0x00005100001f7811 */ /* 0x002fe200078e08ff */
[----:B------:R-:W-:Y:S01]  /*aa50*/  IMAD.U32 R0, R33, 0x10000, RZ ;  /* 0x0001000021007824 */ /* 0x000fe200078e00ff */
[----:B------:R-:W-:-:S03]  /*aa60*/  IADD3 R2, R162, R2, RZ ;  /* 0x00000002a2027210 */ /* 0x000fc60007ffe0ff */
[----:B------:R-:W1:Y:S02]  /*aa70*/  LDS.128 R8, [R31] ;  /* 0x000000001f087984 */ /* 0x000e640000000c00 */
[----:B------:R-:W-:-:S05]  /*aa80*/  IMAD.SHL.U32 R26, R2, 0x2, RZ ;  /* 0x00000002021a7824 */ /* 0x000fca00078e00ff */
[----:B------:R-:W2:Y:S01]  /*aa90*/  LDS.128 R4, [R26+0x5100] ;  /* 0x005100001a047984 */ /* 0x000ea20000000c00 */
[C---:B-1----:R-:W-:Y:S01]  /*aaa0*/  SHF.L.U32 R12, R8.reuse, 0x10, RZ ;  /* 0x00000010080c7819 */ /* 0x042fe200000006ff */
[C---:B------:R-:W-:Y:S01]  /*aab0*/  IMAD.U32 R18, R9.reuse, 0x10000, RZ ;  /* 0x0001000009127824 */ /* 0x040fe200078e00ff */
[----:B------:R-:W-:Y:S01]  /*aac0*/  LOP3.LUT R23, R9, 0xffff0000, RZ, 0xc0, !PT ;  /* 0xffff000009177812 */ /* 0x000fe200078ec0ff */
[----:B------:R-:W-:Y:S01]  /*aad0*/  IMAD.U32 R21, R11, 0x10000, RZ ;  /* 0x000100000b157824 */ /* 0x000fe200078e00ff */
[----:B------:R-:W-:Y:S02]  /*aae0*/  LOP3.LUT R14, R8, 0xffff0000, RZ, 0xc0, !PT ;  /* 0xffff0000080e7812 */ /* 0x000fe400078ec0ff */
[----:B------:R-:W-:Y:S01]  /*aaf0*/  SHF.L.U32 R13, R10, 0x10, RZ ;  /* 0x000000100a0d7819 */ /* 0x000fe200000006ff */
        /* <DEDUP_REMOVED lines=8> */
[----:B------:R-:W-:Y:S02]  /*ab80*/  LOP3.LUT R17, R10, 0xffff0000, RZ, 0xc0, !PT ;  /* 0xffff00000a117812 */ /* 0x000fe400078ec0ff */
[----:B------:R-:W-:Y:S01]  /*ab90*/  SHF.L.U32 R8, R6, 0x10, RZ ;  /* 0x0000001006087819 */ /* 0x000fe200000006ff */
[----:B------:R-:W-:Y:S01]  /*aba0*/  FFMA.FTZ R42, R0, R12, -R3 ;  /* 0x0000000c002a7223 */ /* 0x000fe20000010803 */
[----:B------:R-:W-:Y:S01]  /*abb0*/  LOP3.LUT R10, R6, 0xffff0000, RZ, 0xc0, !PT ;  /* 0xffff0000060a7812 */ /* 0x000fe200078ec0ff */
[----:B------:R-:W-:Y:S01]  /*abc0*/  FMUL.FTZ R6, R0, R2 ;  /* 0x0000000200067220 */ /* 0x000fe20000410000 */
[----:B------:R-:W-:Y:S01]  /*abd0*/  SHF.L.U32 R3, R27, 0x10, RZ ;  /* 0x000000101b037819 */ /* 0x000fe200000006ff */
[----:B------:R-:W-:Y:S01]  /*abe0*/  IMAD.U32 R0, R30, 0x10000, RZ ;  /* 0x000100001e007824 */ /* 0x000fe200078e00ff */
[----:B------:R-:W-:Y:S01]  /*abf0*/  LOP3.LUT R22, R11, 0xffff0000, RZ, 0xc0, !PT ;  /* 0xffff00000b167812 */ /* 0x000fe200078ec0ff */
[-C--:B------:R-:W-:Y:S01]  /*ac00*/  FMUL.FTZ R11, R4, R9.reuse ;  /* 0x00000009040b7220 */ /* 0x080fe20000410000 */
[----:B------:R-:W-:Y:S01]  /*ac10*/  LOP3.LUT R2, R33, 0xffff0000, RZ, 0xc0, !PT ;  /* 0xffff000021027812 */ /* 0x000fe200078ec0ff */
[----:B------:R-:W-:Y:S01]  /*ac20*/  FFMA.FTZ R41, R5, R12, R6 ;  /* 0x0000000c05297223 */ /* 0x000fe20000010006 */
[----:B------:R-:W-:Y:S01]  /*ac30*/  LOP3.LUT R19, R7, 0xffff0000, RZ, 0xc0, !PT ;  /* 0xffff000007137812 */ /* 0x000fe200078ec0ff */
[----:B------:R-:W-:Y:S01]  /*ac40*/  FMUL.FTZ R5, R3, R8 ;  /* 0x0000000803057220 */ /* 0x000fe20000410000 */
[----:B------:R-:W-:Y:S01]  /*ac50*/  LOP3.LUT R6, R27, 0xffff0000, RZ, 0xc0, !PT ;  /* 0xffff00001b067812 */ /* 0x000fe200078ec0ff */
[----:B------:R-:W-:-:S02]  /*ac60*/  FMUL.FTZ R7, R2, R9 ;  /* 0x0000000902077220 */ /* 0x000fc40000410000 */
[----:B------:R-:W-:Y:S02]  /*ac70*/  FFMA.FTZ R40, R2, R14, -R11 ;  /* 0x0000000e02287223 */ /* 0x000fe4000001080b */
[C---:B------:R-:W-:Y:S02]  /*ac80*/  FMUL.FTZ R2, R0.reuse, R8 ;  /* 0x0000000800027220 */ /* 0x040fe40000410000 */
[-C--:B------:R-:W-:Y:S01]  /*ac90*/  FFMA.FTZ R38, R0, R13.reuse, -R5 ;  /* 0x0000000d00267223 */ /* 0x080fe20000010805 */
[----:B------:R-:W-:Y:S01]  /*aca0*/  LOP3.LUT R0, R30, 0xffff0000, RZ, 0xc0, !PT ;  /* 0xffff00001e007812 */ /* 0x000fe200078ec0ff */
[----:B------:R-:W-:Y:S01]  /*acb0*/  FFMA.FTZ R39, R4, R14, R7 ;  /* 0x0000000e04277223 */ /* 0x000fe20000010007 */
[----:B------:R-:W-:Y:S01]  /*acc0*/  SHF.L.U32 R5, R35, 0x10, RZ ;  /* 0x0000001023057819 */ /* 0x000fe200000006ff */
[----:B------:R-:W-:Y:S01]  /*acd0*/  FFMA.FTZ R25, R3, R13, R2 ;  /* 0x0000000d03197223 */ /* 0x000fe20000010002 */
[----:B------:R-:W-:Y:S01]  /*ace0*/  SHF.L.U32 R3, R37, 0x10, RZ ;  /* 0x0000001025037819 */ /* 0x000fe200000006ff */
[----:B------:R-:W-:-:S02]  /*acf0*/  FMUL.FTZ R4, R6, R10 ;  /* 0x0000000a06047220 */ /* 0x000fc40000410000 */
[----:B------:R-:W-:Y:S02]  /*ad00*/  IMAD.U32 R2, R34, 0x10000, RZ ;  /* 0x0001000022027824 */ /* 0x000fe400078e00ff */
[C---:B------:R-:W-:Y:S02]  /*ad10*/  FMUL.FTZ R10, R0.reuse, R10 ;  /* 0x0000000a000a7220 */ /* 0x040fe40000410000 */
[----:B------:R-:W-:Y:S01]  /*ad20*/  FFMA.FTZ R24, R0, R17, -R4 ;  /* 0x0000001100187223 */ /* 0x000fe20000010804 */
[----:B------:R-:W-:Y:S01]  /*ad30*/  SHF.L.U32 R0, R36, 0x10, RZ ;  /* 0x0000001024007819 */ /* 0x000fe200000006ff */
[-C--:B------:R-:W-:Y:S02]  /*ad40*/  FMUL.FTZ R7, R3, R16.reuse ;  /* 0x0000001003077220 */ /* 0x080fe40000410000 */
[----:B------:R-:W-:Y:S02]  /*ad50*/  FMUL.FTZ R4, R5, R15 ;  /* 0x0000000f05047220 */ /* 0x000fe40000410000 */
[----:B------:R-:W-:-:S02]  /*ad60*/  FMUL.FTZ R8, R2, R16 ;  /* 0x0000001002087220 */ /* 0x000fc40000410000 */
[----:B------:R-:W-:Y:S01]  /*ad70*/  FFMA.FTZ R14, R6, R17, R10 ;  /* 0x00000011060e7223 */ /* 0x000fe2000001000a */
[----:B------:R-:W-:Y:S01]  /*ad80*/  F2FP.BF16.PACK_AB R10, R24, R38 ;  /* 0x00000026180a723e */ /* 0x000fe200000010ff */
[-C--:B------:R-:W-:Y:S01]  /*ad90*/  FFMA.FTZ R13, R2, R18.reuse, R7 ;  /* 0x00000012020d7223 */ /* 0x080fe20000010007 */
[----:B------:R-:W-:Y:S01]  /*ada0*/  LOP3.LUT R2, R34, 0xffff0000, RZ, 0xc0, !PT ;  /* 0xffff000022027812 */ /* 0x000fe200078ec0ff */
[C---:B------:R-:W-:Y:S02]  /*adb0*/  FMUL.FTZ R6, R0.reuse, R15 ;  /* 0x0000000f00067220 */ /* 0x040fe40000410000 */
[-C--:B------:R-:W-:Y:S01]  /*adc0*/  FFMA.FTZ R11, R0, R21.reuse, -R4 ;  /* 0x00000015000b7223 */ /* 0x080fe20000010804 */
[----:B------:R-:W-:Y:S01]  /*add0*/  LOP3.LUT R0, R35, 0xffff0000, RZ, 0xc0, !PT ;  /* 0xffff000023007812 */ /* 0x000fe200078ec0ff */
[----:B------:R-:W-:Y:S01]  /*ade0*/  FFMA.FTZ R16, R3, R18, -R8 ;  /* 0x0000001203107223 */ /* 0x000fe20000010808 */
[----:B------:R-:W-:Y:S01]  /*adf0*/  LOP3.LUT R4, R37, 0xffff0000, RZ, 0xc0, !PT ;  /* 0xffff000025047812 */ /* 0x000fe200078ec0ff */
[----:B------:R-:W-:Y:S01]  /*ae00*/  FFMA.FTZ R12, R5, R21, R6 ;  /* 0x00000015050c7223 */ /* 0x000fe20000010006 */
[----:B------:R-:W-:Y:S01]  /*ae10*/  LOP3.LUT R3, R36, 0xffff0000, RZ, 0xc0, !PT ;  /* 0xffff000024037812 */ /* 0x000fe200078ec0ff */
[----:B------:R-:W-:-:S02]  /*ae20*/  FMUL.FTZ R8, R2, R20 ;  /* 0x0000001402087220 */ /* 0x000fc40000410000 */
[-C--:B------:R-:W-:Y:S02]  /*ae30*/  FMUL.FTZ R6, R0, R19.reuse ;  /* 0x0000001300067220 */ /* 0x080fe40000410000 */
[C---:B------:R-:W-:Y:S02]  /*ae40*/  FMUL.FTZ R7, R4.reuse, R20 ;  /* 0x0000001404077220 */ /* 0x040fe40000410000 */
[C---:B------:R-:W-:Y:S02]  /*ae50*/  FMUL.FTZ R5, R3.reuse, R19 ;  /* 0x0000001303057220 */ /* 0x040fe40000410000 */
[----:B------:R-:W-:Y:S01]  /*ae60*/  FFMA.FTZ R9, R4, R23, -R8 ;  /* 0x0000001704097223 */ /* 0x000fe20000010808 */
[----:B------:R-:W-:Y:S01]  /*ae70*/  F2FP.BF16.PACK_AB R8, R40, R42 ;  /* 0x0000002a2808723e */ /* 0x000fe200000010ff */
[----:B------:R-:W-:Y:S01]  /*ae80*/  FFMA.FTZ R3, R3, R22, -R6 ;  /* 0x0000001603037223 */ /* 0x000fe20000010806 */
        /* <DEDUP_REMOVED lines=10> */
.L_x_308:
[----:B------:R-:W-:Y:S05]  /*af30*/  BSYNC B0 ;  /* 0x0000000000007941 */ /* 0x000fea0003800000 */
.L_x_307:
        /* <DEDUP_REMOVED lines=87> */
.L_x_310:
[----:B------:R-:W-:Y:S05]  /*b4b0*/  BSYNC B0 ;  /* 0x0000000000007941 */ /* 0x000fea0003800000 */
.L_x_309:
[----:B------:R-:W-:-:S13]  /*b4c0*/  ISETP.GE.OR P0, PT, R46, R43, P0 ;  /* 0x0000002b2e00720c */ /* 0x000fda0000706670 */
[----:B------:R-:W-:Y:S05]  /*b4d0*/  @P0 BRA `(.L_x_300) ;  /* 0x000005b000000947 */ /* 0x000fea0003800000 */
[----:B------:R-:W-:Y:S01]  /*b4e0*/  SHF.R.S32.HI R2, RZ, 0x1f, R46 ;  /* 0x0000001fff027819 */ /* 0x000fe2000001142e */
[----:B------:R-:W-:Y:S01]  /*b4f0*/  IMAD.SHL.U32 R0, R46, 0x40, RZ ;  /* 0x000000402e007824 */ /* 0x000fe200078e00ff */
[----:B-1----:R-:W-:Y:S02]  /*b500*/  IADD3 R5, R28, c[0x0][0x27c], RZ ;  /* 0x00009f001c057a10 */ /* 0x002fe40007ffe0ff */
[----:B------:R-:W-:Y:S02]  /*b510*/  LEA.HI R2, R2, R46, RZ, 0x3 ;  /* 0x0000002e02027211 */ /* 0x000fe400078f18ff */
[----:B------:R-:W-:-:S03]  /*b520*/  LOP3.LUT R0, R0, 0x1c0, RZ, 0xc0, !PT ;  /* 0x000001c000007812 */ /* 0x000fc600078ec0ff */
[----:B------:R-:W-:Y:S01]  /*b530*/  IMAD.SHL.U32 R2, R2, 0x40, RZ ;  /* 0x0000004002027824 */ /* 0x000fe200078e00ff */
[----:B------:R-:W-:Y:S02]  /*b540*/  LOP3.LUT R4, R0, 0x38, R28, 0xf8, !PT ;  /* 0x0000003800047812 */ /* 0x000fe400078ef81c */
[----:B------:R-:W-:Y:S02]  /*b550*/  SHF.R.U32.HI R3, RZ, 0x3, R0 ;  /* 0x00000003ff037819 */ /* 0x000fe40000011600 */
[----:B------:R-:W-:Y:S02]  /*b560*/  LOP3.LUT R2, R2, 0xfffffe00, RZ, 0xc0, !PT ;  /* 0xfffffe0002027812 */ /* 0x000fe400078ec0ff */
[----:B------:R-:W-:Y:S02]  /*b570*/  LOP3.LUT R5, R0, 0x38, R5, 0xf8, !PT ;  /* 0x0000003800057812 */ /* 0x000fe400078ef805 */
[----:B------:R-:W-:Y:S02]  /*b580*/  LOP3.LUT R0, R2, R4, R3, 0xf6, !PT ;  /* 0x0000000402007212 */ /* 0x000fe400078ef603 */
[----:B------:R-:W-:-:S02]  /*b590*/  LOP3.LUT R3, R5, R3, RZ, 0x3c, !PT ;  /* 0x0000000305037212 */ /* 0x000fc400078e3cff */
[----:B------:R-:W-:Y:S02]  /*b5a0*/  LEA R28, R0, 0x5100, 0x1 ;  /* 0x00005100001c7811 */ /* 0x000fe400078e08ff */
[----:B------:R-:W-:Y:S02]  /*b5b0*/  IADD3 R3, R2, R3, RZ ;  /* 0x0000000302037210 */ /* 0x000fe40007ffe0ff */
[----:B------:R-:W-:Y:S01]  /*b5c0*/  SHF.L.U32 R2, R30, 0x10, RZ ;  /* 0x000000101e027819 */ /* 0x000fe200000006ff */
[----:B------:R-:W1:Y:S01]  /*b5d0*/  LDS.128 R8, [R28] ;  /* 0x000000001c087984 */ /* 0x000e620000000c00 */
[----:B------:R-:W-:Y:S01]  /*b5e0*/  LOP3.LUT R0, R27, 0xffff0000, RZ, 0xc0, !PT ;  /* 0xffff00001b007812 */ /* 0x000fe200078ec0ff */
[----:B------:R-:W-:-:S05]  /*b5f0*/  IMAD.SHL.U32 R25, R3, 0x2, RZ ;  /* 0x0000000203197824 */ /* 0x000fca00078e00ff */
[----:B------:R-:W2:Y:S01]  /*b600*/  LDS.128 R4, [R25+0x5100] ;  /* 0x0051000019047984 */ /* 0x000ea20000000c00 */
[C---:B-1----:R-:W-:Y:S01]  /*b610*/  SHF.L.U32 R13, R8.reuse, 0x10, RZ ;  /* 0x00000010080d7819 */ /* 0x042fe200000006ff */
[----:B------:R-:W-:Y:S01]  /*b620*/  IMAD.U32 R17, R9, 0x10000, RZ ;  /* 0x0001000009117824 */ /* 0x000fe200078e00ff */
[----:B------:R-:W-:Y:S01]  /*b630*/  LOP3.LUT R16, R8, 0xffff0000, RZ, 0xc0, !PT ;  /* 0xffff000008107812 */ /* 0x000fe200078ec0ff */
[----:B------:R-:W-:Y:S01]  /*b640*/  IMAD.U32 R20, R11, 0x10000, RZ ;  /* 0x000100000b147824 */ /* 0x000fe200078e00ff */
[----:B------:R-:W-:Y:S02]  /*b650*/  SHF.L.U32 R8, R27, 0x10, RZ ;  /* 0x000000101b087819 */ /* 0x000fe400000006ff */
[----:B------:R-:W-:Y:S01]  /*b660*/  LOP3.LUT R22, R9, 0xffff0000, RZ, 0xc0, !PT ;  /* 0xffff000009167812 */ /* 0x000fe200078ec0ff */
[----:B--2---:R-:W-:Y:S01]  /*b670*/  IMAD.U32 R3, R6, 0x10000, RZ ;  /* 0x0001000006037824 */ /* 0x004fe200078e00ff */
[----:B------:R-:W-:Y:S01]  /*b680*/  LOP3.LUT R21, R11, 0xffff0000, RZ, 0xc0, !PT ;  /* 0xffff00000b157812 */ /* 0x000fe200078ec0ff */
[----:B------:R-:W-:Y:S01]  /*b690*/  IMAD.U32 R15, R5, 0x10000, RZ ;  /* 0x00010000050f7824 */ /* 0x000fe200078e00ff */
[----:B------:R-:W-:Y:S01]  /*b6a0*/  SHF.L.U32 R12, R10, 0x10, RZ ;  /* 0x000000100a0c7819 */ /* 0x000fe200000006ff */
[----:B------:R-:W-:Y:S01]  /*b6b0*/  IMAD.U32 R14, R7, 0x10000, RZ ;  /* 0x00010000070e7824 */ /* 0x000fe200078e00ff */
[----:B------:R-:W-:-:S02]  /*b6c0*/  SHF.L.U32 R9, R4, 0x10, RZ ;  /* 0x0000001004097819 */ /* 0x000fc400000006ff */
[----:B------:R-:W-:Y:S01]  /*b6d0*/  LOP3.LUT R11, R4, 0xffff0000, RZ, 0xc0, !PT ;  /* 0xffff0000040b7812 */ /* 0x000fe200078ec0ff */
[-C--:B------:R-:W-:Y:S01]  /*b6e0*/  FMUL.FTZ R4, R8, R3.reuse ;  /* 0x0000000308047220 */ /* 0x080fe20000410000 */
[----:B------:R-:W-:Y:S01]  /*b6f0*/  LOP3.LUT R19, R5, 0xffff0000, RZ, 0xc0, !PT ;  /* 0xffff000005137812 */ /* 0x000fe200078ec0ff */
[----:B------:R-:W-:Y:S01]  /*b700*/  FMUL.FTZ R3, R2, R3 ;  /* 0x0000000302037220 */ /* 0x000fe20000410000 */
[----:B------:R-:W-:Y:S01]  /*b710*/  LOP3.LUT R5, R6, 0xffff0000, RZ, 0xc0, !PT ;  /* 0xffff000006057812 */ /* 0x000fe200078ec0ff */
[-C--:B------:R-:W-:Y:S01]  /*b720*/  FFMA.FTZ R31, R2, R12.reuse, -R4 ;  /* 0x0000000c021f7223 */ /* 0x080fe20000010804 */
[----:B------:R-:W-:Y:S02]  /*b730*/  LOP3.LUT R10, R10, 0xffff0000, RZ, 0xc0, !PT ;  /* 0xffff00000a0a7812 */ /* 0x000fe400078ec0ff */
[----:B------:R-:W-:Y:S01]  /*b740*/  LOP3.LUT R2, R30, 0xffff0000, RZ, 0xc0, !PT ;  /* 0xffff00001e027812 */ /* 0x000fe200078ec0ff */
[----:B------:R-:W-:Y:S01]  /*b750*/  FMUL.FTZ R6, R0, R5 ;  /* 0x0000000500067220 */ /* 0x000fe20000410000 */
[----:B------:R-:W-:Y:S01]  /*b760*/  SHF.L.U32 R4, R32, 0x10, RZ ;  /* 0x0000001020047819 */ /* 0x000fe200000006ff */
[----:B------:R-:W-:Y:S01]  /*b770*/  FFMA.FTZ R30, R8, R12, R3 ;  /* 0x0000000c081e7223 */ /* 0x000fe20000010003 */
[----:B------:R-:W-:Y:S01]  /*b780*/  LOP3.LUT R18, R7, 0xffff0000, RZ, 0xc0, !PT ;  /* 0xffff000007127812 */ /* 0x000fe200078ec0ff */
[----:B------:R-:W-:-:S02]  /*b790*/  IMAD.U32 R3, R33, 0x10000, RZ ;  /* 0x0001000021037824 */ /* 0x000fc400078e00ff */
[C---:B------:R-:W-:Y:S02]  /*b7a0*/  FMUL.FTZ R7, R2.reuse, R5 ;  /* 0x0000000502077220 */ /* 0x040fe40000410000 */
[-C--:B------:R-:W-:Y:S01]  /*b7b0*/  FFMA.FTZ R29, R2, R10.reuse, -R6 ;  /* 0x0000000a021d7223 */ /* 0x080fe20000010806 */
[----:B------:R-:W-:Y:S01]  /*b7c0*/  LOP3.LUT R6, R32, 0xffff0000, RZ, 0xc0, !PT ;  /* 0xffff000020067812 */ /* 0x000fe200078ec0ff */
[-C--:B------:R-:W-:Y:S02]  /*b7d0*/  FMUL.FTZ R5, R4, R9.reuse ;  /* 0x0000000904057220 */ /* 0x080fe40000410000 */
[----:B------:R-:W-:Y:S02]  /*b7e0*/  FMUL.FTZ R2, R3, R9 ;  /* 0x0000000903027220 */ /* 0x000fe40000410000 */
[----:B------:R-:W-:Y:S01]  /*b7f0*/  FFMA.FTZ R27, R0, R10, R7 ;  /* 0x0000000a001b7223 */ /* 0x000fe20000010007 */
[----:B------:R-:W-:Y:S01]  /*b800*/  LOP3.LUT R0, R33, 0xffff0000, RZ, 0xc0, !PT ;  /* 0xffff000021007812 */ /* 0x000fe200078ec0ff */
[-C--:B------:R-:W-:Y:S01]  /*b810*/  FFMA.FTZ R26, R3, R13.reuse, -R5 ;  /* 0x0000000d031a7223 */ /* 0x080fe20000010805 */
[----:B------:R-:W-:Y:S01]  /*b820*/  SHF.L.U32 R3, R37, 0x10, RZ ;  /* 0x0000001025037819 */ /* 0x000fe200000006ff */
[----:B------:R-:W-:Y:S01]  /*b830*/  FFMA.FTZ R24, R4, R13, R2 ;  /* 0x0000000d04187223 */ /* 0x000fe20000010002 */
[----:B------:R-:W-:Y:S01]  /*b840*/  SHF.L.U32 R5, R35, 0x10, RZ ;  /* 0x0000001023057819 */ /* 0x000fe200000006ff */
[----:B------:R-:W-:Y:S01]  /*b850*/  FMUL.FTZ R4, R6, R11 ;  /* 0x0000000b06047220 */ /* 0x000fe20000410000 */
[----:B------:R-:W-:Y:S01]  /*b860*/  F2FP.BF16.PACK_AB R10, R29, R31 ;  /* 0x0000001f1d0a723e */ /* 0x000fe200000010ff */
[----:B------:R-:W-:-:S02]  /*b870*/  IMAD.U32 R2, R34, 0x10000, RZ ;  /* 0x0001000022027824 */ /* 0x000fc400078e00ff */
[C---:B------:R-:W-:Y:S02]  /*b880*/  FMUL.FTZ R9, R0.reuse, R11 ;  /* 0x0000000b00097220 */ /* 0x040fe40000410000 */
[----:B------:R-:W-:Y:S02]  /*b890*/  FFMA.FTZ R23, R0, R16, -R4 ;  /* 0x0000001000177223 */ /* 0x000fe40000010804 */
[----:B------:R-:W-:Y:S02]  /*b8a0*/  IMAD.U32 R0, R36, 0x10000, RZ ;  /* 0x0001000024007824 */ /* 0x000fe400078e00ff */
[-C--:B------:R-:W-:Y:S02]  /*b8b0*/  FMUL.FTZ R7, R3, R15.reuse ;  /* 0x0000000f03077220 */ /* 0x080fe40000410000 */
[----:B------:R-:W-:Y:S02]  /*b8c0*/  FMUL.FTZ R4, R5, R14 ;  /* 0x0000000e05047220 */ /* 0x000fe40000410000 */
[----:B------:R-:W-:-:S02]  /*b8d0*/  FMUL.FTZ R8, R2, R15 ;  /* 0x0000000f02087220 */ /* 0x000fc40000410000 */
[----:B------:R-:W-:Y:S02]  /*b8e0*/  FFMA.FTZ R16, R6, R16, R9 ;  /* 0x0000001006107223 */ /* 0x000fe40000010009 */
        /* <DEDUP_REMOVED lines=26> */
.L_x_300:
[----:B------:R-:W-:Y:S05]  /*ba90*/  BSYNC B2 ;  /* 0x0000000000027941 */ /* 0x000fea0003800000 */
.L_x_284:
[----:B-1----:R-:W3:Y:S01]  /*baa0*/  LDL R6, [R1+0x2c] ;  /* 0x00002c0001067983 */ /* 0x002ee20000100800 */
[----:B------:R-:W-:-:S04]  /*bab0*/  DEPBAR.LE SB0, 0x0 ;  /* 0x000080000000791a */ /* 0x000fc80000000000 */
[----:B------:R-:W3:Y:S01]  /*bac0*/  LDL.64 R4, [R1+0x18] ;  /* 0x0000180001047983 */ /* 0x000ee20000100a00 */
[----:B------:R-:W-:Y:S01]  /*bad0*/  IMAD R0, R45, c[0x0][0x208], RZ ;  /* 0x000082002d007a24 */ /* 0x000fe200078e02ff */
[----:B------:R-:W-:Y:S01]  /*bae0*/  ISETP.GE.AND P0, PT, R134, c[0x0][0x1d4], PT ;  /* 0x0000750086007a0c */ /* 0x000fe20003f06270 */
[C---:B--2---:R-:W-:Y:S01]  /*baf0*/  IMAD.WIDE.U32 R2, R110.reuse, c[0x0][0x208], RZ ;  /* 0x000082006e027a25 */ /* 0x044fe200078e00ff */
[----:B------:R-:W-:Y:S03]  /*bb00*/  BAR.SYNC.DEFER_BLOCKING 0x0 ;  /* 0x0000000000007b1d */ /* 0x000fe60000010000 */
[----:B------:R-:W-:-:S03]  /*bb10*/  IMAD R0, R110, c[0x0][0x20c], R0 ;  /* 0x000083006e007a24 */ /* 0x000fc600078e0200 */
[----:B------:R-:W-:Y:S01]  /*bb20*/  UMOV UR6, 0x5 ;  /* 0x0000000500067882 */ /* 0x000fe20000000000 */
[----:B------:R-:W2:Y:S01]  /*bb30*/  LDL R247, [R1+0x28] ;  /* 0x0000280001f77983 */ /* 0x000ea20000100800 */
[----:B------:R-:W-:Y:S01]  /*bb40*/  IADD3 R0, R3, R0, RZ ;  /* 0x0000000003007210 */ /* 0x000fe20007ffe0ff */
[----:B------:R-:W-:Y:S02]  /*bb50*/  ULDC.64 UR4, c[0x0][0x208] ;  /* 0x0000820000047ab9 */ /* 0x000fe40000000a00 */
[----:B------:R-:W-:Y:S04]  /*bb60*/  LDSM.16.M88.4 R32, [R207] ;  /* 0x00000000cf20783b */ /* 0x000fe80000000200 */
[----:B------:R-:W1:Y:S01]  /*bb70*/  LDSM.16.M88.4 R48, [R200] ;  /* 0x00000000c830783b */ /* 0x000e620000000200 */
[----:B------:R-:W-:Y:S01]  /*bb80*/  IMAD R0, R0, 0x50, RZ ;  /* 0x0000005000007824 */ /* 0x000fe200078e02ff */
[C---:B------:R-:W-:Y:S01]  /*bb90*/  ISETP.LT.OR P3, PT, R44.reuse, 0x11, P0 ;  /* 0x000000112c00780c */ /* 0x040fe20000761670 */
[----:B------:R-:W-:Y:S01]  /*bba0*/  USHF.L.U64.HI UR5, UR4, UR6, UR5 ;  /* 0x0000000604057299 */ /* 0x000fe20008010205 */
[----:B------:R-:W4:Y:S01]  /*bbb0*/  LDSM.16.M88.4 R28, [R207+0x2000] ;  /* 0x00200000cf1c783b */ /* 0x000f220000000200 */
[----:B------:R-:W-:Y:S01]  /*bbc0*/  USHF.L.U32 UR4, UR4, 0x5, URZ ;  /* 0x0000000504047899 */ /* 0x000fe2000800063f */
[----:B------:R-:W-:-:S02]  /*bbd0*/  ISETP.LT.OR P4, PT, R44, 0x1, P0 ;  /* 0x000000012c00780c */ /* 0x000fc40000781670 */
[C---:B------:R-:W-:Y:S01]  /*bbe0*/  ISETP.LT.OR P6, PT, R44.reuse, 0x21, P0 ;  /* 0x000000212c00780c */ /* 0x040fe200007c1670 */
[----:B------:R-:W-:Y:S01]  /*bbf0*/  LDSM.16.M88.4 R24, [R210] ;  /* 0x00000000d218783b */ /* 0x000fe20000000200 */
[----:B------:R-:W-:-:S03]  /*bc00*/  ISETP.LT.OR P5, PT, R44, 0x31, P0 ;  /* 0x000000312c00780c */ /* 0x000fc600007a1670 */
[----:B------:R-:W-:Y:S04]  /*bc10*/  LDSM.16.M88.4 R68, [R200+0x800] ;  /* 0x00080000c844783b */ /* 0x000fe80000000200 */
[----:B------:R-:W-:Y:S04]  /*bc20*/  LDSM.16.M88.4 R84, [R200+0x1000] ;  /* 0x00100000c854783b */ /* 0x000fe80000000200 */
[----:B------:R-:W-:Y:S04]  /*bc30*/  LDSM.16.M88.4 R92, [R200+0x1800] ;  /* 0x00180000c85c783b */ /* 0x000fe80000000200 */
[----:B------:R-:W-:Y:S04]  /*bc40*/  LDSM.16.M88.4 R100, [R200+0x2000] ;  /* 0x00200000c864783b */ /* 0x000fe80000000200 */
[----:B------:R-:W-:Y:S04]  /*bc50*/  LDSM.16.M88.4 R20, [R210+0x2000] ;  /* 0x00200000d214783b */ /* 0x000fe80000000200 */
[----:B------:R-:W-:Y:S04]  /*bc60*/  LDSM.16.M88.4 R80, [R215] ;  /* 0x00000000d750783b */ /* 0x000fe80000000200 */
[----:B------:R-:W-:Y:S04]  /*bc70*/  LDSM.16.M88.4 R88, [R214] ;  /* 0x00000000d658783b */ /* 0x000fe80000000200 */
[----:B------:R-:W-:Y:S01]  /*bc80*/  LDSM.16.M88.4 R96, [R213] ;  /* 0x00000000d560783b */ /* 0x000fe20000000200 */
[-C--:B-1----:R-:W-:Y:S03]  /*bc90*/  HMMA.16816.F32.BF16 R12, R32, R48.reuse, RZ ;  /* 0x00000030200c723c */ /* 0x082fe600000418ff */
[----:B------:R-:W-:Y:S05]  /*bca0*/  LDSM.16.M88.4 R104, [R212] ;  /* 0x00000000d468783b */ /* 0x000fea0000000200 */
[----:B----4-:R-:W-:Y:S08]  /*bcb0*/  HMMA.16816.F32.BF16 R52, R28, R48, RZ ;  /* 0x000000301c34723c */ /* 0x010ff000000418ff */
[----:B------:R-:W-:Y:S01]  /*bcc0*/  HMMA.16816.F32.BF16 R64, R32, R50, RZ ;  /* 0x000000322040723c */ /* 0x000fe200000418ff */
[----:B---3--:R-:W-:-:S05]  /*bcd0*/  MOV R5, R6 ;  /* 0x0000000600057202 */ /* 0x008fca0000000f00 */
[----:B------:R-:W-:Y:S01]  /*bce0*/  IMAD.WIDE.U32 R2, R2, 0x50, R4 ;  /* 0x0000005002027825 */ /* 0x000fe200078e0004 */
[----:B------:R-:W-:Y:S02]  /*bcf0*/  P2R R4, PR, RZ, 0x8 ;  /* 0x00000008ff047803 */ /* 0x000fe40000000000 */
[----:B------:R-:W-:Y:S02]  /*bd00*/  ISETP.LT.OR P3, PT, R44, 0x41, P0 ;  /* 0x000000412c00780c */ /* 0x000fe40000761670 */
[----:B------:R-:W-:Y:S01]  /*bd10*/  LEA R8, P2, R2, c[0x0][0x1f8], 0x1 ;  /* 0x00007e0002087a11 */ /* 0x000fe200078408ff */
[----:B------:R-:W1:Y:S01]  /*bd20*/  LDSM.16.M88.4 R44, [R211] ;  /* 0x00000000d32c783b */ /* 0x000e620000000200 */
[----:B------:R-:W-:Y:S02]  /*bd30*/  IADD3 R0, R3, R0, RZ ;  /* 0x0000000003007210 */ /* 0x000fe40007ffe0ff */
[----:B------:R-:W-:Y:S02]  /*bd40*/  IADD3 R6, P0, R8, UR4, RZ ;  /* 0x0000000408067c10 */ /* 0x000fe4000ff1e0ff */
[----:B------:R-:W-:-:S02]  /*bd50*/  LEA.HI.X R9, R2, c[0x0][0x1fc], R0, 0x1, P2 ;  /* 0x00007f0002097a11 */ /* 0x000fc400010f0c00 */
[----:B------:R-:W-:Y:S02]  /*bd60*/  ISETP.NE.AND P2, PT, R4, RZ, PT ;  /* 0x000000ff0400720c */ /* 0x000fe40003f45270 */
[----:B------:R-:W-:Y:S01]  /*bd70*/  IADD3.X R7, R9, UR5, RZ, P0, !PT ;  /* 0x0000000509077c10 */ /* 0x000fe200087fe4ff */
[----:B------:R-:W-:Y:S01]  /*bd80*/  @!PT LDS RZ, [RZ] ;  /* 0x00000000fffff984 */ /* 0x000fe20000000800 */
[----:B------:R-:W-:Y:S01]  /*bd90*/  @!PT LDS RZ, [RZ] ;  /* 0x00000000fffff984 */ /* 0x000fe20000000800 */
[----:B------:R-:W-:Y:S01]  /*bda0*/  @!PT LDS RZ, [RZ] ;  /* 0x00000000fffff984 */ /* 0x000fe20000000800 */
[----:B------:R3:W-:Y:S01]  /*bdb0*/  LDGSTS.E.BYPASS.LTC128B.128 [R216+0x100], [R8.64], !P4 ;  /* 0x0010000008d87fae */ /* 0x0007e2000e101d48 */
[----:B------:R-:W-:-:S04]  /*bdc0*/  IADD3 R4, P0, R6, UR4, RZ ;  /* 0x0000000406047c10 */ /* 0x000fc8000ff1e0ff */
[----:B------:R-:W-:Y:S02]  /*bdd0*/  IADD3.X R5, R7, UR5, RZ, P0, !PT ;  /* 0x0000000507057c10 */ /* 0x000fe400087fe4ff */
[----:B------:R-:W-:-:S03]  /*bde0*/  IADD3 R2, P0, R4, UR4, RZ ;  /* 0x0000000404027c10 */ /* 0x000fc6000ff1e0ff */
[----:B------:R4:W-:Y:S01]  /*bdf0*/  LDGSTS.E.BYPASS.LTC128B.128 [R216+0x900], [R6.64], !P2 ;  /* 0x0090000006d87fae */ /* 0x0009e2000d101d48 */
[----:B------:R-:W-:-:S03]  /*be00*/  IADD3.X R3, R5, UR5, RZ, P0, !PT ;  /* 0x0000000505037c10 */ /* 0x000fc600087fe4ff */
[----:B------:R4:W-:Y:S04]  /*be10*/  LDGSTS.E.BYPASS.LTC128B.128 [R216+0x1100], [R4.64], !P6 ;  /* 0x0110000004d87fae */ /* 0x0009e8000f101d48 */
[----:B------:R1:W-:Y:S01]  /*be20*/  LDGSTS.E.BYPASS.LTC128B.128 [R216+0x1900], [R2.64], !P5 ;  /* 0x0190000002d87fae */ /* 0x0003e2000e901d48 */
[----:B---3--:R-:W-:-:S04]  /*be30*/  IADD3 R8, P0, R2, UR4, RZ ;  /* 0x0000000402087c10 */ /* 0x008fc8000ff1e0ff */
[----:B------:R-:W-:-:S05]  /*be40*/  IADD3.X R9, R3, UR5, RZ, P0, !PT ;  /* 0x0000000503097c10 */ /* 0x000fca00087fe4ff */
[----:B------:R3:W-:Y:S04]  /*be50*/  LDGSTS.E.BYPASS.LTC128B.128 [R216+0x2100], [R8.64], !P3 ;  /* 0x0210000008d87fae */ /* 0x0007e8000d901d48 */
[----:B------:R-:W-:Y:S04]  /*be60*/  LDSM.16.M88.4 R36, [R206] ;  /* 0x00000000ce24783b */ /* 0x000fe80000000200 */
[----:B------:R-:W2:Y:S01]  /*be70*/  LDSM.16.M88.4 R16, [R208] ;  /* 0x00000000d010783b */ /* 0x000ea20000000200 */
[-C--:B-1----:R-:W-:Y:S03]  /*be80*/  HMMA.16816.F32.BF16 R56, R24, R44.reuse, R12 ;  /* 0x0000002c1838723c */ /* 0x082fe6000004180c */
[----:B------:R-:W1:Y:S04]  /*be90*/  LDSM.16.M88.4 R12, [R208+0x2000] ;  /* 0x00200000d00c783b */ /* 0x000e680000000200 */
[----:B------:R-:W-:Y:S01]  /*bea0*/  LDSM.16.M88.4 R40, [R203] ;  /* 0x00000000cb28783b */ /* 0x000fe20000000200 */
[----:B------:R-:W-:Y:S03]  /*beb0*/  HMMA.16816.F32.BF16 R52, R20, R44, R52 ;  /* 0x0000002c1434723c */ /* 0x000fe60000041834 */
[----:B----4-:R-:W-:Y:S04]  /*bec0*/  LDSM.16.M88.4 R4, [R209+0x2000] ;  /* 0x00200000d104783b */ /* 0x010fe80000000200 */
[----:B------:R-:W0:Y:S04]  /*bed0*/  LDGDEPBAR ;  /* 0x00000000000079af */ /* 0x000e280000000000 */
[----:B---3--:R-:W3:Y:S05]  /*bee0*/  LDSM.16.M88.4 R8, [R209] ;  /* 0x00000000d108783b */ /* 0x008eea0000000200 */
[----:B--2---:R-:W-:Y:S08]  /*bef0*/  HMMA.16816.F32.BF16 R60, R16, R36, R56 ;  /* 0x00000024103c723c */ /* 0x004ff00000041838 */
[----:B------:R-:W-:Y:S08]  /*bf00*/  HMMA.16816.F32.BF16 R56, R28, R50, RZ ;  /* 0x000000321c38723c */ /* 0x000ff000000418ff */
[----:B-1----:R-:W-:Y:S08]  /*bf10*/  HMMA.16816.F32.BF16 R48, R12, R36, R52 ;  /* 0x000000240c30723c */ /* 0x002ff00000041834 */
        /* <DEDUP_REMOVED lines=32> */
[----:B-----5:R1:W1:Y:S03]  /*c120*/  MUFU.TANH R136, R0 ;  /* 0x0000000000887308 */ /* 0x0202660000002400 */
        /* <DEDUP_REMOVED lines=16> */
[----:B------:R-:W2:Y:S07]  /*c230*/  LDSM.16.M88.4 R40, [R206+0x1000] ;  /* 0x00100000ce28783b */ /* 0x000eae0000000200 */
        /* <DEDUP_REMOVED lines=26> */
[----:B--2---:R-:W-:Y:S01]  /*c3e0*/  HMMA.16816.F32.BF16 R56, R16, R40, R56 ;  /* 0x000000281038723c */ /* 0x004fe20000041838 */
[----:B------:R1:W2:Y:S07]  /*c3f0*/  MUFU.TANH R118, R0 ;  /* 0x0000000000767308 */ /* 0x0002ae0000002400 */
        /* <DEDUP_REMOVED lines=19> */
[----:B------:R1:W1:Y:S03]  /*c530*/  MUFU.TANH R112, R0 ;  /* 0x0000000000707308 */ /* 0x0002660000002400 */
[----:B------:R-:W-:Y:S08]  /*c540*/  HMMA.16816.F32.BF16 R72, R4, R44, R36 ;  /* 0x0000002c0448723c */ /* 0x000ff00000041824 */
[----:B------:R-:W-:Y:S01]  /*c550*/  HMMA.16816.F32.BF16 R36, R16, R42, R48 ;  /* 0x0000002a1024723c */ /* 0x000fe20000041830 */
[----:B------:R-:W2:Y:S01]  /*c560*/  LDSM.16.M88.4 R48, [R206+0x1800] ;  /* 0x00180000ce30783b */ /* 0x000ea20000000200 */
        /* <DEDUP_REMOVED lines=24> */
[----:B------:R-:W-:Y:S01]  /*c6f0*/  HMMA.16816.F32.BF16 R52, R16, R48, R56 ;  /* 0x000000301034723c */ /* 0x000fe20000041838 */
        /* <DEDUP_REMOVED lines=131> */
[-C--:B------:R-:W-:Y:S02]  /*cf30*/  IADD3 R6, P2, R8, R10.reuse, RZ ;  /* 0x0000000a08067210 */ /* 0x080fe40007f5e0ff */
        /* <DEDUP_REMOVED lines=16> */
.L_x_312:
[----:B--234-:R-:W-:Y:S05]  /*d040*/  BSYNC B0 ;  /* 0x0000000000007941 */ /* 0x01cfea0003800000 */
.L_x_311:
[----:B-1----:R-:W1:Y:S01]  /*d050*/  S2R R2, SR_TID.X ;  /* 0x0000000000027919 */ /* 0x002e620000002100 */
[----:B------:R-:W-:-:S03]  /*d060*/  LOP3.LUT R0, R189, 0xffffffe0, RZ, 0xc0, !PT ;  /* 0xffffffe0bd007812 */ /* 0x000fc600078ec0ff */
[----:B------:R-:W0:Y:S02]  /*d070*/  LDGDEPBAR ;  /* 0x00000000000079af */ /* 0x000e240000000000 */
[----:B-1----:R-:W-:-:S05]  /*d080*/  IMAD.IADD R0, R2, 0x1, -R0 ;  /* 0x0000000102007824 */ /* 0x002fca00078e0a00 */
[----:B------:R-:W-:-:S04]  /*d090*/  SHF.R.S32.HI R2, RZ, 0x1f, R0 ;  /* 0x0000001fff027819 */ /* 0x000fc80000011400 */
[----:B------:R-:W-:-:S04]  /*d0a0*/  LEA.HI R2, R2, R0, RZ, 0x2 ;  /* 0x0000000002027211 */ /* 0x000fc800078f10ff */
[----:B------:R-:W-:-:S05]  /*d0b0*/  LOP3.LUT R2, R2, 0x7ffffffc, RZ, 0xc0, !PT ;  /* 0x7ffffffc02027812 */ /* 0x000fca00078ec0ff */
[----:B------:R-:W-:-:S04]  /*d0c0*/  IMAD.IADD R0, R0, 0x1, -R2 ;  /* 0x0000000100007824 */ /* 0x000fc800078e0a02 */
[----:B------:R-:W-:-:S05]  /*d0d0*/  IMAD.SHL.U32 R0, R0, 0x2, RZ ;  /* 0x0000000200007824 */ /* 0x000fca00078e00ff */
[----:B------:R-:W-:-:S04]  /*d0e0*/  IADD3 R0, -R0, R172, R152 ;  /* 0x000000ac00007210 */ /* 0x000fc80007ffe198 */
[C---:B------:R-:W-:Y:S02]  /*d0f0*/  ISETP.GT.AND P3, PT, R0.reuse, RZ, PT ;  /* 0x000000ff0000720c */ /* 0x040fe40003f64270 */
[C---:B------:R-:W-:Y:S02]  /*d100*/  ISETP.GT.AND P2, PT, R0.reuse, 0x1, PT ;  /* 0x000000010000780c */ /* 0x040fe40003f44270 */
[----:B------:R-:W-:Y:S02]  /*d110*/  ISETP.GT.AND P0, PT, R0, 0x8, PT ;  /* 0x000000080000780c */ /* 0x000fe40003f04270 */
[----:B------:R-:W-:Y:S02]  /*d120*/  FSEL R9, R145, -INF , P3 ;  /* 0xff80000091097808 */ /* 0x000fe40001800000 */
[----:B------:R-:W-:Y:S02]  /*d130*/  FSEL R25, R144, -INF , P2 ;  /* 0xff80000090197808 */ /* 0x000fe40001000000 */
[----:B------:R-:W-:-:S02]  /*d140*/  FSEL R10, R141, -INF , P3 ;  /* 0xff8000008d0a7808 */ /* 0x000fc40001800000 */
[----:B------:R-:W-:Y:S02]  /*d150*/  FSEL R11, R140, -INF , P2 ;  /* 0xff8000008c0b7808 */ /* 0x000fe40001000000 */
[----:B------:R-:W-:Y:S02]  /*d160*/  ISETP.GT.AND P5, PT, R0, 0x9, PT ;  /* 0x000000090000780c */ /* 0x000fe40003fa4270 */
[----:B------:R-:W-:Y:S02]  /*d170*/  FSEL R26, R139, -INF , P0 ;  /* 0xff8000008b1a7808 */ /* 0x000fe40000000000 */
[----:B------:R-:W-:Y:S02]  /*d180*/  FMNMX.FTZ R2, R9, R25, !PT ;  /* 0x0000001909027209 */ /* 0x000fe40007810000 */
[----:B------:R-:W-:Y:S02]  /*d190*/  FSEL R20, R125, -INF , P0 ;  /* 0xff8000007d147808 */ /* 0x000fe40000000000 */
[----:B------:R-:W-:-:S02]  /*d1a0*/  FSEL R12, R131, -INF , P0 ;  /* 0xff800000830c7808 */ /* 0x000fc40000000000 */
        /* <DEDUP_REMOVED lines=8> */
[----:B------:R-:W-:Y:S02]  /*d230*/  FMNMX.FTZ R3, R12, R3, !PT ;  /* 0x000000030c037209 */ /* 0x000fe40007810000 */
[----:B------:R-:W-:Y:S02]  /*d240*/  ISETP.GT.AND P5, PT, R0, 0x11, PT ;  /* 0x000000110000780c */ /* 0x000fe40003fa4270 */
[----:B------:R-:W-:Y:S02]  /*d250*/  FSEL R93, R128, -INF , P0 ;  /* 0xff800000805d7808 */ /* 0x000fe40000000000 */
[----:B------:R-:W-:-:S02]  /*d260*/  FMNMX.FTZ R2, R27, R2, !PT ;  /* 0x000000021b027209 */ /* 0x000fc40007810000 */
[----:B------:R-:W-:Y:S02]  /*d270*/  FSEL R15, R136, -INF , P2 ;  /* 0xff800000880f7808 */ /* 0x000fe40001000000 */
[----:B------:R-:W-:Y:S02]  /*d280*/  FSEL R33, R142, -INF , P2 ;  /* 0xff8000008e217808 */ /* 0x000fe40001000000 */
[----:B------:R-:W-:Y:S02]  /*d290*/  FSEL R71, R114, -INF , P0 ;  /* 0xff80000072477808 */ /* 0x000fe40000000000 */
[----:B------:R-:W-:Y:S02]  /*d2a0*/  FSEL R36, R119, -INF , P0 ;  /* 0xff80000077247808 */ /* 0x000fe40000000000 */
[----:B------:R-:W-:Y:S02]  /*d2b0*/  FSEL R101, R124, -INF , P0 ;  /* 0xff8000007c657808 */ /* 0x000fe40000000000 */
[----:B------:R-:W-:-:S02]  /*d2c0*/  FMNMX.FTZ R3, R13, R3, !PT ;  /* 0x000000030d037209 */ /* 0x000fc40007810000 */
[C---:B------:R-:W-:Y:S02]  /*d2d0*/  ISETP.GT.AND P6, PT, R0.reuse, 0x18, PT ;  /* 0x000000180000780c */ /* 0x040fe40003fc4270 */
[C---:B------:R-:W-:Y:S02]  /*d2e0*/  ISETP.GT.AND P4, PT, R0.reuse, 0x19, PT ;  /* 0x000000190000780c */ /* 0x040fe40003f84270 */
[C---:B------:R-:W-:Y:S02]  /*d2f0*/  ISETP.GT.AND P2, PT, R0.reuse, 0x21, PT ;  /* 0x000000210000780c */ /* 0x040fe40003f44270 */
[----:B------:R-:W-:Y:S02]  /*d300*/  ISETP.GT.AND P0, PT, R0, 0x28, PT ;  /* 0x000000280000780c */ /* 0x000fe40003f04270 */
[----:B------:R-:W-:Y:S02]  /*d310*/  FSEL R94, R127, -INF , P5 ;  /* 0xff8000007f5e7808 */ /* 0x000fe40002800000 */
[----:B------:R-:W-:-:S02]  /*d320*/  FMNMX.FTZ R2, R93, R2, !PT ;  /* 0x000000025d027209 */ /* 0x000fc40007810000 */
[----:B------:R-:W-:Y:S02]  /*d330*/  FSEL R37, R118, -INF , P5 ;  /* 0xff80000076257808 */ /* 0x000fe40002800000 */
[----:B------:R-:W-:Y:S02]  /*d340*/  FSEL R102, R123, -INF , P5 ;  /* 0xff8000007b667808 */ /* 0x000fe40002800000 */
        /* <DEDUP_REMOVED lines=16> */
[----:B------:R-:W-:Y:S02]  /*d450*/  FMNMX.FTZ R2, R94, R2, !PT ;  /* 0x000000025e027209 */ /* 0x000fe40007810000 */
[C---:B------:R-:W-:Y:S02]  /*d460*/  ISETP.GT.AND P3, PT, R0.reuse, 0x20, PT ;  /* 0x000000200000780c */ /* 0x040fe40003f64270 */
[C---:B------:R-:W-:Y:S02]  /*d470*/  ISETP.GT.AND P4, PT, R0.reuse, 0x31, PT ;  /* 0x000000310000780c */ /* 0x040fe40003f84270 */
[C---:B------:R-:W-:Y:S02]  /*d480*/  ISETP.GT.AND P2, PT, R0.reuse, 0x29, PT ;  /* 0x000000290000780c */ /* 0x040fe40003f44270 */
[----:B------:R-:W-:Y:S02]  /*d490*/  ISETP.GT.AND P0, PT, R0, 0x30, PT ;  /* 0x000000300000780c */ /* 0x000fe40003f04270 */
[----:B------:R-:W-:-:S02]  /*d4a0*/  FSEL R38, R112, -INF , P6 ;  /* 0xff80000070267808 */ /* 0x000fc40003000000 */
[----:B------:R-:W-:Y:S02]  /*d4b0*/  FMNMX.FTZ R3, R37, R3, !PT ;  /* 0x0000000325037209 */ /* 0x000fe40007810000 */
[----:B------:R-:W-:Y:S02]  /*d4c0*/  FMNMX.FTZ R2, R95, R2, !PT ;  /* 0x000000025f027209 */ /* 0x000fe40007810000 */
        /* <DEDUP_REMOVED lines=46> */
[----:B------:R-:W-:Y:S02]  /*d7b0*/  FSEL R146, R52, -INF , P6 ;  /* 0xff80000034927808 */ /* 0x000fe40003000000 */
[----:B------:R-:W-:Y:S02]  /*d7c0*/  FMNMX.FTZ R0, R147, R0, !PT ;  /* 0x0000000093007209 */ /* 0x000fe40007810000 */
[----:B------:R-:W-:Y:S02]  /*d7d0*/  FSEL R152, R56, -INF , P5 ;  /* 0xff80000038987808 */ /* 0x000fe40002800000 */
[----:B------:R-:W-:Y:S02]  /*d7e0*/  FMNMX.FTZ R3, R135, R3, !PT ;  /* 0x0000000387037209 */ /* 0x000fe40007810000 */
[----:B------:R-:W-:Y:S02]  /*d7f0*/  FMNMX.FTZ R2, R92, R2, !PT ;  /* 0x000000025c027209 */ /* 0x000fe40007810000 */
[----:B------:R-:W-:-:S02]  /*d800*/  FSEL R145, R53, -INF , P5 ;  /* 0xff80000035917808 */ /* 0x000fc40002800000 */
[----:B------:R-:W-:Y:S02]  /*d810*/  FMNMX.FTZ R0, R146, R0, !PT ;  /* 0x0000000092007209 */ /* 0x000fe40007810000 */
[----:B------:R-:W-:Y:S02]  /*d820*/  FSEL R174, R31, -INF , P3 ;  /* 0xff8000001fae7808 */ /* 0x000fe40001800000 */
[----:B------:R-:W-:Y:S02]  /*d830*/  FMNMX.FTZ R3, R152, R3, !PT ;  /* 0x0000000398037209 */ /* 0x000fe40007810000 */
[----:B------:R-:W-:Y:S02]  /*d840*/  FMNMX.FTZ R2, R126, R2, !PT ;  /* 0x000000027e027209 */ /* 0x000fe40007810000 */
[----:B------:R-:W-:Y:S02]  /*d850*/  FSEL R196, R28, -INF , P3 ;  /* 0xff8000001cc47808 */ /* 0x000fe40001800000 */
[----:B------:R-:W-:-:S02]  /*d860*/  FMNMX.FTZ R0, R145, R0, !PT ;  /* 0x0000000091007209 */ /* 0x000fc40007810000 */
[----:B------:R-:W-:Y:S02]  /*d870*/  FSEL R177, R41, -INF , P2 ;  /* 0xff80000029b17808 */ /* 0x000fe40001000000 */
[----:B------:R-:W-:Y:S02]  /*d880*/  FMNMX.FTZ R3, R174, R3, !PT ;  /* 0x00000003ae037209 */ /* 0x000fe40007810000 */
[----:B------:R-:W-:Y:S02]  /*d890*/  FMNMX.FTZ R2, R127, R2, !PT ;  /* 0x000000027f027209 */ /* 0x000fe40007810000 */
[----:B------:R-:W-:Y:S02]  /*d8a0*/  FSEL R199, R21, -INF , P2 ;  /* 0xff80000015c77808 */ /* 0x000fe40001000000 */
[----:B------:R-:W-:Y:S02]  /*d8b0*/  FMNMX.FTZ R0, R196, R0, !PT ;  /* 0x00000000c4007209 */ /* 0x000fe40007810000 */
[----:B------:R-:W-:-:S02]  /*d8c0*/  FSEL R176, R18, -INF , P0 ;  /* 0xff80000012b07808 */ /* 0x000fc40000000000 */
[----:B------:R-:W-:Y:S02]  /*d8d0*/  FMNMX.FTZ R3, R177, R3, !PT ;  /* 0x00000003b1037209 */ /* 0x000fe40007810000 */
[----:B------:R-:W-:Y:S02]  /*d8e0*/  FMNMX.FTZ R2, R128, R2, !PT ;  /* 0x0000000280027209 */ /* 0x000fe40007810000 */
[----:B------:R-:W-:Y:S02]  /*d8f0*/  FSEL R194, R16, -INF , P0 ;  /* 0xff80000010c27808 */ /* 0x000fe40000000000 */
[----:B------:R-:W-:Y:S02]  /*d900*/  FMNMX.FTZ R0, R199, R0, !PT ;  /* 0x00000000c7007209 */ /* 0x000fe40007810000 */
[----:B------:R-:W-:Y:S02]  /*d910*/  FSEL R182, R19, -INF , P4 ;  /* 0xff80000013b67808 */ /* 0x000fe40002000000 */
[----:B------:R-:W-:-:S02]  /*d920*/  FMNMX.FTZ R3, R176, R3, !PT ;  /* 0x00000003b0037209 */ /* 0x000fc40007810000 */
[----:B------:R-:W-:Y:S02]  /*d930*/  FMNMX.FTZ R4, R129, R2, !PT ;  /* 0x0000000281047209 */ /* 0x000fe40007810000 */
[----:B------:R-:W-:Y:S02]  /*d940*/  FMNMX.FTZ R2, R194, R0, !PT ;  /* 0x00000000c2027209 */ /* 0x000fe40007810000 */
[----:B------:R-:W-:Y:S02]  /*d950*/  FMNMX.FTZ R0, R182, R3, !PT ;  /* 0x00000003b6007209 */ /* 0x000fe40007810000 */
[----:B------:R-:W-:Y:S02]  /*d960*/  FSEL R188, R17, -INF , P4 ;  /* 0xff80000011bc7808 */ /* 0x000fe40002000000 */
[----:B------:R-:W-:Y:S01]  /*d970*/  FMNMX.FTZ R4, R153, R4, !PT ;  /* 0x0000000499047209 */ /* 0x000fe20007810000 */
[----:B------:R-:W1:Y:S01]  /*d980*/  SHFL.BFLY PT, R6, R0, 0x2, 0x1f ;  /* 0x0c401f0000067f89 */ /* 0x000e6200000e0000 */
[----:B------:R-:W-:-:S02]  /*d990*/  FMNMX.FTZ R5, R32, R33, !PT ;  /* 0x0000002120057209 */ /* 0x000fc40007810000 */
[----:B------:R-:W-:Y:S01]  /*d9a0*/  FMNMX.FTZ R2, R188, R2, !PT ;  /* 0x00000002bc027209 */ /* 0x000fe20007810000 */
[----:B------:R-:W-:Y:S01]  /*d9b0*/  LDSM.16.MT88.4 R16, [R201] ;  /* 0x00000000c910783b */ /* 0x000fe20000004200 */
[----:B------:R-:W-:Y:S02]  /*d9c0*/  FMNMX.FTZ R3, R154, R4, !PT ;  /* 0x000000049a037209 */ /* 0x000fe40007810000 */
[----:B------:R-:W-:Y:S02]  /*d9d0*/  FMNMX.FTZ R4, R34, R5, !PT ;  /* 0x0000000522047209 */ /* 0x000fe40007810000 */
[----:B------:R-:W-:Y:S01]  /*d9e0*/  FSEL R151, R40, -INF , P6 ;  /* 0xff80000028977808 */ /* 0x000fe20003000000 */
[----:B------:R-:W2:Y:S01]  /*d9f0*/  SHFL.BFLY PT, R5, R2, 0x2, 0x1f ;  /* 0x0c401f0002057f89 */ /* 0x000ea200000e0000 */
[----:B------:R-:W-:Y:S02]  /*da00*/  FMNMX.FTZ R4, R35, R4, !PT ;  /* 0x0000000423047209 */ /* 0x000fe40007810000 */
[----:B------:R-:W-:-:S02]  /*da10*/  FSEL R139, R48, -INF , P5 ;  /* 0xff800000308b7808 */ /* 0x000fc40002800000 */
[----:B------:R-:W-:Y:S02]  /*da20*/  FMNMX.FTZ R3, R151, R3, !PT ;  /* 0x0000000397037209 */ /* 0x000fe40007810000 */
[----:B------:R-:W-:Y:S02]  /*da30*/  FMNMX.FTZ R4, R101, R4, !PT ;  /* 0x0000000465047209 */ /* 0x000fe40007810000 */
[----:B------:R-:W-:Y:S02]  /*da40*/  FSEL R187, R30, -INF , P3 ;  /* 0xff8000001ebb7808 */ /* 0x000fe40001800000 */
[----:B------:R-:W-:Y:S02]  /*da50*/  FMNMX.FTZ R3, R139, R3, !PT ;  /* 0x000000038b037209 */ /* 0x000fe40007810000 */
[----:B------:R-:W-:Y:S02]  /*da60*/  FMNMX.FTZ R4, R102, R4, !PT ;  /* 0x0000000466047209 */ /* 0x000fe40007810000 */
[----:B------:R-:W-:-:S02]  /*da70*/  FSEL R190, R29, -INF , P2 ;  /* 0xff8000001dbe7808 */ /* 0x000fc40001000000 */
[----:B------:R-:W-:Y:S01]  /*da80*/  FMNMX.FTZ R3, R187, R3, !PT ;  /* 0x00000003bb037209 */ /* 0x000fe20007810000 */
[----:B------:R-:W-:Y:S01]  /*da90*/  LDSM.16.MT88.4 R28, [R202] ;  /* 0x00000000ca1c783b */ /* 0x000fe20000004200 */
[----:B------:R-:W-:Y:S02]  /*daa0*/  FMNMX.FTZ R4, R103, R4, !PT ;  /* 0x0000000467047209 */ /* 0x000fe40007810000 */
[----:B------:R-:W-:Y:S02]  /*dab0*/  FSEL R197, R23, -INF , P0 ;  /* 0xff80000017c57808 */ /* 0x000fe40000000000 */
[----:B------:R-:W-:Y:S02]  /*dac0*/  FMNMX.FTZ R3, R190, R3, !PT ;  /* 0x00000003be037209 */ /* 0x000fe40007810000 */
[----:B------:R-:W-:Y:S02]  /*dad0*/  FMNMX.FTZ R4, R120, R4, !PT ;  /* 0x0000000478047209 */ /* 0x000fe40007810000 */
[----:B-1----:R-:W-:-:S02]  /*dae0*/  FMNMX.FTZ R0, R0, R6, !PT ;  /* 0x0000000600007209 */ /* 0x002fc40007810000 */
[----:B------:R-:W-:Y:S02]  /*daf0*/  FSEL R218, R22, -INF , P4 ;  /* 0xff80000016da7808 */ /* 0x000fe40002000000 */
[----:B------:R-:W-:Y:S01]  /*db00*/  FMNMX.FTZ R3, R197, R3, !PT ;  /* 0x00000003c5037209 */ /* 0x000fe20007810000 */
[----:B------:R-:W1:Y:S01]  /*db10*/  SHFL.BFLY PT, R6, R0, 0x1, 0x1f ;  /* 0x0c201f0000067f89 */ /* 0x000e6200000e0000 */
[----:B------:R-:W-:Y:S02]  /*db20*/  FMNMX.FTZ R4, R134, R4, !PT ;  /* 0x0000000486047209 */ /* 0x000fe40007810000 */
[----:B------:R-:W-:Y:S02]  /*db30*/  FMNMX.FTZ R3, R218, R3, !PT ;  /* 0x00000003da037209 */ /* 0x000fe40007810000 */
[----:B--2---:R-:W-:Y:S02]  /*db40*/  FMNMX.FTZ R2, R2, R5, !PT ;  /* 0x0000000502027209 */ /* 0x004fe40007810000 */
[----:B------:R-:W-:Y:S01]  /*db50*/  FMNMX.FTZ R4, R137, R4, !PT ;  /* 0x0000000489047209 */ /* 0x000fe20007810000 */
[----:B------:R-:W2:Y:S01]  /*db60*/  SHFL.BFLY PT, R5, R3, 0x2, 0x1f ;  /* 0x0c401f0003057f89 */ /* 0x000ea200000e0000 */
[----:B------:R-:W-:-:S02]  /*db70*/  FSEL R149, R58, -INF , P6 ;  /* 0xff8000003a957808 */ /* 0x000fc40003000000 */
[----:B------:R-:W-:Y:S01]  /*db80*/  FMNMX.FTZ R4, R138, R4, !PT ;  /* 0x000000048a047209 */ /* 0x000fe20007810000 */
[----:B------:R-:W3:Y:S01]  /*db90*/  SHFL.BFLY PT, R7, R2, 0x1, 0x1f ;  /* 0x0c201f0002077f89 */ /* 0x000ee200000e0000 */
[----:B------:R-:W-:Y:S02]  /*dba0*/  FSEL R150, R54, -INF , P5 ;  /* 0xff80000036967808 */ /* 0x000fe40002800000 */
[----:B------:R-:W-:Y:S02]  /*dbb0*/  FMNMX.FTZ R4, R144, R4, !PT ;  /* 0x0000000490047209 */ /* 0x000fe40007810000 */
[----:B------:R-:W-:Y:S02]  /*dbc0*/  FSEL R195, R45, -INF , P3 ;  /* 0xff8000002dc37808 */ /* 0x000fe40001800000 */
[----:B------:R-:W-:Y:S02]  /*dbd0*/  FMNMX.FTZ R4, R217, R4, !PT ;  /* 0x00000004d9047209 */ /* 0x000fe40007810000 */
[----:B------:R-:W-:-:S02]  /*dbe0*/  FSEL R189, R44, -INF , P2 ;  /* 0xff8000002cbd7808 */ /* 0x000fc40001000000 */
[----:B------:R-:W-:Y:S02]  /*dbf0*/  FMNMX.FTZ R4, R191, R4, !PT ;  /* 0x00000004bf047209 */ /* 0x000fe40007810000 */
[----:B-1----:R-:W-:Y:S02]  /*dc00*/  FMNMX.FTZ R70, R0, R6, !PT ;  /* 0x0000000600467209 */ /* 0x002fe40007810000 */
[----:B------:R-:W-:Y:S02]  /*dc10*/  FMNMX.FTZ R4, R149, R4, !PT ;  /* 0x0000000495047209 */ /* 0x000fe40007810000 */
[----:B------:R-:W-:Y:S02]  /*dc20*/  FSETP.NEU.FTZ.AND P2, PT, R70, -INF , PT ;  /* 0xff8000004600780b */ /* 0x000fe40003f5d000 */
[----:B------:R-:W-:Y:S02]  /*dc30*/  FMNMX.FTZ R0, R150, R4, !PT ;  /* 0x0000000496007209 */ /* 0x000fe40007810000 */
[----:B--2---:R-:W-:-:S02]  /*dc40*/  FMNMX.FTZ R5, R3, R5, !PT ;  /* 0x0000000503057209 */ /* 0x004fc40007810000 */
[----:B------:R-:W-:Y:S02]  /*dc50*/  FMNMX.FTZ R0, R195, R0, !PT ;  /* 0x00000000c3007209 */ /* 0x000fe40007810000 */
[----:B---3--:R-:W-:Y:S01]  /*dc60*/  FMNMX.FTZ R68, R2, R7, !PT ;  /* 0x0000000702447209 */ /* 0x008fe20007810000 */
[----:B------:R-:W-:Y:S01]  /*dc70*/  FMUL.FTZ R2, R70, c[0x0][0x2d0] ;  /* 0x0000b40046027a20 */ /* 0x000fe20000410000 */
[----:B------:R-:W-:Y:S01]  /*dc80*/  FSEL R219, R42, -INF , P0 ;  /* 0xff8000002adb7808 */ /* 0x000fe20000000000 */
[----:B------:R-:W1:Y:S01]  /*dc90*/  SHFL.BFLY PT, R8, R5, 0x1, 0x1f ;  /* 0x0c201f0005087f89 */ /* 0x000e6200000e0000 */
[----:B------:R-:W-:Y:S01]  /*dca0*/  FMNMX.FTZ R0, R189, R0, !PT ;  /* 0x00000000bd007209 */ /* 0x000fe20007810000 */
[----:B------:R-:W-:Y:S01]  /*dcb0*/  FMUL.FTZ R3, R68, c[0x0][0x2d0] ;  /* 0x0000b40044037a20 */ /* 0x000fe20000410000 */
[----:B------:R-:W-:Y:S02]  /*dcc0*/  FSEL R4, R2, RZ, P2 ;  /* 0x000000ff02047208 */ /* 0x000fe40001000000 */
[----:B------:R-:W-:-:S02]  /*dcd0*/  FSEL R220, R43, -INF , P4 ;  /* 0xff8000002bdc7808 */ /* 0x000fc40002000000 */
[----:B------:R-:W-:Y:S01]  /*dce0*/  FMNMX.FTZ R2, R219, R0, !PT ;  /* 0x00000000db027209 */ /* 0x000fe20007810000 */
[----:B------:R-:W-:Y:S01]  /*dcf0*/  FFMA.FTZ R0, R9, c[0x0][0x2d0], -R4 ;  /* 0x0000b40009007a23 */ /* 0x000fe20000010804 */
[----:B------:R-:W-:Y:S01]  /*dd00*/  FSETP.NEU.FTZ.AND P0, PT, R68, -INF , PT ;  /* 0xff8000004400780b */ /* 0x000fe20003f1d000 */
[----:B------:R-:W-:Y:S01]  /*dd10*/  LDSM.16.MT88.4 R40, [R204] ;  /* 0x00000000cc28783b */ /* 0x000fe20000004200 */
[----:B------:R-:W-:Y:S01]  /*dd20*/  FMNMX.FTZ R6, R220, R2, !PT ;  /* 0x00000002dc067209 */ /* 0x000fe20007810000 */
[----:B------:R2:W-:Y:S01]  /*dd30*/  MUFU.EX2 R239, R0 ;  /* 0x0000000000ef7308 */ /* 0x0005e20000000800 */
[----:B------:R-:W-:-:S03]  /*dd40*/  FSEL R3, R3, RZ, P0 ;  /* 0x000000ff03037208 */ /* 0x000fc60000000000 */
[----:B------:R-:W3:Y:S01]  /*dd50*/  SHFL.BFLY PT, R7, R6, 0x2, 0x1f ;  /* 0x0c401f0006077f89 */ /* 0x000ee200000e0000 */
[----:B-1----:R-:W-:Y:S01]  /*dd60*/  FMNMX.FTZ R2, R5, R8, !PT ;  /* 0x0000000805027209 */ /* 0x002fe20007810000 */
[--C-:B------:R-:W-:Y:S02]  /*dd70*/  FFMA.FTZ R5, R12, c[0x0][0x2d0], -R3.reuse ;  /* 0x0000b4000c057a23 */ /* 0x100fe40000010803 */
[----:B--2---:R-:W-:Y:S02]  /*dd80*/  FFMA.FTZ R0, R10, c[0x0][0x2d0], -R3 ;  /* 0x0000b4000a007a23 */ /* 0x004fe40000010803 */
[----:B------:R1:W-:Y:S01]  /*dd90*/  MUFU.EX2 R240, R5 ;  /* 0x0000000500f07308 */ /* 0x0003e20000000800 */
[----:B------:R-:W-:-:S07]  /*dda0*/  FSETP.NEU.FTZ.AND P0, PT, R2, -INF , PT ;  /* 0xff8000000200780b */ /* 0x000fce0003f1d000 */
[----:B------:R2:W-:Y:S01]  /*ddb0*/  MUFU.EX2 R238, R0 ;  /* 0x0000000000ee7308 */ /* 0x0005e20000000800 */
[----:B-1----:R-:W-:-:S07]  /*ddc0*/  FFMA.FTZ R5, R13, c[0x0][0x2d0], -R3 ;  /* 0x0000b4000d057a23 */ /* 0x002fce0000010803 */
[----:B------:R3:W1:Y:S01]  /*ddd0*/  MUFU.EX2 R241, R5 ;  /* 0x0000000500f17308 */ /* 0x0006620000000800 */
[----:B--2---:R-:W-:-:S07]  /*dde0*/  FFMA.FTZ R0, R11, c[0x0][0x2d0], -R3 ;  /* 0x0000b4000b007a23 */ /* 0x004fce0000010803 */
[----:B------:R2:W4:Y:S01]  /*ddf0*/  MUFU.EX2 R237, R0 ;  /* 0x0000000000ed7308 */ /* 0x0005220000000800 */
[----:B---3--:R-:W-:Y:S02]  /*de00*/  FMNMX.FTZ R5, R6, R7, !PT ;  /* 0x0000000706057209 */ /* 0x008fe40007810000 */
[----:B-1----:R-:W-:-:S03]  /*de10*/  F2FP.BF16.PACK_AB R10, R241, R240 ;  /* 0x000000f0f10a723e */ /* 0x002fc600000010ff */
[----:B------:R-:W1:Y:S01]  /*de20*/  SHFL.BFLY PT, R7, R5, 0x1, 0x1f ;  /* 0x0c201f0005077f89 */ /* 0x000e6200000e0000 */
[----:B--2---:R-:W-:Y:S01]  /*de30*/  FMUL.FTZ R0, R2, c[0x0][0x2d0] ;  /* 0x0000b40002007a20 */ /* 0x004fe20000410000 */
[----:B----4-:R-:W-:-:S04]  /*de40*/  F2FP.BF16.PACK_AB R8, R237, R238 ;  /* 0x000000eeed08723e */ /* 0x010fc800000010ff */
[----:B------:R-:W-:-:S05]  /*de50*/  FSEL R0, R0, RZ, P0 ;  /* 0x000000ff00007208 */ /* 0x000fca0000000000 */
[----:B------:R-:W-:-:S04]  /*de60*/  FFMA.FTZ R6, R14, c[0x0][0x2d0], -R0 ;  /* 0x0000b4000e067a23 */ /* 0x000fc80000010800 */
[----:B------:R2:W-:Y:S01]  /*de70*/  MUFU.EX2 R234, R6 ;  /* 0x0000000600ea7308 */ /* 0x0005e20000000800 */
[----:B-1----:R-:W-:Y:S01]  /*de80*/  FMNMX.FTZ R69, R5, R7, !PT ;  /* 0x0000000705457209 */ /* 0x002fe20007810000 */
[----:B------:R-:W-:-:S03]  /*de90*/  FFMA.FTZ R5, R26, c[0x0][0x2d0], -R4 ;  /* 0x0000b4001a057a23 */ /* 0x000fc60000010804 */
[----:B------:R-:W-:-:S03]  /*dea0*/  FSETP.NEU.FTZ.AND P0, PT, R69, -INF , PT ;  /* 0xff8000004500780b */ /* 0x000fc60003f1d000 */
[----:B------:R-:W-:Y:S01]  /*deb0*/  MUFU.EX2 R227, R5 ;  /* 0x0000000500e37308 */ /* 0x000fe20000000800 */
[----:B--2---:R-:W-:-:S07]  /*dec0*/  FFMA.FTZ R6, R15, c[0x0][0x2d0], -R0 ;  /* 0x0000b4000f067a23 */ /* 0x004fce0000010800 */
[----:B------:R1:W2:Y:S02]  /*ded0*/  MUFU.EX2 R233, R6 ;  /* 0x0000000600e97308 */ /* 0x0002a40000000800 */
[--C-:B-1----:R-:W-:Y:S01]  /*dee0*/  FFMA.FTZ R6, R20, c[0x0][0x2d0], -R0.reuse ;  /* 0x0000b40014067a23 */ /* 0x102fe20000010800 */
[----:B--2---:R-:W-:Y:S01]  /*def0*/  F2FP.BF16.PACK_AB R9, R233, R234 ;  /* 0x000000eae909723e */ /* 0x004fe200000010ff */
[----:B------:R-:W1:Y:S04]  /*df00*/  LDSM.16.MT88.4 R20, [R205] ;  /* 0x00000000cd14783b */ /* 0x000e680000004200 */
[----:B------:R2:W-:Y:S02]  /*df10*/  MUFU.EX2 R235, R6 ;  /* 0x0000000600eb7308 */ /* 0x0005e40000000800 */
[----:B--2---:R-:W-:-:S06]  /*df20*/  FFMA.FTZ R6, R24, c[0x0][0x2d0], -R0 ;  /* 0x0000b40018067a23 */ /* 0x004fcc0000010800 */
[----:B------:R2:W3:Y:S02]  /*df30*/  MUFU.EX2 R236, R6 ;  /* 0x0000000600ec7308 */ /* 0x0004e40000000800 */
[----:B--2---:R-:W-:Y:S01]  /*df40*/  FFMA.FTZ R6, R25, c[0x0][0x2d0], -R4 ;  /* 0x0000b40019067a23 */ /* 0x004fe20000010804 */
[----:B---3--:R-:W-:-:S05]  /*df50*/  F2FP.BF16.PACK_AB R11, R236, R235 ;  /* 0x000000ebec0b723e */ /* 0x008fca00000010ff */
[----:B------:R2:W3:Y:S02]  /*df60*/  MUFU.EX2 R228, R6 ;  /* 0x0000000600e47308 */ /* 0x0004e40000000800 */
[C---:B------:R-:W-:Y:S08]  /*df70*/  HMMA.16816.F32.BF16 R80, R8.reuse, R16, RZ ;  /* 0x000000100850723c */ /* 0x040ff000000418ff */
[----:B------:R-:W-:Y:S01]  /*df80*/  HMMA.16816.F32.BF16 R64, R8, R18, RZ ;  /* 0x000000120840723c */ /* 0x000fe200000418ff */
[----:B--2---:R-:W-:Y:S01]  /*df90*/  FMUL.FTZ R6, R69, c[0x0][0x2d0] ;  /* 0x0000b40045067a20 */ /* 0x004fe20000410000 */
[----:B---3--:R-:W-:-:S06]  /*dfa0*/  F2FP.BF16.PACK_AB R12, R228, R239 ;  /* 0x000000efe40c723e */ /* 0x008fcc00000010ff */
[C---:B-1----:R-:W-:Y:S01]  /*dfb0*/  HMMA.16816.F32.BF16 R76, R8.reuse, R20, RZ ;  /* 0x00000014084c723c */ /* 0x042fe200000418ff */
        /* <DEDUP_REMOVED lines=355> */
.L_x_314:
[----:B------:R-:W5:Y:S01]  /*f5f0*/  LDL R2, [R1+0x2c] ;  /* 0x00002c0001027983 */ /* 0x000f620000100800 */
[----:B------:R-:W-:Y:S04]  /*f600*/  DEPBAR.LE SB0, 0x0 ;  /* 0x000080000000791a */ /* 0x000fe80000000000 */
[----:B------:R-:W5:Y:S01]  /*f610*/  LDL.64 R172, [R1+0x18] ;  /* 0x0000180001ac7983 */ /* 0x000f620000100a00 */
[----:B------:R-:W-:Y:S01]  /*f620*/  WARPSYNC 0xffffffff ;  /* 0xffffffff00007948 */ /* 0x000fe20003800000 */
[----:B--2---:R-:W-:Y:S04]  /*f630*/  SHF.R.S32.HI R0, RZ, 0x1f, R217 ;  /* 0x0000001fff007819 */ /* 0x004fe800000114d9 */
[----:B------:R-:W-:Y:S01]  /*f640*/  BAR.SYNC.DEFER_BLOCKING 0x0 ;  /* 0x0000000000007b1d */ /* 0x000fe20000010000 */
[----:B------:R-:W-:Y:S04]  /*f650*/  IMAD R0, R0, c[0x0][0x208], RZ ;  /* 0x0000820000007a24 */ /* 0x000fe800078e02ff */
[C---:B------:R-:W-:Y:S03]  /*f660*/  IMAD R0, R217.reuse, c[0x0][0x20c], R0 ;  /* 0x00008300d9007a24 */ /* 0x040fe600078e0200 */
        /* <DEDUP_REMOVED lines=37> */
[----:B------:R-:W-:Y:S03]  /*f8c0*/  MOV R173, R2 ;  /* 0x0000000200ad7202 */ /* 0x000fe60000000f00 */
[----:B------:R-:W-:Y:S01]  /*f8d0*/  IMAD.WIDE.U32 R160, R217, c[0x0][0x208], RZ ;  /* 0x00008200d9a07a25 */ /* 0x000fe200078e00ff */
[-C--:B------:R-:W-:Y:S01]  /*f8e0*/  HMMA.16816.F32.BF16 R12, R164, R162.reuse, R12 ;  /* 0x000000a2a40c723c */ /* 0x080fe2000004180c */
[----:B------:R-:W-:Y:S03]  /*f8f0*/  MOV R2, c[0x0][0x208] ;  /* 0x0000820000027a02 */ /* 0x000fe60000000f00 */
[----:B------:R-:W-:Y:S01]  /*f900*/  IADD3 R0, R161, R0, RZ ;  /* 0x00000000a1007210 */ /* 0x000fe20007ffe0ff */
[----:B------:R-:W-:Y:S01]  /*f910*/  IMAD.WIDE.U32 R172, R160, 0x50, R172 ;  /* 0x00000050a0ac7825 */ /* 0x000fe200078e00ac */
[----:B------:R-:W-:Y:S02]  /*f920*/  SHF.L.U32 R87, R2, 0x5, RZ ;  /* 0x0000000502577819 */ /* 0x000fe400000006ff */
[C---:B------:R-:W-:Y:S01]  /*f930*/  HMMA.16816.F32.BF16 R16, R156.reuse, R162, R16 ;  /* 0x000000a29c10723c */ /* 0x040fe20000041810 */
[----:B------:R-:W3:Y:S03]  /*f940*/  LDSM.16.M88.4 R160, [R213] ;  /* 0x00000000d5a0783b */ /* 0x000ee60000000200 */
[----:B------:R-:W-:Y:S01]  /*f950*/  IMAD R0, R0, 0x50, RZ ;  /* 0x0000005000007824 */ /* 0x000fe200078e02ff */
[----:B------:R-:W-:Y:S03]  /*f960*/  LEA R180, P0, R172, c[0x0][0x1f8], 0x1 ;  /* 0x00007e00acb47a11 */ /* 0x000fe600078008ff */
[-C--:B------:R-:W-:Y:S04]  /*f970*/  HMMA.16816.F32.BF16 R20, R156, R168.reuse, R20 ;  /* 0x000000a89c14723c */ /* 0x080fe80000041814 */
[----:B------:R-:W-:Y:S02]  /*f980*/  IADD3 R0, R173, R0, RZ ;  /* 0x00000000ad007210 */ /* 0x000fe40007ffe0ff */
[-C--:B------:R-:W-:Y:S02]  /*f990*/  IADD3 R178, P2, R180, R87.reuse, RZ ;  /* 0x00000057b4b27210 */ /* 0x080fe40007f5e0ff */
[C---:B------:R-:W-:Y:S04]  /*f9a0*/  HMMA.16816.F32.BF16 R24, R164.reuse, R168, R24 ;  /* 0x000000a8a418723c */ /* 0x040fe80000041818 */
[----:B------:R-:W-:Y:S02]  /*f9b0*/  LEA.HI.X R181, R172, c[0x0][0x1fc], R0, 0x1, P0 ;  /* 0x00007f00acb57a11 */ /* 0x000fe400000f0c00 */
[----:B------:R-:W4:Y:S01]  /*f9c0*/  LDSM.16.M88.4 R172, [R212] ;  /* 0x00000000d4ac783b */ /* 0x000f220000000200 */
[----:B------:R-:W-:Y:S01]  /*f9d0*/  MOV R168, 0x5 ;  /* 0x0000000500a87802 */ /* 0x000fe20000000f00 */
[-C--:B------:R-:W-:Y:S04]  /*f9e0*/  HMMA.16816.F32.BF16 R28, R164, R170.reuse, R28 ;  /* 0x000000aaa41c723c */ /* 0x080fe8000004181c */
[----:B------:R-:W-:Y:S02]  /*f9f0*/  SHF.L.U64.HI R2, R2, R168, c[0x0][0x20c] ;  /* 0x0000830002027619 */ /* 0x000fe400000102a8 */
[----:B------:R-:W-:Y:S01]  /*fa00*/  @!PT LDS RZ, [RZ] ;  /* 0x00000000fffff984 */ /* 0x000fe20000000800 */
[----:B------:R-:W-:Y:S01]  /*fa10*/  @!PT LDS RZ, [RZ] ;  /* 0x00000000fffff984 */ /* 0x000fe20000000800 */
[----:B------:R-:W-:Y:S01]  /*fa20*/  @!PT LDS RZ, [RZ] ;  /* 0x00000000fffff984 */ /* 0x000fe20000000800 */
[----:B------:R5:W-:Y:S01]  /*fa30*/  LDGSTS.E.BYPASS.LTC128B.128 [R216+0x100], [R180.64], !P1 ;  /* 0x00100000b4d87fae */ /* 0x000be2000c901d48 */
[-C--:B------:R-:W-:Y:S01]  /*fa40*/  IADD3 R176, P0, R178, R87.reuse, RZ ;  /* 0x00000057b2b07210 */ /* 0x080fe20007f1e0ff */
[C---:B------:R-:W-:Y:S04]  /*fa50*/  HMMA.16816.F32.BF16 R32, R156.reuse, R170, R32 ;  /* 0x000000aa9c20723c */ /* 0x040fe80000041820 */
[-C--:B------:R-:W-:Y:S02]  /*fa60*/  IADD3.X R179, R181, R2.reuse, RZ, P2, !PT ;  /* 0x00000002b5b37210 */ /* 0x080fe400017fe4ff */
[-C--:B------:R-:W-:Y:S02]  /*fa70*/  IADD3 R168, P2, R176, R87.reuse, RZ ;  /* 0x00000057b0a87210 */ /* 0x080fe40007f5e0ff */
[-C--:B-1----:R-:W-:Y:S01]  /*fa80*/  HMMA.16816.F32.BF16 R36, R156, R152.reuse, R36 ;  /* 0x000000989c24723c */ /* 0x082fe20000041824 */
[----:B------:R1:W-:Y:S03]  /*fa90*/  LDGSTS.E.BYPASS.LTC128B.128 [R216+0x900], [R178.64], !P1 ;  /* 0x00900000b2d87fae */ /* 0x0003e6000c901d48 */
[-C--:B------:R-:W-:Y:S02]  /*faa0*/  IADD3.X R177, R179, R2.reuse, RZ, P0, !PT ;  /* 0x00000002b3b17210 */ /* 0x080fe400007fe4ff */
[----:B------:R-:W-:Y:S02]  /*fab0*/  IADD3 R170, P0, R168, R87, RZ ;  /* 0x00000057a8aa7210 */ /* 0x000fe40007f1e0ff */
[C---:B------:R-:W-:Y:S01]  /*fac0*/  HMMA.16816.F32.BF16 R40, R164.reuse, R152, R40 ;  /* 0x00000098a428723c */ /* 0x040fe20000041828 */
[----:B------:R1:W-:Y:S03]  /*fad0*/  LDGSTS.E.BYPASS.LTC128B.128 [R216+0x1100], [R176.64], !P1 ;  /* 0x01100000b0d87fae */ /* 0x0003e6000c901d48 */
[-C--:B------:R-:W-:Y:S04]  /*fae0*/  IADD3.X R169, R177, R2.reuse, RZ, P2, !PT ;  /* 0x00000002b1a97210 */ /* 0x080fe800017fe4ff */
[-C--:B------:R-:W-:Y:S01]  /*faf0*/  HMMA.16816.F32.BF16 R44, R164, R154.reuse, R44 ;  /* 0x0000009aa42c723c */ /* 0x080fe2000004182c */
[----:B------:R4:W-:Y:S03]  /*fb00*/  LDGSTS.E.BYPASS.LTC128B.128 [R216+0x1900], [R168.64], !P1 ;  /* 0x01900000a8d87fae */ /* 0x0009e6000c901d48 */
[----:B------:R-:W-:Y:S04]  /*fb10*/  IADD3.X R171, R169, R2, RZ, P0, !PT ;  /* 0x00000002a9ab7210 */ /* 0x000fe800007fe4ff */
[C---:B------:R-:W-:Y:S01]  /*fb20*/  HMMA.16816.F32.BF16 R48, R156.reuse, R154, R48 ;  /* 0x0000009a9c30723c */ /* 0x040fe20000041830 */
[----:B------:R4:W-:Y:S07]  /*fb30*/  LDGSTS.E.BYPASS.LTC128B.128 [R216+0x2100], [R170.64], !P1 ;  /* 0x02100000aad87fae */ /* 0x0009ee000c901d48 */
[-C--:B---3--:R-:W-:Y:S01]  /*fb40*/  HMMA.16816.F32.BF16 R52, R156, R160.reuse, R52 ;  /* 0x000000a09c34723c */ /* 0x088fe20000041834 */
[----:B-----5:R-:W-:Y:S07]  /*fb50*/  LDSM.16.M88.4 R180, [R208+0x2000] ;  /* 0x00200000d0b4783b */ /* 0x020fee0000000200 */
[C---:B------:R-:W-:Y:S01]  /*fb60*/  HMMA.16816.F32.BF16 R56, R164.reuse, R160, R56 ;  /* 0x000000a0a438723c */ /* 0x040fe20000041838 */
[----:B-1----:R-:W-:Y:S07]  /*fb70*/  LDSM.16.M88.4 R176, [R206] ;  /* 0x00000000ceb0783b */ /* 0x002fee0000000200 */
[-C--:B------:R-:W-:Y:S01]  /*fb80*/  HMMA.16816.F32.BF16 R60, R164, R162.reuse, R60 ;  /* 0x000000a2a43c723c */ /* 0x080fe2000004183c */
[----:B------:R-:W-:Y:S07]  /*fb90*/  LDSM.16.M88.4 R184, [R206+0x800] ;  /* 0x00080000ceb8783b */ /* 0x000fee0000000200 */
[C---:B------:R-:W-:Y:S01]  /*fba0*/  HMMA.16816.F32.BF16 R64, R156.reuse, R162, R64 ;  /* 0x000000a29c40723c */ /* 0x040fe20000041840 */
[----:B----4-:R-:W1:Y:S07]  /*fbb0*/  LDSM.16.M88.4 R168, [R208] ;  /* 0x00000000d0a8783b */ /* 0x010e6e0000000200 */
[-C--:B------:R-:W-:Y:S01]  /*fbc0*/  HMMA.16816.F32.BF16 R68, R156, R172.reuse, R68 ;  /* 0x000000ac9c44723c */ /* 0x080fe20000041844 */
[----:B------:R-:W3:Y:S02]  /*fbd0*/  LDSM.16.M88.4 R152, [R206+0x1000] ;  /* 0x00100000ce98783b */ /* 0x000ee40000000200 */
[C---:B--2---:R-:W-:Y:S02]  /*fbe0*/  ISETP.GT.AND P0, PT, R217.reuse, R222, PT ;  /* 0x000000ded900720c */ /* 0x044fe40003f04270 */
[----:B------:R-:W-:Y:S03]  /*fbf0*/  IADD3 R217, R217, -0x1, RZ ;  /* 0xffffffffd9d97810 */ /* 0x000fe60007ffe0ff */
[C---:B------:R-:W-:Y:S01]  /*fc00*/  HMMA.16816.F32.BF16 R72, R164.reuse, R172, R72 ;  /* 0x000000aca448723c */ /* 0x040fe20000041848 */
[----:B------:R-:W2:Y:S07]  /*fc10*/  LDSM.16.M88.4 R188, [R206+0x1800] ;  /* 0x00180000cebc783b */ /* 0x000eae0000000200 */
[-C--:B------:R-:W-:Y:S01]  /*fc20*/  HMMA.16816.F32.BF16 R76, R164, R174.reuse, R76 ;  /* 0x000000aea44c723c */ /* 0x080fe2000004184c */
[----:B------:R-:W4:Y:S07]  /*fc30*/  LDSM.16.M88.4 R192, [R206+0x2000] ;  /* 0x00200000cec0783b */ /* 0x000f2e0000000200 */
[----:B------:R-:W-:Y:S01]  /*fc40*/  HMMA.16816.F32.BF16 R80, R156, R174, R80 ;  /* 0x000000ae9c50723c */ /* 0x000fe20000041850 */
[----:B------:R-:W-:Y:S07]  /*fc50*/  LDSM.16.M88.4 R160, [R209] ;  /* 0x00000000d1a0783b */ /* 0x000fee0000000200 */
[-C--:B-1----:R-:W-:Y:S01]  /*fc60*/  HMMA.16816.F32.BF16 R4, R168, R176.reuse, R4 ;  /* 0x000000b0a804723c */ /* 0x082fe20000041804 */
[----:B------:R-:W1:Y:S07]  /*fc70*/  LDSM.16.M88.4 R196, [R203] ;  /* 0x00000000cbc4783b */ /* 0x000e6e0000000200 */
[C---:B------:R-:W-:Y:S01]  /*fc80*/  HMMA.16816.F32.BF16 R8, R180.reuse, R176, R8 ;  /* 0x000000b0b408723c */ /* 0x040fe20000041808 */
[----:B------:R-:W5:Y:S07]  /*fc90*/  LDSM.16.M88.4 R156, [R209+0x2000] ;  /* 0x00200000d19c783b */ /* 0x000f6e0000000200 */
[-C--:B------:R-:W-:Y:S01]  /*fca0*/  HMMA.16816.F32.BF16 R12, R180, R178.reuse, R12 ;  /* 0x000000b2b40c723c */ /* 0x080fe2000004180c */
[----:B------:R-:W0:Y:S07]  /*fcb0*/  LDGDEPBAR ;  /* 0x00000000000079af */ /* 0x000e2e0000000000 */
[C---:B------:R-:W-:Y:S08]  /*fcc0*/  HMMA.16816.F32.BF16 R16, R168.reuse, R178, R16 ;  /* 0x000000b2a810723c */ /* 0x040ff00000041810 */
        /* <DEDUP_REMOVED lines=8> */
[-C--:B--2---:R-:W-:Y:S08]  /*fd50*/  HMMA.16816.F32.BF16 R52, R168, R188.reuse, R52 ;  /* 0x000000bca834723c */ /* 0x084ff00000041834 */
[C---:B------:R-:W-:Y:S08]  /*fd60*/  HMMA.16816.F32.BF16 R56, R180.reuse, R188, R56 ;  /* 0x000000bcb438723c */ /* 0x040ff00000041838 */
[-C--:B------:R-:W-:Y:S08]  /*fd70*/  HMMA.16816.F32.BF16 R60, R180, R190.reuse, R60 ;  /* 0x000000beb43c723c */ /* 0x080ff0000004183c */
[C---:B------:R-:W-:Y:S08]  /*fd80*/  HMMA.16816.F32.BF16 R64, R168.reuse, R190, R64 ;  /* 0x000000bea840723c */ /* 0x040ff00000041840 */
[-C--:B----4-:R-:W-:Y:S08]  /*fd90*/  HMMA.16816.F32.BF16 R68, R168, R192.reuse, R68 ;  /* 0x000000c0a844723c */ /* 0x090ff00000041844 */
[C---:B------:R-:W-:Y:S08]  /*fda0*/  HMMA.16816.F32.BF16 R72, R180.reuse, R192, R72 ;  /* 0x000000c0b448723c */ /* 0x040ff00000041848 */
[-C--:B------:R-:W-:Y:S08]  /*fdb0*/  HMMA.16816.F32.BF16 R76, R180, R194.reuse, R76 ;  /* 0x000000c2b44c723c */ /* 0x080ff0000004184c */
[----:B------:R-:W-:Y:S08]  /*fdc0*/  HMMA.16816.F32.BF16 R80, R168, R194, R80 ;  /* 0x000000c2a850723c */ /* 0x000ff00000041850 */
[-C--:B-1----:R-:W-:Y:S08]  /*fdd0*/  HMMA.16816.F32.BF16 R4, R160, R196.reuse, R4 ;  /* 0x000000c4a004723c */ /* 0x082ff00000041804 */
[C---:B-----5:R-:W-:Y:S08]  /*fde0*/  HMMA.16816.F32.BF16 R8, R156.reuse, R196, R8 ;  /* 0x000000c49c08723c */ /* 0x060ff00000041808 */
        /* <DEDUP_REMOVED lines=11> */
[----:B------:R1:W-:Y:S02]  /*fea0*/  MUFU.TANH R169, R0 ;  /* 0x0000000000a97308 */ /* 0x0003e40000002400 */
[----:B-1----:R-:W-:Y:S02]  /*feb0*/  FMUL.FTZ R0, R7, c[0x0][0x320] ;  /* 0x0000c80007007a20 */ /* 0x002fe40000410000 */
[----:B------:R-:W1:Y:S06]  /*fec0*/  LDSM.16.M88.4 R4, [R203+0x800] ;  /* 0x00080000cb04783b */ /* 0x000e6c0000000200 */
[----:B------:R2:W-:Y:S02]  /*fed0*/  MUFU.TANH R167, R0 ;  /* 0x0000000000a77308 */ /* 0x0005e40000002400 */
[----:B--2---:R-:W-:Y:S08]  /*fee0*/  FMUL.FTZ R0, R8, c[0x0][0x320] ;  /* 0x0000c80008007a20 */ /* 0x004ff00000410000 */
[----:B------:R2:W3:Y:S01]  /*fef0*/  MUFU.TANH R173, R0 ;  /* 0x0000000000ad7308 */ /* 0x0004e20000002400 */
[-C--:B-1----:R-:W-:Y:S08]  /*ff00*/  HMMA.16816.F32.BF16 R20, R160, R4.reuse, R20 ;  /* 0x00000004a014723c */ /* 0x082ff00000041814 */
[C---:B------:R-:W-:Y:S04]  /*ff10*/  HMMA.16816.F32.BF16 R24, R156.reuse, R4, R24 ;  /* 0x000000049c18723c */ /* 0x040fe80000041818 */
[----:B--2---:R-:W-:Y:S02]  /*ff20*/  FMUL.FTZ R0, R9, c[0x0][0x320] ;  /* 0x0000c80009007a20 */ /* 0x004fe40000410000 */
[----:B------:R-:W1:Y:S02]  /*ff30*/  LDSM.16.M88.4 R8, [R203+0x1000] ;  /* 0x00100000cb08783b */ /* 0x000e640000000200 */
[-C--:B------:R-:W-:Y:S01]  /*ff40*/  HMMA.16816.F32.BF16 R28, R156, R6.reuse, R28 ;  /* 0x000000069c1c723c */ /* 0x080fe2000004181c */
[----:B------:R2:W4:Y:S07]  /*ff50*/  MUFU.TANH R168, R0 ;  /* 0x0000000000a87308 */ /* 0x00052e0000002400 */
[C---:B------:R-:W-:Y:S08]  /*ff60*/  HMMA.16816.F32.BF16 R32, R160.reuse, R6, R32 ;  /* 0x00000006a020723c */ /* 0x040ff00000041820 */
[----:B------:R-:W-:Y:S04]  /*ff70*/  FMUL.FTZ R4, R26, c[0x0][0x320] ;  /* 0x0000c8001a047a20 */ /* 0x000fe80000410000 */
[----:B------:R-:W-:Y:S01]  /*ff80*/  FMUL.FTZ R2, R27, c[0x0][0x320] ;  /* 0x0000c8001b027a20 */ /* 0x000fe20000410000 */
[----:B------:R5:W-:Y:S01]  /*ff90*/  MUFU.TANH R176, R4 ;  /* 0x0000000400b07308 */ /* 0x000be20000002400 */
[----:B--2---:R-:W-:Y:S09]  /*ffa0*/  FMUL.FTZ R0, R12, c[0x0][0x320] ;  /* 0x0000c8000c007a20 */ /* 0x004ff20000410000 */
[----:B------:R2:W2:Y:S10]  /*ffb0*/  MUFU.TANH R155, R0 ;  /* 0x00000000009b7308 */ /* 0x0004b40000002400 */
[----:B------:R3:W-:Y:S01]  /*ffc0*/  MUFU.TANH R178, R2 ;  /* 0x0000000200b27308 */ /* 0x0007e20000002400 */
[-C--:B-1----:R-:W-:Y:S01]  /*ffd0*/  HMMA.16816.F32.BF16 R36, R160, R8.reuse, R36 ;  /* 0x00000008a024723c */ /* 0x082fe20000041824 */
[----:B-----5:R-:W1:Y:S07]  /*ffe0*/  LDSM.16.M88.4 R4, [R203+0x1800] ;  /* 0x00180000cb04783b */ /* 0x020e6e0000000200 */
[C---:B------:R-:W-:Y:S04]  /*fff0*/  HMMA.16816.F32.BF16 R40, R156.reuse, R8, R40 ;  /* 0x000000089c28723c */ /* 0x040fe80000041828 */
[----:B--2---:R-:W-:Y:S04]  /*10000*/  FMUL.FTZ R0, R13, c[0x0][0x320] ;  /* 0x0000c8000d007a20 */ /* 0x004fe80000410000 */
[-C--:B------:R-:W-:Y:S01]  /*10010*/  HMMA.16816.F32.BF16 R44, R156, R10.reuse, R44 ;  /* 0x0000000a9c2c723c */ /* 0x080fe2000004182c */
[----:B------:R2:W5:Y:S07]  /*10020*/  MUFU.TANH R152, R0 ;  /* 0x0000000000987308 */ /* 0x00056e0000002400 */
[C---:B------:R-:W-:Y:S08]  /*10030*/  HMMA.16816.F32.BF16 R48, R160.reuse, R10, R48 ;  /* 0x0000000aa030723c */ /* 0x040ff00000041830 */
[----:B------:R-:W-:Y:S04]  /*10040*/  FMUL.FTZ R8, R41, c[0x0][0x320] ;  /* 0x0000c80029087a20 */ /* 0x000fe80000410000 */
[----:B------:R4:W-:Y:S01]  /*10050*/  MUFU.TANH R185, R8 ;  /* 0x0000000800b97308 */ /* 0x0009e20000002400 */
[----:B---3--:R-:W-:Y:S02]  /*10060*/  FMUL.FTZ R2, R42, c[0x0][0x320] ;  /* 0x0000c8002a027a20 */ /* 0x008fe40000410000 */
[----:B--2---:R-:W-:Y:S01]  /*10070*/  FMUL.FTZ R0, R14, c[0x0][0x320] ;  /* 0x0000c8000e007a20 */ /* 0x004fe20000410000 */
[-C--:B-1----:R-:W-:Y:S06]  /*10080*/  HMMA.16816.F32.BF16 R52, R160, R4.reuse, R52 ;  /* 0x00000004a034723c */ /* 0x082fec0000041834 */
[----:B------:R1:W-:Y:S02]  /*10090*/  MUFU.TANH R165, R0 ;  /* 0x0000000000a57308 */ /* 0x0003e40000002400 */
[C---:B------:R-:W-:Y:S08]  /*100a0*/  HMMA.16816.F32.BF16 R56, R156.reuse, R4, R56 ;  /* 0x000000049c38723c */ /* 0x040ff00000041838 */
[----:B------:R2:W-:Y:S01]  /*100b0*/  MUFU.TANH R186, R2 ;  /* 0x0000000200ba7308 */ /* 0x0005e20000002400 */
[-C--:B------:R-:W-:Y:S01]  /*100c0*/  HMMA.16816.F32.BF16 R60, R156, R6.reuse, R60 ;  /* 0x000000069c3c723c */ /* 0x080fe2000004183c */
[----:B----4-:R-:W3:Y:S01]  /*100d0*/  LDSM.16.M88.4 R8, [R203+0x2000] ;  /* 0x00200000cb08783b */ /* 0x010ee20000000200 */
[----:B------:R-:W-:Y:S06]  /*100e0*/  DEPBAR.LE SB0, 0x0 ;  /* 0x000080000000791a */ /* 0x000fec0000000000 */
[C---:B------:R-:W-:Y:S01]  /*100f0*/  HMMA.16816.F32.BF16 R64, R160.reuse, R6, R64 ;  /* 0x00000006a040723c */ /* 0x040fe20000041840 */
[----:B------:R-:W-:Y:S04]  /*10100*/  BAR.SYNC.DEFER_BLOCKING 0x0 ;  /* 0x0000000000007b1d */ /* 0x000fe80000010000 */
[----:B-1----:R-:W-:Y:S02]  /*10110*/  FMUL.FTZ R0, R15, c[0x0][0x320] ;  /* 0x0000c8000f007a20 */ /* 0x002fe40000410000 */
[----:B------:R-:W-:Y:S02]  /*10120*/  FMUL.FTZ R4, R56, c[0x0][0x320] ;  /* 0x0000c80038047a20 */ /* 0x000fe40000410000 */
[----:B------:R1:W-:Y:S03]  /*10130*/  MUFU.TANH R164, R0 ;  /* 0x0000000000a47308 */ /* 0x0003e60000002400 */
[----:B--2---:R-:W-:Y:S04]  /*10140*/  FMUL.FTZ R2, R57, c[0x0][0x320] ;  /* 0x0000c80039027a20 */ /* 0x004fe80000410000 */
[----:B------:R-:W-:Y:S03]  /*10150*/  FMUL.FTZ R7, R62, c[0x0][0x320] ;  /* 0x0000c8003e077a20 */ /* 0x000fe60000410000 */
[----:B------:R2:W-:Y:S10]  /*10160*/  MUFU.TANH R189, R4 ;  /* 0x0000000400bd7308 */ /* 0x0005f40000002400 */
[----:B------:R4:W-:Y:S01]  /*10170*/  MUFU.TANH R194, R2 ;  /* 0x0000000200c27308 */ /* 0x0009e20000002400 */
[----:B-1----:R-:W-:Y:S01]  /*10180*/  FMUL.FTZ R0, R16, c[0x0][0x320] ;  /* 0x0000c80010007a20 */ /* 0x002fe20000410000 */
[-C--:B---3--:R-:W-:Y:S08]  /*10190*/  HMMA.16816.F32.BF16 R68, R160, R8.reuse, R68 ;  /* 0x00000008a044723c */ /* 0x088ff00000041844 */
[----:B------:R1:W3:Y:S01]  /*101a0*/  MUFU.TANH R87, R0 ;  /* 0x0000000000577308 */ /* 0x0002e20000002400 */
[C---:B------:R-:W-:Y:S04]  /*101b0*/  HMMA.16816.F32.BF16 R72, R156.reuse, R8, R72 ;  /* 0x000000089c48723c */ /* 0x040fe80000041848 */
[----:B--2---:R-:W-:Y:S03]  /*101c0*/  FMNMX.FTZ R4, R173, R85, !PT ;  /* 0x00000055ad047209 */ /* 0x004fe60007810000 */
[----:B------:R-:W-:Y:S01]  /*101d0*/  FMUL.FTZ R8, R63, c[0x0][0x320] ;  /* 0x0000c8003f087a20 */ /* 0x000fe20000410000 */
[-C--:B------:R-:W-:Y:S01]  /*101e0*/  HMMA.16816.F32.BF16 R76, R156, R10.reuse, R76 ;  /* 0x0000000a9c4c723c */ /* 0x080fe2000004184c */
[----:B------:R-:W-:Y:S03]  /*101f0*/  MUFU.TANH R156, R7 ;  /* 0x00000007009c7308 */ /* 0x000fe60000002400 */
[----:B------:R-:W-:Y:S02]  /*10200*/  FMNMX.FTZ R4, R168, R4, !PT ;  /* 0x00000004a8047209 */ /* 0x000fe40007810000 */
[----:B----4-:R-:W-:Y:S02]  /*10210*/  FMNMX.FTZ R2, R166, R3, !PT ;  /* 0x00000003a6027209 */ /* 0x010fe40007810000 */
[----:B------:R-:W-:Y:S03]  /*10220*/  HMMA.16816.F32.BF16 R80, R160, R10, R80 ;  /* 0x0000000aa050723c */ /* 0x000fe60000041850 */
[----:B------:R-:W-:Y:S01]  /*10230*/  MUFU.TANH R157, R8 ;  /* 0x00000008009d7308 */ /* 0x000fe20000002400 */
[----:B------:R-:W-:Y:S01]  /*10240*/  FMNMX.FTZ R4, R155, R4, !PT ;  /* 0x000000049b047209 */ /* 0x000fe20007810000 */
[----:B-1----:R-:W-:Y:S01]  /*10250*/  FMUL.FTZ R0, R17, c[0x0][0x320] ;  /* 0x0000c80011007a20 */ /* 0x002fe20000410000 */
[----:B------:R-:W-:Y:S02]  /*10260*/  FMNMX.FTZ R2, R154, R2, !PT ;  /* 0x000000029a027209 */ /* 0x000fe40007810000 */
[----:B------:R-:W-:Y:S01]  /*10270*/  FMUL.FTZ R5, R73, c[0x0][0x320] ;  /* 0x0000c80049057a20 */ /* 0x000fe20000410000 */
[----:B-----5:R-:W-:Y:S03]  /*10280*/  FMNMX.FTZ R4, R152, R4, !PT ;  /* 0x0000000498047209 */ /* 0x020fe60007810000 */
[----:B---3--:R-:W-:Y:S01]  /*10290*/  FMNMX.FTZ R2, R87, R2, !PT ;  /* 0x0000000257027209 */ /* 0x008fe20007810000 */
[----:B------:R1:W2:Y:S03]  /*102a0*/  MUFU.TANH R14, R0 ;  /* 0x00000000000e7308 */ /* 0x0002a60000002400 */
[----:B------:R-:W-:Y:S07]  /*102b0*/  FMUL.FTZ R6, R76, c[0x0][0x320] ;  /* 0x0000c8004c067a20 */ /* 0x000fee0000410000 */
[----:B------:R3:W-:Y:S10]  /*102c0*/  MUFU.TANH R218, R5 ;  /* 0x0000000500da7308 */ /* 0x0007f40000002400 */
[----:B------:R4:W-:Y:S01]  /*102d0*/  MUFU.TANH R192, R6 ;  /* 0x0000000600c07308 */ /* 0x0009e20000002400 */
[----:B-1----:R-:W-:Y:S01]  /*102e0*/  FMUL.FTZ R0, R18, c[0x0][0x320] ;  /* 0x0000c80012007a20 */ /* 0x002fe20000410000 */
[----:B--2---:R-:W-:Y:S08]  /*102f0*/  FMNMX.FTZ R2, R14, R2, !PT ;  /* 0x000000020e027209 */ /* 0x004ff00007810000 */
[----:B------:R1:W-:Y:S01]  /*10300*/  MUFU.TANH R17, R0 ;  /* 0x0000000000117308 */ /* 0x0003e20000002400 */
[----:B---3--:R-:W-:Y:S09]  /*10310*/  FMUL.FTZ R5, R80, c[0x0][0x320] ;  /* 0x0000c80050057a20 */ /* 0x008ff20000410000 */
[----:B------:R2:W-:Y:S01]  /*10320*/  MUFU.TANH R195, R5 ;  /* 0x0000000500c37308 */ /* 0x0005e20000002400 */
[----:B----4-:R-:W-:Y:S09]  /*10330*/  FMUL.FTZ R6, R77, c[0x0][0x320] ;  /* 0x0000c8004d067a20 */ /* 0x010ff20000410000 */
[----:B------:R-:W-:Y:S01]  /*10340*/  MUFU.TANH R191, R6 ;  /* 0x0000000600bf7308 */ /* 0x000fe20000002400 */
[----:B-1----:R-:W-:Y:S09]  /*10350*/  FMUL.FTZ R0, R19, c[0x0][0x320] ;  /* 0x0000c80013007a20 */ /* 0x002ff20000410000 */
[----:B------:R1:W-:Y:S01]  /*10360*/  MUFU.TANH R16, R0 ;  /* 0x0000000000107308 */ /* 0x0003e20000002400 */
[----:B--2---:R-:W-:Y:S09]  /*10370*/  FMUL.FTZ R5, R81, c[0x0][0x320] ;  /* 0x0000c80051057a20 */ /* 0x004ff20000410000 */
[----:B------:R2:W-:Y:S01]  /*10380*/  MUFU.TANH R163, R5 ;  /* 0x0000000500a37308 */ /* 0x0005e20000002400 */
[----:B-1----:R-:W-:Y:S09]  /*10390*/  FMUL.FTZ R0, R20, c[0x0][0x320] ;  /* 0x0000c80014007a20 */ /* 0x002ff20000410000 */
[----:B------:R1:W3:Y:S01]  /*103a0*/  MUFU.TANH R19, R0 ;  /* 0x0000000000137308 */ /* 0x0002e20000002400 */
[----:B--2---:R-:W-:Y:S09]  /*103b0*/  FMUL.FTZ R5, R82, c[0x0][0x320] ;  /* 0x0000c80052057a20 */ /* 0x004ff20000410000 */
[----:B------:R2:W-:Y:S01]  /*103c0*/  MUFU.TANH R162, R5 ;  /* 0x0000000500a27308 */ /* 0x0005e20000002400 */
[----:B-1----:R-:W-:Y:S01]  /*103d0*/  FMUL.FTZ R0, R21, c[0x0][0x320] ;  /* 0x0000c80015007a20 */ /* 0x002fe20000410000 */
[----:B---3--:R-:W-:Y:S08]  /*103e0*/  FMNMX.FTZ R2, R19, R2, !PT ;  /* 0x0000000213027209 */ /* 0x008ff00007810000 */
[----:B------:R1:W3:Y:S01]  /*103f0*/  MUFU.TANH R20, R0 ;  /* 0x0000000000147308 */ /* 0x0002e20000002400 */
[----:B--2---:R-:W-:Y:S09]  /*10400*/  FMUL.FTZ R5, R83, c[0x0][0x320] ;  /* 0x0000c80053057a20 */ /* 0x004ff20000410000 */
[----:B------:R2:W-:Y:S01]  /*10410*/  MUFU.TANH R161, R5 ;  /* 0x0000000500a17308 */ /* 0x0005e20000002400 */
[----:B-1----:R-:W-:Y:S01]  /*10420*/  FMUL.FTZ R0, R22, c[0x0][0x320] ;  /* 0x0000c80016007a20 */ /* 0x002fe20000410000 */
[----:B---3--:R-:W-:Y:S08]  /*10430*/  FMNMX.FTZ R2, R20, R2, !PT ;  /* 0x0000000214027209 */ /* 0x008ff00007810000 */
[----:B------:R1:W-:Y:S01]  /*10440*/  MUFU.TANH R21, R0 ;  /* 0x0000000000157308 */ /* 0x0003e20000002400 */
[----:B--2---:R-:W-:Y:S04]  /*10450*/  FMNMX.FTZ R5, R171, R86, !PT ;  /* 0x00000056ab057209 */ /* 0x004fe80007810000 */
[----:B------:R-:W-:Y:S04]  /*10460*/  FMNMX.FTZ R5, R170, R5, !PT ;  /* 0x00000005aa057209 */ /* 0x000fe80007810000 */
[----:B------:R-:W-:Y:S01]  /*10470*/  FMNMX.FTZ R6, R165, R5, !PT ;  /* 0x00000005a5067209 */ /* 0x000fe20007810000 */
[----:B-1----:R-:W-:Y:S04]  /*10480*/  FMUL.FTZ R0, R23, c[0x0][0x320] ;  /* 0x0000c80017007a20 */ /* 0x002fe80000410000 */
        /* <DEDUP_REMOVED lines=104> */
[----:B------:R-:W-:Y:S05]  /*10b10*/  FMNMX.FTZ R2, R163, R2, !PT ;  /* 0x00000002a3027209 */ /* 0x000fea0007810000 */
[----:B------:R-:W2:Y:S01]  /*10b20*/  SHFL.BFLY PT, R9, R2, 0x2, 0x1f ;  /* 0x0c401f0002097f89 */ /* 0x000ea200000e0000 */
[----:B-1----:R-:W-:Y:S04]  /*10b30*/  FMUL.FTZ R0, R71, c[0x0][0x320] ;  /* 0x0000c80047007a20 */ /* 0x002fe80000410000 */
[----:B------:R1:W-:Y:S01]  /*10b40*/  MUFU.TANH R158, R0 ;  /* 0x00000000009e7308 */ /* 0x0003e20000002400 */
[----:B--2---:R-:W-:Y:S05]  /*10b50*/  FMNMX.FTZ R2, R2, R9, !PT ;  /* 0x0000000902027209 */ /* 0x004fea0007810000 */
[----:B------:R-:W2:Y:S01]  /*10b60*/  SHFL.BFLY PT, R9, R2, 0x1, 0x1f ;  /* 0x0c201f0002097f89 */ /* 0x000ea200000e0000 */
[----:B-1----:R-:W-:Y:S04]  /*10b70*/  FMUL.FTZ R0, R72, c[0x0][0x320] ;  /* 0x0000c80048007a20 */ /* 0x002fe80000410000 */
[----:B------:R1:W3:Y:S01]  /*10b80*/  MUFU.TANH R196, R0 ;  /* 0x0000000000c47308 */ /* 0x0002e20000002400 */
[----:B--2---:R-:W-:Y:S05]  /*10b90*/  FMNMX.FTZ R70, R2, R9, !PT ;  /* 0x0000000902467209 */ /* 0x004fea0007810000 */
[----:B------:R-:W-:Y:S04]  /*10ba0*/  FMUL.FTZ R153, R70, c[0x0][0x2d0] ;  /* 0x0000b40046997a20 */ /* 0x000fe80000410000 */
[----:B------:R-:W-:Y:S04]  /*10bb0*/  FFMA.FTZ R9, R12, c[0x0][0x2d0], -R153 ;  /* 0x0000b4000c097a23 */ /* 0x000fe80000010899 */
[----:B------:R-:W-:Y:S01]  /*10bc0*/  MUFU.EX2 R226, R9 ;  /* 0x0000000900e27308 */ /* 0x000fe20000000800 */
[----:B-1----:R-:W-:Y:S02]  /*10bd0*/  FMNMX.FTZ R0, R169, R84, !PT ;  /* 0x00000054a9007209 */ /* 0x002fe40007810000 */
[----:B---3--:R-:W-:Y:S02]  /*10be0*/  FMNMX.FTZ R5, R196, R4, !PT ;  /* 0x00000004c4057209 */ /* 0x008fe40007810000 */
[----:B------:R-:W-:Y:S02]  /*10bf0*/  FMNMX.FTZ R0, R167, R0, !PT ;  /* 0x00000000a7007209 */ /* 0x000fe40007810000 */
[----:B------:R-:W-:Y:S01]  /*10c00*/  FMNMX.FTZ R4, R164, R6, !PT ;  /* 0x00000006a4047209 */ /* 0x000fe20007810000 */
[----:B------:R-:W-:Y:S01]  /*10c10*/  FMUL.FTZ R6, R74, c[0x0][0x320] ;  /* 0x0000c8004a067a20 */ /* 0x000fe20000410000 */
[----:B------:R-:W-:Y:S02]  /*10c20*/  FMNMX.FTZ R0, R17, R0, !PT ;  /* 0x0000000011007209 */ /* 0x000fe40007810000 */
[----:B------:R-:W-:Y:S01]  /*10c30*/  FMNMX.FTZ R4, R176, R4, !PT ;  /* 0x00000004b0047209 */ /* 0x000fe20007810000 */
[----:B------:R1:W2:Y:S01]  /*10c40*/  MUFU.TANH R190, R6 ;  /* 0x0000000600be7308 */ /* 0x0002a20000002400 */
[----:B------:R-:W-:Y:S02]  /*10c50*/  FMNMX.FTZ R0, R16, R0, !PT ;  /* 0x0000000010007209 */ /* 0x000fe40007810000 */
        /* <DEDUP_REMOVED lines=10> */
[----:B------:R-:W-:Y:S01]  /*10d00*/  FMNMX.FTZ R5, R192, R5, !PT ;  /* 0x00000005c0057209 */ /* 0x000fe20007810000 */
[----:B-1----:R-:W-:Y:S01]  /*10d10*/  FMUL.FTZ R6, R75, c[0x0][0x320] ;  /* 0x0000c8004b067a20 */ /* 0x002fe20000410000 */
[----:B------:R-:W-:Y:S02]  /*10d20*/  FMNMX.FTZ R0, R183, R0, !PT ;  /* 0x00000000b7007209 */ /* 0x000fe40007810000 */
[----:B------:R-:W-:Y:S01]  /*10d30*/  FMNMX.FTZ R5, R191, R5, !PT ;  /* 0x00000005bf057209 */ /* 0x000fe20007810000 */
[----:B------:R1:W3:Y:S01]  /*10d40*/  MUFU.TANH R160, R6 ;  /* 0x0000000600a07308 */ /* 0x0002e20000002400 */
[----:B------:R-:W-:Y:S03]  /*10d50*/  FMNMX.FTZ R0, R180, R0, !PT ;  /* 0x00000000b4007209 */ /* 0x000fe60007810000 */
[----:B------:R-:W4:Y:S01]  /*10d60*/  SHFL.BFLY PT, R8, R5, 0x2, 0x1f ;  /* 0x0c401f0005087f89 */ /* 0x000f2200000e0000 */
[----:B------:R-:W-:Y:S04]  /*10d70*/  FMNMX.FTZ R0, R181, R0, !PT ;  /* 0x00000000b5007209 */ /* 0x000fe80007810000 */
[----:B------:R-:W-:Y:S04]  /*10d80*/  FMNMX.FTZ R0, R249, R0, !PT ;  /* 0x00000000f9007209 */ /* 0x000fe80007810000 */
[----:B------:R-:W-:Y:S04]  /*10d90*/  FMNMX.FTZ R0, R252, R0, !PT ;  /* 0x00000000fc007209 */ /* 0x000fe80007810000 */
[----:B------:R-:W-:Y:S04]  /*10da0*/  FMNMX.FTZ R0, R247, R0, !PT ;  /* 0x00000000f7007209 */ /* 0x000fe80007810000 */
[----:B------:R-:W-:Y:S02]  /*10db0*/  FMNMX.FTZ R0, R250, R0, !PT ;  /* 0x00000000fa007209 */ /* 0x000fe40007810000 */
[----:B-1----:R-:W-:Y:S02]  /*10dc0*/  FMNMX.FTZ R6, R188, R4, !PT ;  /* 0x00000004bc067209 */ /* 0x002fe40007810000 */
[----:B------:R-:W-:Y:S02]  /*10dd0*/  FMNMX.FTZ R0, R31, R0, !PT ;  /* 0x000000001f007209 */ /* 0x000fe40007810000 */
[----:B----4-:R-:W-:Y:S02]  /*10de0*/  FMNMX.FTZ R5, R5, R8, !PT ;  /* 0x0000000805057209 */ /* 0x010fe40007810000 */
[----:B------:R-:W-:Y:S03]  /*10df0*/  FMNMX.FTZ R0, R158, R0, !PT ;  /* 0x000000009e007209 */ /* 0x000fe60007810000 */
[----:B------:R-:W1:Y:S01]  /*10e00*/  SHFL.BFLY PT, R8, R5, 0x1, 0x1f ;  /* 0x0c201f0005087f89 */ /* 0x000e6200000e0000 */
[----:B------:R-:W-:Y:S04]  /*10e10*/  FMNMX.FTZ R0, R162, R0, !PT ;  /* 0x00000000a2007209 */ /* 0x000fe80007810000 */
[----:B------:R-:W-:Y:S05]  /*10e20*/  FMNMX.FTZ R0, R161, R0, !PT ;  /* 0x00000000a1007209 */ /* 0x000fea0007810000 */
[----:B------:R-:W4:Y:S01]  /*10e30*/  SHFL.BFLY PT, R7, R0, 0x2, 0x1f ;  /* 0x0c401f0000077f89 */ /* 0x000f2200000e0000 */
[----:B-1----:R-:W-:Y:S02]  /*10e40*/  FMNMX.FTZ R68, R5, R8, !PT ;  /* 0x0000000805447209 */ /* 0x002fe40007810000 */
[----:B------:R-:W-:Y:S03]  /*10e50*/  @P0 MOV R5, R219 ;  /* 0x000000db00050202 */ /* 0x000fe60000000f00 */
[----:B------:R-:W-:Y:S01]  /*10e60*/  FMUL.FTZ R159, R68, c[0x0][0x2d0] ;  /* 0x0000b400449f7a20 */ /* 0x000fe20000410000 */
[----:B----4-:R-:W-:Y:S01]  /*10e70*/  FMNMX.FTZ R4, R0, R7, !PT ;  /* 0x0000000700047209 */ /* 0x010fe20007810000 */
[----:B------:R-:W-:Y:S01]  /*10e80*/  FMUL.FTZ R7, R78, c[0x0][0x320] ;  /* 0x0000c8004e077a20 */ /* 0x000fe20000410000 */
[----:B------:R-:W-:Y:S03]  /*10e90*/  FMNMX.FTZ R0, R248, R6, !PT ;  /* 0x00000006f8007209 */ /* 0x000fe60007810000 */
[----:B------:R1:W4:Y:S01]  /*10ea0*/  MUFU.TANH R74, R7 ;  /* 0x00000007004a7308 */ /* 0x0003220000002400 */
[----:B------:R-:W-:Y:S04]  /*10eb0*/  FMNMX.FTZ R0, R251, R0, !PT ;  /* 0x00000000fb007209 */ /* 0x000fe80007810000 */
[----:B------:R-:W-:Y:S01]  /*10ec0*/  FMNMX.FTZ R6, R198, R0, !PT ;  /* 0x00000000c6067209 */ /* 0x000fe20007810000 */
[----:B------:R-:W-:Y:S03]  /*10ed0*/  FMUL.FTZ R0, R79, c[0x0][0x320] ;  /* 0x0000c8004f007a20 */ /* 0x000fe60000410000 */
[----:B------:R-:W-:Y:S01]  /*10ee0*/  FMNMX.FTZ R6, R32, R6, !PT ;  /* 0x0000000620067209 */ /* 0x000fe20007810000 */
[----:B------:R5:W2:Y:S01]  /*10ef0*/  MUFU.TANH R75, R0 ;  /* 0x00000000004b7308 */ /* 0x000aa20000002400 */
[----:B-1----:R-:W1:Y:S02]  /*10f00*/  SHFL.BFLY PT, R7, R4, 0x1, 0x1f ;  /* 0x0c201f0004077f89 */ /* 0x002e6400000e0000 */
[----:B-----5:R-:W-:Y:S04]  /*10f10*/  FMNMX.FTZ R0, R156, R6, !PT ;  /* 0x000000069c007209 */ /* 0x020fe80007810000 */
[----:B------:R-:W-:Y:S01]  /*10f20*/  FMNMX.FTZ R2, R157, R0, !PT ;  /* 0x000000009d027209 */ /* 0x000fe20007810000 */
[----:B------:R-:W-:Y:S03]  /*10f30*/  FADD.FTZ R0, -R70, R3 ;  /* 0x0000000346007221 */ /* 0x000fe60000010100 */
[----:B--2---:R-:W-:Y:S01]  /*10f40*/  FMNMX.FTZ R3, R190, R2, !PT ;  /* 0x00000002be037209 */ /* 0x004fe20007810000 */
[----:B------:R-:W-:Y:S03]  /*10f50*/  FMUL.FTZ R2, R0, c[0x0][0x2d0] ;  /* 0x0000b40000027a20 */ /* 0x000fe60000410000 */
[----:B---3--:R-:W-:Y:S01]  /*10f60*/  FMNMX.FTZ R0, R160, R3, !PT ;  /* 0x00000003a0007209 */ /* 0x008fe20007810000 */
[----:B------:R2:W3:Y:S01]  /*10f70*/  MUFU.EX2 R73, R2 ;  /* 0x0000000200497308 */ /* 0x0004e20000000800 */
[----:B-1----:R-:W-:Y:S01]  /*10f80*/  FMNMX.FTZ R69, R4, R7, !PT ;  /* 0x0000000704457209 */ /* 0x002fe20007810000 */
[--C-:B------:R-:W-:Y:S01]  /*10f90*/  FFMA.FTZ R4, R166, c[0x0][0x2d0], -R153.reuse ;  /* 0x0000b400a6047a23 */ /* 0x100fe20000010899 */
[----:B----4-:R-:W-:Y:S01]  /*10fa0*/  FMNMX.FTZ R0, R74, R0, !PT ;  /* 0x000000004a007209 */ /* 0x010fe20007810000 */
[----:B------:R-:W-:Y:S03]  /*10fb0*/  @P0 IMAD.WIDE.U32 R6, R217, c[0x0][0x1e0], RZ ;  /* 0x00007800d9060a25 */ /* 0x000fe600078e00ff */
[----:B------:R-:W-:Y:S03]  /*10fc0*/  FMNMX.FTZ R0, R75, R0, !PT ;  /* 0x000000004b007209 */ /* 0x000fe60007810000 */
[----:B------:R1:W-:Y:S02]  /*10fd0*/  MUFU.EX2 R238, R4 ;  /* 0x0000000400ee7308 */ /* 0x0003e40000000800 */
[----:B------:R-:W4:Y:S01]  /*10fe0*/  SHFL.BFLY PT, R3, R0, 0x2, 0x1f ;  /* 0x0c401f0000037f89 */ /* 0x000f2200000e0000 */
[----:B--2---:R-:W-:Y:S02]  /*10ff0*/  FADD.FTZ R2, -R69, R84 ;  /* 0x0000005445027221 */ /* 0x004fe40000010100 */
[C---:B---3--:R-:W-:Y:S02]  /*11000*/  FMUL.FTZ R33, R73.reuse, R117 ;  /* 0x0000007549217220 */ /* 0x048fe40000410000 */
[----:B------:R-:W-:Y:S02]  /*11010*/  FMUL.FTZ R2, R2, c[0x0][0x2d0] ;  /* 0x0000b40002027a20 */ /* 0x000fe40000410000 */
[C---:B------:R-:W-:Y:S02]  /*11020*/  FMUL.FTZ R48, R73.reuse, R132 ;  /* 0x0000008449307220 */ /* 0x040fe40000410000 */
[----:B------:R2:W3:Y:S01]  /*11030*/  MUFU.EX2 R72, R2 ;  /* 0x0000000200487308 */ /* 0x0004e20000000800 */
[----:B------:R-:W-:Y:S02]  /*11040*/  FMUL.FTZ R49, R73, R133 ;  /* 0x0000008549317220 */ /* 0x000fe40000410000 */
[--C-:B-1----:R-:W-:Y:S01]  /*11050*/  FFMA.FTZ R4, R19, c[0x0][0x2d0], -R153.reuse ;  /* 0x0000b40013047a23 */ /* 0x102fe20000010899 */
[----:B----4-:R-:W-:Y:S01]  /*11060*/  FMNMX.FTZ R0, R0, R3, !PT ;  /* 0x0000000300007209 */ /* 0x010fe20007810000 */
[----:B------:R-:W-:Y:S05]  /*11070*/  FFMA.FTZ R3, R14, c[0x0][0x2d0], -R153 ;  /* 0x0000b4000e037a23 */ /* 0x000fea0000010899 */
[----:B------:R-:W-:Y:S10]  /*11080*/  MUFU.EX2 R241, R3 ;  /* 0x0000000300f17308 */ /* 0x000ff40000000800 */
[----:B------:R1:W-:Y:S01]  /*11090*/  MUFU.EX2 R231, R4 ;  /* 0x0000000400e77308 */ /* 0x0003e20000000800 */
[----:B--2---:R-:W-:Y:S02]  /*110a0*/  FADD.FTZ R2, -R68, R85 ;  /* 0x0000005544027221 */ /* 0x004fe40000010100 */
[----:B---3--:R-:W-:Y:S01]  /*110b0*/  FMUL.FTZ R19, R72, R103 ;  /* 0x0000006748137220 */ /* 0x008fe20000410000 */
[----:B------:R-:W-:Y:S01]  /*110c0*/  MOV R103, R189 ;  /* 0x000000bd00677202 */ /* 0x000fe20000000f00 */
[----:B------:R-:W-:Y:S02]  /*110d0*/  FMUL.FTZ R2, R2, c[0x0][0x2d0] ;  /* 0x0000b40002027a20 */ /* 0x000fe40000410000 */
[C---:B------:R-:W-:Y:S03]  /*110e0*/  FMUL.FTZ R34, R72.reuse, R118 ;  /* 0x0000007648227220 */ /* 0x040fe60000410000 */
[----:B------:R2:W3:Y:S01]  /*110f0*/  MUFU.EX2 R71, R2 ;  /* 0x0000000200477308 */ /* 0x0004e20000000800 */
[C---:B------:R-:W-:Y:S02]  /*11100*/  FMUL.FTZ R35, R72.reuse, R119 ;  /* 0x0000007748237220 */ /* 0x040fe40000410000 */
[C---:B------:R-:W-:Y:S02]  /*11110*/  FMUL.FTZ R50, R72.reuse, R134 ;  /* 0x0000008648327220 */ /* 0x040fe40000410000 */
[----:B------:R-:W-:Y:S02]  /*11120*/  FMUL.FTZ R51, R72, R135 ;  /* 0x0000008748337220 */ /* 0x000fe40000410000 */
[--C-:B-1----:R-:W-:Y:S04]  /*11130*/  FFMA.FTZ R4, R20, c[0x0][0x2d0], -R153.reuse ;  /* 0x0000b40014047a23 */ /* 0x102fe80000010899 */
[----:B------:R1:W-:Y:S01]  /*11140*/  MUFU.EX2 R230, R4 ;  /* 0x0000000400e67308 */ /* 0x0003e20000000800 */
[----:B--2---:R-:W-:Y:S02]  /*11150*/  FFMA.FTZ R2, R154, c[0x0][0x2d0], -R153 ;  /* 0x0000b4009a027a23 */ /* 0x004fe40000010899 */
[----:B------:R-:W-:Y:S07]  /*11160*/  FMUL.FTZ R154, R69, c[0x0][0x2d0] ;  /* 0x0000b400459a7a20 */ /* 0x000fee0000410000 */
[----:B------:R2:W4:Y:S01]  /*11170*/  MUFU.EX2 R240, R2 ;  /* 0x0000000200f07308 */ /* 0x0005220000000800 */
[----:B---3--:R-:W-:Y:S02]  /*11180*/  FMUL.FTZ R41, R71, R125 ;  /* 0x0000007d47297220 */ /* 0x008fe40000410000 */
[----:B------:R-:W-:Y:S01]  /*11190*/  FFMA.FTZ R3, R169, c[0x0][0x2d0], -R154 ;  /* 0x0000b400a9037a23 */ /* 0x000fe2000001089a */
[----:B------:R-:W-:Y:S01]  /*111a0*/  MOV R169, R192 ;  /* 0x000000c000a97202 */ /* 0x000fe20000000f00 */
[C---:B------:R-:W-:Y:S02]  /*111b0*/  FMUL.FTZ R45, R71.reuse, R129 ;  /* 0x00000081472d7220 */ /* 0x040fe40000410000 */
[C---:B------:R-:W-:Y:S02]  /*111c0*/  FMUL.FTZ R57, R71.reuse, R141 ;  /* 0x0000008d47397220 */ /* 0x040fe40000410000 */
[C---:B------:R-:W-:Y:S01]  /*111d0*/  FMUL.FTZ R56, R71.reuse, R140 ;  /* 0x0000008c47387220 */ /* 0x040fe20000410000 */
[----:B------:R3:W-:Y:S01]  /*111e0*/  MUFU.EX2 R234, R3 ;  /* 0x0000000300ea7308 */ /* 0x0007e20000000800 */
[C---:B------:R-:W-:Y:S01]  /*111f0*/  FMUL.FTZ R60, R71.reuse, R144 ;  /* 0x00000090473c7220 */ /* 0x040fe20000410000 */
[----:B-1----:R-:W-:Y:S01]  /*11200*/  @P0 MOV R4, R220 ;  /* 0x000000dc00040202 */ /* 0x002fe20000000f00 */
[----:B------:R-:W-:Y:S04]  /*11210*/  FMUL.FTZ R61, R71, R145 ;  /* 0x00000091473d7220 */ /* 0x000fe80000410000 */
[----:B------:R-:W-:Y:S04]  /*11220*/  @P0 IMAD.WIDE.U32 R4, R6, 0x50, R4 ;  /* 0x0000005006040825 */ /* 0x000fe800078e0004 */
[--C-:B------:R-:W-:Y:S01]  /*11230*/  FFMA.FTZ R6, R13, c[0x0][0x2d0], -R153.reuse ;  /* 0x0000b4000d067a23 */ /* 0x100fe20000010899 */
[----:B------:R-:W-:Y:S01]  /*11240*/  @P0 LEA R10, P2, R4, c[0x0][0x1c8], 0x1 ;  /* 0x00007200040a0a11 */ /* 0x000fe200078408ff */
[----:B------:R-:W-:Y:S01]  /*11250*/  FMUL.FTZ R13, R71, R97 ;  /* 0x00000061470d7220 */ /* 0x000fe20000410000 */
[----:B------:R-:W-:Y:S01]  /*11260*/  MOV R97, R30 ;  /* 0x0000001e00617202 */ /* 0x000fe20000000f00 */
[----:B------:R-:W-:Y:S01]  /*11270*/  MUFU.EX2 R227, R6 ;  /* 0x0000000600e37308 */ /* 0x000fe20000000800 */
[----:B--2---:R-:W-:Y:S01]  /*11280*/  FFMA.FTZ R2, R87, c[0x0][0x2d0], -R153 ;  /* 0x0000b40057027a23 */ /* 0x004fe20000010899 */
[----:B----4-:R-:W-:Y:S01]  /*11290*/  F2FP.BF16.PACK_AB R76, R240, R238 ;  /* 0x000000eef04c723e */ /* 0x010fe200000010ff */
[--C-:B---3--:R-:W-:Y:S07]  /*112a0*/  FFMA.FTZ R3, R167, c[0x0][0x2d0], -R154.reuse ;  /* 0x0000b400a7037a23 */ /* 0x108fee000001089a */
[----:B------:R1:W2:Y:S10]  /*112b0*/  MUFU.EX2 R239, R2 ;  /* 0x0000000200ef7308 */ /* 0x0002b40000000800 */
[----:B------:R3:W4:Y:S01]  /*112c0*/  MUFU.EX2 R235, R3 ;  /* 0x0000000300eb7308 */ /* 0x0007220000000800 */
[----:B-1----:R-:W1:Y:S01]  /*112d0*/  SHFL.BFLY PT, R2, R0, 0x1, 0x1f ;  /* 0x0c201f0000027f89 */ /* 0x002e6200000e0000 */
[----:B--2---:R-:W-:Y:S01]  /*112e0*/  F2FP.BF16.PACK_AB R78, R241, R239 ;  /* 0x000000eff14e723e */ /* 0x004fe200000010ff */
[--C-:B---3--:R-:W-:Y:S01]  /*112f0*/  FFMA.FTZ R3, R17, c[0x0][0x2d0], -R154.reuse ;  /* 0x0000b40011037a23 */ /* 0x108fe2000001089a */
[----:B----4-:R-:W-:Y:S01]  /*11300*/  F2FP.BF16.PACK_AB R77, R235, R234 ;  /* 0x000000eaeb4d723e */ /* 0x010fe200000010ff */
[C---:B------:R-:W-:Y:S01]  /*11310*/  FMUL.FTZ R17, R73.reuse, R101 ;  /* 0x0000006549117220 */ /* 0x040fe20000410000 */
[----:B------:R-:W-:Y:S04]  /*11320*/  MOV R101, R198 ;  /* 0x000000c600657202 */ /* 0x000fe80000000f00 */
[----:B------:R2:W-:Y:S01]  /*11330*/  MUFU.EX2 R236, R3 ;  /* 0x0000000300ec7308 */ /* 0x0005e20000000800 */
[----:B-1----:R-:W-:Y:S01]  /*11340*/  FMNMX.FTZ R2, R0, R2, !PT ;  /* 0x0000000200027209 */ /* 0x002fe20007810000 */
[----:B------:R-:W-:Y:S02]  /*11350*/  FFMA.FTZ R0, R16, c[0x0][0x2d0], -R154 ;  /* 0x0000b40010007a23 */ /* 0x000fe4000001089a */
[----:B------:R-:W-:Y:S01]  /*11360*/  FMUL.FTZ R16, R73, R100 ;  /* 0x0000006449107220 */ /* 0x000fe20000410000 */
[----:B------:R-:W-:Y:S05]  /*11370*/  MOV R100, R193 ;  /* 0x000000c100647202 */ /* 0x000fea0000000f00 */
[----:B------:R1:W3:Y:S01]  /*11380*/  MUFU.EX2 R237, R0 ;  /* 0x0000000000ed7308 */ /* 0x0002e20000000800 */
[--C-:B--2---:R-:W-:Y:S09]  /*11390*/  FFMA.FTZ R3, R173, c[0x0][0x2d0], -R159.reuse ;  /* 0x0000b400ad037a23 */ /* 0x104ff2000001089f */
[----:B------:R2:W-:Y:S01]  /*113a0*/  MUFU.EX2 R228, R3 ;  /* 0x0000000300e47308 */ /* 0x0005e20000000800 */
[----:B-1----:R-:W-:Y:S01]  /*113b0*/  FADD.FTZ R0, -R2, R86 ;  /* 0x0000005602007221 */ /* 0x002fe20000010100 */
[----:B---3--:R-:W-:Y:S03]  /*113c0*/  F2FP.BF16.PACK_AB R79, R237, R236 ;  /* 0x000000eced4f723e */ /* 0x008fe600000010ff */
[----:B------:R-:W-:Y:S06]  /*113d0*/  FMUL.FTZ R0, R0, c[0x0][0x2d0] ;  /* 0x0000b40000007a20 */ /* 0x000fec0000410000 */
[----:B------:R-:W1:Y:S01]  /*113e0*/  MUFU.EX2 R0, R0 ;  /* 0x0000000000007308 */ /* 0x000e620000000800 */
[--C-:B--2---:R-:W-:Y:S09]  /*113f0*/  FFMA.FTZ R3, R168, c[0x0][0x2d0], -R159.reuse ;  /* 0x0000b400a8037a23 */ /* 0x104ff2000001089f */
[----:B------:R2:W3:Y:S01]  /*11400*/  MUFU.EX2 R229, R3 ;  /* 0x0000000300e57308 */ /* 0x0004e20000000800 */
[C---:B-1----:R-:W-:Y:S01]  /*11410*/  FMUL.FTZ R14, R0.reuse, R98 ;  /* 0x00000062000e7220 */ /* 0x042fe20000410000 */
[----:B------:R-:W-:Y:S01]  /*11420*/  MOV R98, R199 ;  /* 0x000000c700627202 */ /* 0x000fe20000000f00 */
[C---:B------:R-:W-:Y:S02]  /*11430*/  FMUL.FTZ R30, R0.reuse, R114 ;  /* 0x00000072001e7220 */ /* 0x040fe40000410000 */
[C---:B------:R-:W-:Y:S02]  /*11440*/  FMUL.FTZ R42, R0.reuse, R126 ;  /* 0x0000007e002a7220 */ /* 0x040fe40000410000 */
[C---:B------:R-:W-:Y:S02]  /*11450*/  FMUL.FTZ R43, R0.reuse, R127 ;  /* 0x0000007f002b7220 */ /* 0x040fe40000410000 */
[C---:B------:R-:W-:Y:S02]  /*11460*/  FMUL.FTZ R46, R0.reuse, R130 ;  /* 0x00000082002e7220 */ /* 0x040fe40000410000 */
[--C-:B--2---:R-:W-:Y:S01]  /*11470*/  FFMA.FTZ R3, R155, c[0x0][0x2d0], -R159.reuse ;  /* 0x0000b4009b037a23 */ /* 0x104fe2000001089f */
[----:B---3--:R-:W-:Y:S01]  /*11480*/  F2FP.BF16.PACK_AB R64, R229, R228 ;  /* 0x000000e4e540723e */ /* 0x008fe200000010ff */
[C---:B------:R-:W-:Y:S01]  /*11490*/  FMUL.FTZ R47, R0.reuse, R131 ;  /* 0x00000083002f7220 */ /* 0x040fe20000410000 */
[----:B------:R-:W-:Y:S01]  /*114a0*/  MOV R155, R190 ;  /* 0x000000be009b7202 */ /* 0x000fe20000000f00 */
[----:B------:R1:W-:Y:S01]  /*114b0*/  MUFU.EX2 R232, R3 ;  /* 0x0000000300e87308 */ /* 0x0003e20000000800 */
[C---:B------:R-:W-:Y:S02]  /*114c0*/  FMUL.FTZ R59, R0.reuse, R143 ;  /* 0x0000008f003b7220 */ /* 0x040fe40000410000 */
[C---:B------:R-:W-:Y:S02]  /*114d0*/  FMUL.FTZ R58, R0.reuse, R142 ;  /* 0x0000008e003a7220 */ /* 0x040fe40000410000 */
[C---:B------:R-:W-:Y:S02]  /*114e0*/  FMUL.FTZ R62, R0.reuse, R146 ;  /* 0x00000092003e7220 */ /* 0x040fe40000410000 */
[----:B------:R-:W-:Y:S02]  /*114f0*/  FMUL.FTZ R63, R0, R147 ;  /* 0x00000093003f7220 */ /* 0x000fe40000410000 */
[----:B-1----:R-:W-:Y:S02]  /*11500*/  FFMA.FTZ R3, R152, c[0x0][0x2d0], -R159 ;  /* 0x0000b40098037a23 */ /* 0x002fe4000001089f */
[----:B------:R-:W-:Y:S02]  /*11510*/  FMUL.FTZ R152, R2, c[0x0][0x2d0] ;  /* 0x0000b40002987a20 */ /* 0x000fe40000410000 */
[----:B------:R1:W2:Y:S02]  /*11520*/  MUFU.EX2 R233, R3 ;  /* 0x0000000300e97308 */ /* 0x0002a40000000800 */
[--C-:B-1----:R-:W-:Y:S01]  /*11530*/  FFMA.FTZ R3, R171, c[0x0][0x2d0], -R152.reuse ;  /* 0x0000b400ab037a23 */ /* 0x102fe20000010898 */
[----:B--2---:R-:W-:Y:S02]  /*11540*/  F2FP.BF16.PACK_AB R66, R233, R232 ;  /* 0x000000e8e942723e */ /* 0x004fe400000010ff */
[----:B------:R-:W-:Y:S05]  /*11550*/  MOV R171, R218 ;  /* 0x000000da00ab7202 */ /* 0x000fea0000000f00 */
[----:B------:R1:W-:Y:S02]  /*11560*/  MUFU.EX2 R173, R3 ;  /* 0x0000000300ad7308 */ /* 0x0003e40000000800 */
[--C-:B-1----:R-:W-:Y:S01]  /*11570*/  FFMA.FTZ R3, R170, c[0x0][0x2d0], -R152.reuse ;  /* 0x0000b400aa037a23 */ /* 0x102fe20000010898 */
[----:B------:R-:W-:Y:S07]  /*11580*/  MOV R170, R191 ;  /* 0x000000bf00aa7202 */ /* 0x000fee0000000f00 */
[----:B------:R1:W2:Y:S02]  /*11590*/  MUFU.EX2 R174, R3 ;  /* 0x0000000300ae7308 */ /* 0x0002a40000000800 */
[--C-:B-1----:R-:W-:Y:S01]  /*115a0*/  FFMA.FTZ R3, R165, c[0x0][0x2d0], -R152.reuse ;  /* 0x0000b400a5037a23 */ /* 0x102fe20000010898 */
[----:B--2---:R-:W-:Y:S07]  /*115b0*/  F2FP.BF16.PACK_AB R65, R174, R173 ;  /* 0x000000adae41723e */ /* 0x004fee00000010ff */
[----:B------:R1:W-:Y:S02]  /*115c0*/  MUFU.EX2 R175, R3 ;  /* 0x0000000300af7308 */ /* 0x0003e40000000800 */
[----:B-1----:R-:W-:Y:S01]  /*115d0*/  FFMA.FTZ R3, R164, c[0x0][0x2d0], -R152 ;  /* 0x0000b400a4037a23 */ /* 0x002fe20000010898 */
[----:B------:R-:W-:Y:S07]  /*115e0*/  MOV R164, R195 ;  /* 0x000000c300a47202 */ /* 0x000fee0000000f00 */
        /* <DEDUP_REMOVED lines=17> */
[-C--:B------:R-:W-:Y:S02]  /*11700*/  @P0 IADD3 R4, P3, R6, R3.reuse, RZ ;  /* 0x0000000306040210 */ /* 0x080fe40007f7e0ff */
[-C--:B------:R-:W-:Y:S01]  /*11710*/  @P0 IADD3.X R9, R11, R12.reuse, RZ, P4, !PT ;  /* 0x0000000c0b090210 */ /* 0x080fe200027fe4ff */
[----:B------:R2:W-:Y:S03]  /*11720*/  MUFU.EX2 R225, R5 ;  /* 0x0000000500e17308 */ /* 0x0005e60000000800 */
[-C--:B------:R-:W-:Y:S01]  /*11730*/  @P0 IADD3.X R7, R9, R12.reuse, RZ, P2, !PT ;  /* 0x0000000c09070210 */ /* 0x080fe200017fe4ff */
[----:B------:R3:W-:Y:S08]  /*11740*/  @P0 LDGSTS.E.BYPASS.LTC128B.128 [R216+0x3100], [R8.64], !P1 ;  /* 0x0310000008d80fae */ /* 0x0007f0000c901d48 */
[----:B------:R4:W-:Y:S01]  /*11750*/  @P0 LDGSTS.E.BYPASS.LTC128B.128 [R216+0x3900], [R6.64], !P1 ;  /* 0x0390000006d80fae */ /* 0x0009e2000c901d48 */
[----:B-1----:R-:W-:Y:S01]  /*11760*/  @P0 IADD3 R10, P2, R4, R3, RZ ;  /* 0x00000003040a0210 */ /* 0x002fe20007f5e0ff */
[--C-:B------:R-:W-:Y:S02]  /*11770*/  FFMA.FTZ R3, R15, c[0x0][0x2d0], -R154.reuse ;  /* 0x0000b4000f037a23 */ /* 0x100fe4000001089a */
[----:B------:R-:W-:Y:S01]  /*11780*/  FMUL.FTZ R15, R0, R99 ;  /* 0x00000063000f7220 */ /* 0x000fe20000410000 */
[----:B------:R-:W-:Y:S01]  /*11790*/  MOV R99, R197 ;  /* 0x000000c500637202 */ /* 0x000fe20000000f00 */
[----:B------:R1:W-:Y:S01]  /*117a0*/  MUFU.EX2 R222, R3 ;  /* 0x0000000300de7308 */ /* 0x0003e20000000800 */
[--C-:B------:R-:W-:Y:S01]  /*117b0*/  FFMA.FTZ R11, R22, c[0x0][0x2d0], -R154.reuse ;  /* 0x0000b400160b7a23 */ /* 0x100fe2000001089a */
[----:B--2---:R-:W-:Y:S01]  /*117c0*/  @P0 IADD3.X R5, R7, R12, RZ, P3, !PT ;  /* 0x0000000c07050210 */ /* 0x004fe20001ffe4ff */
[C---:B---3--:R-:W-:Y:S04]  /*117d0*/  FMUL.FTZ R8, R71.reuse, R88 ;  /* 0x0000005847087220 */ /* 0x048fe80000410000 */
[----:B------:R2:W-:Y:S01]  /*117e0*/  @P0 LDGSTS.E.BYPASS.LTC128B.128 [R216+0x4100], [R4.64], !P1 ;  /* 0x0410000004d80fae */ /* 0x0005e2000c901d48 */
[----:B------:R-:W-:Y:S02]  /*117f0*/  FMUL.FTZ R9, R71, R89 ;  /* 0x0000005947097220 */ /* 0x000fe40000410000 */
[----:B------:R3:W-:Y:S01]  /*11800*/  MUFU.EX2 R224, R11 ;  /* 0x0000000b00e07308 */ /* 0x0007e20000000800 */
[C---:B----4-:R-:W-:Y:S02]  /*11810*/  FMUL.FTZ R6, R72.reuse, R94 ;  /* 0x0000005e48067220 */ /* 0x050fe40000410000 */
[----:B------:R-:W-:Y:S02]  /*11820*/  FMUL.FTZ R7, R72, R95 ;  /* 0x0000005f48077220 */ /* 0x000fe40000410000 */
[----:B-1----:R-:W-:Y:S02]  /*11830*/  FFMA.FTZ R3, R18, c[0x0][0x2d0], -R154 ;  /* 0x0000b40012037a23 */ /* 0x002fe4000001089a */
[----:B------:R-:W-:Y:S01]  /*11840*/  FMUL.FTZ R18, R72, R102 ;  /* 0x0000006648127220 */ /* 0x000fe20000410000 */
[----:B------:R-:W-:Y:S02]  /*11850*/  MOV R102, R194 ;  /* 0x000000c200667202 */ /* 0x000fe40000000f00 */
[----:B------:R1:W-:Y:S01]  /*11860*/  MUFU.EX2 R223, R3 ;  /* 0x0000000300df7308 */ /* 0x0003e20000000800 */
[----:B---3--:R-:W-:Y:S01]  /*11870*/  @P0 IADD3.X R11, R5, R12, RZ, P2, !PT ;  /* 0x0000000c050b0210 */ /* 0x008fe200017fe4ff */
[C---:B--2---:R-:W-:Y:S02]  /*11880*/  FMUL.FTZ R4, R73.reuse, R92 ;  /* 0x0000005c49047220 */ /* 0x044fe40000410000 */
[----:B------:R-:W-:Y:S02]  /*11890*/  FMUL.FTZ R5, R73, R93 ;  /* 0x0000005d49057220 */ /* 0x000fe40000410000 */
[----:B------:R2:W-:Y:S01]  /*118a0*/  @P0 LDGSTS.E.BYPASS.LTC128B.128 [R216+0x4900], [R10.64], !P1 ;  /* 0x049000000ad80fae */ /* 0x0005e2000c901d48 */
[----:B------:R-:W-:Y:S01]  /*118b0*/  FMUL.FTZ R12, R71, R96 ;  /* 0x00000060470c7220 */ /* 0x000fe20000410000 */
[----:B------:R-:W-:Y:S01]  /*118c0*/  MOV R96, R32 ;  /* 0x0000002000607202 */ /* 0x000fe20000000f00 */
[----:B------:R-:W-:Y:S05]  /*118d0*/  FMUL.FTZ R32, R73, R116 ;  /* 0x0000007449207220 */ /* 0x000fea0000410000 */
[----:B------:R-:W3:Y:S01]  /*118e0*/  LDSM.16.MT88.4 R20, [R201] ;  /* 0x00000000c914783b */ /* 0x000ee20000004200 */
[--C-:B-1----:R-:W-:Y:S01]  /*118f0*/  FFMA.FTZ R3, R172, c[0x0][0x2d0], -R159.reuse ;  /* 0x0000b400ac037a23 */ /* 0x102fe2000001089f */
[----:B------:R-:W-:Y:S01]  /*11900*/  MOV R172, R31 ;  /* 0x0000001f00ac7202 */ /* 0x000fe20000000f00 */
[C---:B------:R-:W-:Y:S05]  /*11910*/  FMUL.FTZ R31, R0.reuse, R115 ;  /* 0x00000073001f7220 */ /* 0x040fea0000410000 */
[----:B------:R-:W1:Y:S01]  /*11920*/  LDSM.16.MT88.4 R36, [R205] ;  /* 0x00000000cd24783b */ /* 0x000e620000004200 */
[----:B------:R4:W-:Y:S07]  /*11930*/  MUFU.EX2 R218, R3 ;  /* 0x0000000300da7308 */ /* 0x0009ee0000000800 */
[----:B------:R-:W5:Y:S01]  /*11940*/  LDSM.16.MT88.4 R52, [R202] ;  /* 0x00000000ca34783b */ /* 0x000f620000004200 */
[C---:B--2---:R-:W-:Y:S02]  /*11950*/  FMUL.FTZ R10, R0.reuse, R90 ;  /* 0x0000005a000a7220 */ /* 0x044fe40000410000 */
[----:B------:R-:W-:Y:S05]  /*11960*/  FMUL.FTZ R11, R0, R91 ;  /* 0x0000005b000b7220 */ /* 0x000fea0000410000 */
[----:B------:R-:W2:Y:S08]  /*11970*/  LDSM.16.MT88.4 R80, [R204] ;  /* 0x00000000cc50783b */ /* 0x000eb00000004200 */
[----:B------:R-:W1:Y:S01]  /*11980*/  LDSM.16.MT88.4 R84, [R201+0x800] ;  /* 0x00080000c954783b */ /* 0x000e620000004200 */
[--C-:B----4-:R-:W-:Y:S02]  /*11990*/  FFMA.FTZ R3, R25, c[0x0][0x2d0], -R159.reuse ;  /* 0x0000b40019037a23 */ /* 0x110fe4000001089f */
[----:B------:R-:W-:Y:S02]  /*119a0*/  FMUL.FTZ R25, R71, R109 ;  /* 0x0000006d47197220 */ /* 0x000fe40000410000 */
[----:B------:R4:W1:Y:S01]  /*119b0*/  MUFU.EX2 R219, R3 ;  /* 0x0000000300db7308 */ /* 0x0008620000000800 */
[-C--:B---3--:R-:W-:Y:S02]  /*119c0*/  HMMA.16816.F32.BF16 R4, R76, R20.reuse, R4 ;  /* 0x000000144c04723c */ /* 0x088fe40000041804 */
[----:B------:R-:W3:Y:S06]  /*119d0*/  LDSM.16.MT88.4 R88, [R205+0x800] ;  /* 0x00080000cd58783b */ /* 0x000eec0000004200 */
[C---:B------:R-:W-:Y:S02]  /*119e0*/  HMMA.16816.F32.BF16 R8, R64.reuse, R20, R8 ;  /* 0x000000144008723c */ /* 0x040fe40000041808 */
[----:B------:R-:W2:Y:S05]  /*119f0*/  LDSM.16.MT88.4 R92, [R202+0x800] ;  /* 0x00080000ca5c783b */ /* 0x000eaa0000004200 */
[C---:B------:R-:W-:Y:S01]  /*11a00*/  FMUL.FTZ R20, R73.reuse, R104 ;  /* 0x0000006849147220 */ /* 0x040fe20000410000 */
[-C--:B------:R-:W-:Y:S02]  /*11a10*/  HMMA.16816.F32.BF16 R12, R64, R22.reuse, R12 ;  /* 0x00000016400c723c */ /* 0x080fe4000004180c */
[----:B------:R-:W3:Y:S02]  /*11a20*/  LDL.LU R115, [R1] ;  /* 0x0000000001737983 */ /* 0x000ee40000300800 */
[----:B------:R-:W-:Y:S02]  /*11a30*/  FMUL.FTZ R21, R73, R105 ;  /* 0x0000006949157220 */ /* 0x000fe40000410000 */
[----:B------:R-:W3:Y:S01]  /*11a40*/  LDL.LU R114, [R1+0x4] ;  /* 0x0000040001727983 */ /* 0x000ee20000300800 */
[--C-:B----4-:R-:W-:Y:S01]  /*11a50*/  FFMA.FTZ R3, R24, c[0x0][0x2d0], -R159.reuse ;  /* 0x0000b40018037a23 */ /* 0x110fe2000001089f */
[C---:B------:R-:W-:Y:S02]  /*11a60*/  HMMA.16816.F32.BF16 R16, R76.reuse, R22, R16 ;  /* 0x000000164c10723c */ /* 0x040fe40000041810 */
[----:B------:R-:W-:Y:S01]  /*11a70*/  LDSM.16.MT88.4 R116, [R205+0x2000] ;  /* 0x00200000cd74783b */ /* 0x000fe20000004200 */
[----:B------:R4:W-:Y:S01]  /*11a80*/  MUFU.EX2 R221, R3 ;  /* 0x0000000300dd7308 */ /* 0x0009e20000000800 */
[----:B------:R-:W-:Y:S03]  /*11a90*/  FMUL.FTZ R24, R71, R108 ;  /* 0x0000006c47187220 */ /* 0x000fe60000410000 */
[C---:B------:R-:W-:Y:S02]  /*11aa0*/  FMUL.FTZ R22, R72.reuse, R106 ;  /* 0x0000006a48167220 */ /* 0x040fe40000410000 */
[----:B------:R-:W-:Y:S01]  /*11ab0*/  FMUL.FTZ R23, R72, R107 ;  /* 0x0000006b48177220 */ /* 0x000fe20000410000 */
[----:B------:R-:W-:Y:S06]  /*11ac0*/  LDSM.16.MT88.4 R132, [R202+0x2000] ;  /* 0x00200000ca84783b */ /* 0x000fec0000004200 */
[-C--:B-1----:R-:W-:Y:S02]  /*11ad0*/  HMMA.16816.F32.BF16 R20, R76, R36.reuse, R20 ;  /* 0x000000244c14723c */ /* 0x082fe40000041814 */
[----:B------:R-:W0:Y:S01]  /*11ae0*/  LDGDEPBAR ;  /* 0x00000000000079af */ /* 0x000e220000000000 */
[----:B----4-:R-:W-:Y:S02]  /*11af0*/  FFMA.FTZ R3, R26, c[0x0][0x2d0], -R159 ;  /* 0x0000b4001a037a23 */ /* 0x010fe4000001089f */
[----:B------:R-:W-:Y:S02]  /*11b00*/  FMUL.FTZ R26, R0, R110 ;  /* 0x0000006e001a7220 */ /* 0x000fe40000410000 */
[----:B------:R1:W-:Y:S02]  /*11b10*/  MUFU.EX2 R220, R3 ;  /* 0x0000000300dc7308 */ /* 0x0003e40000000800 */
[--C-:B-1----:R-:W-:Y:S03]  /*11b20*/  FFMA.FTZ R3, R176, c[0x0][0x2d0], -R152.reuse ;  /* 0x0000b400b0037a23 */ /* 0x102fe60000010898 */
[----:B------:R-:W-:Y:S05]  /*11b30*/  MOV R176, R196 ;  /* 0x000000c400b07202 */ /* 0x000fea0000000f00 */
[----:B------:R1:W-:Y:S02]  /*11b40*/  MUFU.EX2 R168, R3 ;  /* 0x0000000300a87308 */ /* 0x0003e40000000800 */
[--C-:B-1----:R-:W-:Y:S08]  /*11b50*/  FFMA.FTZ R3, R178, c[0x0][0x2d0], -R152.reuse ;  /* 0x0000b400b2037a23 */ /* 0x102ff00000010898 */
[----:B------:R1:W4:Y:S02]  /*11b60*/  MUFU.EX2 R167, R3 ;  /* 0x0000000300a77308 */ /* 0x0003240000000800 */
[--C-:B-1----:R-:W-:Y:S02]  /*11b70*/  FFMA.FTZ R3, R27, c[0x0][0x2d0], -R152.reuse ;  /* 0x0000b4001b037a23 */ /* 0x102fe40000010898 */
[----:B------:R-:W-:Y:S06]  /*11b80*/  FMUL.FTZ R27, R0, R111 ;  /* 0x0000006f001b7220 */ /* 0x000fec0000410000 */
[----:B------:R1:W-:Y:S01]  /*11b90*/  MUFU.EX2 R166, R3 ;  /* 0x0000000300a67308 */ /* 0x0003e20000000800 */
[C---:B------:R-:W-:Y:S07]  /*11ba0*/  HMMA.16816.F32.BF16 R24, R64.reuse, R36, R24 ;  /* 0x000000244018723c */ /* 0x040fee0000041818 */
[C---:B------:R-:W-:Y:S02]  /*11bb0*/  FMUL.FTZ R36, R73.reuse, R120 ;  /* 0x0000007849247220 */ /* 0x040fe40000410000 */
[----:B------:R-:W-:Y:S03]  /*11bc0*/  FMUL.FTZ R37, R73, R121 ;  /* 0x0000007949257220 */ /* 0x000fe60000410000 */
[----:B-1----:R-:W-:Y:S02]  /*11bd0*/  FFMA.FTZ R3, R29, c[0x0][0x2d0], -R152 ;  /* 0x0000b4001d037a23 */ /* 0x002fe40000010898 */
[C---:B------:R-:W-:Y:S02]  /*11be0*/  FMUL.FTZ R29, R71.reuse, R113 ;  /* 0x00000071471d7220 */ /* 0x040fe40000410000 */
[----:B------:R1:W1:Y:S01]  /*11bf0*/  MUFU.EX2 R165, R3 ;  /* 0x0000000300a57308 */ /* 0x0002620000000800 */
[----:B------:R-:W3:Y:S01]  /*11c00*/  LDL.LU R113, [R1+0x8] ;  /* 0x0000080001717983 */ /* 0x000ee20000300800 */
[--C-:B-1----:R-:W-:Y:S02]  /*11c10*/  FFMA.FTZ R3, R28, c[0x0][0x2d0], -R153.reuse ;  /* 0x0000b4001c037a23 */ /* 0x102fe40000010899 */
[----:B------:R-:W-:Y:S06]  /*11c20*/  FMUL.FTZ R28, R71, R112 ;  /* 0x00000070471c7220 */ /* 0x000fec0000410000 */
[----:B------:R1:W-:Y:S01]  /*11c30*/  MUFU.EX2 R199, R3 ;  /* 0x0000000300c77308 */ /* 0x0003e20000000800 */
[----:B------:R-:W3:Y:S01]  /*11c40*/  LDL.LU R112, [R1+0xc] ;  /* 0x00000c0001707983 */ /* 0x000ee20000300800 */
[-C--:B------:R-:W-:Y:S08]  /*11c50*/  HMMA.16816.F32.BF16 R28, R64, R38.reuse, R28 ;  /* 0x00000026401c723c */ /* 0x080ff0000004181c */
[C---:B------:R-:W-:Y:S07]  /*11c60*/  HMMA.16816.F32.BF16 R32, R76.reuse, R38, R32 ;  /* 0x000000264c20723c */ /* 0x040fee0000041820 */
[C---:B------:R-:W-:Y:S02]  /*11c70*/  FMUL.FTZ R38, R72.reuse, R122 ;  /* 0x0000007a48267220 */ /* 0x040fe40000410000 */
[----:B------:R-:W-:Y:S03]  /*11c80*/  FMUL.FTZ R39, R72, R123 ;  /* 0x0000007b48277220 */ /* 0x000fe60000410000 */
[--C-:B-1----:R-:W-:Y:S04]  /*11c90*/  FFMA.FTZ R3, R179, c[0x0][0x2d0], -R153.reuse ;  /* 0x0000b400b3037a23 */ /* 0x102fe80000010899 */
[-C--:B-----5:R-:W-:Y:S01]  /*11ca0*/  HMMA.16816.F32.BF16 R36, R76, R52.reuse, R36 ;  /* 0x000000344c24723c */ /* 0x0a0fe20000041824 */
[----:B------:R1:W-:Y:S02]  /*11cb0*/  MUFU.EX2 R198, R3 ;  /* 0x0000000300c67308 */ /* 0x0003e40000000800 */
[--C-:B-1----:R-:W-:Y:S02]  /*11cc0*/  FFMA.FTZ R3, R40, c[0x0][0x2d0], -R153.reuse ;  /* 0x0000b40028037a23 */ /* 0x102fe40000010899 */
[----:B------:R-:W-:Y:S06]  /*11cd0*/  FMUL.FTZ R40, R71, R124 ;  /* 0x0000007c47287220 */ /* 0x000fec0000410000 */
[----:B------:R1:W-:Y:S01]  /*11ce0*/  MUFU.EX2 R197, R3 ;  /* 0x0000000300c57308 */ /* 0x0003e20000000800 */
[C---:B------:R-:W-:Y:S07]  /*11cf0*/  HMMA.16816.F32.BF16 R40, R64.reuse, R52, R40 ;  /* 0x000000344028723c */ /* 0x040fee0000041828 */
[C---:B------:R-:W-:Y:S02]  /*11d00*/  FMUL.FTZ R53, R73.reuse, R137 ;  /* 0x0000008949357220 */ /* 0x040fe40000410000 */
[----:B------:R-:W-:Y:S03]  /*11d10*/  FMUL.FTZ R52, R73, R136 ;  /* 0x0000008849347220 */ /* 0x000fe60000410000 */
[--C-:B-1----:R-:W-:Y:S02]  /*11d20*/  FFMA.FTZ R3, R44, c[0x0][0x2d0], -R153.reuse ;  /* 0x0000b4002c037a23 */ /* 0x102fe40000010899 */
[----:B------:R-:W-:Y:S02]  /*11d30*/  FMUL.FTZ R44, R71, R128 ;  /* 0x00000080472c7220 */ /* 0x000fe40000410000 */
[----:B------:R1:W-:Y:S05]  /*11d40*/  MUFU.EX2 R196, R3 ;  /* 0x0000000300c47308 */ /* 0x0003ea0000000800 */
[-C--:B------:R-:W-:Y:S08]  /*11d50*/  HMMA.16816.F32.BF16 R44, R64, R54.reuse, R44 ;  /* 0x00000036402c723c */ /* 0x080ff0000004182c */
[C---:B------:R-:W-:Y:S07]  /*11d60*/  HMMA.16816.F32.BF16 R48, R76.reuse, R54, R48 ;  /* 0x000000364c30723c */ /* 0x040fee0000041830 */
[C---:B------:R-:W-:Y:S02]  /*11d70*/  FMUL.FTZ R54, R72.reuse, R138 ;  /* 0x0000008a48367220 */ /* 0x040fe40000410000 */
[----:B------:R-:W-:Y:S03]  /*11d80*/  FMUL.FTZ R55, R72, R139 ;  /* 0x0000008b48377220 */ /* 0x000fe60000410000 */
[--C-:B-1----:R-:W-:Y:S04]  /*11d90*/  FFMA.FTZ R3, R182, c[0x0][0x2d0], -R154.reuse ;  /* 0x0000b400b6037a23 */ /* 0x102fe8000001089a */
[-C--:B--2---:R-:W-:Y:S01]  /*11da0*/  HMMA.16816.F32.BF16 R52, R76, R80.reuse, R52 ;  /* 0x000000504c34723c */ /* 0x084fe20000041834 */
[----:B------:R1:W-:Y:S07]  /*11db0*/  MUFU.EX2 R195, R3 ;  /* 0x0000000300c37308 */ /* 0x0003ee0000000800 */
[C---:B------:R-:W-:Y:S07]  /*11dc0*/  HMMA.16816.F32.BF16 R56, R64.reuse, R80, R56 ;  /* 0x000000504038723c */ /* 0x040fee0000041838 */
[----:B------:R-:W-:Y:S01]  /*11dd0*/  F2FP.BF16.PACK_AB R80, R219, R218 ;  /* 0x000000dadb50723e */ /* 0x000fe200000010ff */
[-C--:B------:R-:W-:Y:S04]  /*11de0*/  HMMA.16816.F32.BF16 R60, R64, R82.reuse, R60 ;  /* 0x00000052403c723c */ /* 0x080fe8000004183c */
[----:B----4-:R-:W-:Y:S03]  /*11df0*/  F2FP.BF16.PACK_AB R81, R167, R168 ;  /* 0x000000a8a751723e */ /* 0x010fe600000010ff */
        /* <DEDUP_REMOVED lines=13> */
[----:B------:R1:W-:Y:S01]  /*11ed0*/  MUFU.EX2 R193, R3 ;  /* 0x0000000300c17308 */ /* 0x0003e20000000800 */
[----:B------:R-:W-:Y:S03]  /*11ee0*/  F2FP.BF16.PACK_AB R83, R165, R166 ;  /* 0x000000a6a553723e */ /* 0x000fe600000010ff */
[-C--:B------:R-:W-:Y:S08]  /*11ef0*/  HMMA.16816.F32.BF16 R4, R76, R84.reuse, R4 ;  /* 0x000000544c04723c */ /* 0x080ff00000041804 */
[C---:B------:R-:W-:Y:S08]  /*11f00*/  HMMA.16816.F32.BF16 R8, R80.reuse, R84, R8 ;  /* 0x000000545008723c */ /* 0x040ff00000041808 */
[-C--:B------:R-:W-:Y:S04]  /*11f10*/  HMMA.16816.F32.BF16 R12, R80, R86.reuse, R12 ;  /* 0x00000056500c723c */ /* 0x080fe8000004180c */
[----:B-1----:R-:W-:Y:S04]  /*11f20*/  FFMA.FTZ R3, R181, c[0x0][0x2d0], -R154 ;  /* 0x0000b400b5037a23 */ /* 0x002fe8000001089a */
[C---:B------:R-:W-:Y:S01]  /*11f30*/  HMMA.16816.F32.BF16 R16, R76.reuse, R86, R16 ;  /* 0x000000564c10723c */ /* 0x040fe20000041810 */
[----:B------:R1:W-:Y:S01]  /*11f40*/  MUFU.EX2 R192, R3 ;  /* 0x0000000300c07308 */ /* 0x0003e20000000800 */
[----:B------:R-:W2:Y:S06]  /*11f50*/  LDSM.16.MT88.4 R84, [R204+0x800] ;  /* 0x00080000cc54783b */ /* 0x000eac0000004200 */
[-C--:B---3--:R-:W-:Y:S08]  /*11f60*/  HMMA.16816.F32.BF16 R20, R76, R88.reuse, R20 ;  /* 0x000000584c14723c */ /* 0x088ff00000041814 */
[C---:B------:R-:W-:Y:S07]  /*11f70*/  HMMA.16816.F32.BF16 R24, R80.reuse, R88, R24 ;  /* 0x000000585018723c */ /* 0x040fee0000041818 */
[----:B------:R-:W-:Y:S01]  /*11f80*/  FFMA.FTZ R88, R243, c[0x0][0x2d0], -R153 ;  /* 0x0000b400f3587a23 */ /* 0x000fe20000010899 */
[-C--:B------:R-:W-:Y:S04]  /*11f90*/  HMMA.16816.F32.BF16 R28, R80, R90.reuse, R28 ;  /* 0x0000005a501c723c */ /* 0x080fe8000004181c */
[--C-:B-1----:R-:W-:Y:S04]  /*11fa0*/  FFMA.FTZ R3, R184, c[0x0][0x2d0], -R159.reuse ;  /* 0x0000b400b8037a23 */ /* 0x102fe8000001089f */
[C---:B------:R-:W-:Y:S01]  /*11fb0*/  HMMA.16816.F32.BF16 R32, R76.reuse, R90, R32 ;  /* 0x0000005a4c20723c */ /* 0x040fe20000041820 */
[----:B------:R1:W-:Y:S07]  /*11fc0*/  MUFU.EX2 R191, R3 ;  /* 0x0000000300bf7308 */ /* 0x0003ee0000000800 */
[-C--:B------:R-:W-:Y:S08]  /*11fd0*/  HMMA.16816.F32.BF16 R36, R76, R92.reuse, R36 ;  /* 0x0000005c4c24723c */ /* 0x080ff00000041824 */
[C---:B------:R-:W-:Y:S08]  /*11fe0*/  HMMA.16816.F32.BF16 R40, R80.reuse, R92, R40 ;  /* 0x0000005c5028723c */ /* 0x040ff00000041828 */
[-C--:B------:R-:W-:Y:S04]  /*11ff0*/  HMMA.16816.F32.BF16 R44, R80, R94.reuse, R44 ;  /* 0x0000005e502c723c */ /* 0x080fe8000004182c */
[----:B-1----:R-:W-:Y:S04]  /*12000*/  FFMA.FTZ R3, R185, c[0x0][0x2d0], -R159 ;  /* 0x0000b400b9037a23 */ /* 0x002fe8000001089f */
[C---:B------:R-:W-:Y:S01]  /*12010*/  HMMA.16816.F32.BF16 R48, R76.reuse, R94, R48 ;  /* 0x0000005e4c30723c */ /* 0x040fe20000041830 */
[----:B------:R1:W3:Y:S01]  /*12020*/  MUFU.EX2 R190, R3 ;  /* 0x0000000300be7308 */ /* 0x0002e20000000800 */
[----:B------:R-:W-:Y:S06]  /*12030*/  LDSM.16.MT88.4 R92, [R202+0x1000] ;  /* 0x00100000ca5c783b */ /* 0x000fec0000004200 */
[-C--:B--2---:R-:W-:Y:S08]  /*12040*/  HMMA.16816.F32.BF16 R52, R76, R84.reuse, R52 ;  /* 0x000000544c34723c */ /* 0x084ff00000041834 */
[C---:B------:R-:W-:Y:S08]  /*12050*/  HMMA.16816.F32.BF16 R56, R80.reuse, R84, R56 ;  /* 0x000000545038723c */ /* 0x040ff00000041838 */
[-C--:B------:R-:W-:Y:S04]  /*12060*/  HMMA.16816.F32.BF16 R60, R80, R86.reuse, R60 ;  /* 0x00000056503c723c */ /* 0x080fe8000004183c */
[----:B-1----:R-:W-:Y:S03]  /*12070*/  FFMA.FTZ R3, R186, c[0x0][0x2d0], -R152 ;  /* 0x0000b400ba037a23 */ /* 0x002fe60000010898 */
[----:B---3--:R-:W-:Y:S01]  /*12080*/  F2FP.BF16.PACK_AB R80, R190, R191 ;  /* 0x000000bfbe50723e */ /* 0x008fe200000010ff */
[----:B------:R-:W-:Y:S01]  /*12090*/  HMMA.16816.F32.BF16 R64, R76, R86, R64 ;  /* 0x000000564c40723c */ /* 0x000fe20000041840 */
[----:B------:R1:W-:Y:S01]  /*120a0*/  MUFU.EX2 R138, R3 ;  /* 0x00000003008a7308 */ /* 0x0003e20000000800 */
[----:B------:R-:W-:Y:S02]  /*120b0*/  LDSM.16.MT88.4 R84, [R205+0x1000] ;  /* 0x00100000cd54783b */ /* 0x000fe40000004200 */
[----:B------:R-:W-:Y:S03]  /*120c0*/  FFMA.FTZ R0, R0, R112, R173 ;  /* 0x0000007000007223 */ /* 0x000fe600000100ad */
[----:B------:R-:W-:Y:S02]  /*120d0*/  F2FP.BF16.PACK_AB R76, R198, R199 ;  /* 0x000000c7c64c723e */ /* 0x000fe400000010ff */
[----:B------:R-:W-:Y:S03]  /*120e0*/  F2FP.BF16.PACK_AB R78, R196, R197 ;  /* 0x000000c5c44e723e */ /* 0x000fe600000010ff */
[----:B------:R-:W-:Y:S01]  /*120f0*/  F2FP.BF16.PACK_AB R77, R194, R195 ;  /* 0x000000c3c24d723e */ /* 0x000fe200000010ff */
[----:B------:R-:W-:Y:S01]  /*12100*/  FADD.FTZ R0, R174, R0 ;  /* 0x00000000ae007221 */ /* 0x000fe20000010000 */
[----:B------:R-:W-:Y:S01]  /*12110*/  F2FP.BF16.PACK_AB R79, R192, R193 ;  /* 0x000000c1c04f723e */ /* 0x000fe200000010ff */
[--C-:B-1----:R-:W-:Y:S02]  /*12120*/  FFMA.FTZ R3, R188, c[0x0][0x2d0], -R152.reuse ;  /* 0x0000b400bc037a23 */ /* 0x102fe40000010898 */
[----:B------:R1:W-:Y:S10]  /*12130*/  MUFU.EX2 R188, R88 ;  /* 0x0000005800bc7308 */ /* 0x0003f40000000800 */
[----:B------:R2:W3:Y:S01]  /*12140*/  MUFU.EX2 R137, R3 ;  /* 0x0000000300897308 */ /* 0x0004e20000000800 */
[----:B-1----:R-:W1:Y:S01]  /*12150*/  LDSM.16.MT88.4 R88, [R201+0x1000] ;  /* 0x00100000c958783b */ /* 0x002e620000004200 */
[--C-:B--2---:R-:W-:Y:S01]  /*12160*/  FFMA.FTZ R3, R187, c[0x0][0x2d0], -R159.reuse ;  /* 0x0000b400bb037a23 */ /* 0x104fe2000001089f */
[----:B---3--:R-:W-:Y:S07]  /*12170*/  F2FP.BF16.PACK_AB R81, R137, R138 ;  /* 0x0000008a8951723e */ /* 0x008fee00000010ff */
[----:B------:R2:W-:Y:S02]  /*12180*/  MUFU.EX2 R189, R3 ;  /* 0x0000000300bd7308 */ /* 0x0005e40000000800 */
[----:B--2---:R-:W-:Y:S01]  /*12190*/  FFMA.FTZ R3, R245, c[0x0][0x2d0], -R159 ;  /* 0x0000b400f5037a23 */ /* 0x004fe2000001089f */
[-C--:B-1----:R-:W-:Y:S07]  /*121a0*/  HMMA.16816.F32.BF16 R4, R76, R88.reuse, R4 ;  /* 0x000000584c04723c */ /* 0x082fee0000041804 */
[----:B------:R1:W2:Y:S02]  /*121b0*/  MUFU.EX2 R139, R3 ;  /* 0x00000003008b7308 */ /* 0x0002a40000000800 */
[--C-:B-1----:R-:W-:Y:S03]  /*121c0*/  FFMA.FTZ R3, R248, c[0x0][0x2d0], -R152.reuse ;  /* 0x0000b400f8037a23 */ /* 0x102fe60000010898 */
[----:B--2---:R-:W-:Y:S05]  /*121d0*/  F2FP.BF16.PACK_AB R82, R139, R189 ;  /* 0x000000bd8b52723e */ /* 0x004fea00000010ff */
[----:B------:R1:W-:Y:S02]  /*121e0*/  MUFU.EX2 R136, R3 ;  /* 0x0000000300887308 */ /* 0x0003e40000000800 */
[----:B-1----:R-:W-:Y:S08]  /*121f0*/  FFMA.FTZ R3, R251, c[0x0][0x2d0], -R152 ;  /* 0x0000b400fb037a23 */ /* 0x002ff00000010898 */
[----:B------:R1:W2:Y:S02]  /*12200*/  MUFU.EX2 R141, R3 ;  /* 0x00000003008d7308 */ /* 0x0002a40000000800 */
[--C-:B-1----:R-:W-:Y:S01]  /*12210*/  FFMA.FTZ R3, R246, c[0x0][0x2d0], -R153.reuse ;  /* 0x0000b400f6037a23 */ /* 0x102fe20000010899 */
[----:B--2---:R-:W-:Y:S07]  /*12220*/  F2FP.BF16.PACK_AB R83, R141, R136 ;  /* 0x000000888d53723e */ /* 0x004fee00000010ff */
[----:B------:R1:W2:Y:S01]  /*12230*/  MUFU.EX2 R187, R3 ;  /* 0x0000000300bb7308 */ /* 0x0002a20000000800 */
[C---:B------:R-:W-:Y:S08]  /*12240*/  HMMA.16816.F32.BF16 R8, R80.reuse, R88, R8 ;  /* 0x000000585008723c */ /* 0x040ff00000041808 */
[-C--:B------:R-:W-:Y:S08]  /*12250*/  HMMA.16816.F32.BF16 R12, R80, R90.reuse, R12 ;  /* 0x0000005a500c723c */ /* 0x080ff0000004180c */
[C---:B------:R-:W-:Y:S01]  /*12260*/  HMMA.16816.F32.BF16 R16, R76.reuse, R90, R16 ;  /* 0x0000005a4c10723c */ /* 0x040fe20000041810 */
[----:B------:R-:W3:Y:S03]  /*12270*/  LDSM.16.MT88.4 R88, [R204+0x1000] ;  /* 0x00100000cc58783b */ /* 0x000ee60000004200 */
[--C-:B-1----:R-:W-:Y:S04]  /*12280*/  FFMA.FTZ R3, R249, c[0x0][0x2d0], -R154.reuse ;  /* 0x0000b400f9037a23 */ /* 0x102fe8000001089a */
[-C--:B------:R-:W-:Y:S01]  /*12290*/  HMMA.16816.F32.BF16 R20, R76, R84.reuse, R20 ;  /* 0x000000544c14723c */ /* 0x080fe20000041814 */
[----:B------:R1:W-:Y:S07]  /*122a0*/  MUFU.EX2 R186, R3 ;  /* 0x0000000300ba7308 */ /* 0x0003ee0000000800 */
[C---:B------:R-:W-:Y:S07]  /*122b0*/  HMMA.16816.F32.BF16 R24, R80.reuse, R84, R24 ;  /* 0x000000545018723c */ /* 0x040fee0000041818 */
[--C-:B------:R-:W-:Y:S01]  /*122c0*/  FFMA.FTZ R84, R98, c[0x0][0x2d0], -R153.reuse ;  /* 0x0000b40062547a23 */ /* 0x100fe20000010899 */
[-C--:B------:R-:W-:Y:S04]  /*122d0*/  HMMA.16816.F32.BF16 R28, R80, R86.reuse, R28 ;  /* 0x00000056501c723c */ /* 0x080fe8000004181c */
[----:B------:R-:W-:Y:S04]  /*122e0*/  MOV R98, R171 ;  /* 0x000000ab00627202 */ /* 0x000fe80000000f00 */
[C---:B------:R-:W-:Y:S04]  /*122f0*/  HMMA.16816.F32.BF16 R32, R76.reuse, R86, R32 ;  /* 0x000000564c20723c */ /* 0x040fe80000041820 */
[--C-:B-1----:R-:W-:Y:S04]  /*12300*/  FFMA.FTZ R3, R252, c[0x0][0x2d0], -R154.reuse ;  /* 0x0000b400fc037a23 */ /* 0x102fe8000001089a */
[-C--:B------:R-:W-:Y:S01]  /*12310*/  HMMA.16816.F32.BF16 R36, R76, R92.reuse, R36 ;  /* 0x0000005c4c24723c */ /* 0x080fe20000041824 */
[----:B------:R1:W4:Y:S07]  /*12320*/  MUFU.EX2 R143, R3 ;  /* 0x00000003008f7308 */ /* 0x00032e0000000800 */
[C---:B------:R-:W-:Y:S08]  /*12330*/  HMMA.16816.F32.BF16 R40, R80.reuse, R92, R40 ;  /* 0x0000005c5028723c */ /* 0x040ff00000041828 */
[-C--:B------:R-:W-:Y:S08]  /*12340*/  HMMA.16816.F32.BF16 R44, R80, R94.reuse, R44 ;  /* 0x0000005e502c723c */ /* 0x080ff0000004182c */
[C---:B------:R-:W-:Y:S01]  /*12350*/  HMMA.16816.F32.BF16 R48, R76.reuse, R94, R48 ;  /* 0x0000005e4c30723c */ /* 0x040fe20000041830 */
[----:B------:R-:W-:Y:S03]  /*12360*/  LDSM.16.MT88.4 R92, [R202+0x1800] ;  /* 0x00180000ca5c783b */ /* 0x000fe60000004200 */
[--C-:B-1----:R-:W-:Y:S04]  /*12370*/  FFMA.FTZ R3, R242, c[0x0][0x2d0], -R153.reuse ;  /* 0x0000b400f2037a23 */ /* 0x102fe80000010899 */
[-C--:B---3--:R-:W-:Y:S01]  /*12380*/  HMMA.16816.F32.BF16 R52, R76, R88.reuse, R52 ;  /* 0x000000584c34723c */ /* 0x088fe20000041834 */
[----:B------:R1:W-:Y:S07]  /*12390*/  MUFU.EX2 R185, R3 ;  /* 0x0000000300b97308 */ /* 0x0003ee0000000800 */
[C---:B------:R-:W-:Y:S08]  /*123a0*/  HMMA.16816.F32.BF16 R56, R80.reuse, R88, R56 ;  /* 0x000000585038723c */ /* 0x040ff00000041838 */
[-C--:B------:R-:W-:Y:S08]  /*123b0*/  HMMA.16816.F32.BF16 R60, R80, R90.reuse, R60 ;  /* 0x0000005a503c723c */ /* 0x080ff0000004183c */
[----:B------:R-:W-:Y:S01]  /*123c0*/  HMMA.16816.F32.BF16 R64, R76, R90, R64 ;  /* 0x0000005a4c40723c */ /* 0x000fe20000041840 */
[----:B------:R-:W-:Y:S03]  /*123d0*/  LDSM.16.MT88.4 R88, [R205+0x1800] ;  /* 0x00180000cd58783b */ /* 0x000fe60000004200 */
[----:B-1----:R-:W-:Y:S03]  /*123e0*/  FFMA.FTZ R3, R244, c[0x0][0x2d0], -R153 ;  /* 0x0000b400f4037a23 */ /* 0x002fe60000010899 */
[----:B--2---:R-:W-:Y:S01]  /*123f0*/  F2FP.BF16.PACK_AB R76, R187, R188 ;  /* 0x000000bcbb4c723e */ /* 0x004fe200000010ff */
[----:B------:R1:W2:Y:S01]  /*12400*/  MUFU.EX2 R184, R3 ;  /* 0x0000000300b87308 */ /* 0x0002a20000000800 */
[----:B----4-:R-:W-:Y:S03]  /*12410*/  F2FP.BF16.PACK_AB R77, R143, R186 ;  /* 0x000000ba8f4d723e */ /* 0x010fe600000010ff */
[--C-:B-1----:R-:W-:Y:S01]  /*12420*/  FFMA.FTZ R3, R247, c[0x0][0x2d0], -R154.reuse ;  /* 0x0000b400f7037a23 */ /* 0x102fe2000001089a */
[----:B--2---:R-:W-:Y:S05]  /*12430*/  F2FP.BF16.PACK_AB R78, R184, R185 ;  /* 0x000000b9b84e723e */ /* 0x004fea00000010ff */
[----:B------:R1:W-:Y:S02]  /*12440*/  MUFU.EX2 R182, R3 ;  /* 0x0000000300b67308 */ /* 0x0003e40000000800 */
[----:B-1----:R-:W-:Y:S08]  /*12450*/  FFMA.FTZ R3, R250, c[0x0][0x2d0], -R154 ;  /* 0x0000b400fa037a23 */ /* 0x002ff0000001089a */
[----:B------:R1:W2:Y:S02]  /*12460*/  MUFU.EX2 R183, R3 ;  /* 0x0000000300b77308 */ /* 0x0002a40000000800 */
[--C-:B-1----:R-:W-:Y:S01]  /*12470*/  FFMA.FTZ R3, R103, c[0x0][0x2d0], -R159.reuse ;  /* 0x0000b40067037a23 */ /* 0x102fe2000001089f */
[----:B--2---:R-:W-:Y:S07]  /*12480*/  F2FP.BF16.PACK_AB R79, R183, R182 ;  /* 0x000000b6b74f723e */ /* 0x004fee00000010ff */
[----:B------:R1:W-:Y:S02]  /*12490*/  MUFU.EX2 R142, R3 ;  /* 0x00000003008e7308 */ /* 0x0003e40000000800 */
[--C-:B-1----:R-:W-:Y:S08]  /*124a0*/  FFMA.FTZ R3, R102, c[0x0][0x2d0], -R159.reuse ;  /* 0x0000b40066037a23 */ /* 0x102ff0000001089f */
[----:B------:R1:W2:Y:S02]  /*124b0*/  MUFU.EX2 R181, R3 ;  /* 0x0000000300b57308 */ /* 0x0002a40000000800 */
[--C-:B-1----:R-:W-:Y:S01]  /*124c0*/  FFMA.FTZ R3, R101, c[0x0][0x2d0], -R152.reuse ;  /* 0x0000b40065037a23 */ /* 0x102fe20000010898 */
[----:B--2---:R-:W-:Y:S07]  /*124d0*/  F2FP.BF16.PACK_AB R80, R181, R142 ;  /* 0x0000008eb550723e */ /* 0x004fee00000010ff */
[----:B------:R1:W-:Y:S02]  /*124e0*/  MUFU.EX2 R140, R3 ;  /* 0x00000003008c7308 */ /* 0x0003e40000000800 */
[--C-:B-1----:R-:W-:Y:S01]  /*124f0*/  FFMA.FTZ R3, R96, c[0x0][0x2d0], -R152.reuse ;  /* 0x0000b40060037a23 */ /* 0x102fe20000010898 */
[----:B------:R-:W-:Y:S07]  /*12500*/  MOV R96, R158 ;  /* 0x0000009e00607202 */ /* 0x000fee0000000f00 */
[----:B------:R1:W2:Y:S02]  /*12510*/  MUFU.EX2 R158, R3 ;  /* 0x00000003009e7308 */ /* 0x0002a40000000800 */
[--C-:B-1----:R-:W-:Y:S01]  /*12520*/  FFMA.FTZ R3, R100, c[0x0][0x2d0], -R159.reuse ;  /* 0x0000b40064037a23 */ /* 0x102fe2000001089f */
[----:B--2---:R-:W-:Y:S01]  /*12530*/  F2FP.BF16.PACK_AB R81, R158, R140 ;  /* 0x0000008c9e51723e */ /* 0x004fe200000010ff */
[----:B------:R-:W-:Y:S06]  /*12540*/  LDSM.16.MT88.4 R100, [R201+0x2000] ;  /* 0x00200000c964783b */ /* 0x000fec0000004200 */
[----:B------:R1:W-:Y:S02]  /*12550*/  MUFU.EX2 R179, R3 ;  /* 0x0000000300b37308 */ /* 0x0003e40000000800 */
[----:B-1----:R-:W-:Y:S01]  /*12560*/  FFMA.FTZ R3, R99, c[0x0][0x2d0], -R159 ;  /* 0x0000b40063037a23 */ /* 0x002fe2000001089f */
[----:B------:R-:W-:Y:S07]  /*12570*/  MOV R99, R176 ;  /* 0x000000b000637202 */ /* 0x000fee0000000f00 */
        /* <DEDUP_REMOVED lines=10> */
[----:B------:R-:W-:Y:S02]  /*12620*/  MOV R97, R169 ;  /* 0x000000a900617202 */ /* 0x000fe40000000f00 */
[----:B--2---:R-:W-:Y:S03]  /*12630*/  F2FP.BF16.PACK_AB R83, R157, R156 ;  /* 0x0000009c9d53723e */ /* 0x004fe600000010ff */
[----:B------:R1:W2:Y:S04]  /*12640*/  MUFU.EX2 R178, R3 ;  /* 0x0000000300b27308 */ /* 0x0002a80000000800 */
[C---:B------:R-:W-:Y:S08]  /*12650*/  HMMA.16816.F32.BF16 R8, R80.reuse, R84, R8 ;  /* 0x000000545008723c */ /* 0x040ff00000041808 */
[-C--:B------:R-:W-:Y:S08]  /*12660*/  HMMA.16816.F32.BF16 R12, R80, R86.reuse, R12 ;  /* 0x00000056500c723c */ /* 0x080ff0000004180c */
[C---:B------:R-:W-:Y:S01]  /*12670*/  HMMA.16816.F32.BF16 R16, R76.reuse, R86, R16 ;  /* 0x000000564c10723c */ /* 0x040fe20000041810 */
[----:B------:R-:W3:Y:S03]  /*12680*/  LDSM.16.MT88.4 R84, [R204+0x1800] ;  /* 0x00180000cc54783b */ /* 0x000ee60000004200 */
[--C-:B-1----:R-:W-:Y:S01]  /*12690*/  FFMA.FTZ R3, R172, c[0x0][0x2d0], -R154.reuse ;  /* 0x0000b400ac037a23 */ /* 0x102fe2000001089a */
[----:B--2---:R-:W-:Y:S03]  /*126a0*/  F2FP.BF16.PACK_AB R148, R178, R176 ;  /* 0x000000b0b294723e */ /* 0x004fe600000010ff */
[-C--:B------:R-:W-:Y:S01]  /*126b0*/  HMMA.16816.F32.BF16 R20, R76, R88.reuse, R20 ;  /* 0x000000584c14723c */ /* 0x080fe20000041814 */
[----:B------:R1:W-:Y:S07]  /*126c0*/  MUFU.EX2 R172, R3 ;  /* 0x0000000300ac7308 */ /* 0x0003ee0000000800 */
[C---:B------:R-:W-:Y:S08]  /*126d0*/  HMMA.16816.F32.BF16 R24, R80.reuse, R88, R24 ;  /* 0x000000585018723c */ /* 0x040ff00000041818 */
[-C--:B------:R-:W-:Y:S08]  /*126e0*/  HMMA.16816.F32.BF16 R28, R80, R90.reuse, R28 ;  /* 0x0000005a501c723c */ /* 0x080ff0000004181c */
[C---:B------:R-:W-:Y:S04]  /*126f0*/  HMMA.16816.F32.BF16 R32, R76.reuse, R90, R32 ;  /* 0x0000005a4c20723c */ /* 0x040fe80000041820 */
[--C-:B-1----:R-:W-:Y:S01]  /*12700*/  FFMA.FTZ R3, R96, c[0x0][0x2d0], -R154.reuse ;  /* 0x0000b40060037a23 */ /* 0x102fe2000001089a */
[----:B------:R-:W-:Y:S03]  /*12710*/  MOV R96, R170 ;  /* 0x000000aa00607202 */ /* 0x000fe60000000f00 */
[-C--:B------:R-:W-:Y:S01]  /*12720*/  HMMA.16816.F32.BF16 R36, R76, R92.reuse, R36 ;  /* 0x0000005c4c24723c */ /* 0x080fe20000041824 */
[----:B------:R1:W2:Y:S07]  /*12730*/  MUFU.EX2 R171, R3 ;  /* 0x0000000300ab7308 */ /* 0x0002ae0000000800 */
[C---:B------:R-:W-:Y:S08]  /*12740*/  HMMA.16816.F32.BF16 R40, R80.reuse, R92, R40 ;  /* 0x0000005c5028723c */ /* 0x040ff00000041828 */
[-C--:B------:R-:W-:Y:S08]  /*12750*/  HMMA.16816.F32.BF16 R44, R80, R94.reuse, R44 ;  /* 0x0000005e502c723c */ /* 0x080ff0000004182c */
[C---:B------:R-:W-:Y:S04]  /*12760*/  HMMA.16816.F32.BF16 R48, R76.reuse, R94, R48 ;  /* 0x0000005e4c30723c */ /* 0x040fe80000041830 */
[--C-:B-1----:R-:W-:Y:S01]  /*12770*/  FFMA.FTZ R3, R164, c[0x0][0x2d0], -R153.reuse ;  /* 0x0000b400a4037a23 */ /* 0x102fe20000010899 */
[----:B--2---:R-:W-:Y:S03]  /*12780*/  F2FP.BF16.PACK_AB R149, R171, R172 ;  /* 0x000000acab95723e */ /* 0x004fe600000010ff */
[----:B------:R1:W-:Y:S01]  /*12790*/  MUFU.EX2 R170, R3 ;  /* 0x0000000300aa7308 */ /* 0x0003e20000000800 */
[-C--:B---3--:R-:W-:Y:S08]  /*127a0*/  HMMA.16816.F32.BF16 R52, R76, R84.reuse, R52 ;  /* 0x000000544c34723c */ /* 0x088ff00000041834 */
[C---:B------:R-:W-:Y:S07]  /*127b0*/  HMMA.16816.F32.BF16 R56, R80.reuse, R84, R56 ;  /* 0x000000545038723c */ /* 0x040fee0000041838 */
[----:B------:R-:W-:Y:S01]  /*127c0*/  MOV R84, R69 ;  /* 0x0000004500547202 */ /* 0x000fe20000000f00 */
[-C--:B------:R-:W-:Y:S04]  /*127d0*/  HMMA.16816.F32.BF16 R60, R80, R86.reuse, R60 ;  /* 0x00000056503c723c */ /* 0x080fe8000004183c */
[----:B------:R-:W-:Y:S01]  /*127e0*/  MOV R85, R68 ;  /* 0x0000004400557202 */ /* 0x000fe20000000f00 */
[----:B-1----:R-:W-:Y:S03]  /*127f0*/  FFMA.FTZ R3, R163, c[0x0][0x2d0], -R153 ;  /* 0x0000b400a3037a23 */ /* 0x002fe60000010899 */
[----:B------:R-:W-:Y:S01]  /*12800*/  HMMA.16816.F32.BF16 R64, R76, R86, R64 ;  /* 0x000000564c40723c */ /* 0x000fe20000041840 */
[----:B------:R1:W2:Y:S06]  /*12810*/  MUFU.EX2 R169, R3 ;  /* 0x0000000300a97308 */ /* 0x0002ac0000000800 */
[----:B------:R-:W-:Y:S01]  /*12820*/  MOV R86, R2 ;  /* 0x0000000200567202 */ /* 0x000fe20000000f00 */
[--C-:B-1----:R-:W-:Y:S01]  /*12830*/  FFMA.FTZ R3, R162, c[0x0][0x2d0], -R154.reuse ;  /* 0x0000b400a2037a23 */ /* 0x102fe2000001089a */
[----:B--2---:R-:W-:Y:S03]  /*12840*/  F2FP.BF16.PACK_AB R150, R169, R170 ;  /* 0x000000aaa996723e */ /* 0x004fe600000010ff */
[----:B------:R1:W-:Y:S02]  /*12850*/  MUFU.EX2 R164, R3 ;  /* 0x0000000300a47308 */ /* 0x0003e40000000800 */
[----:B-1----:R-:W-:Y:S08]  /*12860*/  FFMA.FTZ R3, R161, c[0x0][0x2d0], -R154 ;  /* 0x0000b400a1037a23 */ /* 0x002ff0000001089a */
[----:B------:R1:W2:Y:S02]  /*12870*/  MUFU.EX2 R163, R3 ;  /* 0x0000000300a37308 */ /* 0x0002a40000000800 */
[----:B-1----:R-:W-:Y:S01]  /*12880*/  FFMA.FTZ R3, R99, c[0x0][0x2d0], -R159 ;  /* 0x0000b40063037a23 */ /* 0x002fe2000001089f */
[----:B--2---:R-:W-:Y:S07]  /*12890*/  F2FP.BF16.PACK_AB R151, R163, R164 ;  /* 0x000000a4a397723e */ /* 0x004fee00000010ff */
[----:B------:R1:W-:Y:S01]  /*128a0*/  MUFU.EX2 R162, R3 ;  /* 0x0000000300a27308 */ /* 0x0003e20000000800 */
[-C--:B------:R-:W-:Y:S07]  /*128b0*/  HMMA.16816.F32.BF16 R92, R148, R100.reuse, R4 ;  /* 0x00000064945c723c */ /* 0x080fee0000041804 */
[----:B------:R-:W-:Y:S02]  /*128c0*/  FFMA.FTZ R5, R72, R114, R234 ;  /* 0x0000007248057223 */ /* 0x000fe400000100ea */
[----:B------:R-:W-:Y:S03]  /*128d0*/  FFMA.FTZ R4, R71, R113, R228 ;  /* 0x0000007147047223 */ /* 0x000fe600000100e4 */
[----:B------:R-:W-:Y:S02]  /*128e0*/  FADD.FTZ R5, R235, R5 ;  /* 0x00000005eb057221 */ /* 0x000fe40000010000 */
[----:B------:R-:W-:Y:S02]  /*128f0*/  FADD.FTZ R4, R229, R4 ;  /* 0x00000004e5047221 */ /* 0x000fe40000010000 */
[--C-:B-1----:R-:W-:Y:S04]  /*12900*/  FFMA.FTZ R3, R98, c[0x0][0x2d0], -R159.reuse ;  /* 0x0000b40062037a23 */ /* 0x102fe8000001089f */
        /* <DEDUP_REMOVED lines=12> */
[----:B--2---:R-:W-:Y:S01]  /*129d0*/  F2FP.BF16.PACK_AB R146, R159, R160 ;  /* 0x000000a09f92723e */ /* 0x004fe200000010ff */
[----:B------:R-:W-:Y:S06]  /*129e0*/  FFMA.FTZ R152, R75, c[0x0][0x2d0], -R152 ;  /* 0x0000b4004b987a23 */ /* 0x000fec0000010898 */
[----:B------:R1:W-:Y:S10]  /*129f0*/  MUFU.EX2 R153, R3 ;  /* 0x0000000300997308 */ /* 0x0003f40000000800 */
[----:B------:R-:W2:Y:S01]  /*12a00*/  MUFU.EX2 R74, R152 ;  /* 0x00000098004a7308 */ /* 0x000ea20000000800 */
[----:B-1----:R-:W-:Y:S04]  /*12a10*/  FFMA.FTZ R3, R73, R115, R238 ;  /* 0x0000007349037223 */ /* 0x002fe800000100ee */
[----:B------:R-:W-:Y:S04]  /*12a20*/  FADD.FTZ R3, R240, R3 ;  /* 0x00000003f0037221 */ /* 0x000fe80000010000 */
[----:B------:R-:W-:Y:S01]  /*12a30*/  FADD.FTZ R3, R239, R3 ;  /* 0x00000003ef037221 */ /* 0x000fe20000010000 */
[----:B--2---:R-:W-:Y:S07]  /*12a40*/  F2FP.BF16.PACK_AB R147, R74, R153 ;  /* 0x000000994a93723e */ /* 0x004fee00000010ff */
[C---:B------:R-:W-:Y:S07]  /*12a50*/  HMMA.16816.F32.BF16 R88, R144.reuse, R100, R8 ;  /* 0x000000649058723c */ /* 0x040fee0000041808 */
[----:B------:R-:W-:Y:S01]  /*12a60*/  FADD.FTZ R9, R236, R5 ;  /* 0x00000005ec097221 */ /* 0x000fe20000010000 */
[-C--:B------:R-:W-:Y:S04]  /*12a70*/  HMMA.16816.F32.BF16 R96, R144, R102.reuse, R12 ;  /* 0x000000669060723c */ /* 0x080fe8000004180c */
[----:B------:R-:W-:Y:S02]  /*12a80*/  FADD.FTZ R11, R232, R4 ;  /* 0x00000004e80b7221 */ /* 0x000fe40000010000 */
[----:B------:R-:W-:Y:S01]  /*12a90*/  FADD.FTZ R10, R175, R0 ;  /* 0x00000000af0a7221 */ /* 0x000fe20000010000 */
[----:B------:R-:W1:Y:S01]  /*12aa0*/  LDSM.16.MT88.4 R4, [R204+0x2000] ;  /* 0x00200000cc04783b */ /* 0x000e620000004200 */
        /* <DEDUP_REMOVED lines=77> */
[----:B------:R-:W-:Y:S01]  /*12f80*/  STL [R1], R5 ;  /* 0x0000000501007387 */ /* 0x000fe20000100800 */
        /* <DEDUP_REMOVED lines=9> */
.L_x_313:
[----:B------:R-:W-:Y:S05]  /*13020*/  BRA.DIV ~URZ, `(.L_x_315) ;  /* 0x00004d827f007947 */ /* 0x000fea000b800000 */
[----:B------:R-:W3:Y:S04]  /*13030*/  LDL.LU R11, [R1] ;  /* 0x00000000010b7983 */ /* 0x000ee80000300800 */
[----:B------:R-:W4:Y:S04]  /*13040*/  LDL.LU R8, [R1+0x4] ;  /* 0x0000040001087983 */ /* 0x000f280000300800 */
[----:B-1----:R-:W5:Y:S04]  /*13050*/  LDL.LU R4, [R1+0x8] ;  /* 0x0000080001047983 */ /* 0x002f680000300800 */
[----:B--2---:R-:W2:Y:S04]  /*13060*/  LDL.LU R10, [R1+0xc] ;  /* 0x00000c00010a7983 */ /* 0x004ea80000300800 */
[----:B---3--:R-:W1:Y:S04]  /*13070*/  SHFL.BFLY PT, R3, R11, 0x2, 0x1f ;  /* 0x0c401f000b037f89 */ /* 0x008e6800000e0000 */
[----:B----4-:R-:W3:Y:S04]  /*13080*/  SHFL.BFLY PT, R0, R8, 0x2, 0x1f ;  /* 0x0c401f0008007f89 */ /* 0x010ee800000e0000 */
[----:B-----5:R-:W4:Y:S04]  /*13090*/  SHFL.BFLY PT, R6, R4, 0x2, 0x1f ;  /* 0x0c401f0004067f89 */ /* 0x020f2800000e0000 */
[----:B--2---:R-:W2:Y:S01]  /*130a0*/  SHFL.BFLY PT, R7, R10, 0x2, 0x1f ;  /* 0x0c401f000a077f89 */ /* 0x004ea200000e0000 */
[----:B-1----:R-:W-:-:S02]  /*130b0*/  FADD.FTZ R3, R3, R11 ;  /* 0x0000000b03037221 */ /* 0x002fc40000010000 */
[----:B---3--:R-:W-:Y:S02]  /*130c0*/  FADD.FTZ R0, R0, R8 ;  /* 0x0000000800007221 */ /* 0x008fe40000010000 */
[----:B----4-:R-:W-:-:S03]  /*130d0*/  FADD.FTZ R6, R6, R4 ;  /* 0x0000000406067221 */ /* 0x010fc60000010000 */
[----:B------:R-:W1:Y:S01]  /*130e0*/  SHFL.BFLY PT, R5, R0, 0x1, 0x1f ;  /* 0x0c201f0000057f89 */ /* 0x000e6200000e0000 */
[----:B--2---:R-:W-:-:S03]  /*130f0*/  FADD.FTZ R7, R7, R10 ;  /* 0x0000000a07077221 */ /* 0x004fc60000010000 */
[----:B------:R-:W2:Y:S04]  /*13100*/  SHFL.BFLY PT, R4, R3, 0x1, 0x1f ;  /* 0x0c201f0003047f89 */ /* 0x000ea800000e0000 */
[----:B------:R-:W3:Y:S04]  /*13110*/  SHFL.BFLY PT, R8, R6, 0x1, 0x1f ;  /* 0x0c201f0006087f89 */ /* 0x000ee800000e0000 */
[----:B------:R4:W4:Y:S01]  /*13120*/  SHFL.BFLY PT, R9, R7, 0x1, 0x1f ;  /* 0x0c201f0007097f89 */ /* 0x00092200000e0000 */
[----:B-1----:R-:W-:Y:S02]  /*13130*/  FADD.FTZ R5, R0, R5 ;  /* 0x0000000500057221 */ /* 0x002fe40000010000 */
[----:B--2---:R-:W-:-:S02]  /*13140*/  FADD.FTZ R3, R3, R4 ;  /* 0x0000000403037221 */ /* 0x004fc40000010000 */
[----:B---3--:R-:W-:-:S03]  /*13150*/  FADD.FTZ R6, R6, R8 ;  /* 0x0000000806067221 */ /* 0x008fc60000010000 */
.L_x_397:
[----:B------:R-:W-:Y:S01]  /*13160*/  FSETP.NE.FTZ.AND P3, PT, R3, RZ, PT ;  /* 0x000000ff0300720b */ /* 0x000fe20003f75000 */
[----:B----4-:R-:W-:Y:S01]  /*13170*/  FADD.FTZ R7, R9, R7 ;  /* 0x0000000709077221 */ /* 0x010fe20000010000 */
[----:B------:R-:W-:Y:S02]  /*13180*/  MOV R0, RZ ;  /* 0x000000ff00007202 */ /* 0x000fe40000000f00 */
[----:B------:R-:W-:Y:S02]  /*13190*/  FSETP.NE.FTZ.AND P1, PT, R6, RZ, PT ;  /* 0x000000ff0600720b */ /* 0x000fe40003f35000 */
[----:B------:R-:W-:Y:S02]  /*131a0*/  FSETP.NE.FTZ.AND P2, PT, R5, RZ, PT ;  /* 0x000000ff0500720b */ /* 0x000fe40003f55000 */
[----:B------:R-:W-:Y:S02]  /*131b0*/  MOV R4, RZ ;  /* 0x000000ff00047202 */ /* 0x000fe40000000f00 */
[----:B------:R-:W-:-:S02]  /*131c0*/  FSETP.NE.FTZ.AND P0, PT, R7, RZ, PT ;  /* 0x000000ff0700720b */ /* 0x000fc40003f15000 */
[----:B------:R-:W-:Y:S01]  /*131d0*/  MOV R32, 0xff800000 ;  /* 0xff80000000207802 */ /* 0x000fe20000000f00 */
[----:B------:R-:W1:Y:S01]  /*131e0*/  @P3 MUFU.RCP R0, R3 ;  /* 0x0000000300003308 */ /* 0x000e620000001000 */
[----:B------:R-:W-:Y:S02]  /*131f0*/  MOV R31, 0xff800000 ;  /* 0xff800000001f7802 */ /* 0x000fe40000000f00 */
[----:B------:R-:W-:Y:S02]  /*13200*/  MOV R30, 0xff800000 ;  /* 0xff800000001e7802 */ /* 0x000fe40000000f00 */
[----:B------:R-:W-:-:S03]  /*13210*/  MOV R27, 0xff800000 ;  /* 0xff800000001b7802 */ /* 0x000fc60000000f00 */
[----:B------:R2:W-:Y:S01]  /*13220*/  @P3 MUFU.LG2 R10, R3 ;  /* 0x00000003000a3308 */ /* 0x0005e20000000c00 */
[----:B-1----:R-:W-:-:S07]  /*13230*/  FMUL.FTZ R74, R0, R92 ;  /* 0x0000005c004a7220 */ /* 0x002fce0000410000 */
[----:B------:R-:W1:Y:S01]  /*13240*/  @P2 MUFU.RCP R4, R5 ;  /* 0x0000000500042308 */ /* 0x000e620000001000 */
[C---:B------:R-:W-:Y:S02]  /*13250*/  FMUL.FTZ R75, R0.reuse, R93 ;  /* 0x0000005d004b7220 */ /* 0x040fe40000410000 */
[C---:B------:R-:W-:Y:S02]  /*13260*/  FMUL.FTZ R76, R0.reuse, R100 ;  /* 0x00000064004c7220 */ /* 0x040fe40000410000 */
[C---:B------:R-:W-:Y:S01]  /*13270*/  FMUL.FTZ R77, R0.reuse, R101 ;  /* 0x00000065004d7220 */ /* 0x040fe20000410000 */
[----:B--2---:R-:W-:Y:S01]  /*13280*/  MOV R3, RZ ;  /* 0x000000ff00037202 */ /* 0x004fe20000000f00 */
[C---:B------:R-:W-:Y:S01]  /*13290*/  FMUL.FTZ R78, R0.reuse, R104 ;  /* 0x00000068004e7220 */ /* 0x040fe20000410000 */
[----:B------:R2:W-:Y:S01]  /*132a0*/  @P2 MUFU.LG2 R9, R5 ;  /* 0x0000000500092308 */ /* 0x0005e20000000c00 */
[C---:B------:R-:W-:Y:S02]  /*132b0*/  FMUL.FTZ R79, R0.reuse, R105 ;  /* 0x00000069004f7220 */ /* 0x040fe40000410000 */
[----:B------:R-:W-:-:S02]  /*132c0*/  FMUL.FTZ R82, R0, R116 ;  /* 0x0000007400527220 */ /* 0x000fc40000410000 */
[C---:B------:R-:W-:Y:S02]  /*132d0*/  FMUL.FTZ R83, R0.reuse, R117 ;  /* 0x0000007500537220 */ /* 0x040fe40000410000 */
[C---:B------:R-:W-:Y:S01]  /*132e0*/  FMUL.FTZ R66, R0.reuse, R120 ;  /* 0x0000007800427220 */ /* 0x040fe20000410000 */
[----:B------:R-:W3:Y:S01]  /*132f0*/  @P1 MUFU.RCP R3, R6 ;  /* 0x0000000600031308 */ /* 0x000ee20000001000 */
[C---:B------:R-:W-:Y:S02]  /*13300*/  FMUL.FTZ R67, R0.reuse, R121 ;  /* 0x0000007900437220 */ /* 0x040fe40000410000 */
[C---:B------:R-:W-:Y:S02]  /*13310*/  FMUL.FTZ R86, R0.reuse, R132 ;  /* 0x0000008400567220 */ /* 0x040fe40000410000 */
[C---:B------:R-:W-:Y:S02]  /*13320*/  FMUL.FTZ R87, R0.reuse, R133 ;  /* 0x0000008500577220 */ /* 0x040fe40000410000 */
[C---:B------:R-:W-:Y:S01]  /*13330*/  FMUL.FTZ R84, R0.reuse, R136 ;  /* 0x0000008800547220 */ /* 0x040fe20000410000 */
[----:B--2---:R-:W-:Y:S01]  /*13340*/  @P2 MOV R5, 0x3f317218 ;  /* 0x3f31721800052802 */ /* 0x004fe20000000f00 */
[----:B------:R-:W-:-:S02]  /*13350*/  FMUL.FTZ R85, R0, R137 ;  /* 0x0000008900557220 */ /* 0x000fc40000410000 */
[C---:B------:R-:W-:Y:S02]  /*13360*/  FMUL.FTZ R64, R0.reuse, R148 ;  /* 0x0000009400407220 */ /* 0x040fe40000410000 */
[----:B------:R-:W-:Y:S02]  /*13370*/  FMUL.FTZ R65, R0, R149 ;  /* 0x0000009500417220 */ /* 0x000fe40000410000 */
[----:B------:R2:W4:Y:S01]  /*13380*/  @P1 MUFU.LG2 R0, R6 ;  /* 0x0000000600001308 */ /* 0x0005220000000c00 */
[C---:B-1----:R-:W-:Y:S02]  /*13390*/  FMUL.FTZ R100, R4.reuse, R106 ;  /* 0x0000006a04647220 */ /* 0x042fe40000410000 */
[----:B------:R-:W-:Y:S02]  /*133a0*/  FMUL.FTZ R101, R4, R107 ;  /* 0x0000006b04657220 */ /* 0x000fe40000410000 */
[C---:B---3--:R-:W-:Y:S02]  /*133b0*/  FMUL.FTZ R52, R3.reuse, R88 ;  /* 0x0000005803347220 */ /* 0x048fe40000410000 */
[----:B------:R-:W-:-:S02]  /*133c0*/  FMUL.FTZ R53, R3, R89 ;  /* 0x0000005903357220 */ /* 0x000fc40000410000 */
[C---:B------:R-:W-:Y:S02]  /*133d0*/  FMUL.FTZ R40, R3.reuse, R96 ;  /* 0x0000006003287220 */ /* 0x040fe40000410000 */
[C---:B------:R-:W-:Y:S02]  /*133e0*/  FMUL.FTZ R41, R3.reuse, R97 ;  /* 0x0000006103297220 */ /* 0x040fe40000410000 */
[C---:B------:R-:W-:Y:S02]  /*133f0*/  FMUL.FTZ R42, R3.reuse, R108 ;  /* 0x0000006c032a7220 */ /* 0x040fe40000410000 */
[C---:B------:R-:W-:Y:S01]  /*13400*/  FMUL.FTZ R43, R3.reuse, R109 ;  /* 0x0000006d032b7220 */ /* 0x040fe20000410000 */
[----:B--2---:R-:W-:Y:S01]  /*13410*/  @P3 MOV R6, 0x3f317218 ;  /* 0x3f31721800063802 */ /* 0x004fe20000000f00 */
[----:B----4-:R-:W-:Y:S01]  /*13420*/  @P1 FMUL.FTZ R8, R0, 0.69314718246459960938 ;  /* 0x3f31721800081820 */ /* 0x010fe20000410000 */
[----:B------:R-:W-:Y:S01]  /*13430*/  MOV R0, RZ ;  /* 0x000000ff00007202 */ /* 0x000fe20000000f00 */
[----:B------:R-:W-:-:S02]  /*13440*/  FMUL.FTZ R44, R3, R112 ;  /* 0x00000070032c7220 */ /* 0x000fc40000410000 */
[C---:B------:R-:W-:Y:S02]  /*13450*/  FMUL.FTZ R45, R3.reuse, R113 ;  /* 0x00000071032d7220 */ /* 0x040fe40000410000 */
[C---:B------:R-:W-:Y:S01]  /*13460*/  FMUL.FTZ R58, R3.reuse, R124 ;  /* 0x0000007c033a7220 */ /* 0x040fe20000410000 */
[----:B------:R-:W-:Y:S01]  /*13470*/  @P0 MUFU.RCP R0, R7 ;  /* 0x0000000700000308 */ /* 0x000fe20000001000 */
[C---:B------:R-:W-:Y:S02]  /*13480*/  FMUL.FTZ R59, R3.reuse, R125 ;  /* 0x0000007d033b7220 */ /* 0x040fe40000410000 */
[C---:B------:R-:W-:Y:S02]  /*13490*/  FMUL.FTZ R54, R3.reuse, R128 ;  /* 0x0000008003367220 */ /* 0x040fe40000410000 */
[C---:B------:R-:W-:Y:S02]  /*134a0*/  FMUL.FTZ R55, R3.reuse, R129 ;  /* 0x0000008103377220 */ /* 0x040fe40000410000 */
[----:B------:R-:W-:-:S02]  /*134b0*/  FMUL.FTZ R46, R3, R140 ;  /* 0x0000008c032e7220 */ /* 0x000fc40000410000 */
[C---:B------:R-:W-:Y:S02]  /*134c0*/  FMUL.FTZ R47, R3.reuse, R141 ;  /* 0x0000008d032f7220 */ /* 0x040fe40000410000 */
[C---:B------:R-:W-:Y:S02]  /*134d0*/  FMUL.FTZ R34, R3.reuse, R144 ;  /* 0x0000009003227220 */ /* 0x040fe40000410000 */
[----:B------:R-:W-:Y:S02]  /*134e0*/  FMUL.FTZ R35, R3, R145 ;  /* 0x0000009103237220 */ /* 0x000fe40000410000 */
[C---:B------:R-:W-:Y:S01]  /*134f0*/  FMUL.FTZ R94, R4.reuse, R94 ;  /* 0x0000005e045e7220 */ /* 0x040fe20000410000 */
[----:B------:R-:W1:Y:S01]  /*13500*/  @P0 MUFU.LG2 R3, R7 ;  /* 0x0000000700030308 */ /* 0x000e620000000c00 */
        /* <DEDUP_REMOVED lines=12> */
[----:B------:R-:W-:Y:S01]  /*135d0*/  FMUL.FTZ R73, R4, R151 ;  /* 0x0000009704497220 */ /* 0x000fe20000410000 */
[----:B------:R-:W-:Y:S01]  /*135e0*/  @P1 MOV R4, 0x3f317218 ;  /* 0x3f31721800041802 */ /* 0x000fe20000000f00 */
[----:B------:R-:W-:-:S02]  /*135f0*/  @P2 FMUL.FTZ R9, R9, 0.69314718246459960938 ;  /* 0x3f31721809092820 */ /* 0x000fc40000410000 */
[----:B------:R-:W-:Y:S02]  /*13600*/  @P2 FMUL.FTZ R5, R5, c[0x0][0x2d0] ;  /* 0x0000b40005052a20 */ /* 0x000fe40000410000 */
[----:B------:R-:W-:Y:S02]  /*13610*/  @P1 FMUL.FTZ R4, R4, c[0x0][0x2d0] ;  /* 0x0000b40004041a20 */ /* 0x000fe40000410000 */
[----:B------:R-:W-:Y:S02]  /*13620*/  @P3 FMUL.FTZ R10, R10, 0.69314718246459960938 ;  /* 0x3f3172180a0a3820 */ /* 0x000fe40000410000 */
[----:B------:R-:W-:Y:S01]  /*13630*/  @P1 FFMA.FTZ R32, R4, R68, R8 ;  /* 0x0000004404201223 */ /* 0x000fe20000010008 */
[----:B------:R-:W-:Y:S01]  /*13640*/  @P0 MOV R4, 0x3f317218 ;  /* 0x3f31721800040802 */ /* 0x000fe20000000f00 */
[----:B------:R-:W-:Y:S02]  /*13650*/  @P3 FMUL.FTZ R6, R6, c[0x0][0x2d0] ;  /* 0x0000b40006063a20 */ /* 0x000fe40000410000 */
[----:B------:R-:W-:Y:S01]  /*13660*/  @P2 FFMA.FTZ R31, R5, R69, R9 ;  /* 0x00000045051f2223 */ /* 0x000fe20000010009 */
[----:B------:R-:W-:Y:S01]  /*13670*/  MOV R5, 0x1 ;  /* 0x0000000100057802 */ /* 0x000fe20000000f00 */
[----:B-1----:R-:W-:-:S02]  /*13680*/  @P0 FMUL.FTZ R3, R3, 0.69314718246459960938 ;  /* 0x3f31721803030820 */ /* 0x002fc40000410000 */
[----:B------:R-:W-:Y:S02]  /*13690*/  @P0 FMUL.FTZ R4, R4, c[0x0][0x2d0] ;  /* 0x0000b40004040a20 */ /* 0x000fe40000410000 */
[----:B------:R-:W-:Y:S02]  /*136a0*/  @P3 FFMA.FTZ R30, R6, R70, R10 ;  /* 0x00000046061e3223 */ /* 0x000fe4000001000a */
        /* <DEDUP_REMOVED lines=18> */
.L_x_254:
[----:B------:R2:W5:Y:S01]  /*137d0*/  LDL R6, [R1+0x30] ;  /* 0x0000300001067983 */ /* 0x0005620000100800 */
[----:B------:R-:W-:Y:S03]  /*137e0*/  BSSY B0, `(.L_x_316) ;  /* 0x0000012000007945 */ /* 0x000fe60003800000 */
[----:B------:R-:W3:Y:S02]  /*137f0*/  S2R R17, SR_TID.X ;  /* 0x0000000000117919 */ /* 0x000ee40000002100 */
[----:B---3--:R-:W-:-:S13]  /*13800*/  LOP3.LUT P0, RZ, R17, 0x7f, RZ, 0xc0, !PT ;  /* 0x0000007f11ff7812 */ /* 0x008fda000780c0ff */
[----:B------:R-:W-:Y:S05]  /*13810*/  @P0 BRA `(.L_x_317) ;  /* 0x000000e000000947 */ /* 0x000fea0003800000 */
[----:B--2---:R-:W2:Y:S01]  /*13820*/  S2R R4, SR_LANEID ;  /* 0x0000000000047919 */ /* 0x004ea20000000000 */
[----:B------:R-:W-:Y:S01]  /*13830*/  VOTEU.ANY UR4, UPT, PT ;  /* 0x0000000000047886 */ /* 0x000fe200038e0100 */
[----:B------:R-:W-:Y:S01]  /*13840*/  IMAD.MOV.U32 R5, RZ, RZ, c[0x0][0x564] ;  /* 0x00015900ff057624 */ /* 0x000fe200078e00ff */
[----:B-1----:R-:W2:Y:S08]  /*13850*/  FLO.U32 R3, UR4 ;  /* 0x0000000400037d00 */ /* 0x002eb000080e0000 */
        /* <DEDUP_REMOVED lines=10> */
.L_x_317:
[----:B--2---:R-:W-:Y:S05]  /*13900*/  BSYNC B0 ;  /* 0x0000000000007941 */ /* 0x004fea0003800000 */
.L_x_316:
[----:B------:R-:W2:Y:S01]  /*13910*/  LDL R18, [R1+0x10] ;  /* 0x0000100001127983 */ /* 0x000ea20000100800 */
[----:B------:R-:W-:Y:S01]  /*13920*/  SHF.R.S32.HI R14, RZ, 0x1f, R17 ;  /* 0x0000001fff0e7819 */ /* 0x000fe20000011411 */
[----:B------:R-:W-:Y:S01]  /*13930*/  BSSY B1, `(.L_x_318) ;  /* 0x00002d9000017945 */ /* 0x000fe20003800000 */
[----:B------:R-:W-:Y:S01]  /*13940*/  PRMT R0, R0, 0x9910, RZ ;  /* 0x0000991000007816 */ /* 0x000fe200000000ff */
[----:B-----5:R-:W-:Y:S01]  /*13950*/  IMAD.MOV.U32 R49, RZ, RZ, R6 ;  /* 0x000000ffff317224 */ /* 0x020fe200078e0006 */
[----:B-1----:R-:W-:Y:S02]  /*13960*/  LEA.HI R3, R14, R17, RZ, 0x3 ;  /* 0x000000110e037211 */ /* 0x002fe400078f18ff */
[----:B------:R-:W-:Y:S02]  /*13970*/  ISETP.NE.AND P0, PT, R0, RZ, PT ;  /* 0x000000ff0000720c */ /* 0x000fe40003f05270 */
[----:B------:R-:W-:Y:S02]  /*13980*/  LOP3.LUT R2, R3, 0xfffffff8, RZ, 0xc0, !PT ;  /* 0xfffffff803027812 */ /* 0x000fe400078ec0ff */
[----:B------:R-:W-:-:S03]  /*13990*/  SHF.R.S32.HI R48, RZ, 0x3, R3 ;  /* 0x00000003ff307819 */ /* 0x000fc60000011403 */
[----:B------:R-:W-:-:S04]  /*139a0*/  IMAD.IADD R2, R17, 0x1, -R2 ;  /* 0x0000000111027824 */ /* 0x000fc800078e0a02 */
[C---:B------:R-:W-:Y:S02]  /*139b0*/  IMAD.SHL.U32 R0, R2.reuse, 0x8, RZ ;  /* 0x0000000802007824 */ /* 0x040fe400078e00ff */
[----:B------:R-:W-:-:S03]  /*139c0*/  IMAD R28, R2, 0x10, R48 ;  /* 0x00000010021c7824 */ /* 0x000fc600078e0230 */
[----:B------:R-:W-:Y:S02]  /*139d0*/  SHF.R.S32.HI R80, RZ, 0x1f, R0 ;  /* 0x0000001fff507819 */ /* 0x000fe40000011400 */
[----:B--2---:R-:W-:Y:S01]  /*139e0*/  SHF.R.S32.HI R11, RZ, 0x1f, R18 ;  /* 0x0000001fff0b7819 */ /* 0x004fe20000011412 */
[----:B------:R-:W-:Y:S05]  /*139f0*/  @!P0 BRA `(.L_x_319) ;  /* 0x0000215000008947 */ /* 0x000fea0003800000 */
[----:B------:R-:W2:Y:S04]  /*13a00*/  LDL R7, [R1+0x50] ;  /* 0x0000500001077983 */ /* 0x000ea80000100800 */
[----:B------:R-:W3:Y:S04]  /*13a10*/  LDL R15, [R1+0x58] ;  /* 0x00005800010f7983 */ /* 0x000ee80000100800 */
[----:B------:R-:W4:Y:S04]  /*13a20*/  LDL R13, [R1+0x60] ;  /* 0x00006000010d7983 */ /* 0x000f280000100800 */
[----:B------:R-:W3:Y:S04]  /*13a30*/  LDL R12, [R1+0x64] ;  /* 0x00006400010c7983 */ /* 0x000ee80000100800 */
[----:B------:R-:W1:Y:S01]  /*13a40*/  S2R R4, SR_TID.X ;  /* 0x0000000000047919 */ /* 0x000e620000002100 */
[----:B------:R-:W-:Y:S01]  /*13a50*/  LEA.HI R10, R14, R17, RZ, 0x2 ;  /* 0x000000110e0a7211 */ /* 0x000fe200078f10ff */
[----:B------:R-:W-:Y:S01]  /*13a60*/  WARPSYNC 0xffffffff ;  /* 0xffffffff00007948 */ /* 0x000fe20003800000 */
[----:B-1----:R-:W-:-:S04]  /*13a70*/  SHF.R.S32.HI R5, RZ, 0x1f, R4 ;  /* 0x0000001fff057819 */ /* 0x002fc80000011404 */
[----:B------:R-:W-:Y:S02]  /*13a80*/  LEA.HI R5, R5, R4, RZ, 0x2 ;  /* 0x0000000405057211 */ /* 0x000fe400078f10ff */
[----:B------:R-:W-:Y:S02]  /*13a90*/  SHF.R.S32.HI R4, RZ, 0x1f, R10 ;  /* 0x0000001fff047819 */ /* 0x000fe4000001140a */
[----:B------:R-:W-:-:S04]  /*13aa0*/  SHF.R.S32.HI R5, RZ, 0x2, R5 ;  /* 0x00000002ff057819 */ /* 0x000fc80000011405 */
[----:B------:R-:W-:-:S04]  /*13ab0*/  LEA.HI R4, R4, R5, RZ, 0x3 ;  /* 0x0000000504047211 */ /* 0x000fc800078f18ff */
[----:B------:R-:W-:-:S05]  /*13ac0*/  LOP3.LUT R4, R4, 0xfffffff8, RZ, 0xc0, !PT ;  /* 0xfffffff804047812 */ /* 0x000fca00078ec0ff */
[----:B------:R-:W-:Y:S02]  /*13ad0*/  IMAD.IADD R4, R5, 0x1, -R4 ;  /* 0x0000000105047824 */ /* 0x000fe400078e0a04 */
[----:B------:R-:W-:-:S03]  /*13ae0*/  IMAD.MOV.U32 R9, RZ, RZ, -0x10 ;  /* 0xfffffff0ff097424 */ /* 0x000fc600078e00ff */
[----:B------:R-:W-:Y:S01]  /*13af0*/  LOP3.LUT R2, R4, 0x1, RZ, 0xc0, !PT ;  /* 0x0000000104027812 */ /* 0x000fe200078ec0ff */
[----:B------:R-:W-:Y:S03]  /*13b00*/  BAR.SYNC.DEFER_BLOCKING 0x1, 0x80 ;  /* 0x0042000000007b1d */ /* 0x000fe60000010000 */
[----:B------:R-:W-:Y:S02]  /*13b10*/  ISETP.NE.U32.AND P0, PT, R2, 0x1, PT ;  /* 0x000000010200780c */ /* 0x000fe40003f05070 */
[----:B------:R-:W-:Y:S02]  /*13b20*/  F2FP.BF16.PACK_AB R3, R75, R74 ;  /* 0x0000004a4b03723e */ /* 0x000fe400000010ff */
[----:B------:R-:W-:Y:S02]  /*13b30*/  SEL R9, R9, 0x10, !P0 ;  /* 0x0000001009097807 */ /* 0x000fe40004000000 */
[----:B------:R-:W-:-:S02]  /*13b40*/  F2FP.BF16.PACK_AB R6, R95, R94 ;  /* 0x0000005e5f06723e */ /* 0x000fc400000010ff */
[----:B------:R-:W-:Y:S01]  /*13b50*/  F2FP.BF16.PACK_AB R5, R77, R76 ;  /* 0x0000004c4d05723e */ /* 0x000fe200000010ff */
[----:B------:R-:W-:Y:S01]  /*13b60*/  IMAD.MOV.U32 R8, RZ, RZ, 0x20 ;  /* 0x00000020ff087424 */ /* 0x000fe200078e00ff */
[----:B------:R-:W-:Y:S02]  /*13b70*/  LOP3.LUT P0, RZ, R4, 0x2, RZ, 0xc0, !PT ;  /* 0x0000000204ff7812 */ /* 0x000fe4000780c0ff */
[----:B------:R-:W-:Y:S02]  /*13b80*/  F2FP.BF16.PACK_AB R4, R39, R38 ;  /* 0x000000262704723e */ /* 0x000fe400000010ff */
[----:B------:R-:W-:Y:S02]  /*13b90*/  SEL R8, R8, 0xffffffe0, !P0 ;  /* 0xffffffe008087807 */ /* 0x000fe40004000000 */
[----:B------:R-:W-:-:S04]  /*13ba0*/  ISETP.NE.U32.AND P2, PT, RZ, c[0x0][0x500], PT ;  /* 0x00014000ff007a0c */ /* 0x000fc80003f45070 */
[----:B------:R-:W-:Y:S01]  /*13bb0*/  ISETP.NE.AND.EX P2, PT, RZ, c[0x0][0x504], PT, P2 ;  /* 0x00014100ff007a0c */ /* 0x000fe20003f45320 */
[----:B--2---:R-:W-:Y:S01]  /*13bc0*/  IMAD.IADD R2, R7, 0x1, R9 ;  /* 0x0000000107027824 */ /* 0x004fe200078e0209 */
[----:B------:R1:W-:Y:S04]  /*13bd0*/  STS [R7], R3 ;  /* 0x0000000307007388 */ /* 0x0003e80000000800 */
[----:B------:R-:W-:Y:S04]  /*13be0*/  STS [R7+0x400], R6 ;  /* 0x0004000607007388 */ /* 0x000fe80000000800 */
[----:B------:R2:W-:Y:S01]  /*13bf0*/  STS [R2], R5 ;  /* 0x0000000502007388 */ /* 0x0005e20000000800 */
[----:B-1----:R-:W-:-:S05]  /*13c00*/  F2FP.BF16.PACK_AB R3, R103, R102 ;  /* 0x000000666703723e */ /* 0x002fca00000010ff */
[----:B------:R1:W-:Y:S01]  /*13c10*/  STS [R2+0x400], R3 ;  /* 0x0004000302007388 */ /* 0x0003e20000000800 */
[----:B--2---:R-:W-:-:S05]  /*13c20*/  F2FP.BF16.PACK_AB R5, R53, R52 ;  /* 0x000000343505723e */ /* 0x004fca00000010ff */
[----:B------:R2:W-:Y:S01]  /*13c30*/  STS [R7+0x2000], R5 ;  /* 0x0020000507007388 */ /* 0x0005e20000000800 */
[----:B------:R-:W-:-:S03]  /*13c40*/  F2FP.BF16.PACK_AB R6, R101, R100 ;  /* 0x000000646506723e */ /* 0x000fc600000010ff */
[----:B------:R3:W-:Y:S01]  /*13c50*/  STS [R7+0x2400], R4 ;  /* 0x0024000407007388 */ /* 0x0007e20000000800 */
[----:B-1----:R-:W-:-:S05]  /*13c60*/  F2FP.BF16.PACK_AB R3, R41, R40 ;  /* 0x000000282903723e */ /* 0x002fca00000010ff */
[----:B------:R1:W-:Y:S01]  /*13c70*/  STS [R2+0x2000], R3 ;  /* 0x0020000302007388 */ /* 0x0003e20000000800 */
[----:B--2---:R-:W-:Y:S02]  /*13c80*/  F2FP.BF16.PACK_AB R5, R71, R70 ;  /* 0x000000464705723e */ /* 0x004fe400000010ff */
[----:B---3--:R-:W-:-:S03]  /*13c90*/  F2FP.BF16.PACK_AB R4, R79, R78 ;  /* 0x0000004e4f04723e */ /* 0x008fc600000010ff */
[----:B------:R2:W-:Y:S01]  /*13ca0*/  STS [R2+0x2400], R5 ;  /* 0x0024000502007388 */ /* 0x0005e20000000800 */
[----:B-1----:R-:W-:Y:S01]  /*13cb0*/  IMAD.IADD R3, R7, 0x1, R8 ;  /* 0x0000000107037824 */ /* 0x002fe200078e0208 */
[----:B------:R-:W-:-:S04]  /*13cc0*/  F2FP.BF16.PACK_AB R7, R43, R42 ;  /* 0x0000002a2b07723e */ /* 0x000fc800000010ff */
[----:B------:R1:W-:Y:S01]  /*13cd0*/  STS [R3], R4 ;  /* 0x0000000403007388 */ /* 0x0003e20000000800 */
[----:B--2---:R-:W-:Y:S01]  /*13ce0*/  F2FP.BF16.PACK_AB R5, R83, R82 ;  /* 0x000000525305723e */ /* 0x004fe200000010ff */
[----:B------:R-:W-:Y:S02]  /*13cf0*/  IMAD.IADD R2, R2, 0x1, R8 ;  /* 0x0000000102027824 */ /* 0x000fe400078e0208 */
[----:B------:R2:W-:Y:S04]  /*13d00*/  STS [R3+0x400], R6 ;  /* 0x0004000603007388 */ /* 0x0005e80000000800 */
[----:B------:R3:W-:Y:S01]  /*13d10*/  STS [R2], R5 ;  /* 0x0000000502007388 */ /* 0x0007e20000000800 */
[----:B-1----:R-:W-:Y:S02]  /*13d20*/  F2FP.BF16.PACK_AB R4, R105, R104 ;  /* 0x000000686904723e */ /* 0x002fe400000010ff */
[----:B--2---:R-:W-:-:S03]  /*13d30*/  F2FP.BF16.PACK_AB R6, R69, R68 ;  /* 0x000000444506723e */ /* 0x004fc600000010ff */
[----:B------:R1:W-:Y:S01]  /*13d40*/  STS [R2+0x400], R4 ;  /* 0x0004000402007388 */ /* 0x0003e20000000800 */
[----:B---3--:R-:W-:-:S03]  /*13d50*/  F2FP.BF16.PACK_AB R5, R45, R44 ;  /* 0x0000002c2d05723e */ /* 0x008fc600000010ff */
[----:B------:R-:W-:Y:S04]  /*13d60*/  STS [R3+0x2000], R7 ;  /* 0x0020000703007388 */ /* 0x000fe80000000800 */
[----:B------:R2:W-:Y:S04]  /*13d70*/  STS [R3+0x2400], R6 ;  /* 0x0024000603007388 */ /* 0x0005e80000000800 */
[----:B------:R3:W-:Y:S01]  /*13d80*/  STS [R2+0x2000], R5 ;  /* 0x0020000502007388 */ /* 0x0007e20000000800 */
[----:B-1----:R-:W-:Y:S02]  /*13d90*/  F2FP.BF16.PACK_AB R4, R63, R62 ;  /* 0x0000003e3f04723e */ /* 0x002fe400000010ff */
[----:B--2---:R-:W-:-:S03]  /*13da0*/  F2FP.BF16.PACK_AB R3, R67, R66 ;  /* 0x000000424303723e */ /* 0x004fc600000010ff */
[----:B------:R1:W-:Y:S01]  /*13db0*/  STS [R2+0x2400], R4 ;  /* 0x0024000402007388 */ /* 0x0003e20000000800 */
[----:B------:R-:W-:-:S03]  /*13dc0*/  F2FP.BF16.PACK_AB R7, R87, R86 ;  /* 0x000000565707723e */ /* 0x000fc600000010ff */
[----:B------:R2:W-:Y:S01]  /*13dd0*/  STS [R15], R3 ;  /* 0x000000030f007388 */ /* 0x0005e20000000800 */
[----:B------:R-:W-:Y:S02]  /*13de0*/  F2FP.BF16.PACK_AB R6, R59, R58 ;  /* 0x0000003a3b06723e */ /* 0x000fe400000010ff */
[----:B---3--:R-:W-:Y:S02]  /*13df0*/  F2FP.BF16.PACK_AB R5, R61, R60 ;  /* 0x0000003c3d05723e */ /* 0x008fe400000010ff */
[----:B-1----:R-:W-:Y:S01]  /*13e00*/  F2FP.BF16.PACK_AB R4, R117, R116 ;  /* 0x000000747504723e */ /* 0x002fe200000010ff */
[----:B------:R-:W-:Y:S02]  /*13e10*/  IMAD.IADD R2, R9, 0x1, R15 ;  /* 0x0000000109027824 */ /* 0x000fe400078e020f */
[----:B------:R-:W3:Y:S01]  /*13e20*/  LDL.LU R9, [R1+0x48] ;  /* 0x0000480001097983 */ /* 0x000ee20000300800 */
[----:B--2---:R-:W-:-:S03]  /*13e30*/  F2FP.BF16.PACK_AB R3, R107, R106 ;  /* 0x0000006a6b03723e */ /* 0x004fc600000010ff */
[----:B------:R1:W-:Y:S04]  /*13e40*/  STS [R15+0x400], R4 ;  /* 0x000400040f007388 */ /* 0x0003e80000000800 */
[----:B------:R2:W-:Y:S04]  /*13e50*/  STS [R2+0x400], R3 ;  /* 0x0004000302007388 */ /* 0x0005e80000000800 */
[----:B------:R-:W-:Y:S04]  /*13e60*/  STS [R2], R7 ;  /* 0x0000000702007388 */ /* 0x000fe80000000800 */
[----:B------:R4:W-:Y:S04]  /*13e70*/  STS [R15+0x2000], R6 ;  /* 0x002000060f007388 */ /* 0x0009e80000000800 */
[----:B------:R4:W-:Y:S01]  /*13e80*/  STS [R15+0x2400], R5 ;  /* 0x002400050f007388 */ /* 0x0009e20000000800 */
[----:B-1----:R-:W-:-:S02]  /*13e90*/  F2FP.BF16.PACK_AB R4, R55, R54 ;  /* 0x000000363704723e */ /* 0x002fc400000010ff */
[----:B--2---:R-:W-:-:S03]  /*13ea0*/  F2FP.BF16.PACK_AB R3, R57, R56 ;  /* 0x000000383903723e */ /* 0x004fc600000010ff */
[----:B------:R1:W-:Y:S04]  /*13eb0*/  STS [R2+0x2000], R4 ;  /* 0x0020000402007388 */ /* 0x0003e80000000800 */
[----:B------:R2:W-:Y:S01]  /*13ec0*/  STS [R2+0x2400], R3 ;  /* 0x0024000302007388 */ /* 0x0005e20000000800 */
[----:B----4-:R-:W-:Y:S01]  /*13ed0*/  IMAD.IADD R6, R8, 0x1, R2 ;  /* 0x0000000108067824 */ /* 0x010fe200078e0202 */
[----:B------:R-:W-:Y:S02]  /*13ee0*/  F2FP.BF16.PACK_AB R5, R35, R34 ;  /* 0x000000222305723e */ /* 0x000fe400000010ff */
[----:B-1----:R-:W-:Y:S02]  /*13ef0*/  F2FP.BF16.PACK_AB R4, R85, R84 ;  /* 0x000000545504723e */ /* 0x002fe400000010ff */
[----:B--2---:R-:W-:-:S02]  /*13f00*/  F2FP.BF16.PACK_AB R3, R93, R92 ;  /* 0x0000005c5d03723e */ /* 0x004fc400000010ff */
[----:B------:R-:W-:Y:S01]  /*13f10*/  F2FP.BF16.PACK_AB R2, R65, R64 ;  /* 0x000000404102723e */ /* 0x000fe200000010ff */
[----:B------:R1:W-:Y:S04]  /*13f20*/  STS [R13], R4 ;  /* 0x000000040d007388 */ /* 0x0003e80000000800 */
[----:B------:R2:W-:Y:S04]  /*13f30*/  STS [R13+0x400], R3 ;  /* 0x000400030d007388 */ /* 0x0005e80000000800 */
[----:B------:R4:W-:Y:S01]  /*13f40*/  STS [R6], R2 ;  /* 0x0000000206007388 */ /* 0x0009e20000000800 */
[----:B-1----:R-:W-:-:S02]  /*13f50*/  F2FP.BF16.PACK_AB R4, R73, R72 ;  /* 0x000000484904723e */ /* 0x002fc400000010ff */
[----:B--2---:R-:W-:-:S03]  /*13f60*/  F2FP.BF16.PACK_AB R3, R47, R46 ;  /* 0x0000002e2f03723e */ /* 0x004fc600000010ff */
[----:B------:R-:W-:Y:S01]  /*13f70*/  STS [R12+0x400], R4 ;  /* 0x000400040c007388 */ /* 0x000fe20000000800 */
[----:B----4-:R-:W-:-:S03]  /*13f80*/  F2FP.BF16.PACK_AB R2, R51, R50 ;  /* 0x000000323302723e */ /* 0x010fc600000010ff */
[----:B------:R-:W-:Y:S04]  /*13f90*/  STS [R13+0x2000], R3 ;  /* 0x002000030d007388 */ /* 0x000fe80000000800 */
[----:B------:R1:W-:Y:S04]  /*13fa0*/  STS [R13+0x2400], R2 ;  /* 0x002400020d007388 */ /* 0x0003e80000000800 */
[----:B------:R2:W-:Y:S01]  /*13fb0*/  STS [R6+0x2000], R5 ;  /* 0x0020000506007388 */ /* 0x0005e20000000800 */
[----:B-1----:R-:W-:-:S05]  /*13fc0*/  F2FP.BF16.PACK_AB R2, R37, R36 ;  /* 0x000000242502723e */ /* 0x002fca00000010ff */
[----:B------:R1:W-:Y:S01]  /*13fd0*/  STS [R12+0x2400], R2 ;  /* 0x002400020c007388 */ /* 0x0003e20000000800 */
[----:B--2---:R-:W-:Y:S02]  /*13fe0*/  IMAD.MOV.U32 R6, RZ, RZ, 0x4 ;  /* 0x00000004ff067424 */ /* 0x004fe400078e00ff */
[----:B------:R-:W-:Y:S02]  /*13ff0*/  IMAD.MOV.U32 R3, RZ, RZ, RZ ;  /* 0x000000ffff037224 */ /* 0x000fe400078e00ff */
[----:B------:R-:W-:Y:S01]  /*14000*/  IMAD.WIDE R6, R18, R6, c[0x0][0x500] ;  /* 0x0001400012067625 */ /* 0x000fe200078e0206 */
[----:B------:R-:W-:Y:S06]  /*14010*/  BAR.SYNC.DEFER_BLOCKING 0x1, 0x80 ;  /* 0x0042000000007b1d */ /* 0x000fec0000010000 */
[----:B------:R1:W5:Y:S01]  /*14020*/  @P2 LDG.E R3, [R6.64] ;  /* 0x0000000806032981 */ /* 0x000362000c1e1900 */
[----:B------:R-:W-:-:S04]  /*14030*/  ISETP.NE.U32.AND P0, PT, RZ, c[0x0][0x508], PT ;  /* 0x00014200ff007a0c */ /* 0x000fc80003f05070 */
[----:B------:R-:W-:Y:S01]  /*14040*/  ISETP.NE.AND.EX P1, PT, RZ, c[0x0][0x50c], PT, P0 ;  /* 0x00014300ff007a0c */ /* 0x000fe20003f25300 */
[----:B------:R-:W-:-:S12]  /*14050*/  IMAD.MOV.U32 R15, RZ, RZ, c[0x0][0x388] ;  /* 0x0000e200ff0f7624 */ /* 0x000fd800078e00ff */
[----:B------:R-:W-:-:S04]  /*14060*/  @P1 LEA R4, P0, R18, c[0x0][0x508], 0x2 ;  /* 0x0001420012041a11 */ /* 0x000fc800078010ff */
[----:B------:R-:W-:-:S05]  /*14070*/  @P1 LEA.HI.X R5, R18, c[0x0][0x50c], R11, 0x2, P0 ;  /* 0x0001430012051a11 */ /* 0x000fca00000f140b */
[----:B------:R2:W5:Y:S01]  /*14080*/  @P1 LDG.E R15, [R4.64] ;  /* 0x00000008040f1981 */ /* 0x000562000c1e1900 */
[----:B---3--:R-:W-:-:S04]  /*14090*/  ISETP.NE.AND P0, PT, R9, RZ, PT ;  /* 0x000000ff0900720c */ /* 0x008fc80003f05270 */
[----:B--2---:R-:W-:Y:S01]  /*140a0*/  SEL R4, R9, c[0x0][0x3d4], P0 ;  /* 0x0000f50009047a07 */ /* 0x004fe20000000000 */
[----:B------:R-:W-:Y:S05]  /*140b0*/  @P1 BRA `(.L_x_320) ;  /* 0x0000004000001947 */ /* 0x000fea0003800000 */
[----:B-1----:R-:W-:Y:S05]  /*140c0*/  @!P2 BRA `(.L_x_320) ;  /* 0x000000300000a947 */ /* 0x002fea0003800000 */
[----:B------:R1:W2:Y:S04]  /*140d0*/  LDG.E R2, [R6.64] ;  /* 0x0000000806027981 */ /* 0x0002a8000c1e1900 */
[----:B-1----:R-:W2:Y:S02]  /*140e0*/  LDG.E R6, [R6.64+0x4] ;  /* 0x0000040806067981 */ /* 0x002ea4000c1e1900 */
[----:B--2--5:R-:W-:Y:S02]  /*140f0*/  IADD3 R15, -R2, R6, RZ ;  /* 0x00000006020f7210 */ /* 0x024fe40007ffe1ff */
.L_x_320:
[----:B-1----:R-:W2:Y:S04]  /*14100*/  LDL R29, [R1+0x40] ;  /* 0x00004000011d7983 */ /* 0x002ea80000100800 */
[----:B------:R-:W3:Y:S04]  /*14110*/  LDL R81, [R1+0x34] ;  /* 0x0000340001517983 */ /* 0x000ee80000100800 */
[----:B------:R-:W4:Y:S01]  /*14120*/  LDL R16, [R1+0x4c] ;  /* 0x00004c0001107983 */ /* 0x000f220000100800 */
[----:B------:R-:W-:Y:S01]  /*14130*/  IMAD.MOV.U32 R9, RZ, RZ, 0x368 ;  /* 0x00000368ff097424 */ /* 0x000fe200078e00ff */
[----:B------:R-:W-:-:S04]  /*14140*/  ISETP.GT.AND P2, PT, R4, 0x1, PT ;  /* 0x000000010400780c */ /* 0x000fc80003f44270 */
[----:B------:R-:W-:-:S04]  /*14150*/  SEL R9, R9, 0x328, P2 ;  /* 0x0000032809097807 */ /* 0x000fc80001000000 */
[----:B------:R-:W2:Y:S01]  /*14160*/  LDC.64 R22, c[0x0][R9+0x168] ;  /* 0x00005a0009167b82 */ /* 0x000ea20000000a00 */
[----:B------:R-:W-:-:S04]  /*14170*/  LEA.HI R8, R14, R17, RZ, 0x5 ;  /* 0x000000110e087211 */ /* 0x000fc800078f28ff */
[--C-:B------:R-:W-:Y:S02]  /*14180*/  SHF.R.S32.HI R5, RZ, 0x5, R8.reuse ;  /* 0x00000005ff057819 */ /* 0x100fe40000011408 */
[----:B------:R-:W-:-:S04]  /*14190*/  SHF.R.S32.HI R6, RZ, 0x1f, R8 ;  /* 0x0000001fff067819 */ /* 0x000fc80000011408 */
[----:B------:R-:W-:-:S04]  /*141a0*/  LEA.HI R6, R6, R5, RZ, 0x2 ;  /* 0x0000000506067211 */ /* 0x000fc800078f10ff */
[----:B------:R-:W-:Y:S02]  /*141b0*/  LOP3.LUT R6, R6, 0xffffffc, RZ, 0xc0, !PT ;  /* 0x0ffffffc06067812 */ /* 0x000fe400078ec0ff */
[----:B------:R-:W-:-:S03]  /*141c0*/  ISETP.NE.U32.AND P0, PT, RZ, c[0x0][0x500], PT ;  /* 0x00014000ff007a0c */ /* 0x000fc60003f05070 */
[----:B------:R-:W-:Y:S02]  /*141d0*/  IMAD.IADD R6, R5, 0x1, -R6 ;  /* 0x0000000105067824 */ /* 0x000fe400078e0a06 */
[----:B------:R-:W-:Y:S01]  /*141e0*/  IMAD.MOV.U32 R5, RZ, RZ, c[0x0][0x4e8] ;  /* 0x00013a00ff057624 */ /* 0x000fe200078e00ff */
[----:B------:R-:W-:Y:S02]  /*141f0*/  ISETP.NE.AND.EX P0, PT, RZ, c[0x0][0x504], PT, P0 ;  /* 0x00014100ff007a0c */ /* 0x000fe40003f05300 */
[----:B------:R-:W-:Y:S02]  /*14200*/  LOP3.LUT R4, R10, 0xfffffffc, RZ, 0xc0, !PT ;  /* 0xfffffffc0a047812 */ /* 0x000fe400078ec0ff */
[----:B------:R-:W-:Y:S02]  /*14210*/  ISETP.NE.AND P5, PT, R5, 0x1, PT ;  /* 0x000000010500780c */ /* 0x000fe40003fa5270 */
[----:B------:R-:W-:Y:S01]  /*14220*/  SEL R5, R11, RZ, !P0 ;  /* 0x000000ff0b057207 */ /* 0x000fe20004000000 */
[----:B------:R-:W1:Y:S01]  /*14230*/  LDC.64 R12, c[0x0][R9+0x170] ;  /* 0x00005c00090c7b82 */ /* 0x000e620000000a00 */
[----:B------:R-:W-:Y:S01]  /*14240*/  LOP3.LUT R8, R8, 0xffffffe0, RZ, 0xc0, !PT ;  /* 0xffffffe008087812 */ /* 0x000fe200078ec0ff */
[----:B------:R-:W-:-:S06]  /*14250*/  IMAD.IADD R4, R17, 0x1, -R4 ;  /* 0x0000000111047824 */ /* 0x000fcc00078e0a04 */
[----:B------:R1:W1:Y:S01]  /*14260*/  LDC.64 R24, c[0x0][R9+0x178] ;  /* 0x00005e0009187b82 */ /* 0x0002620000000a00 */
[----:B------:R-:W-:Y:S01]  /*14270*/  IMAD.IADD R19, R17, 0x1, -R8 ;  /* 0x0000000111137824 */ /* 0x000fe200078e0a08 */
[----:B------:R-:W-:-:S04]  /*14280*/  LEA.HI R2, R4, R4, RZ, 0x1 ;  /* 0x0000000404027211 */ /* 0x000fc800078f08ff */
[----:B------:R-:W-:Y:S02]  /*14290*/  SHF.R.S32.HI R26, RZ, 0x1f, R19 ;  /* 0x0000001fff1a7819 */ /* 0x000fe40000011413 */
[----:B------:R1:W1:Y:S01]  /*142a0*/  LDC.64 R20, c[0x0][R9+0x160] ;  /* 0x0000580009147b82 */ /* 0x0002620000000a00 */
[C---:B------:R-:W-:Y:S01]  /*142b0*/  LOP3.LUT R7, R2.reuse, 0x1ffffffe, RZ, 0xc0, !PT ;  /* 0x1ffffffe02077812 */ /* 0x040fe200078ec0ff */
[----:B------:R-:W-:Y:S01]  /*142c0*/  IMAD.SHL.U32 R2, R2, 0x20, RZ ;  /* 0x0000002002027824 */ /* 0x000fe200078e00ff */
[----:B------:R-:W-:-:S03]  /*142d0*/  LEA.HI R26, R26, R19, RZ, 0x2 ;  /* 0x000000131a1a7211 */ /* 0x000fc600078f10ff */
[----:B------:R-:W-:Y:S01]  /*142e0*/  IMAD.IADD R7, R4, 0x1, -R7 ;  /* 0x0000000104077824 */ /* 0x000fe200078e0a07 */
[----:B------:R-:W-:Y:S02]  /*142f0*/  LOP3.LUT R2, R2, 0xffffffc0, RZ, 0xc0, !PT ;  /* 0xffffffc002027812 */ /* 0x000fe400078ec0ff */
[----:B------:R-:W-:-:S03]  /*14300*/  SHF.R.S32.HI R4, RZ, 0x2, R26 ;  /* 0x00000002ff047819 */ /* 0x000fc6000001141a */
[----:B------:R-:W-:Y:S02]  /*14310*/  IMAD R7, R7, 0x8, R2 ;  /* 0x0000000807077824 */ /* 0x000fe400078e0202 */
[----:B------:R-:W-:Y:S01]  /*14320*/  IMAD R17, R6, 0x10, R4 ;  /* 0x0000001006117824 */ /* 0x000fe200078e0204 */
[----:B------:R-:W-:-:S03]  /*14330*/  SEL R2, R18, RZ, !P0 ;  /* 0x000000ff12027207 */ /* 0x000fc60004000000 */
[----:B------:R-:W-:Y:S02]  /*14340*/  IMAD.IADD R7, R17, 0x1, R7 ;  /* 0x0000000111077824 */ /* 0x000fe400078e0207 */
[----:B--2---:R-:W-:Y:S02]  /*14350*/  IMAD.WIDE.U32 R10, R22, R29, RZ ;  /* 0x0000001d160a7225 */ /* 0x004fe400078e00ff */
[----:B------:R-:W2:Y:S02]  /*14360*/  LDL.LU R22, [R1+0x44] ;  /* 0x0000440001167983 */ /* 0x000ea40000300800 */
[----:B-1----:R-:W-:Y:S02]  /*14370*/  IMAD R4, R13, R2, RZ ;  /* 0x000000020d047224 */ /* 0x002fe400078e02ff */
[----:B---3--:R-:W-:Y:S02]  /*14380*/  IMAD R7, R81, 0x80, R7 ;  /* 0x0000008051077824 */ /* 0x008fe400078e0207 */
[----:B------:R-:W-:-:S02]  /*14390*/  IMAD R6, R12, R5, R4 ;  /* 0x000000050c067224 */ /* 0x000fc400078e0204 */
[----:B------:R-:W-:-:S04]  /*143a0*/  @P5 IMAD.HI.U32 R5, R7, c[0x0][0x4ec], RZ ;  /* 0x00013b0007055a27 */ /* 0x000fc800078e00ff */
[----:B------:R-:W-:-:S04]  /*143b0*/  IMAD.WIDE.U32 R8, R12, R2, RZ ;  /* 0x000000020c087225 */ /* 0x000fc800078e00ff */
[----:B------:R-:W-:Y:S01]  /*143c0*/  IMAD.MOV.U32 R4, RZ, RZ, R7 ;  /* 0x000000ffff047224 */ /* 0x000fe200078e0007 */
[----:B------:R-:W-:Y:S01]  /*143d0*/  @P5 SHF.R.U32.HI R4, RZ, c[0x0][0x4f0], R5 ;  /* 0x00013c00ff045a19 */ /* 0x000fe20000011605 */
[----:B------:R-:W-:Y:S01]  /*143e0*/  IMAD R12, R23, R29, RZ ;  /* 0x0000001d170c7224 */ /* 0x000fe200078e02ff */
[----:B----4-:R-:W-:Y:S01]  /*143f0*/  SEL R5, R16, RZ, P2 ;  /* 0x000000ff10057207 */ /* 0x010fe20001000000 */
[----:B------:R-:W-:Y:S01]  /*14400*/  IMAD.IADD R13, R9, 0x1, R6 ;  /* 0x00000001090d7824 */ /* 0x000fe200078e0206 */
[--C-:B-----5:R-:W-:Y:S01]  /*14410*/  IADD3 R14, P1, P0, R8, R10, R3.reuse ;  /* 0x0000000a080e7210 */ /* 0x120fe2000783e003 */
[----:B------:R-:W-:Y:S01]  /*14420*/  IMAD.IADD R10, R11, 0x1, R12 ;  /* 0x000000010b0a7824 */ /* 0x000fe200078e020c */
[----:B------:R-:W-:Y:S01]  /*14430*/  SHF.R.S32.HI R16, RZ, 0x1f, R3 ;  /* 0x0000001fff107819 */ /* 0x000fe20000011403 */
[-C--:B------:R-:W-:Y:S02]  /*14440*/  IMAD R6, R25, R5.reuse, RZ ;  /* 0x0000000519067224 */ /* 0x080fe400078e02ff */
[----:B------:R-:W-:Y:S01]  /*14450*/  IMAD.WIDE.U32 R8, R24, R5, RZ ;  /* 0x0000000518087225 */ /* 0x000fe200078e00ff */
[----:B------:R-:W-:-:S02]  /*14460*/  IADD3.X R11, R13, R10, R16, P1, P0 ;  /* 0x0000000a0d0b7210 */ /* 0x000fc40000fe0410 */
[--C-:B------:R-:W-:Y:S01]  /*14470*/  SHF.R.S32.HI R5, RZ, 0x1f, R4.reuse ;  /* 0x0000001fff057819 */ /* 0x100fe20000011404 */
[----:B------:R-:W-:Y:S01]  /*14480*/  IMAD.MOV R10, RZ, RZ, -R4 ;  /* 0x000000ffff0a7224 */ /* 0x000fe200078e0a04 */
[----:B------:R-:W-:Y:S01]  /*14490*/  IADD3 R8, P1, P0, R4, R14, R8 ;  /* 0x0000000e04087210 */ /* 0x000fe2000783e008 */
[----:B------:R-:W-:Y:S02]  /*144a0*/  IMAD.IADD R6, R9, 0x1, R6 ;  /* 0x0000000109067824 */ /* 0x000fe400078e0206 */
[----:B------:R-:W-:-:S03]  /*144b0*/  IMAD R4, R10, c[0x0][0x4e8], R7 ;  /* 0x00013a000a047a24 */ /* 0x000fc600078e0207 */
[----:B------:R-:W-:Y:S01]  /*144c0*/  IADD3.X R9, R5, R11, R6, P1, P0 ;  /* 0x0000000b05097210 */ /* 0x000fe20000fe0406 */
[----:B------:R-:W-:Y:S01]  /*144d0*/  IMAD R6, R21, R4, RZ ;  /* 0x0000000415067224 */ /* 0x000fe200078e02ff */
[----:B------:R-:W-:-:S03]  /*144e0*/  SHF.R.S32.HI R10, RZ, 0x1f, R4 ;  /* 0x0000001fff0a7819 */ /* 0x000fc60000011404 */
[----:B------:R-:W-:-:S04]  /*144f0*/  IMAD.WIDE.U32 R4, R20, R4, R8 ;  /* 0x0000000414047225 */ /* 0x000fc800078e0008 */
[----:B------:R-:W-:Y:S02]  /*14500*/  IMAD.MOV.U32 R8, RZ, RZ, c[0x0][0x4a8] ;  /* 0x00012a00ff087624 */ /* 0x000fe400078e00ff */
[----:B------:R-:W-:Y:S02]  /*14510*/  IMAD R6, R20, R10, R6 ;  /* 0x0000000a14067224 */ /* 0x000fe400078e0206 */
[----:B------:R-:W-:Y:S01]  /*14520*/  IMAD.MOV.U32 R9, RZ, RZ, c[0x0][0x4ac] ;  /* 0x00012b00ff097624 */ /* 0x000fe200078e00ff */
[----:B------:R-:W-:Y:S01]  /*14530*/  SEL R8, R8, c[0x0][0x450], P2 ;  /* 0x0001140008087a07 */ /* 0x000fe20001000000 */
[----:B------:R-:W-:-:S03]  /*14540*/  IMAD.IADD R5, R5, 0x1, R6 ;  /* 0x0000000105057824 */ /* 0x000fc600078e0206 */
[----:B------:R-:W-:Y:S02]  /*14550*/  SEL R9, R9, c[0x0][0x454], P2 ;  /* 0x0001150009097a07 */ /* 0x000fe40001000000 */
[----:B------:R-:W-:-:S04]  /*14560*/  LEA R6, P0, R4, R8, 0x2 ;  /* 0x0000000804067211 */ /* 0x000fc800078010ff */
[----:B------:R-:W-:Y:S01]  /*14570*/  LEA.HI.X R5, R4, R9, R5, 0x2, P0 ;  /* 0x0000000904057211 */ /* 0x000fe200000f1405 */
[----:B------:R-:W-:Y:S01]  /*14580*/  IMAD R4, R15, c[0x0][0x4e8], RZ ;  /* 0x00013a000f047a24 */ /* 0x000fe200078e02ff */
[----:B------:R-:W-:Y:S04]  /*14590*/  SHFL.IDX PT, R14, R6, RZ, 0x1c1f ;  /* 0x001c1fff060e7589 */ /* 0x000fe800000e0000 */
[----:B------:R-:W1:Y:S04]  /*145a0*/  SHFL.IDX PT, R15, R5, RZ, 0x1c1f ;  /* 0x001c1fff050f7589 */ /* 0x000e6800000e0000 */
[----:B------:R-:W-:Y:S04]  /*145b0*/  SHFL.IDX PT, R12, R6, 0x1, 0x1c1f ;  /* 0x003c1f00060c7f89 */ /* 0x000fe800000e0000 */
[----:B------:R-:W3:Y:S04]  /*145c0*/  SHFL.IDX PT, R13, R5, 0x1, 0x1c1f ;  /* 0x003c1f00050d7f89 */ /* 0x000ee800000e0000 */
[----:B------:R-:W-:Y:S04]  /*145d0*/  SHFL.IDX PT, R11, R5, 0x2, 0x1c1f ;  /* 0x005c1f00050b7f89 */ /* 0x000fe800000e0000 */
[----:B------:R4:W-:Y:S01]  /*145e0*/  SHFL.IDX PT, R9, R5, 0x3, 0x1c1f ;  /* 0x007c1f0005097f89 */ /* 0x0009e200000e0000 */
[----:B------:R-:W-:-:S03]  /*145f0*/  LOP3.LUT P0, RZ, R19, 0x3, RZ, 0xc0, !PT ;  /* 0x0000000313ff7812 */ /* 0x000fc6000780c0ff */
[----:B------:R-:W1:Y:S01]  /*14600*/  SHFL.IDX PT, R10, R6, 0x2, 0x1c1f ;  /* 0x005c1f00060a7f89 */ /* 0x000e6200000e0000 */
[----:B----4-:R-:W-:-:S05]  /*14610*/  IMAD R5, R81, 0x80, R17 ;  /* 0x0000008051057824 */ /* 0x010fca00078e0211 */
[C---:B------:R-:W-:Y:S02]  /*14620*/  IADD3 R18, R5.reuse, 0x8, RZ ;  /* 0x0000000805127810 */ /* 0x040fe40007ffe0ff */
[CC--:B------:R-:W-:Y:S02]  /*14630*/  ISETP.GE.OR P4, PT, R5.reuse, R4.reuse, P0 ;  /* 0x000000040500720c */ /* 0x0c0fe40000786670 */
[----:B------:R-:W-:Y:S02]  /*14640*/  IADD3 R17, R5, 0x40, RZ ;  /* 0x0000004005117810 */ /* 0x000fe40007ffe0ff */
[-C--:B------:R-:W-:Y:S02]  /*14650*/  ISETP.GE.OR P3, PT, R18, R4.reuse, P0 ;  /* 0x000000041200720c */ /* 0x080fe40000766670 */
[CC--:B------:R-:W-:Y:S01]  /*14660*/  ISETP.GE.OR P1, PT, R17.reuse, R4.reuse, P0 ;  /* 0x000000041100720c */ /* 0x0c0fe20000726670 */
[----:B------:R4:W4:Y:S06]  /*14670*/  SHFL.IDX PT, R8, R6, 0x3, 0x1c1f ;  /* 0x007c1f0006087f89 */ /* 0x00092c00000e0000 */
[----:B-1----:R1:W-:Y:S04]  /*14680*/  @!P4 ST.E [R14.64], R30 ;  /* 0x0000001e0e00c985 */ /* 0x0023e8000c101908 */
[----:B---3--:R1:W-:Y:S01]  /*14690*/  @!P3 ST.E [R12.64], R31 ;  /* 0x0000001f0c00b985 */ /* 0x0083e2000c101908 */
[----:B------:R-:W-:-:S03]  /*146a0*/  ISETP.GE.AND P3, PT, R17, R4, PT ;  /* 0x000000041100720c */ /* 0x000fc60003f66270 */
[----:B------:R1:W-:Y:S01]  /*146b0*/  @!P1 ST.E [R10.64], R32 ;  /* 0x000000200a009985 */ /* 0x0003e2000c101908 */
[----:B----4-:R-:W-:-:S04]  /*146c0*/  IADD3 R6, R5, 0x48, RZ ;  /* 0x0000004805067810 */ /* 0x010fc80007ffe0ff */
[CC--:B------:R-:W-:Y:S02]  /*146d0*/  ISETP.GE.AND P1, PT, R6.reuse, R4.reuse, PT ;  /* 0x000000040600720c */ /* 0x0c0fe40003f26270 */
[-C--:B------:R-:W-:Y:S02]  /*146e0*/  ISETP.GE.OR P0, PT, R6, R4.reuse, P0 ;  /* 0x000000040600720c */ /* 0x080fe40000706670 */
[----:B------:R-:W-:-:S11]  /*146f0*/  ISETP.GE.AND P6, PT, R18, R4, PT ;  /* 0x000000041200720c */ /* 0x000fd60003fc6270 */
[----:B------:R1:W-:Y:S01]  /*14700*/  @!P0 ST.E [R8.64], R27 ;  /* 0x0000001b08008985 */ /* 0x0003e2000c101908 */
[----:B------:R-:W-:Y:S02]  /*14710*/  ISETP.GE.AND P0, PT, R5, R4, PT ;  /* 0x000000040500720c */ /* 0x000fe40003f06270 */
[----:B--2---:R-:W-:-:S04]  /*14720*/  LOP3.LUT R22, R22, 0xfffffffd, RZ, 0xc0, !PT ;  /* 0xfffffffd16167812 */ /* 0x004fc800078ec0ff */
[----:B------:R-:W-:-:S04]  /*14730*/  LOP3.LUT R22, R22, 0xfffffffe, RZ, 0xc0, !PT ;  /* 0xfffffffe16167812 */ /* 0x000fc800078ec0ff */
[----:B------:R-:W-:-:S04]  /*14740*/  @P3 LOP3.LUT R22, R22, 0x1, RZ, 0xfc, !PT ;  /* 0x0000000116163812 */ /* 0x000fc800078efcff */
[----:B------:R-:W-:-:S05]  /*14750*/  @P1 LOP3.LUT R22, R22, 0x2, RZ, 0xfc, !PT ;  /* 0x0000000216161812 */ /* 0x000fca00078efcff */
[----:B------:R1:W-:Y:S01]  /*14760*/  STL [R1+0x44], R22 ;  /* 0x0000441601007387 */ /* 0x0003e20000100800 */
[----:B------:R-:W-:Y:S05]  /*14770*/  @P2 BRA `(.L_x_321) ;  /* 0x000006c000002947 */ /* 0x000fea0003800000 */
[----:B------:R-:W-:Y:S01]  /*14780*/  IMAD R16, R16, c[0x0][0x3a0], RZ ;  /* 0x0000e80010107a24 */ /* 0x000fe200078e02ff */
[----:B------:R-:W-:Y:S01]  /*14790*/  LEA R5, R81, R28, 0x7 ;  /* 0x0000001c51057211 */ /* 0x000fe200078e38ff */
[C---:B------:R-:W-:Y:S01]  /*147a0*/  IMAD.WIDE.U32 R6, R3.reuse, c[0x0][0x3a0], RZ ;  /* 0x0000e80003067a25 */ /* 0x040fe200078e00ff */
[----:B-1----:R-:W-:Y:S01]  /*147b0*/  SHF.R.S32.HI R8, RZ, 0x1f, R2 ;  /* 0x0000001fff087819 */ /* 0x002fe20000011402 */
[----:B------:R1:W2:Y:S02]  /*147c0*/  LDS.128 R20, [R216+0x880] ;  /* 0x00088000d8147984 */ /* 0x0002a40000000c00 */
[----:B------:R-:W-:Y:S02]  /*147d0*/  IMAD R3, R3, c[0x0][0x3a4], R16 ;  /* 0x0000e90003037a24 */ /* 0x000fe400078e0210 */
[----:B------:R-:W-:Y:S01]  /*147e0*/  @P5 IMAD.HI.U32 R9, R5, c[0x0][0x4ec], RZ ;  /* 0x00013b0005095a27 */ /* 0x000fe200078e00ff */
[----:B------:R1:W3:Y:S02]  /*147f0*/  LDS.128 R16, [R216+0x80] ;  /* 0x00008000d8107984 */ /* 0x0002e40000000c00 */
[----:B------:R-:W-:Y:S01]  /*14800*/  IADD3 R7, R7, R3, RZ ;  /* 0x0000000307077210 */ /* 0x000fe20007ffe0ff */
[----:B------:R-:W-:Y:S01]  /*14810*/  IMAD R8, R8, c[0x0][0x3f0], RZ ;  /* 0x0000fc0008087a24 */ /* 0x000fe200078e02ff */
[----:B------:R1:W4:Y:S01]  /*14820*/  LDS.128 R24, [R216+0x1080] ;  /* 0x00108000d8187984 */ /* 0x0003220000000c00 */
[----:B------:R-:W-:-:S02]  /*14830*/  MOV R3, R5 ;  /* 0x0000000500037202 */ /* 0x000fc40000000f00 */
[C---:B------:R-:W-:Y:S01]  /*14840*/  IMAD.WIDE.U32 R6, R29.reuse, c[0x0][0x3e8], R6 ;  /* 0x0000fa001d067a25 */ /* 0x040fe200078e0006 */
[----:B------:R1:W1:Y:S01]  /*14850*/  LDS.128 R32, [R216+0x2080] ;  /* 0x00208000d8207984 */ /* 0x0002620000000c00 */
[----:B------:R-:W-:Y:S02]  /*14860*/  @P5 SHF.R.U32.HI R3, RZ, c[0x0][0x4f0], R9 ;  /* 0x00013c00ff035a19 */ /* 0x000fe40000011609 */
[----:B------:R-:W-:Y:S01]  /*14870*/  IMAD R7, R29, c[0x0][0x3ec], R7 ;  /* 0x0000fb001d077a24 */ /* 0x000fe200078e0207 */
[----:B------:R1:W1:Y:S01]  /*14880*/  LDS.128 R36, [R216+0x2880] ;  /* 0x00288000d8247984 */ /* 0x0002620000000c00 */
[C---:B------:R-:W-:Y:S01]  /*14890*/  IMAD R9, R2.reuse, c[0x0][0x3f4], R8 ;  /* 0x0000fd0002097a24 */ /* 0x040fe200078e0208 */
[----:B------:R-:W-:Y:S01]  /*148a0*/  SHF.R.S32.HI R8, RZ, 0x1f, R3 ;  /* 0x0000001fff087819 */ /* 0x000fe20000011403 */
[----:B------:R-:W-:Y:S01]  /*148b0*/  IMAD.WIDE.U32 R6, R2, c[0x0][0x3f0], R6 ;  /* 0x0000fc0002067a25 */ /* 0x000fe200078e0006 */
[----:B------:R1:W1:Y:S01]  /*148c0*/  LDS.128 R28, [R216+0x1880] ;  /* 0x00188000d81c7984 */ /* 0x0002620000000c00 */
[----:B------:R-:W-:-:S02]  /*148d0*/  IADD3 R2, -R3, RZ, RZ ;  /* 0x000000ff03027210 */ /* 0x000fc40007ffe1ff */
[----:B------:R-:W-:Y:S01]  /*148e0*/  IMAD R8, R8, c[0x0][0x3e0], RZ ;  /* 0x0000f80008087a24 */ /* 0x000fe200078e02ff */
[----:B------:R1:W1:Y:S01]  /*148f0*/  LDS.128 R40, [R216+0x3080] ;  /* 0x00308000d8287984 */ /* 0x0002620000000c00 */
[----:B------:R-:W-:Y:S01]  /*14900*/  IADD3 R7, R7, R9, RZ ;  /* 0x0000000907077210 */ /* 0x000fe20007ffe0ff */
[----:B------:R-:W-:Y:S02]  /*14910*/  IMAD R5, R2, c[0x0][0x4e8], R5 ;  /* 0x00013a0002057a24 */ /* 0x000fe400078e0205 */
[----:B------:R1:W1:Y:S01]  /*14920*/  LDS.128 R44, [R216+0x3880] ;  /* 0x00388000d82c7984 */ /* 0x0002620000000c00 */
        /* <DEDUP_REMOVED lines=9> */
[----:B------:R-:W-:Y:S02]  /*149c0*/  LEA R5, R81, R48, 0x7 ;  /* 0x0000003051057211 */ /* 0x000fe400078e38ff */
[----:B------:R-:W-:Y:S01]  /*149d0*/  LEA.HI.X R6, R2, c[0x0][0x384], R3, 0x1, P0 ;  /* 0x0000e10002067a11 */ /* 0x000fe200000f0c03 */
[----:B------:R-:W-:Y:S05]  /*149e0*/  BRA.DIV ~URZ, `(.L_x_322) ;  /* 0x000036b27f007947 */ /* 0x000fea000b800000 */
[----:B--234-:R2:W3:Y:S02]  /*149f0*/  SHFL.IDX PT, R8, R6, RZ, 0x181f ;  /* 0x00181fff06087589 */ /* 0x01c4e400000e0000 */
.L_x_398:
[----:B------:R-:W-:Y:S05]  /*14a00*/  BRA.DIV ~URZ, `(.L_x_323) ;  /* 0x000037027f007947 */ /* 0x000fea000b800000 */
[----:B------:R4:W2:Y:S02]  /*14a10*/  SHFL.IDX PT, R2, R7, RZ, 0x181f ;  /* 0x00181fff07027589 */ /* 0x0008a400000e0000 */
.L_x_399:
[----:B------:R-:W-:-:S04]  /*14a20*/  ISETP.GE.AND P2, PT, R0, c[0x0][0x3c8], PT ;  /* 0x0000f20000007a0c */ /* 0x000fc80003f46270 */
[----:B------:R-:W-:-:S13]  /*14a30*/  ISETP.GE.OR P0, PT, R5, R4, P2 ;  /* 0x000000040500720c */ /* 0x000fda0001706670 */
[----:B--2---:R-:W-:-:S04]  /*14a40*/  @!P0 LEA R2, P1, R0, R2, 0x1 ;  /* 0x0000000200028211 */ /* 0x004fc800078208ff */
[----:B---3--:R-:W-:-:S05]  /*14a50*/  @!P0 LEA.HI.X R3, R0, R8, R80, 0x1, P1 ;  /* 0x0000000800038211 */ /* 0x008fca00008f0c50 */
[----:B------:R2:W-:Y:S01]  /*14a60*/  @!P0 ST.E.128 [R2.64], R16 ;  /* 0x0000001002008985 */ /* 0x0005e2000c101d08 */
[----:B------:R-:W-:Y:S05]  /*14a70*/  BRA.DIV ~URZ, `(.L_x_324) ;  /* 0x000037027f007947 */ /* 0x000fea000b800000 */
[----:B------:R3:W2:Y:S04]  /*14a80*/  SHFL.IDX PT, R8, R6, 0x1, 0x181f ;  /* 0x00381f0006087f89 */ /* 0x0006a800000e0000 */
[----:B--2---:R3:W2:Y:S02]  /*14a90*/  SHFL.IDX PT, R2, R7, 0x1, 0x181f ;  /* 0x00381f0007027f89 */ /* 0x0046a400000e0000 */
.L_x_400:
[----:B------:R-:W-:-:S04]  /*14aa0*/  IADD3 R3, R5, 0x10, RZ ;  /* 0x0000001005037810 */ /* 0x000fc80007ffe0ff */
[----:B------:R-:W-:-:S13]  /*14ab0*/  ISETP.GE.OR P0, PT, R3, R4, P2 ;  /* 0x000000040300720c */ /* 0x000fda0001706670 */
[----:B--2---:R-:W-:-:S04]  /*14ac0*/  @!P0 LEA R2, P1, R0, R2, 0x1 ;  /* 0x0000000200028211 */ /* 0x004fc800078208ff */
[----:B------:R-:W-:-:S05]  /*14ad0*/  @!P0 LEA.HI.X R3, R0, R8, R80, 0x1, P1 ;  /* 0x0000000800038211 */ /* 0x000fca00008f0c50 */
[----:B------:R2:W-:Y:S01]  /*14ae0*/  @!P0 ST.E.128 [R2.64], R20 ;  /* 0x0000001402008985 */ /* 0x0005e2000c101d08 */
[----:B------:R-:W-:Y:S05]  /*14af0*/  BRA.DIV ~URZ, `(.L_x_325) ;  /* 0x000037527f007947 */ /* 0x000fea000b800000 */
[----:B------:R2:W3:Y:S02]  /*14b00*/  SHFL.IDX PT, R8, R6, 0x2, 0x181f ;  /* 0x00581f0006087f89 */ /* 0x0004e400000e0000 */
.L_x_401:
[----:B------:R-:W-:Y:S05]  /*14b10*/  BRA.DIV ~URZ, `(.L_x_326) ;  /* 0x000037a27f007947 */ /* 0x000fea000b800000 */
[----:B--2---:R2:W4:Y:S02]  /*14b20*/  SHFL.IDX PT, R2, R7, 0x2, 0x181f ;  /* 0x00581f0007027f89 */ /* 0x00452400000e0000 */
.L_x_402:
[----:B------:R-:W-:-:S04]  /*14b30*/  IADD3 R3, R5, 0x20, RZ ;  /* 0x0000002005037810 */ /* 0x000fc80007ffe0ff */
[----:B------:R-:W-:-:S13]  /*14b40*/  ISETP.GE.OR P0, PT, R3, R4, P2 ;  /* 0x000000040300720c */ /* 0x000fda0001706670 */
[----:B----4-:R-:W-:-:S04]  /*14b50*/  @!P0 LEA R2, P1, R0, R2, 0x1 ;  /* 0x0000000200028211 */ /* 0x010fc800078208ff */
[----:B---3--:R-:W-:-:S05]  /*14b60*/  @!P0 LEA.HI.X R3, R0, R8, R80, 0x1, P1 ;  /* 0x0000000800038211 */ /* 0x008fca00008f0c50 */
[----:B------:R3:W-:Y:S01]  /*14b70*/  @!P0 ST.E.128 [R2.64], R24 ;  /* 0x0000001802008985 */ /* 0x0007e2000c101d08 */
[----:B------:R-:W-:Y:S05]  /*14b80*/  BRA.DIV ~URZ, `(.L_x_327) ;  /* 0x000037a27f007947 */ /* 0x000fea000b800000 */
[----:B------:R4:W2:Y:S04]  /*14b90*/  SHFL.IDX PT, R8, R6, 0x3, 0x181f ;  /* 0x00781f0006087f89 */ /* 0x0008a800000e0000 */
[----:B---3--:R4:W3:Y:S02]  /*14ba0*/  SHFL.IDX PT, R2, R7, 0x3, 0x181f ;  /* 0x00781f0007027f89 */ /* 0x0088e400000e0000 */
.L_x_403:
[----:B------:R-:W-:-:S04]  /*14bb0*/  IADD3 R3, R5, 0x30, RZ ;  /* 0x0000003005037810 */ /* 0x000fc80007ffe0ff */
[----:B------:R-:W-:-:S13]  /*14bc0*/  ISETP.GE.OR P0, PT, R3, R4, P2 ;  /* 0x000000040300720c */ /* 0x000fda0001706670 */
[----:B---3--:R-:W-:-:S04]  /*14bd0*/  @!P0 LEA R2, P1, R0, R2, 0x1 ;  /* 0x0000000200028211 */ /* 0x008fc800078208ff */
[----:B--2---:R-:W-:-:S05]  /*14be0*/  @!P0 LEA.HI.X R3, R0, R8, R80, 0x1, P1 ;  /* 0x0000000800038211 */ /* 0x004fca00008f0c50 */
[----:B-1----:R1:W-:Y:S01]  /*14bf0*/  @!P0 ST.E.128 [R2.64], R28 ;  /* 0x0000001c02008985 */ /* 0x0023e2000c101d08 */
[----:B------:R-:W-:Y:S05]  /*14c00*/  BRA.DIV ~URZ, `(.L_x_328) ;  /* 0x000037f27f007947 */ /* 0x000fea000b800000 */
[----:B------:R2:W3:Y:S02]  /*14c10*/  SHFL.IDX PT, R8, R6, 0x4, 0x181f ;  /* 0x00981f0006087f89 */ /* 0x0004e400000e0000 */
.L_x_404:
[----:B------:R-:W-:Y:S05]  /*14c20*/  BRA.DIV ~URZ, `(.L_x_329) ;  /* 0x000038427f007947 */ /* 0x000fea000b800000 */
[----:B-1----:R1:W2:Y:S02]  /*14c30*/  SHFL.IDX PT, R2, R7, 0x4, 0x181f ;  /* 0x00981f0007027f89 */ /* 0x0022a400000e0000 */
.L_x_405:
[----:B------:R-:W-:-:S04]  /*14c40*/  IADD3 R3, R5, 0x40, RZ ;  /* 0x0000004005037810 */ /* 0x000fc80007ffe0ff */
[----:B------:R-:W-:-:S13]  /*14c50*/  ISETP.GE.OR P0, PT, R3, R4, P2 ;  /* 0x000000040300720c */ /* 0x000fda0001706670 */
[----:B--2---:R-:W-:-:S04]  /*14c60*/  @!P0 LEA R2, P1, R0, R2, 0x1 ;  /* 0x0000000200028211 */ /* 0x004fc800078208ff */
[----:B---3--:R-:W-:-:S05]  /*14c70*/  @!P0 LEA.HI.X R3, R0, R8, R80, 0x1, P1 ;  /* 0x0000000800038211 */ /* 0x008fca00008f0c50 */
[----:B------:R2:W-:Y:S01]  /*14c80*/  @!P0 ST.E.128 [R2.64], R32 ;  /* 0x0000002002008985 */ /* 0x0005e2000c101d08 */
[----:B------:R-:W-:Y:S05]  /*14c90*/  BRA.DIV ~URZ, `(.L_x_330) ;  /* 0x000038427f007947 */ /* 0x000fea000b800000 */
[----:B------:R3:W1:Y:S04]  /*14ca0*/  SHFL.IDX PT, R8, R6, 0x5, 0x181f ;  /* 0x00b81f0006087f89 */ /* 0x00066800000e0000 */
[----:B--2---:R3:W2:Y:S02]  /*14cb0*/  SHFL.IDX PT, R2, R7, 0x5, 0x181f ;  /* 0x00b81f0007027f89 */ /* 0x0046a400000e0000 */
.L_x_406:
[----:B------:R-:W-:-:S04]  /*14cc0*/  IADD3 R3, R5, 0x50, RZ ;  /* 0x0000005005037810 */ /* 0x000fc80007ffe0ff */
[----:B------:R-:W-:-:S13]  /*14cd0*/  ISETP.GE.OR P0, PT, R3, R4, P2 ;  /* 0x000000040300720c */ /* 0x000fda0001706670 */
[----:B--2---:R-:W-:-:S04]  /*14ce0*/  @!P0 LEA R2, P1, R0, R2, 0x1 ;  /* 0x0000000200028211 */ /* 0x004fc800078208ff */
[----:B-1----:R-:W-:-:S05]  /*14cf0*/  @!P0 LEA.HI.X R3, R0, R8, R80, 0x1, P1 ;  /* 0x0000000800038211 */ /* 0x002fca00008f0c50 */
[----:B------:R1:W-:Y:S01]  /*14d00*/  @!P0 ST.E.128 [R2.64], R36 ;  /* 0x0000002402008985 */ /* 0x0003e2000c101d08 */
[----:B------:R-:W-:Y:S05]  /*14d10*/  BRA.DIV ~URZ, `(.L_x_331) ;  /* 0x000038927f007947 */ /* 0x000fea000b800000 */
[----:B------:R2:W1:Y:S02]  /*14d20*/  SHFL.IDX PT, R8, R6, 0x6, 0x181f ;  /* 0x00d81f0006087f89 */ /* 0x00046400000e0000 */
.L_x_407:
[----:B------:R-:W-:Y:S05]  /*14d30*/  BRA.DIV ~URZ, `(.L_x_332) ;  /* 0x000038e27f007947 */ /* 0x000fea000b800000 */
[----:B-1----:R1:W2:Y:S02]  /*14d40*/  SHFL.IDX PT, R2, R7, 0x6, 0x181f ;  /* 0x00d81f0007027f89 */ /* 0x0022a400000e0000 */
.L_x_408:
[----:B------:R-:W-:-:S04]  /*14d50*/  IADD3 R3, R5, 0x60, RZ ;  /* 0x0000006005037810 */ /* 0x000fc80007ffe0ff */
[----:B------:R-:W-:-:S13]  /*14d60*/  ISETP.GE.OR P0, PT, R3, R4, P2 ;  /* 0x000000040300720c */ /* 0x000fda0001706670 */
[----:B--2---:R-:W-:-:S04]  /*14d70*/  @!P0 LEA R2, P1, R0, R2, 0x1 ;  /* 0x0000000200028211 */ /* 0x004fc800078208ff */
[----:B------:R-:W-:-:S05]  /*14d80*/  @!P0 LEA.HI.X R3, R0, R8, R80, 0x1, P1 ;  /* 0x0000000800038211 */ /* 0x000fca00008f0c50 */
[----:B------:R2:W-:Y:S01]  /*14d90*/  @!P0 ST.E.128 [R2.64], R40 ;  /* 0x0000002802008985 */ /* 0x0005e2000c101d08 */
[----:B------:R-:W-:Y:S05]  /*14da0*/  BRA.DIV ~URZ, `(.L_x_333) ;  /* 0x000038e27f007947 */ /* 0x000fea000b800000 */
[----:B---34-:R-:W3:Y:S04]  /*14db0*/  SHFL.IDX PT, R6, R6, 0x7, 0x181f ;  /* 0x00f81f0006067f89 */ /* 0x018ee800000e0000 */
[----:B--2---:R2:W4:Y:S02]  /*14dc0*/  SHFL.IDX PT, R3, R7, 0x7, 0x181f ;  /* 0x00f81f0007037f89 */ /* 0x00452400000e0000 */
.L_x_409:
[----:B------:R-:W-:-:S04]  /*14dd0*/  IADD3 R2, R5, 0x70, RZ ;  /* 0x0000007005027810 */ /* 0x000fc80007ffe0ff */
[----:B------:R-:W-:-:S13]  /*14de0*/  ISETP.GE.OR P0, PT, R2, R4, P2 ;  /* 0x000000040200720c */ /* 0x000fda0001706670 */
[----:B------:R-:W-:Y:S05]  /*14df0*/  @P0 BRA `(.L_x_334) ;  /* 0x000018c000000947 */ /* 0x000fea0003800000 */
[----:B----4-:R-:W-:-:S04]  /*14e00*/  LEA R2, P0, R0, R3, 0x1 ;  /* 0x0000000300027211 */ /* 0x010fc800078008ff */
[----:B---3--:R-:W-:-:S05]  /*14e10*/  LEA.HI.X R3, R0, R6, R80, 0x1, P0 ;  /* 0x0000000600037211 */ /* 0x008fca00000f0c50 */
[----:B------:R3:W-:Y:S01]  /*14e20*/  ST.E.128 [R2.64], R44 ;  /* 0x0000002c02007985 */ /* 0x0007e2000c101d08 */
[----:B------:R-:W-:Y:S05]  /*14e30*/  BRA `(.L_x_334) ;  /* 0x0000188000007947 */ /* 0x000fea0003800000 */
.L_x_321:
        /* <DEDUP_REMOVED lines=34> */
.L_x_410:
[----:B------:R-:W-:Y:S05]  /*15060*/  BRA.DIV ~URZ, `(.L_x_336) ;  /* 0x000037627f007947 */ /* 0x000fea000b800000 */
[----:B------:R3:W4:Y:S02]  /*15070*/  SHFL.IDX PT, R2, R21, RZ, 0x1c1f ;  /* 0x001c1fff15027589 */ /* 0x00072400000e0000 */
.L_x_411:
[----:B------:R-:W-:Y:S01]  /*15080*/  LOP3.LUT R0, R26, 0x7ffffffc, RZ, 0xc0, !PT ;  /* 0x7ffffffc1a007812 */ /* 0x000fe200078ec0ff */
[----:B------:R-:W-:Y:S04]  /*15090*/  BSSY B0, `(.L_x_337) ;  /* 0x0000032000007945 */ /* 0x000fe80003800000 */
[----:B------:R-:W-:-:S04]  /*150a0*/  IMAD.IADD R0, R19, 0x1, -R0 ;  /* 0x0000000113007824 */ /* 0x000fc800078e0a00 */
[----:B------:R-:W-:-:S05]  /*150b0*/  IMAD.SHL.U32 R0, R0, 0x2, RZ ;  /* 0x0000000200007824 */ /* 0x000fca00078e00ff */
[C---:B------:R-:W-:Y:S02]  /*150c0*/  IADD3 R10, R0.reuse, 0x30, RZ ;  /* 0x00000030000a7810 */ /* 0x040fe40007ffe0ff */
[C---:B------:R-:W-:Y:S02]  /*150d0*/  IADD3 R9, R0.reuse, 0x8, RZ ;  /* 0x0000000800097810 */ /* 0x040fe40007ffe0ff */
[C---:B------:R-:W-:Y:S02]  /*150e0*/  IADD3 R8, R0.reuse, 0x10, RZ ;  /* 0x0000001000087810 */ /* 0x040fe40007ffe0ff */
[C---:B------:R-:W-:Y:S02]  /*150f0*/  IADD3 R7, R0.reuse, 0x20, RZ ;  /* 0x0000002000077810 */ /* 0x040fe40007ffe0ff */
[C---:B------:R-:W-:Y:S02]  /*15100*/  IADD3 R6, R0.reuse, 0x28, RZ ;  /* 0x0000002800067810 */ /* 0x040fe40007ffe0ff */
[----:B------:R-:W-:-:S02]  /*15110*/  IADD3 R5, R0, 0x38, RZ ;  /* 0x0000003800057810 */ /* 0x000fc40007ffe0ff */
[----:B------:R-:W-:Y:S02]  /*15120*/  IADD3 R4, R0, 0x18, RZ ;  /* 0x0000001800047810 */ /* 0x000fe40007ffe0ff */
[----:B------:R-:W-:Y:S02]  /*15130*/  SHF.R.S32.HI R24, RZ, 0x1f, R8 ;  /* 0x0000001fff187819 */ /* 0x000fe40000011408 */
[----:B------:R-:W-:Y:S02]  /*15140*/  SHF.R.S32.HI R26, RZ, 0x1f, R6 ;  /* 0x0000001fff1a7819 */ /* 0x000fe40000011406 */
[----:B------:R-:W-:Y:S02]  /*15150*/  SHF.R.S32.HI R27, RZ, 0x1f, R10 ;  /* 0x0000001fff1b7819 */ /* 0x000fe4000001140a */
[----:B------:R-:W-:Y:S02]  /*15160*/  SHF.R.S32.HI R25, RZ, 0x1f, R7 ;  /* 0x0000001fff197819 */ /* 0x000fe40000011407 */
[----:B------:R-:W-:-:S02]  /*15170*/  SHF.R.S32.HI R22, RZ, 0x1f, R9 ;  /* 0x0000001fff167819 */ /* 0x000fc40000011409 */
[----:B------:R-:W-:Y:S02]  /*15180*/  SHF.R.S32.HI R23, RZ, 0x1f, R4 ;  /* 0x0000001fff177819 */ /* 0x000fe40000011404 */
[----:B------:R-:W-:Y:S01]  /*15190*/  SHF.R.S32.HI R28, RZ, 0x1f, R5 ;  /* 0x0000001fff1c7819 */ /* 0x000fe20000011405 */
[----:B------:R-:W-:Y:S05]  /*151a0*/  @P0 BRA `(.L_x_338) ;  /* 0x0000020000000947 */ /* 0x000fea0003800000 */
[----:B------:R-:W-:Y:S02]  /*151b0*/  ISETP.GE.AND P0, PT, R0, c[0x0][0x3c8], PT ;  /* 0x0000f20000007a0c */ /* 0x000fe40003f06270 */
[----:B------:R-:W-:Y:S02]  /*151c0*/  ISETP.GE.AND P1, PT, R9, c[0x0][0x3c8], PT ;  /* 0x0000f20009007a0c */ /* 0x000fe40003f26270 */
[----:B------:R-:W-:Y:S02]  /*151d0*/  ISETP.GE.AND P2, PT, R8, c[0x0][0x3c8], PT ;  /* 0x0000f20008007a0c */ /* 0x000fe40003f46270 */
[----:B------:R-:W-:Y:S02]  /*151e0*/  ISETP.GE.AND P5, PT, R4, c[0x0][0x3c8], PT ;  /* 0x0000f20004007a0c */ /* 0x000fe40003fa6270 */
[----:B------:R-:W-:-:S05]  /*151f0*/  ISETP.GE.AND P4, PT, R7, c[0x0][0x3c8], PT ;  /* 0x0000f20007007a0c */ /* 0x000fca0003f86270 */
[----:B--2---:R-:W-:Y:S02]  /*15200*/  @!P0 IMAD.MOV.U32 R3, RZ, RZ, R13 ;  /* 0x000000ffff038224 */ /* 0x004fe400078e000d */
[CC--:B----4-:R-:W-:Y:S02]  /*15210*/  @!P1 LEA R14, P3, R9.reuse, R2.reuse, 0x2 ;  /* 0x00000002090e9211 */ /* 0x0d0fe400078610ff */
[----:B------:R-:W-:Y:S02]  /*15220*/  @!P0 IMAD.WIDE R16, R0, 0x4, R2 ;  /* 0x0000000400108825 */ /* 0x000fe400078e0202 */
[----:B------:R-:W-:Y:S02]  /*15230*/  @!P1 LEA.HI.X R15, R9, R13, R22, 0x2, P3 ;  /* 0x0000000d090f9211 */ /* 0x000fe400018f1416 */
[----:B------:R-:W-:Y:S01]  /*15240*/  ISETP.GE.AND P3, PT, R6, c[0x0][0x3c8], PT ;  /* 0x0000f20006007a0c */ /* 0x000fe20003f66270 */
[----:B------:R2:W-:Y:S01]  /*15250*/  @!P0 ST.E.64 [R16.64], R74 ;  /* 0x0000004a10008985 */ /* 0x0005e2000c101b08 */
[----:B------:R-:W-:-:S03]  /*15260*/  @!P2 LEA R18, P0, R8, R2, 0x2 ;  /* 0x000000020812a211 */ /* 0x000fc600078010ff */
[----:B------:R4:W-:Y:S01]  /*15270*/  @!P1 ST.E.64 [R14.64], R76 ;  /* 0x0000004c0e009985 */ /* 0x0009e2000c101b08 */
[----:B------:R-:W-:Y:S02]  /*15280*/  @!P2 LEA.HI.X R19, R8, R13, R24, 0x2, P0 ;  /* 0x0000000d0813a211 */ /* 0x000fe400000f1418 */
[----:B------:R-:W-:-:S03]  /*15290*/  ISETP.GE.AND P1, PT, R5, c[0x0][0x3c8], PT ;  /* 0x0000f20005007a0c */ /* 0x000fc60003f26270 */
[----:B------:R-:W-:Y:S01]  /*152a0*/  @!P2 ST.E.64 [R18.64], R78 ;  /* 0x0000004e1200a985 */ /* 0x000fe2000c101b08 */
[----:B------:R-:W-:Y:S02]  /*152b0*/  ISETP.GE.AND P2, PT, R10, c[0x0][0x3c8], PT ;  /* 0x0000f2000a007a0c */ /* 0x000fe40003f46270 */
[----:B--2---:R-:W-:-:S04]  /*152c0*/  @!P5 LEA R16, P0, R4, R2, 0x2 ;  /* 0x000000020410d211 */ /* 0x004fc800078010ff */
[----:B------:R-:W-:Y:S02]  /*152d0*/  @!P5 LEA.HI.X R17, R4, R13, R23, 0x2, P0 ;  /* 0x0000000d0411d211 */ /* 0x000fe400000f1417 */
[----:B----4-:R-:W-:-:S03]  /*152e0*/  @!P4 LEA R14, P0, R7, R2, 0x2 ;  /* 0x00000002070ec211 */ /* 0x010fc600078010ff */
[----:B------:R2:W-:Y:S01]  /*152f0*/  @!P5 ST.E.64 [R16.64], R82 ;  /* 0x000000521000d985 */ /* 0x0005e2000c101b08 */
[----:B------:R-:W-:-:S05]  /*15300*/  @!P4 LEA.HI.X R15, R7, R13, R25, 0x2, P0 ;  /* 0x0000000d070fc211 */ /* 0x000fca00000f1419 */
        /* <DEDUP_REMOVED lines=10> */
.L_x_338:
[----:B------:R-:W-:Y:S05]  /*153b0*/  BSYNC B0 ;  /* 0x0000000000007941 */ /* 0x000fea0003800000 */
.L_x_337:
[----:B------:R-:W-:Y:S05]  /*153c0*/  BRA.DIV ~URZ, `(.L_x_339) ;  /* 0x000034727f007947 */ /* 0x000fea000b800000 */
[----:B--2---:R2:W1:Y:S04]  /*153d0*/  SHFL.IDX PT, R13, R20, 0x1, 0x1c1f ;  /* 0x003c1f00140d7f89 */ /* 0x00446800000e0000 */
[----:B----4-:R2:W4:Y:S02]  /*153e0*/  SHFL.IDX PT, R2, R21, 0x1, 0x1c1f ;  /* 0x003c1f0015027f89 */ /* 0x01052400000e0000 */
.L_x_412:
[----:B------:R-:W-:Y:S01]  /*153f0*/  BSSY B0, `(.L_x_340) ;  /* 0x0000022000007945 */ /* 0x000fe20003800000 */
[----:B------:R-:W-:Y:S05]  /*15400*/  @P6 BRA `(.L_x_341) ;  /* 0x0000020000006947 */ /* 0x000fea0003800000 */
[----:B------:R-:W-:Y:S02]  /*15410*/  ISETP.GE.AND P1, PT, R0, c[0x0][0x3c8], PT ;  /* 0x0000f20000007a0c */ /* 0x000fe40003f26270 */
[----:B------:R-:W-:Y:S02]  /*15420*/  ISETP.GE.AND P0, PT, R9, c[0x0][0x3c8], PT ;  /* 0x0000f20009007a0c */ /* 0x000fe40003f06270 */
[----:B------:R-:W-:Y:S02]  /*15430*/  ISETP.GE.AND P2, PT, R8, c[0x0][0x3c8], PT ;  /* 0x0000f20008007a0c */ /* 0x000fe40003f46270 */
[----:B------:R-:W-:-:S02]  /*15440*/  ISETP.GE.AND P4, PT, R4, c[0x0][0x3c8], PT ;  /* 0x0000f20004007a0c */ /* 0x000fc40003f86270 */
[----:B------:R-:W-:-:S05]  /*15450*/  ISETP.GE.AND P5, PT, R7, c[0x0][0x3c8], PT ;  /* 0x0000f20007007a0c */ /* 0x000fca0003fa6270 */
[----:B-1----:R-:W-:Y:S02]  /*15460*/  @!P1 IMAD.MOV.U32 R3, RZ, RZ, R13 ;  /* 0x000000ffff039224 */ /* 0x002fe400078e000d */
[CC--:B----4-:R-:W-:Y:S02]  /*15470*/  @!P0 LEA R14, P3, R9.reuse, R2.reuse, 0x2 ;  /* 0x00000002090e8211 */ /* 0x0d0fe400078610ff */
[----:B------:R-:W-:Y:S02]  /*15480*/  @!P1 IMAD.WIDE R16, R0, 0x4, R2 ;  /* 0x0000000400109825 */ /* 0x000fe400078e0202 */
[----:B------:R-:W-:Y:S02]  /*15490*/  @!P0 LEA.HI.X R15, R9, R13, R22, 0x2, P3 ;  /* 0x0000000d090f8211 */ /* 0x000fe400018f1416 */
[----:B------:R-:W-:Y:S01]  /*154a0*/  ISETP.GE.AND P3, PT, R6, c[0x0][0x3c8], PT ;  /* 0x0000f20006007a0c */ /* 0x000fe20003f66270 */
[----:B------:R1:W-:Y:S04]  /*154b0*/  @!P1 ST.E.64 [R16.64], R94 ;  /* 0x0000005e10009985 */ /* 0x0003e8000c101b08 */
[----:B------:R4:W-:Y:S01]  /*154c0*/  @!P0 ST.E.64 [R14.64], R102 ;  /* 0x000000660e008985 */ /* 0x0009e2000c101b08 */
[----:B-1----:R-:W-:-:S04]  /*154d0*/  @!P2 LEA R16, P1, R8, R2, 0x2 ;  /* 0x000000020810a211 */ /* 0x002fc800078210ff */
[-C--:B------:R-:W-:Y:S02]  /*154e0*/  @!P2 LEA.HI.X R17, R8, R13.reuse, R24, 0x2, P1 ;  /* 0x0000000d0811a211 */ /* 0x080fe400008f1418 */
[-C--:B----4-:R-:W-:Y:S02]  /*154f0*/  @!P4 LEA R14, P0, R4, R2.reuse, 0x2 ;  /* 0x00000002040ec211 */ /* 0x090fe400078010ff */
[----:B------:R-:W-:Y:S01]  /*15500*/  ISETP.GE.AND P1, PT, R5, c[0x0][0x3c8], PT ;  /* 0x0000f20005007a0c */ /* 0x000fe20003f26270 */
[----:B------:R1:W-:Y:S01]  /*15510*/  @!P2 ST.E.64 [R16.64], R100 ;  /* 0x000000641000a985 */ /* 0x0003e2000c101b08 */
[----:B------:R-:W-:Y:S02]  /*15520*/  ISETP.GE.AND P2, PT, R10, c[0x0][0x3c8], PT ;  /* 0x0000f2000a007a0c */ /* 0x000fe40003f46270 */
[----:B------:R-:W-:Y:S02]  /*15530*/  @!P4 LEA.HI.X R15, R4, R13, R23, 0x2, P0 ;  /* 0x0000000d040fc211 */ /* 0x000fe400000f1417 */
[----:B------:R-:W-:-:S03]  /*15540*/  @!P5 LEA R18, P0, R7, R2, 0x2 ;  /* 0x000000020712d211 */ /* 0x000fc600078010ff */
[----:B------:R4:W-:Y:S01]  /*15550*/  @!P4 ST.E.64 [R14.64], R104 ;  /* 0x000000680e00c985 */ /* 0x0009e2000c101b08 */
        /* <DEDUP_REMOVED lines=11> */
.L_x_341:
[----:B------:R-:W-:Y:S05]  /*15610*/  BSYNC B0 ;  /* 0x0000000000007941 */ /* 0x000fea0003800000 */
.L_x_340:
[----:B------:R-:W-:Y:S05]  /*15620*/  BRA.DIV ~URZ, `(.L_x_342) ;  /* 0x000032e27f007947 */ /* 0x000fea000b800000 */
[----:B-1----:R1:W2:Y:S02]  /*15630*/  SHFL.IDX PT, R13, R20, 0x2, 0x1c1f ;  /* 0x005c1f00140d7f89 */ /* 0x0022a400000e0000 */
.L_x_413:
[----:B------:R-:W-:Y:S05]  /*15640*/  BRA.DIV ~URZ, `(.L_x_343) ;  /* 0x000033327f007947 */ /* 0x000fea000b800000 */
[----:B--2-4-:R2:W4:Y:S02]  /*15650*/  SHFL.IDX PT, R2, R21, 0x2, 0x1c1f ;  /* 0x005c1f0015027f89 */ /* 0x01452400000e0000 */
.L_x_414:
[----:B------:R-:W5:Y:S01]  /*15660*/  LDL R3, [R1+0x44] ;  /* 0x0000440001037983 */ /* 0x000f620000100800 */
[----:B------:R-:W-:Y:S01]  /*15670*/  BSSY B0, `(.L_x_344) ;  /* 0x0000023000007945 */ /* 0x000fe20003800000 */
[----:B-----5:R-:W-:-:S13]  /*15680*/  LOP3.LUT P0, RZ, R3, 0x1, RZ, 0xc0, !PT ;  /* 0x0000000103ff7812 */ /* 0x020fda000780c0ff */
[----:B------:R-:W-:Y:S05]  /*15690*/  @P0 BRA `(.L_x_345) ;  /* 0x0000020000000947 */ /* 0x000fea0003800000 */
[----:B------:R-:W-:Y:S02]  /*156a0*/  ISETP.GE.AND P1, PT, R0, c[0x0][0x3c8], PT ;  /* 0x0000f20000007a0c */ /* 0x000fe40003f26270 */
[----:B------:R-:W-:Y:S02]  /*156b0*/  ISETP.GE.AND P0, PT, R9, c[0x0][0x3c8], PT ;  /* 0x0000f20009007a0c */ /* 0x000fe40003f06270 */
[----:B------:R-:W-:Y:S02]  /*156c0*/  ISETP.GE.AND P4, PT, R8, c[0x0][0x3c8], PT ;  /* 0x0000f20008007a0c */ /* 0x000fe40003f86270 */
[----:B------:R-:W-:Y:S02]  /*156d0*/  ISETP.GE.AND P5, PT, R4, c[0x0][0x3c8], PT ;  /* 0x0000f20004007a0c */ /* 0x000fe40003fa6270 */
[----:B------:R-:W-:-:S05]  /*156e0*/  ISETP.GE.AND P3, PT, R7, c[0x0][0x3c8], PT ;  /* 0x0000f20007007a0c */ /* 0x000fca0003f66270 */
[----:B------:R-:W-:Y:S02]  /*156f0*/  @!P1 IMAD.MOV.U32 R3, RZ, RZ, R13 ;  /* 0x000000ffff039224 */ /* 0x000fe400078e000d */
[CC--:B----4-:R-:W-:Y:S02]  /*15700*/  @!P0 LEA R14, P2, R9.reuse, R2.reuse, 0x2 ;  /* 0x00000002090e8211 */ /* 0x0d0fe400078410ff */
[----:B------:R-:W-:Y:S01]  /*15710*/  @!P1 IMAD.WIDE R18, R0, 0x4, R2 ;  /* 0x0000000400129825 */ /* 0x000fe200078e0202 */
[----:B------:R-:W-:Y:S02]  /*15720*/  @!P4 LEA R16, P6, R8, R2, 0x2 ;  /* 0x000000020810c211 */ /* 0x000fe400078c10ff */
[----:B------:R-:W-:Y:S02]  /*15730*/  @!P0 LEA.HI.X R15, R9, R13, R22, 0x2, P2 ;  /* 0x0000000d090f8211 */ /* 0x000fe400010f1416 */
[----:B------:R-:W-:Y:S01]  /*15740*/  ISETP.GE.AND P2, PT, R6, c[0x0][0x3c8], PT ;  /* 0x0000f20006007a0c */ /* 0x000fe20003f46270 */
[----:B------:R-:W-:Y:S01]  /*15750*/  @!P1 ST.E.64 [R18.64], R52 ;  /* 0x0000003412009985 */ /* 0x000fe2000c101b08 */
[----:B------:R-:W-:-:S02]  /*15760*/  ISETP.GE.AND P1, PT, R10, c[0x0][0x3c8], PT ;  /* 0x0000f2000a007a0c */ /* 0x000fc40003f26270 */
[----:B------:R-:W-:Y:S01]  /*15770*/  @!P4 LEA.HI.X R17, R8, R13, R24, 0x2, P6 ;  /* 0x0000000d0811c211 */ /* 0x000fe200030f1418 */
[----:B------:R4:W-:Y:S01]  /*15780*/  @!P0 ST.E.64 [R14.64], R40 ;  /* 0x000000280e008985 */ /* 0x0009e2000c101b08 */
[----:B------:R-:W-:-:S03]  /*15790*/  ISETP.GE.AND P0, PT, R5, c[0x0][0x3c8], PT ;  /* 0x0000f20005007a0c */ /* 0x000fc60003f06270 */
[----:B------:R5:W-:Y:S01]  /*157a0*/  @!P4 ST.E.64 [R16.64], R42 ;  /* 0x0000002a1000c985 */ /* 0x000be2000c101b08 */
[----:B----4-:R-:W-:-:S04]  /*157b0*/  @!P5 LEA R14, P6, R4, R2, 0x2 ;  /* 0x00000002040ed211 */ /* 0x010fc800078c10ff */
[-C--:B------:R-:W-:Y:S02]  /*157c0*/  @!P5 LEA.HI.X R15, R4, R13.reuse, R23, 0x2, P6 ;  /* 0x0000000d040fd211 */ /* 0x080fe400030f1417 */
[CC--:B-----5:R-:W-:Y:S02]  /*157d0*/  @!P2 LEA R16, P4, R6.reuse, R2.reuse, 0x2 ;  /* 0x000000020610a211 */ /* 0x0e0fe400078810ff */
[C---:B------:R-:W-:Y:S01]  /*157e0*/  @!P3 LEA R18, P6, R7.reuse, R2, 0x2 ;  /* 0x000000020712b211 */ /* 0x040fe200078c10ff */
[----:B------:R4:W-:Y:S01]  /*157f0*/  @!P5 ST.E.64 [R14.64], R44 ;  /* 0x0000002c0e00d985 */ /* 0x0009e2000c101b08 */
[-C--:B------:R-:W-:Y:S02]  /*15800*/  @!P2 LEA.HI.X R17, R6, R13.reuse, R26, 0x2, P4 ;  /* 0x0000000d0611a211 */ /* 0x080fe400020f141a */
[----:B------:R-:W-:-:S05]  /*15810*/  @!P3 LEA.HI.X R19, R7, R13, R25, 0x2, P6 ;  /* 0x0000000d0713b211 */ /* 0x000fca00030f1419 */
[----:B------:R1:W-:Y:S04]  /*15820*/  @!P3 ST.E.64 [R18.64], R58 ;  /* 0x0000003a1200b985 */ /* 0x0003e8000c101b08 */
[----:B------:R1:W-:Y:S01]  /*15830*/  @!P2 ST.E.64 [R16.64], R54 ;  /* 0x000000361000a985 */ /* 0x0003e2000c101b08 */
[CC--:B----4-:R-:W-:Y:S02]  /*15840*/  @!P1 LEA R14, P5, R10.reuse, R2.reuse, 0x2 ;  /* 0x000000020a0e9211 */ /* 0x0d0fe400078a10ff */
[C---:B------:R-:W-:Y:S02]  /*15850*/  @!P0 LEA R2, P4, R5.reuse, R2, 0x2 ;  /* 0x0000000205028211 */ /* 0x040fe400078810ff */
[-C--:B------:R-:W-:Y:S02]  /*15860*/  @!P1 LEA.HI.X R15, R10, R13.reuse, R27, 0x2, P5 ;  /* 0x0000000d0a0f9211 */ /* 0x080fe400028f141b */
[----:B------:R-:W-:-:S03]  /*15870*/  @!P0 LEA.HI.X R3, R5, R13, R28, 0x2, P4 ;  /* 0x0000000d05038211 */ /* 0x000fc600020f141c */
[----:B------:R1:W-:Y:S04]  /*15880*/  @!P1 ST.E.64 [R14.64], R46 ;  /* 0x0000002e0e009985 */ /* 0x0003e8000c101b08 */
[----:B------:R1:W-:Y:S02]  /*15890*/  @!P0 ST.E.64 [R2.64], R34 ;  /* 0x0000002202008985 */ /* 0x0003e4000c101b08 */
.L_x_345:
[----:B------:R-:W-:Y:S05]  /*158a0*/  BSYNC B0 ;  /* 0x0000000000007941 */ /* 0x000fea0003800000 */
.L_x_344:
[----:B------:R-:W-:Y:S05]  /*158b0*/  BRA.DIV ~URZ, `(.L_x_346) ;  /* 0x000031327f007947 */ /* 0x000fea000b800000 */
[----:B------:R1:W2:Y:S04]  /*158c0*/  SHFL.IDX PT, R13, R20, 0x3, 0x1c1f ;  /* 0x007c1f00140d7f89 */ /* 0x0002a800000e0000 */
[----:B-1--4-:R1:W4:Y:S02]  /*158d0*/  SHFL.IDX PT, R2, R21, 0x3, 0x1c1f ;  /* 0x007c1f0015027f89 */ /* 0x01232400000e0000 */
.L_x_415:
[----:B------:R-:W5:Y:S02]  /*158e0*/  LDL R3, [R1+0x44] ;  /* 0x0000440001037983 */ /* 0x000f640000100800 */
[----:B-----5:R-:W-:-:S13]  /*158f0*/  LOP3.LUT P0, RZ, R3, 0x2, RZ, 0xc0, !PT ;  /* 0x0000000203ff7812 */ /* 0x020fda000780c0ff */
[----:B------:R-:W-:Y:S05]  /*15900*/  @P0 BRA `(.L_x_334) ;  /* 0x00000db000000947 */ /* 0x000fea0003800000 */
[----:B------:R-:W-:Y:S02]  /*15910*/  ISETP.GE.AND P4, PT, R8, c[0x0][0x3c8], PT ;  /* 0x0000f20008007a0c */ /* 0x000fe40003f86270 */
[----:B------:R-:W-:Y:S02]  /*15920*/  ISETP.GE.AND P0, PT, R0, c[0x0][0x3c8], PT ;  /* 0x0000f20000007a0c */ /* 0x000fe40003f06270 */
[----:B------:R-:W-:Y:S02]  /*15930*/  ISETP.GE.AND P5, PT, R9, c[0x0][0x3c8], PT ;  /* 0x0000f20009007a0c */ /* 0x000fe40003fa6270 */
[----:B------:R-:W-:Y:S02]  /*15940*/  ISETP.GE.AND P3, PT, R4, c[0x0][0x3c8], PT ;  /* 0x0000f20004007a0c */ /* 0x000fe40003f66270 */
[----:B------:R-:W-:Y:S02]  /*15950*/  ISETP.GE.AND P2, PT, R7, c[0x0][0x3c8], PT ;  /* 0x0000f20007007a0c */ /* 0x000fe40003f46270 */
[----:B------:R-:W-:-:S03]  /*15960*/  ISETP.GE.AND P1, PT, R6, c[0x0][0x3c8], PT ;  /* 0x0000f20006007a0c */ /* 0x000fc60003f26270 */
[----:B----4-:R-:W-:Y:S02]  /*15970*/  @!P4 LEA R18, P6, R8, R2, 0x2 ;  /* 0x000000020812c211 */ /* 0x010fe400078c10ff */
[----:B--2---:R-:W-:-:S04]  /*15980*/  @!P0 IMAD.MOV.U32 R3, RZ, RZ, R13 ;  /* 0x000000ffff038224 */ /* 0x004fc800078e000d */
[----:B------:R-:W-:-:S05]  /*15990*/  @!P0 IMAD.WIDE R14, R0, 0x4, R2 ;  /* 0x00000004000e8825 */ /* 0x000fca00078e0202 */
[----:B------:R2:W-:Y:S01]  /*159a0*/  @!P0 ST.E.64 [R14.64], R38 ;  /* 0x000000260e008985 */ /* 0x0005e2000c101b08 */
[CC--:B------:R-:W-:Y:S02]  /*159b0*/  @!P5 LEA R20, P0, R9.reuse, R2.reuse, 0x2 ;  /* 0x000000020914d211 */ /* 0x0c0fe400078010ff */
[----:B------:R-:W-:Y:S02]  /*159c0*/  P2R R0, PR, RZ, 0x40 ;  /* 0x00000040ff007803 */ /* 0x000fe40000000000 */
[-C--:B-1-3--:R-:W-:Y:S02]  /*159d0*/  @!P5 LEA.HI.X R21, R9, R13.reuse, R22, 0x2, P0 ;  /* 0x0000000d0915d211 */ /* 0x08afe400000f1416 */
[----:B------:R-:W-:Y:S02]  /*159e0*/  ISETP.NE.AND P0, PT, R0, RZ, PT ;  /* 0x000000ff0000720c */ /* 0x000fe40003f05270 */
[----:B------:R-:W-:Y:S01]  /*159f0*/  @!P3 LEA R16, P6, R4, R2, 0x2 ;  /* 0x000000020410b211 */ /* 0x000fe200078c10ff */
[----:B------:R1:W-:Y:S01]  /*15a00*/  @!P5 ST.E.64 [R20.64], R70 ;  /* 0x000000461400d985 */ /* 0x0003e2000c101b08 */
[----:B------:R-:W-:-:S02]  /*15a10*/  @!P4 LEA.HI.X R19, R8, R13, R24, 0x2, P0 ;  /* 0x0000000d0813c211 */ /* 0x000fc400000f1418 */
[----:B------:R-:W-:Y:S02]  /*15a20*/  ISETP.GE.AND P0, PT, R10, c[0x0][0x3c8], PT ;  /* 0x0000f2000a007a0c */ /* 0x000fe40003f06270 */
[----:B------:R-:W-:Y:S01]  /*15a30*/  @!P3 LEA.HI.X R17, R4, R13, R23, 0x2, P6 ;  /* 0x0000000d0411b211 */ /* 0x000fe200030f1417 */
[----:B------:R1:W-:Y:S04]  /*15a40*/  @!P4 ST.E.64 [R18.64], R68 ;  /* 0x000000441200c985 */ /* 0x0003e8000c101b08 */
[----:B------:R1:W-:Y:S01]  /*15a50*/  @!P3 ST.E.64 [R16.64], R62 ;  /* 0x0000003e1000b985 */ /* 0x0003e2000c101b08 */
[----:B--2---:R-:W-:-:S04]  /*15a60*/  @!P2 LEA R14, P6, R7, R2, 0x2 ;  /* 0x00000002070ea211 */ /* 0x004fc800078c10ff */
        /* <DEDUP_REMOVED lines=14> */
.L_x_319:
[----:B------:R-:W2:Y:S04]  /*15b50*/  LDL.LU R3, [R1+0x48] ;  /* 0x0000480001037983 */ /* 0x000ea80000300800 */
[----:B------:R-:W3:Y:S01]  /*15b60*/  LDL R8, [R1+0x10] ;  /* 0x0000100001087983 */ /* 0x000ee20000100800 */
        /* <DEDUP_REMOVED lines=16> */
[----:B------:R2:W3:Y:S04]  /*15c70*/  LDG.E R3, [R6.64] ;  /* 0x0000000806037981 */ /* 0x0004e8000c1e1900 */
[----:B-12---:R-:W3:Y:S02]  /*15c80*/  LDG.E R6, [R6.64+0x4] ;  /* 0x0000040806067981 */ /* 0x006ee4000c1e1900 */
[----:B---3-5:R-:W-:Y:S02]  /*15c90*/  IADD3 R20, -R3, R6, RZ ;  /* 0x0000000603147210 */ /* 0x028fe40007ffe1ff */
.L_x_347:
        /* <DEDUP_REMOVED lines=23> */
[----:B------:R-:W-:Y:S01]  /*15e10*/  ISETP.NE.AND P0, PT, R3, 0x1, PT ;  /* 0x000000010300780c */ /* 0x000fe20003f05270 */
[----:B------:R-:W-:Y:S01]  /*15e20*/  IMAD R9, R8, R21, R9 ;  /* 0x0000001508097224 */ /* 0x000fe200078e0209 */
[----:B------:R-:W-:-:S11]  /*15e30*/  MOV R3, R11 ;  /* 0x0000000b00037202 */ /* 0x000fd60000000f00 */
[----:B------:R-:W-:-:S05]  /*15e40*/  @P0 IMAD.HI.U32 R17, R11, c[0x0][0x4ec], RZ ;  /* 0x00013b000b110a27 */ /* 0x000fca00078e00ff */
[----:B------:R-:W-:Y:S01]  /*15e50*/  @P0 SHF.R.U32.HI R3, RZ, c[0x0][0x4f0], R17 ;  /* 0x00013c00ff030a19 */ /* 0x000fe20000011611 */
[-C--:B--2---:R-:W-:Y:S02]  /*15e60*/  IMAD R16, R7, R4.reuse, RZ ;  /* 0x0000000407107224 */ /* 0x084fe400078e02ff */
[----:B------:R-:W-:-:S04]  /*15e70*/  IMAD.WIDE.U32 R6, R6, R4, RZ ;  /* 0x0000000406067225 */ /* 0x000fc800078e00ff */
[----:B------:R-:W-:Y:S01]  /*15e80*/  IMAD.WIDE.U32 R4, R8, R10, RZ ;  /* 0x0000000a08047225 */ /* 0x000fe200078e00ff */
[----:B---3--:R-:W-:-:S03]  /*15e90*/  SEL R8, R22, RZ, P2 ;  /* 0x000000ff16087207 */ /* 0x008fc60001000000 */
[----:B------:R-:W-:Y:S01]  /*15ea0*/  IMAD.IADD R16, R7, 0x1, R16 ;  /* 0x0000000107107824 */ /* 0x000fe200078e0210 */
[----:B------:R-:W-:Y:S01]  /*15eb0*/  IADD3 R17, P1, P0, R4, R6, R2 ;  /* 0x0000000604117210 */ /* 0x000fe2000783e002 */
[----:B------:R-:W-:Y:S01]  /*15ec0*/  IMAD.MOV R4, RZ, RZ, -R3 ;  /* 0x000000ffff047224 */ /* 0x000fe200078e0a03 */
[----:B------:R-:W-:Y:S01]  /*15ed0*/  IADD3 R5, R5, R9, RZ ;  /* 0x0000000905057210 */ /* 0x000fe20007ffe0ff */
[-C--:B-----5:R-:W-:Y:S02]  /*15ee0*/  IMAD R9, R15, R8.reuse, RZ ;  /* 0x000000080f097224 */ /* 0x0a0fe400078e02ff */
[----:B------:R-:W-:-:S04]  /*15ef0*/  IMAD.WIDE.U32 R6, R14, R8, RZ ;  /* 0x000000080e067225 */ /* 0x000fc800078e00ff */
[----:B------:R-:W-:Y:S01]  /*15f00*/  IMAD R4, R4, c[0x0][0x4e8], R11 ;  /* 0x00013a0004047a24 */ /* 0x000fe200078e020b */
[----:B------:R-:W-:Y:S02]  /*15f10*/  IADD3.X R11, R5, R16, R18, P1, P0 ;  /* 0x00000010050b7210 */ /* 0x000fe40000fe0412 */
[----:B------:R-:W-:Y:S01]  /*15f20*/  IADD3 R7, R7, R9, RZ ;  /* 0x0000000907077210 */ /* 0x000fe20007ffe0ff */
[----:B------:R-:W-:Y:S01]  /*15f30*/  IMAD.MOV.U32 R9, RZ, RZ, c[0x0][0x4a8] ;  /* 0x00012a00ff097624 */ /* 0x000fe200078e00ff */
[----:B------:R-:W-:Y:S02]  /*15f40*/  IADD3 R6, P1, P0, R3, R17, R6 ;  /* 0x0000001103067210 */ /* 0x000fe4000783e006 */
[----:B------:R-:W-:Y:S01]  /*15f50*/  SHF.R.S32.HI R5, RZ, 0x1f, R3 ;  /* 0x0000001fff057819 */ /* 0x000fe20000011403 */
[----:B------:R-:W-:Y:S01]  /*15f60*/  IMAD R3, R13, R4, RZ ;  /* 0x000000040d037224 */ /* 0x000fe200078e02ff */
[----:B------:R-:W-:Y:S02]  /*15f70*/  SHF.R.S32.HI R8, RZ, 0x1f, R4 ;  /* 0x0000001fff087819 */ /* 0x000fe40000011404 */
[----:B------:R-:W-:-:S03]  /*15f80*/  IADD3.X R7, R5, R11, R7, P1, P0 ;  /* 0x0000000b05077210 */ /* 0x000fc60000fe0407 */
        /* <DEDUP_REMOVED lines=10> */
.L_x_349:
[----:B------:R-:W-:Y:S05]  /*16030*/  BSYNC B0 ;  /* 0x0000000000007941 */ /* 0x000fea0003800000 */
.L_x_348:
[----:B------:R-:W-:-:S13]  /*16040*/  ISETP.GT.AND P0, PT, R19, 0x1, PT ;  /* 0x000000011300780c */ /* 0x000fda0003f04270 */
[----:B------:R-:W-:Y:S05]  /*16050*/  @P0 BRA `(.L_x_334) ;  /* 0x0000066000000947 */ /* 0x000fea0003800000 */
[----:B------:R-:W2:Y:S04]  /*16060*/  LDL.LU R8, [R1+0x40] ;  /* 0x0000400001087983 */ /* 0x000ea80000300800 */
[----:B------:R-:W3:Y:S01]  /*16070*/  LDL.LU R9, [R1+0x34] ;  /* 0x0000340001097983 */ /* 0x000ee20000300800 */
[----:B------:R-:W-:Y:S01]  /*16080*/  MOV R4, c[0x0][0x4e8] ;  /* 0x00013a0000047a02 */ /* 0x000fe20000000f00 */
[----:B-1----:R-:W-:Y:S01]  /*16090*/  IMAD R3, R18, c[0x0][0x3a0], RZ ;  /* 0x0000e80012037a24 */ /* 0x002fe200078e02ff */
[----:B------:R-:W-:Y:S01]  /*160a0*/  ISETP.GE.AND P2, PT, R0, c[0x0][0x3c8], PT ;  /* 0x0000f20000007a0c */ /* 0x000fe20003f46270 */
[----:B------:R-:W-:Y:S01]  /*160b0*/  IMAD R6, R21, c[0x0][0x3f0], RZ ;  /* 0x0000fc0015067a24 */ /* 0x000fe200078e02ff */
[----:B------:R-:W-:Y:S01]  /*160c0*/  ISETP.NE.AND P0, PT, R4, 0x1, PT ;  /* 0x000000010400780c */ /* 0x000fe20003f05270 */
[----:B------:R-:W-:-:S04]  /*160d0*/  IMAD.WIDE.U32 R4, R2, c[0x0][0x3a0], RZ ;  /* 0x0000e80002047a25 */ /* 0x000fc800078e00ff */
[----:B------:R-:W-:-:S05]  /*160e0*/  IMAD R2, R2, c[0x0][0x3a4], R3 ;  /* 0x0000e90002027a24 */ /* 0x000fca00078e0203 */
[----:B------:R-:W-:-:S05]  /*160f0*/  IADD3 R5, R5, R2, RZ ;  /* 0x0000000205057210 */ /* 0x000fca0007ffe0ff */
[----:B--2---:R-:W-:Y:S01]  /*16100*/  IMAD.WIDE.U32 R4, R8, c[0x0][0x3e8], R4 ;  /* 0x0000fa0008047a25 */ /* 0x004fe200078e0004 */
[----:B---3--:R-:W-:-:S03]  /*16110*/  LEA R3, R9, R28, 0x7 ;  /* 0x0000001c09037211 */ /* 0x008fc600078e38ff */
[----:B------:R-:W-:Y:S02]  /*16120*/  IMAD R5, R8, c[0x0][0x3ec], R5 ;  /* 0x0000fb0008057a24 */ /* 0x000fe400078e0205 */
[----:B------:R-:W-:Y:S01]  /*16130*/  IMAD R8, R10, c[0x0][0x3f4], R6 ;  /* 0x0000fd000a087a24 */ /* 0x000fe200078e0206 */
[----:B------:R-:W-:Y:S01]  /*16140*/  MOV R2, R3 ;  /* 0x0000000300027202 */ /* 0x000fe20000000f00 */
[----:B------:R-:W-:-:S04]  /*16150*/  @P0 IMAD.HI.U32 R7, R3, c[0x0][0x4ec], RZ ;  /* 0x00013b0003070a27 */ /* 0x000fc800078e00ff */
[----:B------:R-:W-:Y:S01]  /*16160*/  IMAD.WIDE.U32 R4, R10, c[0x0][0x3f0], R4 ;  /* 0x0000fc000a047a25 */ /* 0x000fe200078e0004 */
[----:B------:R-:W-:-:S04]  /*16170*/  @P0 SHF.R.U32.HI R2, RZ, c[0x0][0x4f0], R7 ;  /* 0x00013c00ff020a19 */ /* 0x000fc80000011607 */
        /* <DEDUP_REMOVED lines=17> */
[----:B------:R1:W2:Y:S02]  /*16290*/  SHFL.IDX PT, R8, R6, RZ, 0x181f ;  /* 0x00181fff06087589 */ /* 0x0002a400000e0000 */
.L_x_416:
[----:B------:R-:W-:Y:S05]  /*162a0*/  BRA.DIV ~URZ, `(.L_x_351) ;  /* 0x000028827f007947 */ /* 0x000fea000b800000 */
[----:B------:R3:W4:Y:S02]  /*162b0*/  SHFL.IDX PT, R2, R7, RZ, 0x181f ;  /* 0x00181fff07027589 */ /* 0x00072400000e0000 */
.L_x_417:
[----:B------:R-:W-:-:S05]  /*162c0*/  IMAD R5, R20, c[0x0][0x4e8], RZ ;  /* 0x00013a0014057a24 */ /* 0x000fca00078e02ff */
[----:B------:R-:W-:-:S13]  /*162d0*/  ISETP.GE.OR P0, PT, R4, R5, P2 ;  /* 0x000000050400720c */ /* 0x000fda0001706670 */
[----:B----4-:R-:W-:-:S04]  /*162e0*/  @!P0 LEA R2, P1, R0, R2, 0x1 ;  /* 0x0000000200028211 */ /* 0x010fc800078208ff */
[----:B--2---:R-:W-:-:S05]  /*162f0*/  @!P0 LEA.HI.X R3, R0, R8, R80, 0x1, P1 ;  /* 0x0000000800038211 */ /* 0x004fca00008f0c50 */
[----:B------:R2:W-:Y:S01]  /*16300*/  @!P0 ST.E.128 [R2.64], RZ ;  /* 0x000000ff02008985 */ /* 0x0005e2000c101d08 */
[----:B------:R-:W-:Y:S05]  /*16310*/  BRA.DIV ~URZ, `(.L_x_352) ;  /* 0x000028827f007947 */ /* 0x000fea000b800000 */
[----:B------:R4:W1:Y:S04]  /*16320*/  SHFL.IDX PT, R8, R6, 0x1, 0x181f ;  /* 0x00381f0006087f89 */ /* 0x00086800000e0000 */
[----:B--2---:R4:W2:Y:S02]  /*16330*/  SHFL.IDX PT, R2, R7, 0x1, 0x181f ;  /* 0x00381f0007027f89 */ /* 0x0048a400000e0000 */
.L_x_418:
[----:B------:R-:W-:-:S04]  /*16340*/  IADD3 R3, R4, 0x10, RZ ;  /* 0x0000001004037810 */ /* 0x000fc80007ffe0ff */
[----:B------:R-:W-:-:S13]  /*16350*/  ISETP.GE.OR P0, PT, R3, R5, P2 ;  /* 0x000000050300720c */ /* 0x000fda0001706670 */
[----:B--2---:R-:W-:-:S04]  /*16360*/  @!P0 LEA R2, P1, R0, R2, 0x1 ;  /* 0x0000000200028211 */ /* 0x004fc800078208ff */
[----:B-1----:R-:W-:-:S05]  /*16370*/  @!P0 LEA.HI.X R3, R0, R8, R80, 0x1, P1 ;  /* 0x0000000800038211 */ /* 0x002fca00008f0c50 */
[----:B------:R1:W-:Y:S01]  /*16380*/  @!P0 ST.E.128 [R2.64], RZ ;  /* 0x000000ff02008985 */ /* 0x0003e2000c101d08 */
[----:B------:R-:W-:Y:S05]  /*16390*/  BRA.DIV ~URZ, `(.L_x_353) ;  /* 0x000028d27f007947 */ /* 0x000fea000b800000 */
[----:B------:R2:W1:Y:S02]  /*163a0*/  SHFL.IDX PT, R8, R6, 0x2, 0x181f ;  /* 0x00581f0006087f89 */ /* 0x00046400000e0000 */
.L_x_419:
[----:B------:R-:W-:Y:S05]  /*163b0*/  BRA.DIV ~URZ, `(.L_x_354) ;  /* 0x000029227f007947 */ /* 0x000fea000b800000 */
[----:B-1----:R1:W2:Y:S02]  /*163c0*/  SHFL.IDX PT, R2, R7, 0x2, 0x181f ;  /* 0x00581f0007027f89 */ /* 0x0022a400000e0000 */
.L_x_420:
[----:B------:R-:W-:-:S04]  /*163d0*/  IADD3 R3, R4, 0x20, RZ ;  /* 0x0000002004037810 */ /* 0x000fc80007ffe0ff */
[----:B------:R-:W-:-:S13]  /*163e0*/  ISETP.GE.OR P0, PT, R3, R5, P2 ;  /* 0x000000050300720c */ /* 0x000fda0001706670 */
[----:B--2---:R-:W-:-:S04]  /*163f0*/  @!P0 LEA R2, P1, R0, R2, 0x1 ;  /* 0x0000000200028211 */ /* 0x004fc800078208ff */
[----:B------:R-:W-:-:S05]  /*16400*/  @!P0 LEA.HI.X R3, R0, R8, R80, 0x1, P1 ;  /* 0x0000000800038211 */ /* 0x000fca00008f0c50 */
[----:B------:R2:W-:Y:S01]  /*16410*/  @!P0 ST.E.128 [R2.64], RZ ;  /* 0x000000ff02008985 */ /* 0x0005e2000c101d08 */
[----:B------:R-:W-:Y:S05]  /*16420*/  BRA.DIV ~URZ, `(.L_x_355) ;  /* 0x000029227f007947 */ /* 0x000fea000b800000 */
[----:B------:R1:W2:Y:S04]  /*16430*/  SHFL.IDX PT, R8, R6, 0x3, 0x181f ;  /* 0x00781f0006087f89 */ /* 0x0002a800000e0000 */
[----:B--2---:R1:W2:Y:S02]  /*16440*/  SHFL.IDX PT, R2, R7, 0x3, 0x181f ;  /* 0x00781f0007027f89 */ /* 0x0042a400000e0000 */
.L_x_421:
[----:B------:R-:W-:-:S04]  /*16450*/  IADD3 R3, R4, 0x30, RZ ;  /* 0x0000003004037810 */ /* 0x000fc80007ffe0ff */
[----:B------:R-:W-:-:S13]  /*16460*/  ISETP.GE.OR P0, PT, R3, R5, P2 ;  /* 0x000000050300720c */ /* 0x000fda0001706670 */
[----:B--2---:R-:W-:-:S04]  /*16470*/  @!P0 LEA R2, P1, R0, R2, 0x1 ;  /* 0x0000000200028211 */ /* 0x004fc800078208ff */
[----:B------:R-:W-:-:S05]  /*16480*/  @!P0 LEA.HI.X R3, R0, R8, R80, 0x1, P1 ;  /* 0x0000000800038211 */ /* 0x000fca00008f0c50 */
[----:B------:R2:W-:Y:S01]  /*16490*/  @!P0 ST.E.128 [R2.64], RZ ;  /* 0x000000ff02008985 */ /* 0x0005e2000c101d08 */
[----:B------:R-:W-:Y:S05]  /*164a0*/  BRA.DIV ~URZ, `(.L_x_356) ;  /* 0x000029727f007947 */ /* 0x000fea000b800000 */
[----:B------:R1:W2:Y:S02]  /*164b0*/  SHFL.IDX PT, R8, R6, 0x4, 0x181f ;  /* 0x00981f0006087f89 */ /* 0x0002a400000e0000 */
.L_x_422:
[----:B------:R-:W-:Y:S05]  /*164c0*/  BRA.DIV ~URZ, `(.L_x_357) ;  /* 0x000029c27f007947 */ /* 0x000fea000b800000 */
[----:B--2---:R2:W1:Y:S02]  /*164d0*/  SHFL.IDX PT, R2, R7, 0x4, 0x181f ;  /* 0x00981f0007027f89 */ /* 0x00446400000e0000 */
.L_x_423:
[----:B------:R-:W-:-:S04]  /*164e0*/  IADD3 R3, R4, 0x40, RZ ;  /* 0x0000004004037810 */ /* 0x000fc80007ffe0ff */
[----:B------:R-:W-:-:S13]  /*164f0*/  ISETP.GE.OR P0, PT, R3, R5, P2 ;  /* 0x000000050300720c */ /* 0x000fda0001706670 */
[----:B-1----:R-:W-:-:S04]  /*16500*/  @!P0 LEA R2, P1, R0, R2, 0x1 ;  /* 0x0000000200028211 */ /* 0x002fc800078208ff */
[----:B------:R-:W-:-:S05]  /*16510*/  @!P0 LEA.HI.X R3, R0, R8, R80, 0x1, P1 ;  /* 0x0000000800038211 */ /* 0x000fca00008f0c50 */
[----:B------:R1:W-:Y:S01]  /*16520*/  @!P0 ST.E.128 [R2.64], RZ ;  /* 0x000000ff02008985 */ /* 0x0003e2000c101d08 */
[----:B------:R-:W-:Y:S05]  /*16530*/  BRA.DIV ~URZ, `(.L_x_358) ;  /* 0x000029c27f007947 */ /* 0x000fea000b800000 */
[----:B------:R1:W2:Y:S04]  /*16540*/  SHFL.IDX PT, R8, R6, 0x5, 0x181f ;  /* 0x00b81f0006087f89 */ /* 0x0002a800000e0000 */
[----:B-1----:R1:W3:Y:S02]  /*16550*/  SHFL.IDX PT, R2, R7, 0x5, 0x181f ;  /* 0x00b81f0007027f89 */ /* 0x0022e400000e0000 */
.L_x_424:
[----:B------:R-:W-:-:S04]  /*16560*/  IADD3 R3, R4, 0x50, RZ ;  /* 0x0000005004037810 */ /* 0x000fc80007ffe0ff */
[----:B------:R-:W-:-:S13]  /*16570*/  ISETP.GE.OR P0, PT, R3, R5, P2 ;  /* 0x000000050300720c */ /* 0x000fda0001706670 */
[----:B---3--:R-:W-:-:S04]  /*16580*/  @!P0 LEA R2, P1, R0, R2, 0x1 ;  /* 0x0000000200028211 */ /* 0x008fc800078208ff */
[----:B--2---:R-:W-:-:S05]  /*16590*/  @!P0 LEA.HI.X R3, R0, R8, R80, 0x1, P1 ;  /* 0x0000000800038211 */ /* 0x004fca00008f0c50 */
[----:B------:R2:W-:Y:S01]  /*165a0*/  @!P0 ST.E.128 [R2.64], RZ ;  /* 0x000000ff02008985 */ /* 0x0005e2000c101d08 */
[----:B------:R-:W-:Y:S05]  /*165b0*/  BRA.DIV ~URZ, `(.L_x_359) ;  /* 0x00002a127f007947 */ /* 0x000fea000b800000 */
[----:B------:R3:W1:Y:S02]  /*165c0*/  SHFL.IDX PT, R8, R6, 0x6, 0x181f ;  /* 0x00d81f0006087f89 */ /* 0x00066400000e0000 */
.L_x_425:
[----:B------:R-:W-:Y:S05]  /*165d0*/  BRA.DIV ~URZ, `(.L_x_360) ;  /* 0x00002a627f007947 */ /* 0x000fea000b800000 */
[----:B--2---:R2:W3:Y:S02]  /*165e0*/  SHFL.IDX PT, R2, R7, 0x6, 0x181f ;  /* 0x00d81f0007027f89 */ /* 0x0044e400000e0000 */
.L_x_426:
[----:B------:R-:W-:-:S04]  /*165f0*/  IADD3 R3, R4, 0x60, RZ ;  /* 0x0000006004037810 */ /* 0x000fc80007ffe0ff */
[----:B------:R-:W-:-:S13]  /*16600*/  ISETP.GE.OR P0, PT, R3, R5, P2 ;  /* 0x000000050300720c */ /* 0x000fda0001706670 */
[----:B---3--:R-:W-:-:S04]  /*16610*/  @!P0 LEA R2, P1, R0, R2, 0x1 ;  /* 0x0000000200028211 */ /* 0x008fc800078208ff */
[----:B-1----:R-:W-:-:S05]  /*16620*/  @!P0 LEA.HI.X R3, R0, R8, R80, 0x1, P1 ;  /* 0x0000000800038211 */ /* 0x002fca00008f0c50 */
[----:B------:R1:W-:Y:S01]  /*16630*/  @!P0 ST.E.128 [R2.64], RZ ;  /* 0x000000ff02008985 */ /* 0x0003e2000c101d08 */
[----:B------:R-:W-:Y:S05]  /*16640*/  BRA.DIV ~URZ, `(.L_x_361) ;  /* 0x00002a627f007947 */ /* 0x000fea000b800000 */
[----:B----4-:R-:W3:Y:S04]  /*16650*/  SHFL.IDX PT, R6, R6, 0x7, 0x181f ;  /* 0x00f81f0006067f89 */ /* 0x010ee800000e0000 */
[----:B-1----:R1:W4:Y:S02]  /*16660*/  SHFL.IDX PT, R2, R7, 0x7, 0x181f ;  /* 0x00f81f0007027f89 */ /* 0x00232400000e0000 */
.L_x_427:
[----:B------:R-:W-:-:S04]  /*16670*/  IADD3 R4, R4, 0x70, RZ ;  /* 0x0000007004047810 */ /* 0x000fc80007ffe0ff */
[----:B------:R-:W-:-:S13]  /*16680*/  ISETP.GE.OR P0, PT, R4, R5, P2 ;  /* 0x000000050400720c */ /* 0x000fda0001706670 */
[----:B----4-:R-:W-:-:S04]  /*16690*/  @!P0 LEA R2, P1, R0, R2, 0x1 ;  /* 0x0000000200028211 */ /* 0x010fc800078208ff */
[----:B---3--:R-:W-:-:S05]  /*166a0*/  @!P0 LEA.HI.X R3, R0, R6, R80, 0x1, P1 ;  /* 0x0000000600038211 */ /* 0x008fca00008f0c50 */
[----:B------:R3:W-:Y:S04]  /*166b0*/  @!P0 ST.E.128 [R2.64], RZ ;  /* 0x000000ff02008985 */ /* 0x0007e8000c101d08 */
.L_x_334:
[----:B------:R-:W-:Y:S05]  /*166c0*/  BSYNC B1 ;  /* 0x0000000000017941 */ /* 0x000fea0003800000 */
.L_x_318:
        /* <DEDUP_REMOVED lines=15> */
.L_x_428:
[----:B------:R-:W-:Y:S05]  /*167c0*/  BRA.DIV ~URZ, `(.L_x_364) ;  /* 0x00002a227f007947 */ /* 0x000fea000b800000 */
[----:B------:R3:W1:Y:S02]  /*167d0*/  SHFL.IDX PT, R8, R49, 0x1, 0x1f ;  /* 0x00201f0031087f89 */ /* 0x00066400000e0000 */
.L_x_429:
        /* <DEDUP_REMOVED lines=19> */
.L_x_430:
        /* <DEDUP_REMOVED lines=16> */
.L_x_431:
[----:B----4-:R-:W-:Y:S01]  /*16a10*/  IMAD R0, R0, c[0x0][0x538], RZ ;  /* 0x00014e0000007a24 */ /* 0x010fe200078e02ff */
[----:B------:R-:W-:Y:S04]  /*16a20*/  BSSY B1, `(.L_x_367) ;  /* 0x0000084000017945 */ /* 0x000fe80003800000 */
[----:B-1----:R-:W-:-:S04]  /*16a30*/  IADD3 R8, R0, R8, RZ ;  /* 0x0000000800087210 */ /* 0x002fc80007ffe0ff */
[----:B--2---:R-:W-:-:S13]  /*16a40*/  ISETP.GT.AND P0, PT, R8, R9, PT ;  /* 0x000000090800720c */ /* 0x004fda0003f04270 */
[----:B------:R-:W-:Y:S05]  /*16a50*/  @P0 BRA `(.L_x_368) ;  /* 0x0000025000000947 */ /* 0x000fea0003800000 */
.L_x_372:
        /* <DEDUP_REMOVED lines=17> */
.L_x_432:
        /* <DEDUP_REMOVED lines=16> */
.L_x_433:
[----:B--2---:R-:W-:-:S05]  /*16c70*/  IMAD R0, R0, c[0x0][0x538], RZ ;  /* 0x00014e0000007a24 */ /* 0x004fca00078e02ff */
[----:B------:R-:W-:-:S04]  /*16c80*/  IADD3 R8, R0, R8, RZ ;  /* 0x0000000800087210 */ /* 0x000fc80007ffe0ff */
[----:B------:R-:W-:-:S13]  /*16c90*/  ISETP.GT.AND P0, PT, R8, R9, PT ;  /* 0x000000090800720c */ /* 0x000fda0003f04270 */
[----:B-1----:R-:W-:Y:S05]  /*16ca0*/  @!P0 BRA `(.L_x_372) ;  /* 0xfffffdb000008947 */ /* 0x002fea000383ffff */
.L_x_368:
[----:B------:R-:W-:-:S05]  /*16cb0*/  IADD3 R10, -R0, R8, RZ ;  /* 0x00000008000a7210 */ /* 0x000fca0007ffe1ff */
[----:B------:R-:W-:-:S05]  /*16cc0*/  IMAD R0, R4, c[0x0][0x538], R10 ;  /* 0x00014e0004007a24 */ /* 0x000fca00078e020a */
[----:B------:R-:W-:Y:S01]  /*16cd0*/  ISETP.GT.AND P0, PT, R0, R9, PT ;  /* 0x000000090000720c */ /* 0x000fe20003f04270 */
[----:B------:R-:W-:-:S12]  /*16ce0*/  BRA.DIV ~URZ, `(.L_x_373) ;  /* 0x000029627f007947 */ /* 0x000fd8000b800000 */
[----:B------:R-:W-:-:S04]  /*16cf0*/  VOTE.ANY R0, PT, !P0 ;  /* 0x0000000000007806 */ /* 0x000fc800040e0100 */
.L_x_434:
[----:B------:R1:W2:Y:S01]  /*16d00*/  POPC R13, R0 ;  /* 0x00000000000d7309 */ /* 0x0002a20000000000 */
[----:B------:R-:W-:Y:S05]  /*16d10*/  BRA.DIV ~URZ, `(.L_x_374) ;  /* 0x000029727f007947 */ /* 0x000fea000b800000 */
[----:B--2---:R2:W4:Y:S04]  /*16d20*/  SHFL.IDX PT, R8, R6, R13, 0x1f ;  /* 0x00001f0d06087589 */ /* 0x00452800000e0000 */
[----:B------:R2:W1:Y:S02]  /*16d30*/  SHFL.IDX PT, R7, R7, R13, 0x1f ;  /* 0x00001f0d07077589 */ /* 0x00046400000e0000 */
.L_x_435:
[----:B------:R-:W-:Y:S01]  /*16d40*/  ISETP.NE.AND P0, PT, R0, RZ, PT ;  /* 0x000000ff0000720c */ /* 0x000fe20003f05270 */
[----:B------:R-:W-:-:S12]  /*16d50*/  BSSY B0, `(.L_x_375) ;  /* 0x0000005000007945 */ /* 0x000fd80003800000 */
[----:B------:R-:W-:Y:S05]  /*16d60*/  @!P0 BRA `(.L_x_376) ;  /* 0x0000003000008947 */ /* 0x000fea0003800000 */
[----:B------:R-:W-:Y:S01]  /*16d70*/  IADD3 R11, R13, -0x1, RZ ;  /* 0xffffffff0d0b7810 */ /* 0x000fe20007ffe0ff */
[----:B------:R-:W-:Y:S05]  /*16d80*/  BRA.DIV ~URZ, `(.L_x_377) ;  /* 0x000029d27f007947 */ /* 0x000fea000b800000 */
[----:B------:R2:W3:Y:S02]  /*16d90*/  SHFL.IDX PT, R14, R4, R11, 0x1f ;  /* 0x00001f0b040e7589 */ /* 0x0004e400000e0000 */
.L_x_376:
[----:B------:R-:W-:Y:S05]  /*16da0*/  BSYNC B0 ;  /* 0x0000000000007941 */ /* 0x000fea0003800000 */
.L_x_375:
        /* <DEDUP_REMOVED lines=70> */
.L_x_369:
[----:B------:R-:W-:Y:S01]  /*17210*/  MOV R0, c[0x0][0x53c] ;  /* 0x00014f0000007a02 */ /* 0x000fe20000000f00 */
[----:B------:R1:W-:Y:S04]  /*17220*/  STL [R1+0x30], R9 ;  /* 0x0000300901007387 */ /* 0x0003e80000100800 */
[----:B------:R1:W-:Y:S04]  /*17230*/  STL [R1+0x34], RZ ;  /* 0x000034ff01007387 */ /* 0x0003e80000100800 */
[----:B------:R1:W-:Y:S04]  /*17240*/  STL [R1+0x38], RZ ;  /* 0x000038ff01007387 */ /* 0x0003e80000100800 */
[----:B------:R1:W-:Y:S02]  /*17250*/  STL [R1+0x3c], R0 ;  /* 0x00003c0001007387 */ /* 0x0003e40000100800 */
.L_x_378:
[----:B------:R-:W-:Y:S05]  /*17260*/  BSYNC B1 ;  /* 0x0000000000017941 */ /* 0x000fea0003800000 */
.L_x_367:
        /* <DEDUP_REMOVED lines=9> */
.L_x_362:
[----:B-1----:R-:W3:Y:S02]  /*17300*/  LDL R0, [R1+0x3c] ;  /* 0x00003c0001007983 */ /* 0x002ee40000100800 */
[----:B---3--:R-:W-:-:S13]  /*17310*/  ISETP.GE.AND P0, PT, R0, c[0x0][0x53c], PT ;  /* 0x00014f0000007a0c */ /* 0x008fda0003f06270 */
[----:B--2-4-:R-:W-:Y:S01]  /*17320*/  @P0 CALL.REL.NOINC `(.L_x_379) ;  /* 0x0000001000000944 */ /* 0x014fe20003c00000 */
[----:B------:R-:W-:Y:S05]  /*17330*/  BRA `(.L_x_380) ;  /* 0xfffe9f6000007947 */ /* 0x000fea000383ffff */
.L_x_379:
[----:B------:R-:W-:Y:S05]  /*17340*/  EXIT ;  /* 0x000000000000794d */ /* 0x000fea0003800000 */
.L_x_202:
[----:B------:R-:W-:Y:S01]  /*17350*/  IMAD.MOV.U32 R0, RZ, RZ, R5 ;  /* 0x000000ffff007224 */ /* 0x000fe200078e0005 */
[----:B------:R-:W-:Y:S02]  /*17360*/  MOV R2, 0x1 ;  /* 0x0000000100027802 */ /* 0x000fe40000000f00 */
[----:B------:R-:W-:Y:S02]  /*17370*/  MOV R3, 0x17390 ;  /* 0x0001739000037802 */ /* 0x000fe40000000f00 */
[----:B------:R-:W-:Y:S05]  /*17380*/  CALL.REL.NOINC `($__internal_6_$__cuda_sm70_shflsync_up_p) ;  /* 0x000024d000007944 */ /* 0x000fea0003c00000 */
[----:B------:R-:W-:Y:S01]  /*17390*/  MOV R0, R4 ;  /* 0x0000000400007202 */ /* 0x000fe20000000f00 */
[----:B------:R-:W-:Y:S05]  /*173a0*/  BRA `(.L_x_381) ;  /* 0xfffe90c000007947 */ /* 0x000fea000383ffff */
.L_x_203:
[----:B------:R-:W-:Y:S01]  /*173b0*/  IMAD.MOV.U32 R0, RZ, RZ, R5 ;  /* 0x000000ffff007224 */ /* 0x000fe200078e0005 */
[----:B------:R-:W-:Y:S02]  /*173c0*/  MOV R2, 0x2 ;  /* 0x0000000200027802 */ /* 0x000fe40000000f00 */
[----:B------:R-:W-:Y:S02]  /*173d0*/  MOV R3, 0x173f0 ;  /* 0x000173f000037802 */ /* 0x000fe40000000f00 */
[----:B------:R-:W-:Y:S05]  /*173e0*/  CALL.REL.NOINC `($__internal_6_$__cuda_sm70_shflsync_up_p) ;  /* 0x0000247000007944 */ /* 0x000fea0003c00000 */
[----:B------:R-:W-:Y:S01]  /*173f0*/  SEL R0, R4, RZ, P4 ;  /* 0x000000ff04007207 */ /* 0x000fe20002000000 */
[----:B------:R-:W-:Y:S01]  /*17400*/  IMAD.MOV.U32 R2, RZ, RZ, 0x4 ;  /* 0x00000004ff027424 */ /* 0x000fe200078e00ff */
[----:B------:R-:W-:-:S03]  /*17410*/  MOV R3, 0x17440 ;  /* 0x0001744000037802 */ /* 0x000fc60000000f00 */
[----:B------:R-:W-:Y:S02]  /*17420*/  IMAD.IADD R0, R5, 0x1, R0 ;  /* 0x0000000105007824 */ /* 0x000fe400078e0200 */
        /* <DEDUP_REMOVED lines=13> */
[----:B------:R-:W-:Y:S02]  /*17500*/  MOV R3, 0x1f ;  /* 0x0000001f00037802 */ /* 0x000fe40000000f00 */
[----:B------:R-:W-:Y:S01]  /*17510*/  MOV R2, 0x17550 ;  /* 0x0001755000027802 */ /* 0x000fe20000000f00 */
[----:B------:R-:W-:-:S04]  /*17520*/  IMAD.IADD R4, R0, 0x1, R4 ;  /* 0x0000000100047824 */ /* 0x000fc800078e0204 */
[----:B------:R-:W-:Y:S02]  /*17530*/  IMAD.MOV.U32 R12, RZ, RZ, R4 ;  /* 0x000000ffff0c7224 */ /* 0x000fe400078e0004 */
[----:B------:R-:W-:Y:S05]  /*17540*/  CALL.REL.NOINC `($__internal_5_$__cuda_sm70_shflsync_idx_p) ;  /* 0x000022c000007944 */ /* 0x000fea0003c00000 */
[----:B------:R-:W-:Y:S01]  /*17550*/  MOV R0, R11 ;  /* 0x0000000b00007202 */ /* 0x000fe20000000f00 */
[----:B------:R-:W-:Y:S05]  /*17560*/  BRA `(.L_x_382) ;  /* 0xfffe900000007947 */ /* 0x000fea000383ffff */
.L_x_205:
[----:B------:R-:W-:Y:S02]  /*17570*/  SEL R0, RZ, 0x1, P0 ;  /* 0x00000001ff007807 */ /* 0x000fe40000000000 */
[----:B------:R-:W-:Y:S02]  /*17580*/  MOV R2, 0x175a0 ;  /* 0x000175a000027802 */ /* 0x000fe40000000f00 */
[----:B------:R-:W-:Y:S05]  /*17590*/  CALL.REL.NOINC `($__internal_7_$__cuda_sm70_votesync_ballot) ;  /* 0x0000233000007944 */ /* 0x000fea0003c00000 */
[----:B------:R-:W-:Y:S05]  /*175a0*/  BRA `(.L_x_383) ;  /* 0xfffe905000007947 */ /* 0x000fea000383ffff */
.L_x_206:
[----:B------:R-:W-:Y:S01]  /*175b0*/  IMAD.MOV.U32 R12, RZ, RZ, R8 ;  /* 0x000000ffff0c7224 */ /* 0x000fe200078e0008 */
[----:B--2---:R-:W-:Y:S01]  /*175c0*/  MOV R11, R15 ;  /* 0x0000000f000b7202 */ /* 0x004fe20000000f00 */
[----:B------:R-:W-:Y:S01]  /*175d0*/  IMAD.MOV.U32 R3, RZ, RZ, 0x1f ;  /* 0x0000001fff037424 */ /* 0x000fe200078e00ff */
[----:B------:R-:W-:Y:S02]  /*175e0*/  MOV R2, 0x17600 ;  /* 0x0001760000027802 */ /* 0x000fe40000000f00 */
[----:B-1----:R-:W-:Y:S05]  /*175f0*/  CALL.REL.NOINC `($__internal_5_$__cuda_sm70_shflsync_idx_p) ;  /* 0x0000221000007944 */ /* 0x002fea0003c00000 */
[----:B------:R-:W-:Y:S01]  /*17600*/  IMAD.MOV.U32 R13, RZ, RZ, R11 ;  /* 0x000000ffff0d7224 */ /* 0x000fe200078e000b */
[----:B------:R-:W-:Y:S01]  /*17610*/  MOV R12, R7 ;  /* 0x00000007000c7202 */ /* 0x000fe20000000f00 */
[----:B------:R-:W-:Y:S01]  /*17620*/  IMAD.MOV.U32 R6, RZ, RZ, RZ ;  /* 0x000000ffff067224 */ /* 0x000fe200078e00ff */
[----:B------:R-:W-:Y:S01]  /*17630*/  MOV R11, R15 ;  /* 0x0000000f000b7202 */ /* 0x000fe20000000f00 */
[----:B------:R-:W-:Y:S01]  /*17640*/  IMAD.MOV.U32 R3, RZ, RZ, 0x1f ;  /* 0x0000001fff037424 */ /* 0x000fe200078e00ff */
[----:B------:R-:W-:-:S02]  /*17650*/  MOV R2, 0x17670 ;  /* 0x0001767000027802 */ /* 0x000fc40000000f00 */
[----:B------:R-:W-:Y:S05]  /*17660*/  CALL.REL.NOINC `($__internal_5_$__cuda_sm70_shflsync_idx_p) ;  /* 0x000021a000007944 */ /* 0x000fea0003c00000 */
[----:B------:R-:W-:Y:S01]  /*17670*/  MOV R10, R11 ;  /* 0x0000000b000a7202 */ /* 0x000fe20000000f00 */
[----:B------:R-:W-:Y:S05]  /*17680*/  BRA `(.L_x_384) ;  /* 0xfffe8fc000007947 */ /* 0x000fea000383ffff */
.L_x_209:
[----:B------:R-:W-:Y:S01]  /*17690*/  IMAD.MOV.U32 R12, RZ, RZ, R4 ;  /* 0x000000ffff0c7224 */ /* 0x000fe200078e0004 */
[----:B------:R-:W-:-:S02]  /*176a0*/  MOV R3, 0x1f ;  /* 0x0000001f00037802 */ /* 0x000fc40000000f00 */
[----:B------:R-:W-:Y:S02]  /*176b0*/  MOV R2, 0x176d0 ;  /* 0x000176d000027802 */ /* 0x000fe40000000f00 */
[----:B-1234-:R-:W-:Y:S05]  /*176c0*/  CALL.REL.NOINC `($__internal_5_$__cuda_sm70_shflsync_idx_p) ;  /* 0x0000214000007944 */ /* 0x01efea0003c00000 */
[----:B------:R-:W-:Y:S01]  /*176d0*/  MOV R6, R11 ;  /* 0x0000000b00067202 */ /* 0x000fe20000000f00 */
[----:B------:R-:W-:Y:S05]  /*176e0*/  BRA `(.L_x_208) ;  /* 0xfffe8fc000007947 */ /* 0x000fea000383ffff */
.L_x_255:
[----:B-1----:R-:W-:Y:S01]  /*176f0*/  IMAD.MOV.U32 R12, RZ, RZ, R4 ;  /* 0x000000ffff0c7224 */ /* 0x002fe200078e0004 */
[----:B------:R-:W-:Y:S01]  /*17700*/  MOV R11, RZ ;  /* 0x000000ff000b7202 */ /* 0x000fe20000000f00 */
[----:B------:R-:W-:Y:S01]  /*17710*/  IMAD.MOV.U32 R3, RZ, RZ, 0x181f ;  /* 0x0000181fff037424 */ /* 0x000fe200078e00ff */
[----:B------:R-:W-:Y:S02]  /*17720*/  MOV R2, 0x17740 ;  /* 0x0001774000027802 */ /* 0x000fe40000000f00 */
[----:B-----5:R-:W-:Y:S05]  /*17730*/  CALL.REL.NOINC `($__internal_5_$__cuda_sm70_shflsync_idx_p) ;  /* 0x000020d000007944 */ /* 0x020fea0003c00000 */
[----:B------:R-:W-:Y:S01]  /*17740*/  MOV R6, R11 ;  /* 0x0000000b00067202 */ /* 0x000fe20000000f00 */
[----:B------:R-:W-:Y:S05]  /*17750*/  BRA `(.L_x_385) ;  /* 0xffff042000007947 */ /* 0x000fea000383ffff */
.L_x_256:
[----:B-1----:R-:W-:Y:S01]  /*17760*/  IMAD.MOV.U32 R12, RZ, RZ, R5 ;  /* 0x000000ffff0c7224 */ /* 0x002fe200078e0005 */
[----:B------:R-:W-:Y:S01]  /*17770*/  MOV R11, RZ ;  /* 0x000000ff000b7202 */ /* 0x000fe20000000f00 */
[----:B------:R-:W-:Y:S01]  /*17780*/  IMAD.MOV.U32 R3, RZ, RZ, 0x181f ;  /* 0x0000181fff037424 */ /* 0x000fe200078e00ff */
[----:B------:R-:W-:Y:S02]  /*17790*/  MOV R2, 0x177b0 ;  /* 0x000177b000027802 */ /* 0x000fe40000000f00 */
[----:B--23-5:R-:W-:Y:S05]  /*177a0*/  CALL.REL.NOINC `($__internal_5_$__cuda_sm70_shflsync_idx_p) ;  /* 0x0000206000007944 */ /* 0x02cfea0003c00000 */
[----:B------:R-:W-:Y:S01]  /*177b0*/  MOV R2, R11 ;  /* 0x0000000b00027202 */ /* 0x000fe20000000f00 */
[----:B------:R-:W-:Y:S05]  /*177c0*/  BRA `(.L_x_386) ;  /* 0xffff03d000007947 */ /* 0x000fea000383ffff */
.L_x_259:
[----:B------:R-:W-:Y:S01]  /*177d0*/  IMAD.MOV.U32 R12, RZ, RZ, R4 ;  /* 0x000000ffff0c7224 */ /* 0x000fe200078e0004 */
[----:B------:R-:W-:Y:S01]  /*177e0*/  MOV R11, 0x1 ;  /* 0x00000001000b7802 */ /* 0x000fe20000000f00 */
[----:B---3--:R-:W-:Y:S01]  /*177f0*/  IMAD.MOV.U32 R3, RZ, RZ, 0x181f ;  /* 0x0000181fff037424 */ /* 0x008fe200078e00ff */
[----:B----4-:R-:W-:-:S02]  /*17800*/  MOV R2, 0x17820 ;  /* 0x0001782000027802 */ /* 0x010fc40000000f00 */
[----:B-12--5:R-:W-:Y:S05]  /*17810*/  CALL.REL.NOINC `($__internal_5_$__cuda_sm70_shflsync_idx_p) ;  /* 0x00001ff000007944 */ /* 0x026fea0003c00000 */
[----:B------:R-:W-:Y:S01]  /*17820*/  IMAD.MOV.U32 R6, RZ, RZ, R11 ;  /* 0x000000ffff067224 */ /* 0x000fe200078e000b */
[----:B------:R-:W-:Y:S01]  /*17830*/  MOV R11, 0x1 ;  /* 0x00000001000b7802 */ /* 0x000fe20000000f00 */
[----:B------:R-:W-:Y:S01]  /*17840*/  IMAD.MOV.U32 R12, RZ, RZ, R5 ;  /* 0x000000ffff0c7224 */ /* 0x000fe200078e0005 */
[----:B------:R-:W-:-:S02]  /*17850*/  MOV R3, 0x181f ;  /* 0x0000181f00037802 */ /* 0x000fc40000000f00 */
[----:B------:R-:W-:Y:S02]  /*17860*/  MOV R2, 0x17880 ;  /* 0x0001788000027802 */ /* 0x000fe40000000f00 */
[----:B------:R-:W-:Y:S05]  /*17870*/  CALL.REL.NOINC `($__internal_5_$__cuda_sm70_shflsync_idx_p) ;  /* 0x00001f9000007944 */ /* 0x000fea0003c00000 */
[----:B------:R-:W-:Y:S01]  /*17880*/  MOV R2, R11 ;  /* 0x0000000b00027202 */ /* 0x000fe20000000f00 */
[----:B------:R-:W-:Y:S05]  /*17890*/  BRA `(.L_x_387) ;  /* 0xffff03e000007947 */ /* 0x000fea000383ffff */
.L_x_262:
[----:B------:R-:W-:Y:S01]  /*178a0*/  IMAD.MOV.U32 R12, RZ, RZ, R4 ;  /* 0x000000ffff0c7224 */ /* 0x000fe200078e0004 */
[----:B------:R-:W-:Y:S01]  /*178b0*/  MOV R11, 0x2 ;  /* 0x00000002000b7802 */ /* 0x000fe20000000f00 */
[----:B-1----:R-:W-:Y:S01]  /*178c0*/  IMAD.MOV.U32 R3, RZ, RZ, 0x181f ;  /* 0x0000181fff037424 */ /* 0x002fe200078e00ff */
[----:B----4-:R-:W-:Y:S02]  /*178d0*/  MOV R2, 0x178f0 ;  /* 0x000178f000027802 */ /* 0x010fe40000000f00 */
[----:B--23-5:R-:W-:Y:S05]  /*178e0*/  CALL.REL.NOINC `($__internal_5_$__cuda_sm70_shflsync_idx_p) ;  /* 0x00001f2000007944 */ /* 0x02cfea0003c00000 */
[----:B------:R-:W-:Y:S01]  /*178f0*/  MOV R6, R11 ;  /* 0x0000000b00067202 */ /* 0x000fe20000000f00 */
[----:B------:R-:W-:Y:S05]  /*17900*/  BRA `(.L_x_388) ;  /* 0xffff044000007947 */ /* 0x000fea000383ffff */
.L_x_263:
[----:B------:R-:W-:Y:S01]  /*17910*/  IMAD.MOV.U32 R12, RZ, RZ, R5 ;  /* 0x000000ffff0c7224 */ /* 0x000fe200078e0005 */
[----:B------:R-:W-:Y:S01]  /*17920*/  MOV R11, 0x2 ;  /* 0x00000002000b7802 */ /* 0x000fe20000000f00 */
[----:B------:R-:W-:Y:S01]  /*17930*/  IMAD.MOV.U32 R3, RZ, RZ, 0x181f ;  /* 0x0000181fff037424 */ /* 0x000fe200078e00ff */
[----:B----4-:R-:W-:Y:S02]  /*17940*/  MOV R2, 0x17960 ;  /* 0x0001796000027802 */ /* 0x010fe40000000f00 */
[----:B-123-5:R-:W-:Y:S05]  /*17950*/  CALL.REL.NOINC `($__internal_5_$__cuda_sm70_shflsync_idx_p) ;  /* 0x00001eb000007944 */ /* 0x02efea0003c00000 */
[----:B------:R-:W-:Y:S01]  /*17960*/  MOV R2, R11 ;  /* 0x0000000b00027202 */ /* 0x000fe20000000f00 */
[----:B------:R-:W-:Y:S05]  /*17970*/  BRA `(.L_x_389) ;  /* 0xffff03f000007947 */ /* 0x000fea000383ffff */
.L_x_266:
[----:B------:R-:W-:Y:S01]  /*17980*/  IMAD.MOV.U32 R12, RZ, RZ, R4 ;  /* 0x000000ffff0c7224 */ /* 0x000fe200078e0004 */
[----:B------:R-:W-:Y:S01]  /*17990*/  MOV R11, 0x3 ;  /* 0x00000003000b7802 */ /* 0x000fe20000000f00 */
[----:B-1----:R-:W-:Y:S01]  /*179a0*/  IMAD.MOV.U32 R3, RZ, RZ, 0x181f ;  /* 0x0000181fff037424 */ /* 0x002fe200078e00ff */
[----:B------:R-:W-:-:S02]  /*179b0*/  MOV R2, 0x179d0 ;  /* 0x000179d000027802 */ /* 0x000fc40000000f00 */
[----:B--2345:R-:W-:Y:S05]  /*179c0*/  CALL.REL.NOINC `($__internal_5_$__cuda_sm70_shflsync_idx_p) ;  /* 0x00001e4000007944 */ /* 0x03cfea0003c00000 */
        /* <DEDUP_REMOVED lines=8> */
.L_x_269:
[----:B------:R-:W-:Y:S01]  /*17a50*/  IMAD.MOV.U32 R12, RZ, RZ, R4 ;  /* 0x000000ffff0c7224 */ /* 0x000fe200078e0004 */
[----:B------:R-:W-:Y:S01]  /*17a60*/  MOV R11, 0x4 ;  /* 0x00000004000b7802 */ /* 0x000fe20000000f00 */
[----:B-1----:R-:W-:Y:S01]  /*17a70*/  IMAD.MOV.U32 R3, RZ, RZ, 0x181f ;  /* 0x0000181fff037424 */ /* 0x002fe200078e00ff */
[----:B------:R-:W-:Y:S02]  /*17a80*/  MOV R2, 0x17aa0 ;  /* 0x00017aa000027802 */ /* 0x000fe40000000f00 */
[----:B--2345:R-:W-:Y:S05]  /*17a90*/  CALL.REL.NOINC `($__internal_5_$__cuda_sm70_shflsync_idx_p) ;  /* 0x00001d7000007944 */ /* 0x03cfea0003c00000 */
[----:B------:R-:W-:Y:S01]  /*17aa0*/  MOV R6, R11 ;  /* 0x0000000b00067202 */ /* 0x000fe20000000f00 */
[----:B------:R-:W-:Y:S05]  /*17ab0*/  BRA `(.L_x_391) ;  /* 0xffff046000007947 */ /* 0x000fea000383ffff */
.L_x_270:
[----:B------:R-:W-:Y:S01]  /*17ac0*/  IMAD.MOV.U32 R12, RZ, RZ, R5 ;  /* 0x000000ffff0c7224 */ /* 0x000fe200078e0005 */
[----:B------:R-:W-:Y:S01]  /*17ad0*/  MOV R11, 0x4 ;  /* 0x00000004000b7802 */ /* 0x000fe20000000f00 */
[----:B-1----:R-:W-:Y:S01]  /*17ae0*/  IMAD.MOV.U32 R3, RZ, RZ, 0x181f ;  /* 0x0000181fff037424 */ /* 0x002fe200078e00ff */
[----:B------:R-:W-:Y:S02]  /*17af0*/  MOV R2, 0x17b10 ;  /* 0x00017b1000027802 */ /* 0x000fe40000000f00 */
[----:B--2345:R-:W-:Y:S05]  /*17b00*/  CALL.REL.NOINC `($__internal_5_$__cuda_sm70_shflsync_idx_p) ;  /* 0x00001d0000007944 */ /* 0x03cfea0003c00000 */
[----:B------:R-:W-:Y:S01]  /*17b10*/  MOV R2, R11 ;  /* 0x0000000b00027202 */ /* 0x000fe20000000f00 */
[----:B------:R-:W-:Y:S05]  /*17b20*/  BRA `(.L_x_392) ;  /* 0xffff041000007947 */ /* 0x000fea000383ffff */
.L_x_273:
[----:B------:R-:W-:Y:S01]  /*17b30*/  IMAD.MOV.U32 R12, RZ, RZ, R4 ;  /* 0x000000ffff0c7224 */ /* 0x000fe200078e0004 */
[----:B------:R-:W-:Y:S01]  /*17b40*/  MOV R11, 0x5 ;  /* 0x00000005000b7802 */ /* 0x000fe20000000f00 */
[----:B--2---:R-:W-:Y:S01]  /*17b50*/  IMAD.MOV.U32 R3, RZ, RZ, 0x181f ;  /* 0x0000181fff037424 */ /* 0x004fe200078e00ff */
[----:B---3--:R-:W-:-:S02]  /*17b60*/  MOV R2, 0x17b80 ;  /* 0x00017b8000027802 */ /* 0x008fc40000000f00 */
        /* <DEDUP_REMOVED lines=9> */
.L_x_276:
[----:B------:R-:W-:Y:S01]  /*17c00*/  IMAD.MOV.U32 R12, RZ, RZ, R4 ;  /* 0x000000ffff0c7224 */ /* 0x000fe200078e0004 */
[----:B------:R-:W-:Y:S01]  /*17c10*/  MOV R11, 0x6 ;  /* 0x00000006000b7802 */ /* 0x000fe20000000f00 */
[----:B-1----:R-:W-:Y:S01]  /*17c20*/  IMAD.MOV.U32 R3, RZ, RZ, 0x181f ;  /* 0x0000181fff037424 */ /* 0x002fe200078e00ff */
[----:B---3--:R-:W-:Y:S02]  /*17c30*/  MOV R2, 0x17c50 ;  /* 0x00017c5000027802 */ /* 0x008fe40000000f00 */
[----:B--2-45:R-:W-:Y:S05]  /*17c40*/  CALL.REL.NOINC `($__internal_5_$__cuda_sm70_shflsync_idx_p) ;  /* 0x00001bc000007944 */ /* 0x034fea0003c00000 */
[----:B------:R-:W-:Y:S01]  /*17c50*/  MOV R6, R11 ;  /* 0x0000000b00067202 */ /* 0x000fe20000000f00 */
[----:B------:R-:W-:Y:S05]  /*17c60*/  BRA `(.L_x_394) ;  /* 0xffff048000007947 */ /* 0x000fea000383ffff */
.L_x_277:
[----:B------:R-:W-:Y:S01]  /*17c70*/  IMAD.MOV.U32 R12, RZ, RZ, R5 ;  /* 0x000000ffff0c7224 */ /* 0x000fe200078e0005 */
[----:B------:R-:W-:Y:S01]  /*17c80*/  MOV R11, 0x6 ;  /* 0x00000006000b7802 */ /* 0x000fe20000000f00 */
[----:B------:R-:W-:Y:S01]  /*17c90*/  IMAD.MOV.U32 R3, RZ, RZ, 0x181f ;  /* 0x0000181fff037424 */ /* 0x000fe200078e00ff */
[----:B---3--:R-:W-:Y:S02]  /*17ca0*/  MOV R2, 0x17cc0 ;  /* 0x00017cc000027802 */ /* 0x008fe40000000f00 */
[----:B-12-45:R-:W-:Y:S05]  /*17cb0*/  CALL.REL.NOINC `($__internal_5_$__cuda_sm70_shflsync_idx_p) ;  /* 0x00001b5000007944 */ /* 0x036fea0003c00000 */
[----:B------:R-:W-:Y:S01]  /*17cc0*/  MOV R2, R11 ;  /* 0x0000000b00027202 */ /* 0x000fe20000000f00 */
[----:B------:R-:W-:Y:S05]  /*17cd0*/  BRA `(.L_x_395) ;  /* 0xffff043000007947 */ /* 0x000fea000383ffff */
.L_x_280:
        /* <DEDUP_REMOVED lines=13> */
.L_x_315:
[----:B--2---:R2:W5:Y:S01]  /*17db0*/  LDL R0, [R1] ;  /* 0x0000000001007983 */ /* 0x0045620000100800 */
[----:B------:R-:W-:Y:S01]  /*17dc0*/  IMAD.MOV.U32 R8, RZ, RZ, 0x2 ;  /* 0x00000002ff087424 */ /* 0x000fe200078e00ff */
[----:B------:R-:W-:Y:S01]  /*17dd0*/  MOV R11, 0x1f ;  /* 0x0000001f000b7802 */ /* 0x000fe20000000f00 */
[----:B------:R-:W-:Y:S01]  /*17de0*/  IMAD.MOV.U32 R10, RZ, RZ, -0x1 ;  /* 0xffffffffff0a7424 */ /* 0x000fe200078e00ff */
[----:B-1----:R-:W-:Y:S02]  /*17df0*/  MOV R4, 0x17e10 ;  /* 0x00017e1000047802 */ /* 0x002fe40000000f00 */
[----:B--2--5:R-:W-:Y:S05]  /*17e00*/  CALL.REL.NOINC `($__internal_4_$__cuda_sm70_shflsync_bfly_p) ;  /* 0x000019b000007944 */ /* 0x024fea0003c00000 */
[----:B------:R-:W2:Y:S01]  /*17e10*/  LDL.LU R3, [R1] ;  /* 0x0000000001037983 */ /* 0x000ea20000300800 */
[----:B------:R-:W-:Y:S02]  /*17e20*/  MOV R8, 0x1 ;  /* 0x0000000100087802 */ /* 0x000fe40000000f00 */
[----:B------:R-:W-:Y:S01]  /*17e30*/  MOV R4, 0x17e70 ;  /* 0x00017e7000047802 */ /* 0x000fe20000000f00 */
[----:B--2---:R-:W-:-:S05]  /*17e40*/  FADD.FTZ R3, R3, R0 ;  /* 0x0000000003037221 */ /* 0x004fca0000010000 */
[----:B------:R-:W-:Y:S02]  /*17e50*/  MOV R0, R3 ;  /* 0x0000000300007202 */ /* 0x000fe40000000f00 */
[----:B------:R-:W-:Y:S05]  /*17e60*/  CALL.REL.NOINC `($__internal_4_$__cuda_sm70_shflsync_bfly_p) ;  /* 0x0000195000007944 */ /* 0x000fea0003c00000 */
[----:B------:R-:W-:Y:S02]  /*17e70*/  FADD.FTZ R3, R3, R0 ;  /* 0x0000000003037221 */ /* 0x000fe40000010000 */
[----:B------:R1:W5:Y:S01]  /*17e80*/  LDL R0, [R1+0x4] ;  /* 0x0000040001007983 */ /* 0x0003620000100800 */
[----:B------:R-:W-:Y:S02]  /*17e90*/  MOV R8, 0x2 ;  /* 0x0000000200087802 */ /* 0x000fe40000000f00 */
[----:B------:R-:W-:Y:S02]  /*17ea0*/  MOV R4, 0x17ec0 ;  /* 0x00017ec000047802 */ /* 0x000fe40000000f00 */
[----:B-1---5:R-:W-:Y:S05]  /*17eb0*/  CALL.REL.NOINC `($__internal_4_$__cuda_sm70_shflsync_bfly_p) ;  /* 0x0000190000007944 */ /* 0x022fea0003c00000 */
[----:B------:R-:W2:Y:S01]  /*17ec0*/  LDL.LU R4, [R1+0x4] ;  /* 0x0000040001047983 */ /* 0x000ea20000300800 */
[----:B------:R-:W-:Y:S01]  /*17ed0*/  MOV R8, 0x1 ;  /* 0x0000000100087802 */ /* 0x000fe20000000f00 */
[----:B--2---:R-:W-:Y:S01]  /*17ee0*/  FADD.FTZ R5, R4, R0 ;  /* 0x0000000004057221 */ /* 0x004fe20000010000 */
[----:B------:R-:W-:-:S04]  /*17ef0*/  MOV R4, 0x17f20 ;  /* 0x00017f2000047802 */ /* 0x000fc80000000f00 */
        /* <DEDUP_REMOVED lines=24> */
[----:B------:R-:W-:Y:S01]  /*18080*/  MOV R9, R0 ;  /* 0x0000000000097202 */ /* 0x000fe20000000f00 */
[----:B------:R-:W-:Y:S05]  /*18090*/  BRA `(.L_x_397) ;  /* 0xffffb0c000007947 */ /* 0x000fea000383ffff */
.L_x_322:
[----:B--234-:R-:W-:Y:S01]  /*180a0*/  IMAD.MOV.U32 R12, RZ, RZ, R6 ;  /* 0x000000ffff0c7224 */ /* 0x01cfe200078e0006 */
[----:B------:R-:W-:Y:S01]  /*180b0*/  MOV R11, RZ ;  /* 0x000000ff000b7202 */ /* 0x000fe20000000f00 */
[----:B------:R-:W-:Y:S01]  /*180c0*/  IMAD.MOV.U32 R3, RZ, RZ, 0x181f ;  /* 0x0000181fff037424 */ /* 0x000fe200078e00ff */
[----:B------:R-:W-:Y:S02]  /*180d0*/  MOV R2, 0x180f0 ;  /* 0x000180f000027802 */ /* 0x000fe40000000f00 */
[----:B-1----:R-:W-:Y:S05]  /*180e0*/  CALL.REL.NOINC `($__internal_5_$__cuda_sm70_shflsync_idx_p) ;  /* 0x0000172000007944 */ /* 0x002fea0003c00000 */
[----:B------:R-:W-:Y:S01]  /*180f0*/  MOV R8, R11 ;  /* 0x0000000b00087202 */ /* 0x000fe20000000f00 */
[----:B------:R-:W-:Y:S05]  /*18100*/  BRA `(.L_x_398) ;  /* 0xffffc8f000007947 */ /* 0x000fea000383ffff */
.L_x_323:
[----:B------:R-:W-:Y:S01]  /*18110*/  IMAD.MOV.U32 R12, RZ, RZ, R7 ;  /* 0x000000ffff0c7224 */ /* 0x000fe200078e0007 */
[----:B------:R-:W-:Y:S01]  /*18120*/  MOV R11, RZ ;  /* 0x000000ff000b7202 */ /* 0x000fe20000000f00 */
[----:B------:R-:W-:Y:S01]  /*18130*/  IMAD.MOV.U32 R3, RZ, RZ, 0x181f ;  /* 0x0000181fff037424 */ /* 0x000fe200078e00ff */
[----:B------:R-:W-:Y:S02]  /*18140*/  MOV R2, 0x18160 ;  /* 0x0001816000027802 */ /* 0x000fe40000000f00 */
[----:B-123--:R-:W-:Y:S05]  /*18150*/  CALL.REL.NOINC `($__internal_5_$__cuda_sm70_shflsync_idx_p) ;  /* 0x000016b000007944 */ /* 0x00efea0003c00000 */
[----:B------:R-:W-:Y:S01]  /*18160*/  MOV R2, R11 ;  /* 0x0000000b00027202 */ /* 0x000fe20000000f00 */
[----:B------:R-:W-:Y:S05]  /*18170*/  BRA `(.L_x_399) ;  /* 0xffffc8a000007947 */ /* 0x000fea000383ffff */
.L_x_324:
[----:B------:R-:W-:Y:S01]  /*18180*/  IMAD.MOV.U32 R12, RZ, RZ, R6 ;  /* 0x000000ffff0c7224 */ /* 0x000fe200078e0006 */
[----:B------:R-:W-:Y:S01]  /*18190*/  MOV R11, 0x1 ;  /* 0x00000001000b7802 */ /* 0x000fe20000000f00 */
[----:B--2---:R-:W-:Y:S01]  /*181a0*/  IMAD.MOV.U32 R3, RZ, RZ, 0x181f ;  /* 0x0000181fff037424 */ /* 0x004fe200078e00ff */
[----:B------:R-:W-:-:S02]  /*181b0*/  MOV R2, 0x181d0 ;  /* 0x000181d000027802 */ /* 0x000fc40000000f00 */
[----:B-1--4-:R-:W-:Y:S05]  /*181c0*/  CALL.REL.NOINC `($__internal_5_$__cuda_sm70_shflsync_idx_p) ;  /* 0x0000164000007944 */ /* 0x012fea0003c00000 */
        /* <DEDUP_REMOVED lines=8> */
.L_x_325:
[----:B------:R-:W-:Y:S01]  /*18250*/  IMAD.MOV.U32 R12, RZ, RZ, R6 ;  /* 0x000000ffff0c7224 */ /* 0x000fe200078e0006 */
[----:B------:R-:W-:Y:S01]  /*18260*/  MOV R11, 0x2 ;  /* 0x00000002000b7802 */ /* 0x000fe20000000f00 */
[----:B--2---:R-:W-:Y:S01]  /*18270*/  IMAD.MOV.U32 R3, RZ, RZ, 0x181f ;  /* 0x0000181fff037424 */ /* 0x004fe200078e00ff */
[----:B------:R-:W-:Y:S02]  /*18280*/  MOV R2, 0x182a0 ;  /* 0x000182a000027802 */ /* 0x000fe40000000f00 */
[----:B-1-34-:R-:W-:Y:S05]  /*18290*/  CALL.REL.NOINC `($__internal_5_$__cuda_sm70_shflsync_idx_p) ;  /* 0x0000157000007944 */ /* 0x01afea0003c00000 */
[----:B------:R-:W-:Y:S01]  /*182a0*/  MOV R8, R11 ;  /* 0x0000000b00087202 */ /* 0x000fe20000000f00 */
[----:B------:R-:W-:Y:S05]  /*182b0*/  BRA `(.L_x_401) ;  /* 0xffffc85000007947 */ /* 0x000fea000383ffff */
.L_x_326:
[----:B------:R-:W-:Y:S01]  /*182c0*/  IMAD.MOV.U32 R12, RZ, RZ, R7 ;  /* 0x000000ffff0c7224 */ /* 0x000fe200078e0007 */
[----:B------:R-:W-:Y:S01]  /*182d0*/  MOV R11, 0x2 ;  /* 0x00000002000b7802 */ /* 0x000fe20000000f00 */
[----:B--2---:R-:W-:Y:S01]  /*182e0*/  IMAD.MOV.U32 R3, RZ, RZ, 0x181f ;  /* 0x0000181fff037424 */ /* 0x004fe200078e00ff */
[----:B------:R-:W-:Y:S02]  /*182f0*/  MOV R2, 0x18310 ;  /* 0x0001831000027802 */ /* 0x000fe40000000f00 */
[----:B-1-34-:R-:W-:Y:S05]  /*18300*/  CALL.REL.NOINC `($__internal_5_$__cuda_sm70_shflsync_idx_p) ;  /* 0x0000150000007944 */ /* 0x01afea0003c00000 */
[----:B------:R-:W-:Y:S01]  /*18310*/  MOV R2, R11 ;  /* 0x0000000b00027202 */ /* 0x000fe20000000f00 */
[----:B------:R-:W-:Y:S05]  /*18320*/  BRA `(.L_x_402) ;  /* 0xffffc80000007947 */ /* 0x000fea000383ffff */
.L_x_327:
[----:B------:R-:W-:Y:S01]  /*18330*/  IMAD.MOV.U32 R12, RZ, RZ, R6 ;  /* 0x000000ffff0c7224 */ /* 0x000fe200078e0006 */
[----:B------:R-:W-:Y:S01]  /*18340*/  MOV R11, 0x3 ;  /* 0x00000003000b7802 */ /* 0x000fe20000000f00 */
[----:B---3--:R-:W-:Y:S01]  /*18350*/  IMAD.MOV.U32 R3, RZ, RZ, 0x181f ;  /* 0x0000181fff037424 */ /* 0x008fe200078e00ff */
[----:B------:R-:W-:-:S02]  /*18360*/  MOV R2, 0x18380 ;  /* 0x0001838000027802 */ /* 0x000fc40000000f00 */
[----:B-12---:R-:W-:Y:S05]  /*18370*/  CALL.REL.NOINC `($__internal_5_$__cuda_sm70_shflsync_idx_p) ;  /* 0x0000149000007944 */ /* 0x006fea0003c00000 */
        /* <DEDUP_REMOVED lines=8> */
.L_x_328:
[----:B------:R-:W-:Y:S01]  /*18400*/  IMAD.MOV.U32 R12, RZ, RZ, R6 ;  /* 0x000000ffff0c7224 */ /* 0x000fe200078e0006 */
[----:B------:R-:W-:Y:S01]  /*18410*/  MOV R11, 0x4 ;  /* 0x00000004000b7802 */ /* 0x000fe20000000f00 */
[----:B-1----:R-:W-:Y:S01]  /*18420*/  IMAD.MOV.U32 R3, RZ, RZ, 0x181f ;  /* 0x0000181fff037424 */ /* 0x002fe200078e00ff */
[----:B------:R-:W-:Y:S02]  /*18430*/  MOV R2, 0x18450 ;  /* 0x0001845000027802 */ /* 0x000fe40000000f00 */
[----:B----4-:R-:W-:Y:S05]  /*18440*/  CALL.REL.NOINC `($__internal_5_$__cuda_sm70_shflsync_idx_p) ;  /* 0x000013c000007944 */ /* 0x010fea0003c00000 */
[----:B------:R-:W-:Y:S01]  /*18450*/  MOV R8, R11 ;  /* 0x0000000b00087202 */ /* 0x000fe20000000f00 */
[----:B------:R-:W-:Y:S05]  /*18460*/  BRA `(.L_x_404) ;  /* 0xffffc7b000007947 */ /* 0x000fea000383ffff */
.L_x_329:
[----:B------:R-:W-:Y:S01]  /*18470*/  IMAD.MOV.U32 R12, RZ, RZ, R7 ;  /* 0x000000ffff0c7224 */ /* 0x000fe200078e0007 */
[----:B------:R-:W-:Y:S01]  /*18480*/  MOV R11, 0x4 ;  /* 0x00000004000b7802 */ /* 0x000fe20000000f00 */
[----:B-1----:R-:W-:Y:S01]  /*18490*/  IMAD.MOV.U32 R3, RZ, RZ, 0x181f ;  /* 0x0000181fff037424 */ /* 0x002fe200078e00ff */
[----:B------:R-:W-:Y:S02]  /*184a0*/  MOV R2, 0x184c0 ;  /* 0x000184c000027802 */ /* 0x000fe40000000f00 */
[----:B--234-:R-:W-:Y:S05]  /*184b0*/  CALL.REL.NOINC `($__internal_5_$__cuda_sm70_shflsync_idx_p) ;  /* 0x0000135000007944 */ /* 0x01cfea0003c00000 */
[----:B------:R-:W-:Y:S01]  /*184c0*/  MOV R2, R11 ;  /* 0x0000000b00027202 */ /* 0x000fe20000000f00 */
[----:B------:R-:W-:Y:S05]  /*184d0*/  BRA `(.L_x_405) ;  /* 0xffffc76000007947 */ /* 0x000fea000383ffff */
.L_x_330:
        /* <DEDUP_REMOVED lines=13> */
.L_x_331:
[----:B------:R-:W-:Y:S01]  /*185b0*/  IMAD.MOV.U32 R12, RZ, RZ, R6 ;  /* 0x000000ffff0c7224 */ /* 0x000fe200078e0006 */
[----:B------:R-:W-:Y:S01]  /*185c0*/  MOV R11, 0x6 ;  /* 0x00000006000b7802 */ /* 0x000fe20000000f00 */
[----:B-1----:R-:W-:Y:S01]  /*185d0*/  IMAD.MOV.U32 R3, RZ, RZ, 0x181f ;  /* 0x0000181fff037424 */ /* 0x002fe200078e00ff */
[----:B------:R-:W-:Y:S02]  /*185e0*/  MOV R2, 0x18600 ;  /* 0x0001860000027802 */ /* 0x000fe40000000f00 */
[----:B---34-:R-:W-:Y:S05]  /*185f0*/  CALL.REL.NOINC `($__internal_5_$__cuda_sm70_shflsync_idx_p) ;  /* 0x0000121000007944 */ /* 0x018fea0003c00000 */
[----:B------:R-:W-:Y:S01]  /*18600*/  MOV R8, R11 ;  /* 0x0000000b00087202 */ /* 0x000fe20000000f00 */
[----:B------:R-:W-:Y:S05]  /*18610*/  BRA `(.L_x_407) ;  /* 0xffffc71000007947 */ /* 0x000fea000383ffff */
.L_x_332:
[----:B------:R-:W-:Y:S01]  /*18620*/  IMAD.MOV.U32 R12, RZ, RZ, R7 ;  /* 0x000000ffff0c7224 */ /* 0x000fe200078e0007 */
[----:B------:R-:W-:Y:S01]  /*18630*/  MOV R11, 0x6 ;  /* 0x00000006000b7802 */ /* 0x000fe20000000f00 */
[----:B-1----:R-:W-:Y:S01]  /*18640*/  IMAD.MOV.U32 R3, RZ, RZ, 0x181f ;  /* 0x0000181fff037424 */ /* 0x002fe200078e00ff */
[----:B------:R-:W-:Y:S02]  /*18650*/  MOV R2, 0x18670 ;  /* 0x0001867000027802 */ /* 0x000fe40000000f00 */
[----:B--234-:R-:W-:Y:S05]  /*18660*/  CALL.REL.NOINC `($__internal_5_$__cuda_sm70_shflsync_idx_p) ;  /* 0x000011a000007944 */ /* 0x01cfea0003c00000 */
[----:B------:R-:W-:Y:S01]  /*18670*/  MOV R2, R11 ;  /* 0x0000000b00027202 */ /* 0x000fe20000000f00 */
[----:B------:R-:W-:Y:S05]  /*18680*/  BRA `(.L_x_408) ;  /* 0xffffc6c000007947 */ /* 0x000fea000383ffff */
.L_x_333:
[----:B------:R-:W-:Y:S01]  /*18690*/  IMAD.MOV.U32 R12, RZ, RZ, R6 ;  /* 0x000000ffff0c7224 */ /* 0x000fe200078e0006 */
[----:B------:R-:W-:Y:S01]  /*186a0*/  MOV R11, 0x7 ;  /* 0x00000007000b7802 */ /* 0x000fe20000000f00 */
[----:B--2---:R-:W-:Y:S01]  /*186b0*/  IMAD.MOV.U32 R3, RZ, RZ, 0x181f ;  /* 0x0000181fff037424 */ /* 0x004fe200078e00ff */
[----:B------:R-:W-:-:S02]  /*186c0*/  MOV R2, 0x186e0 ;  /* 0x000186e000027802 */ /* 0x000fc40000000f00 */
[----:B-1-34-:R-:W-:Y:S05]  /*186d0*/  CALL.REL.NOINC `($__internal_5_$__cuda_sm70_shflsync_idx_p) ;  /* 0x0000113000007944 */ /* 0x01afea0003c00000 */
        /* <DEDUP_REMOVED lines=8> */
.L_x_335:
[----:B------:R-:W-:Y:S01]  /*18760*/  IMAD.MOV.U32 R12, RZ, RZ, R20 ;  /* 0x000000ffff0c7224 */ /* 0x000fe200078e0014 */
[----:B------:R-:W-:Y:S01]  /*18770*/  MOV R11, RZ ;  /* 0x000000ff000b7202 */ /* 0x000fe20000000f00 */
[----:B------:R-:W-:Y:S01]  /*18780*/  IMAD.MOV.U32 R3, RZ, RZ, 0x1c1f ;  /* 0x00001c1fff037424 */ /* 0x000fe200078e00ff */
[----:B------:R-:W-:Y:S02]  /*18790*/  MOV R2, 0x187b0 ;  /* 0x000187b000027802 */ /* 0x000fe40000000f00 */
[----:B------:R-:W-:Y:S05]  /*187a0*/  CALL.REL.NOINC `($__internal_5_$__cuda_sm70_shflsync_idx_p) ;  /* 0x0000106000007944 */ /* 0x000fea0003c00000 */
[----:B------:R-:W-:Y:S01]  /*187b0*/  MOV R13, R11 ;  /* 0x0000000b000d7202 */ /* 0x000fe20000000f00 */
[----:B------:R-:W-:Y:S05]  /*187c0*/  BRA `(.L_x_410) ;  /* 0xffffc89000007947 */ /* 0x000fea000383ffff */
.L_x_336:
[----:B------:R-:W-:Y:S01]  /*187d0*/  IMAD.MOV.U32 R12, RZ, RZ, R21 ;  /* 0x000000ffff0c7224 */ /* 0x000fe200078e0015 */
[----:B------:R-:W-:Y:S01]  /*187e0*/  MOV R11, RZ ;  /* 0x000000ff000b7202 */ /* 0x000fe20000000f00 */
[----:B------:R-:W-:Y:S01]  /*187f0*/  IMAD.MOV.U32 R3, RZ, RZ, 0x1c1f ;  /* 0x00001c1fff037424 */ /* 0x000fe200078e00ff */
[----:B------:R-:W-:Y:S02]  /*18800*/  MOV R2, 0x18820 ;  /* 0x0001882000027802 */ /* 0x000fe40000000f00 */
[----:B-12---:R-:W-:Y:S05]  /*18810*/  CALL.REL.NOINC `($__internal_5_$__cuda_sm70_shflsync_idx_p) ;  /* 0x00000ff000007944 */ /* 0x006fea0003c00000 */
[----:B------:R-:W-:Y:S01]  /*18820*/  MOV R2, R11 ;  /* 0x0000000b00027202 */ /* 0x000fe20000000f00 */
[----:B------:R-:W-:Y:S05]  /*18830*/  BRA `(.L_x_411) ;  /* 0xffffc84000007947 */ /* 0x000fea000383ffff */
.L_x_339:
[----:B------:R-:W-:Y:S01]  /*18840*/  IMAD.MOV.U32 R12, RZ, RZ, R20 ;  /* 0x000000ffff0c7224 */ /* 0x000fe200078e0014 */
[----:B------:R-:W-:Y:S01]  /*18850*/  MOV R11, 0x1 ;  /* 0x00000001000b7802 */ /* 0x000fe20000000f00 */
[----:B--2---:R-:W-:Y:S01]  /*18860*/  IMAD.MOV.U32 R3, RZ, RZ, 0x1c1f ;  /* 0x00001c1fff037424 */ /* 0x004fe200078e00ff */
[----:B----4-:R-:W-:-:S02]  /*18870*/  MOV R2, 0x18890 ;  /* 0x0001889000027802 */ /* 0x010fc40000000f00 */
[----:B-1-3--:R-:W-:Y:S05]  /*18880*/  CALL.REL.NOINC `($__internal_5_$__cuda_sm70_shflsync_idx_p) ;  /* 0x00000f8000007944 */ /* 0x00afea0003c00000 */
        /* <DEDUP_REMOVED lines=8> */
.L_x_342:
[----:B------:R-:W-:Y:S01]  /*18910*/  IMAD.MOV.U32 R12, RZ, RZ, R20 ;  /* 0x000000ffff0c7224 */ /* 0x000fe200078e0014 */
[----:B------:R-:W-:Y:S01]  /*18920*/  MOV R11, 0x2 ;  /* 0x00000002000b7802 */ /* 0x000fe20000000f00 */
[----:B--2---:R-:W-:Y:S01]  /*18930*/  IMAD.MOV.U32 R3, RZ, RZ, 0x1c1f ;  /* 0x00001c1fff037424 */ /* 0x004fe200078e00ff */
[----:B----4-:R-:W-:Y:S02]  /*18940*/  MOV R2, 0x18960 ;  /* 0x0001896000027802 */ /* 0x010fe40000000f00 */
[----:B-1-3--:R-:W-:Y:S05]  /*18950*/  CALL.REL.NOINC `($__internal_5_$__cuda_sm70_shflsync_idx_p) ;  /* 0x00000eb000007944 */ /* 0x00afea0003c00000 */
[----:B------:R-:W-:Y:S01]  /*18960*/  MOV R13, R11 ;  /* 0x0000000b000d7202 */ /* 0x000fe20000000f00 */
[----:B------:R-:W-:Y:S05]  /*18970*/  BRA `(.L_x_413) ;  /* 0xffffccc000007947 */ /* 0x000fea000383ffff */
.L_x_343:
[----:B------:R-:W-:Y:S01]  /*18980*/  IMAD.MOV.U32 R12, RZ, RZ, R21 ;  /* 0x000000ffff0c7224 */ /* 0x000fe200078e0015 */
[----:B------:R-:W-:Y:S01]  /*18990*/  MOV R11, 0x2 ;  /* 0x00000002000b7802 */ /* 0x000fe20000000f00 */
[----:B--2---:R-:W-:Y:S01]  /*189a0*/  IMAD.MOV.U32 R3, RZ, RZ, 0x1c1f ;  /* 0x00001c1fff037424 */ /* 0x004fe200078e00ff */
[----:B----4-:R-:W-:Y:S02]  /*189b0*/  MOV R2, 0x189d0 ;  /* 0x000189d000027802 */ /* 0x010fe40000000f00 */
[----:B-1-3--:R-:W-:Y:S05]  /*189c0*/  CALL.REL.NOINC `($__internal_5_$__cuda_sm70_shflsync_idx_p) ;  /* 0x00000e4000007944 */ /* 0x00afea0003c00000 */
[----:B------:R-:W-:Y:S01]  /*189d0*/  MOV R2, R11 ;  /* 0x0000000b00027202 */ /* 0x000fe20000000f00 */
[----:B------:R-:W-:Y:S05]  /*189e0*/  BRA `(.L_x_414) ;  /* 0xffffcc7000007947 */ /* 0x000fea000383ffff */
.L_x_346:
[----:B------:R-:W-:Y:S01]  /*189f0*/  IMAD.MOV.U32 R12, RZ, RZ, R20 ;  /* 0x000000ffff0c7224 */ /* 0x000fe200078e0014 */
[----:B------:R-:W-:Y:S01]  /*18a00*/  MOV R11, 0x3 ;  /* 0x00000003000b7802 */ /* 0x000fe20000000f00 */
[----:B-1----:R-:W-:Y:S01]  /*18a10*/  IMAD.MOV.U32 R3, RZ, RZ, 0x1c1f ;  /* 0x00001c1fff037424 */ /* 0x002fe200078e00ff */
[----:B----4-:R-:W-:-:S02]  /*18a20*/  MOV R2, 0x18a40 ;  /* 0x00018a4000027802 */ /* 0x010fc40000000f00 */
[----:B--23--:R-:W-:Y:S05]  /*18a30*/  CALL.REL.NOINC `($__internal_5_$__cuda_sm70_shflsync_idx_p) ;  /* 0x00000dd000007944 */ /* 0x00cfea0003c00000 */
        /* <DEDUP_REMOVED lines=8> */
.L_x_350:
[----:B------:R-:W-:Y:S01]  /*18ac0*/  IMAD.MOV.U32 R12, RZ, RZ, R6 ;  /* 0x000000ffff0c7224 */ /* 0x000fe200078e0006 */
[----:B------:R-:W-:Y:S01]  /*18ad0*/  MOV R11, RZ ;  /* 0x000000ff000b7202 */ /* 0x000fe20000000f00 */
[----:B------:R-:W-:Y:S01]  /*18ae0*/  IMAD.MOV.U32 R3, RZ, RZ, 0x181f ;  /* 0x0000181fff037424 */ /* 0x000fe200078e00ff */
[----:B------:R-:W-:Y:S02]  /*18af0*/  MOV R2, 0x18b10 ;  /* 0x00018b1000027802 */ /* 0x000fe40000000f00 */
[----:B------:R-:W-:Y:S05]  /*18b00*/  CALL.REL.NOINC `($__internal_5_$__cuda_sm70_shflsync_idx_p) ;  /* 0x00000d0000007944 */ /* 0x000fea0003c00000 */
[----:B------:R-:W-:Y:S01]  /*18b10*/  MOV R8, R11 ;  /* 0x0000000b00087202 */ /* 0x000fe20000000f00 */
[----:B------:R-:W-:Y:S05]  /*18b20*/  BRA `(.L_x_416) ;  /* 0xffffd77000007947 */ /* 0x000fea000383ffff */
.L_x_351:
[----:B------:R-:W-:Y:S01]  /*18b30*/  IMAD.MOV.U32 R12, RZ, RZ, R7 ;  /* 0x000000ffff0c7224 */ /* 0x000fe200078e0007 */
[----:B------:R-:W-:Y:S01]  /*18b40*/  MOV R11, RZ ;  /* 0x000000ff000b7202 */ /* 0x000fe20000000f00 */
[----:B------:R-:W-:Y:S01]  /*18b50*/  IMAD.MOV.U32 R3, RZ, RZ, 0x181f ;  /* 0x0000181fff037424 */ /* 0x000fe200078e00ff */
[----:B------:R-:W-:Y:S02]  /*18b60*/  MOV R2, 0x18b80 ;  /* 0x00018b8000027802 */ /* 0x000fe40000000f00 */
[----:B-12---:R-:W-:Y:S05]  /*18b70*/  CALL.REL.NOINC `($__internal_5_$__cuda_sm70_shflsync_idx_p) ;  /* 0x00000c9000007944 */ /* 0x006fea0003c00000 */
[----:B------:R-:W-:Y:S01]  /*18b80*/  MOV R2, R11 ;  /* 0x0000000b00027202 */ /* 0x000fe20000000f00 */
[----:B------:R-:W-:Y:S05]  /*18b90*/  BRA `(.L_x_417) ;  /* 0xffffd72000007947 */ /* 0x000fea000383ffff */
.L_x_352:
[----:B------:R-:W-:Y:S01]  /*18ba0*/  IMAD.MOV.U32 R12, RZ, RZ, R6 ;  /* 0x000000ffff0c7224 */ /* 0x000fe200078e0006 */
[----:B------:R-:W-:Y:S01]  /*18bb0*/  MOV R11, 0x1 ;  /* 0x00000001000b7802 */ /* 0x000fe20000000f00 */
[----:B--2---:R-:W-:Y:S01]  /*18bc0*/  IMAD.MOV.U32 R3, RZ, RZ, 0x181f ;  /* 0x0000181fff037424 */ /* 0x004fe200078e00ff */
[----:B------:R-:W-:-:S02]  /*18bd0*/  MOV R2, 0x18bf0 ;  /* 0x00018bf000027802 */ /* 0x000fc40000000f00 */
        /* <DEDUP_REMOVED lines=9> */
.L_x_353:
[----:B------:R-:W-:Y:S01]  /*18c70*/  IMAD.MOV.U32 R12, RZ, RZ, R6 ;  /* 0x000000ffff0c7224 */ /* 0x000fe200078e0006 */
[----:B------:R-:W-:Y:S01]  /*18c80*/  MOV R11, 0x2 ;  /* 0x00000002000b7802 */ /* 0x000fe20000000f00 */
[----:B-1----:R-:W-:Y:S01]  /*18c90*/  IMAD.MOV.U32 R3, RZ, RZ, 0x181f ;  /* 0x0000181fff037424 */ /* 0x002fe200078e00ff */
[----:B------:R-:W-:Y:S02]  /*18ca0*/  MOV R2, 0x18cc0 ;  /* 0x00018cc000027802 */ /* 0x000fe40000000f00 */
[----:B---34-:R-:W-:Y:S05]  /*18cb0*/  CALL.REL.NOINC `($__internal_5_$__cuda_sm70_shflsync_idx_p) ;  /* 0x00000b5000007944 */ /* 0x018fea0003c00000 */
[----:B------:R-:W-:Y:S01]  /*18cc0*/  MOV R8, R11 ;  /* 0x0000000b00087202 */ /* 0x000fe20000000f00 */
[----:B------:R-:W-:Y:S05]  /*18cd0*/  BRA `(.L_x_419) ;  /* 0xffffd6d000007947 */ /* 0x000fea000383ffff */
.L_x_354:
[----:B------:R-:W-:Y:S01]  /*18ce0*/  IMAD.MOV.U32 R12, RZ, RZ, R7 ;  /* 0x000000ffff0c7224 */ /* 0x000fe200078e0007 */
[----:B------:R-:W-:Y:S01]  /*18cf0*/  MOV R11, 0x2 ;  /* 0x00000002000b7802 */ /* 0x000fe20000000f00 */
[----:B-1----:R-:W-:Y:S01]  /*18d00*/  IMAD.MOV.U32 R3, RZ, RZ, 0x181f ;  /* 0x0000181fff037424 */ /* 0x002fe200078e00ff */
[----:B------:R-:W-:Y:S02]  /*18d10*/  MOV R2, 0x18d30 ;  /* 0x00018d3000027802 */ /* 0x000fe40000000f00 */
[----:B--234-:R-:W-:Y:S05]  /*18d20*/  CALL.REL.NOINC `($__internal_5_$__cuda_sm70_shflsync_idx_p) ;  /* 0x00000ae000007944 */ /* 0x01cfea0003c00000 */
[----:B------:R-:W-:Y:S01]  /*18d30*/  MOV R2, R11 ;  /* 0x0000000b00027202 */ /* 0x000fe20000000f00 */
[----:B------:R-:W-:Y:S05]  /*18d40*/  BRA `(.L_x_420) ;  /* 0xffffd68000007947 */ /* 0x000fea000383ffff */
.L_x_355:
        /* <DEDUP_REMOVED lines=13> */
.L_x_356:
[----:B------:R-:W-:Y:S01]  /*18e20*/  IMAD.MOV.U32 R12, RZ, RZ, R6 ;  /* 0x000000ffff0c7224 */ /* 0x000fe200078e0006 */
[----:B------:R-:W-:Y:S01]  /*18e30*/  MOV R11, 0x4 ;  /* 0x00000004000b7802 */ /* 0x000fe20000000f00 */
[----:B--2---:R-:W-:Y:S01]  /*18e40*/  IMAD.MOV.U32 R3, RZ, RZ, 0x181f ;  /* 0x0000181fff037424 */ /* 0x004fe200078e00ff */
[----:B------:R-:W-:Y:S02]  /*18e50*/  MOV R2, 0x18e70 ;  /* 0x00018e7000027802 */ /* 0x000fe40000000f00 */
[----:B-1-34-:R-:W-:Y:S05]  /*18e60*/  CALL.REL.NOINC `($__internal_5_$__cuda_sm70_shflsync_idx_p) ;  /* 0x000009a000007944 */ /* 0x01afea0003c00000 */
[----:B------:R-:W-:Y:S01]  /*18e70*/  MOV R8, R11 ;  /* 0x0000000b00087202 */ /* 0x000fe20000000f00 */
[----:B------:R-:W-:Y:S05]  /*18e80*/  BRA `(.L_x_422) ;  /* 0xffffd63000007947 */ /* 0x000fea000383ffff */
.L_x_357:
[----:B------:R-:W-:Y:S01]  /*18e90*/  IMAD.MOV.U32 R12, RZ, RZ, R7 ;  /* 0x000000ffff0c7224 */ /* 0x000fe200078e0007 */
[----:B------:R-:W-:Y:S01]  /*18ea0*/  MOV R11, 0x4 ;  /* 0x00000004000b7802 */ /* 0x000fe20000000f00 */
[----:B--2---:R-:W-:Y:S01]  /*18eb0*/  IMAD.MOV.U32 R3, RZ, RZ, 0x181f ;  /* 0x0000181fff037424 */ /* 0x004fe200078e00ff */
[----:B------:R-:W-:Y:S02]  /*18ec0*/  MOV R2, 0x18ee0 ;  /* 0x00018ee000027802 */ /* 0x000fe40000000f00 */
[----:B-1-34-:R-:W-:Y:S05]  /*18ed0*/  CALL.REL.NOINC `($__internal_5_$__cuda_sm70_shflsync_idx_p) ;  /* 0x0000093000007944 */ /* 0x01afea0003c00000 */
[----:B------:R-:W-:Y:S01]  /*18ee0*/  MOV R2, R11 ;  /* 0x0000000b00027202 */ /* 0x000fe20000000f00 */
[----:B------:R-:W-:Y:S05]  /*18ef0*/  BRA `(.L_x_423) ;  /* 0xffffd5e000007947 */ /* 0x000fea000383ffff */
.L_x_358:
[----:B------:R-:W-:Y:S01]  /*18f00*/  IMAD.MOV.U32 R12, RZ, RZ, R6 ;  /* 0x000000ffff0c7224 */ /* 0x000fe200078e0006 */
[----:B------:R-:W-:Y:S01]  /*18f10*/  MOV R11, 0x5 ;  /* 0x00000005000b7802 */ /* 0x000fe20000000f00 */
[----:B-1----:R-:W-:Y:S01]  /*18f20*/  IMAD.MOV.U32 R3, RZ, RZ, 0x181f ;  /* 0x0000181fff037424 */ /* 0x002fe200078e00ff */
[----:B------:R-:W-:-:S02]  /*18f30*/  MOV R2, 0x18f50 ;  /* 0x00018f5000027802 */ /* 0x000fc40000000f00 */
[----:B--234-:R-:W-:Y:S05]  /*18f40*/  CALL.REL.NOINC `($__internal_5_$__cuda_sm70_shflsync_idx_p) ;  /* 0x000008c000007944 */ /* 0x01cfea0003c00000 */
        /* <DEDUP_REMOVED lines=8> */
.L_x_359:
[----:B------:R-:W-:Y:S01]  /*18fd0*/  IMAD.MOV.U32 R12, RZ, RZ, R6 ;  /* 0x000000ffff0c7224 */ /* 0x000fe200078e0006 */
[----:B------:R-:W-:Y:S01]  /*18fe0*/  MOV R11, 0x6 ;  /* 0x00000006000b7802 */ /* 0x000fe20000000f00 */
[----:B--2---:R-:W-:Y:S01]  /*18ff0*/  IMAD.MOV.U32 R3, RZ, RZ, 0x181f ;  /* 0x0000181fff037424 */ /* 0x004fe200078e00ff */
[----:B------:R-:W-:Y:S02]  /*19000*/  MOV R2, 0x19020 ;  /* 0x0001902000027802 */ /* 0x000fe40000000f00 */
[----:B-1--4-:R-:W-:Y:S05]  /*19010*/  CALL.REL.NOINC `($__internal_5_$__cuda_sm70_shflsync_idx_p) ;  /* 0x000007f000007944 */ /* 0x012fea0003c00000 */
[----:B------:R-:W-:Y:S01]  /*19020*/  MOV R8, R11 ;  /* 0x0000000b00087202 */ /* 0x000fe20000000f00 */
[----:B------:R-:W-:Y:S05]  /*19030*/  BRA `(.L_x_425) ;  /* 0xffffd59000007947 */ /* 0x000fea000383ffff */
.L_x_360:
[----:B------:R-:W-:Y:S01]  /*19040*/  IMAD.MOV.U32 R12, RZ, RZ, R7 ;  /* 0x000000ffff0c7224 */ /* 0x000fe200078e0007 */
[----:B------:R-:W-:Y:S01]  /*19050*/  MOV R11, 0x6 ;  /* 0x00000006000b7802 */ /* 0x000fe20000000f00 */
[----:B--2---:R-:W-:Y:S01]  /*19060*/  IMAD.MOV.U32 R3, RZ, RZ, 0x181f ;  /* 0x0000181fff037424 */ /* 0x004fe200078e00ff */
[----:B------:R-:W-:Y:S02]  /*19070*/  MOV R2, 0x19090 ;  /* 0x0001909000027802 */ /* 0x000fe40000000f00 */
[----:B-1-34-:R-:W-:Y:S05]  /*19080*/  CALL.REL.NOINC `($__internal_5_$__cuda_sm70_shflsync_idx_p) ;  /* 0x0000078000007944 */ /* 0x01afea0003c00000 */
[----:B------:R-:W-:Y:S01]  /*19090*/  MOV R2, R11 ;  /* 0x0000000b00027202 */ /* 0x000fe20000000f00 */
[----:B------:R-:W-:Y:S05]  /*190a0*/  BRA `(.L_x_426) ;  /* 0xffffd54000007947 */ /* 0x000fea000383ffff */
.L_x_361:
[----:B------:R-:W-:Y:S01]  /*190b0*/  IMAD.MOV.U32 R12, RZ, RZ, R6 ;  /* 0x000000ffff0c7224 */ /* 0x000fe200078e0006 */
[----:B------:R-:W-:Y:S01]  /*190c0*/  MOV R11, 0x7 ;  /* 0x00000007000b7802 */ /* 0x000fe20000000f00 */
[----:B-1----:R-:W-:Y:S01]  /*190d0*/  IMAD.MOV.U32 R3, RZ, RZ, 0x181f ;  /* 0x0000181fff037424 */ /* 0x002fe200078e00ff */
[----:B------:R-:W-:-:S02]  /*190e0*/  MOV R2, 0x19100 ;  /* 0x0001910000027802 */ /* 0x000fc40000000f00 */
[----:B--2-4-:R-:W-:Y:S05]  /*190f0*/  CALL.REL.NOINC `($__internal_5_$__cuda_sm70_shflsync_idx_p) ;  /* 0x0000071000007944 */ /* 0x014fea0003c00000 */
        /* <DEDUP_REMOVED lines=8> */
.L_x_363:
[----:B------:R-:W-:Y:S01]  /*19180*/  IMAD.MOV.U32 R12, RZ, RZ, R49 ;  /* 0x000000ffff0c7224 */ /* 0x000fe200078e0031 */
[----:B------:R-:W-:Y:S01]  /*19190*/  MOV R11, RZ ;  /* 0x000000ff000b7202 */ /* 0x000fe20000000f00 */
[----:B----4-:R-:W-:Y:S01]  /*191a0*/  IMAD.MOV.U32 R3, RZ, RZ, 0x1f ;  /* 0x0000001fff037424 */ /* 0x010fe200078e00ff */
[----:B------:R-:W-:Y:S02]  /*191b0*/  MOV R2, 0x191d0 ;  /* 0x000191d000027802 */ /* 0x000fe40000000f00 */
[----:B------:R-:W-:Y:S05]  /*191c0*/  CALL.REL.NOINC `($__internal_5_$__cuda_sm70_shflsync_idx_p) ;  /* 0x0000064000007944 */ /* 0x000fea0003c00000 */
[----:B------:R-:W-:Y:S01]  /*191d0*/  MOV R9, R11 ;  /* 0x0000000b00097202 */ /* 0x000fe20000000f00 */
[----:B------:R-:W-:Y:S05]  /*191e0*/  BRA `(.L_x_428) ;  /* 0xffffd5d000007947 */ /* 0x000fea000383ffff */
.L_x_364:
[----:B------:R-:W-:Y:S01]  /*191f0*/  IMAD.MOV.U32 R12, RZ, RZ, R49 ;  /* 0x000000ffff0c7224 */ /* 0x000fe200078e0031 */
[----:B------:R-:W-:Y:S01]  /*19200*/  MOV R11, 0x1 ;  /* 0x00000001000b7802 */ /* 0x000fe20000000f00 */
[----:B----4-:R-:W-:Y:S01]  /*19210*/  IMAD.MOV.U32 R3, RZ, RZ, 0x1f ;  /* 0x0000001fff037424 */ /* 0x010fe200078e00ff */
[----:B------:R-:W-:Y:S02]  /*19220*/  MOV R2, 0x19240 ;  /* 0x0001924000027802 */ /* 0x000fe40000000f00 */
[----:B-12---:R-:W-:Y:S05]  /*19230*/  CALL.REL.NOINC `($__internal_5_$__cuda_sm70_shflsync_idx_p) ;  /* 0x000005d000007944 */ /* 0x006fea0003c00000 */
[----:B------:R-:W-:Y:S01]  /*19240*/  MOV R8, R11 ;  /* 0x0000000b00087202 */ /* 0x000fe20000000f00 */
[----:B------:R-:W-:Y:S05]  /*19250*/  BRA `(.L_x_429) ;  /* 0xffffd58000007947 */ /* 0x000fea000383ffff */
.L_x_365:
[----:B------:R-:W-:Y:S02]  /*19260*/  MOV R2, 0x1 ;  /* 0x0000000100027802 */ /* 0x000fe40000000f00 */
[----:B------:R-:W-:-:S02]  /*19270*/  MOV R3, 0x19290 ;  /* 0x0001929000037802 */ /* 0x000fc40000000f00 */
[----:B-123--:R-:W-:Y:S05]  /*19280*/  CALL.REL.NOINC `($__internal_6_$__cuda_sm70_shflsync_up_p) ;  /* 0x000005d000007944 */ /* 0x00efea0003c00000 */
[----:B------:R-:W-:Y:S05]  /*19290*/  BRA `(.L_x_430) ;  /* 0xffffd67000007947 */ /* 0x000fea000383ffff */
.L_x_366:
[----:B------:R-:W-:Y:S02]  /*192a0*/  MOV R2, 0x2 ;  /* 0x0000000200027802 */ /* 0x000fe40000000f00 */
[----:B------:R-:W-:-:S02]  /*192b0*/  MOV R3, 0x192d0 ;  /* 0x000192d000037802 */ /* 0x000fc40000000f00 */
[----:B-12---:R-:W-:Y:S05]  /*192c0*/  CALL.REL.NOINC `($__internal_6_$__cuda_sm70_shflsync_up_p) ;  /* 0x0000059000007944 */ /* 0x006fea0003c00000 */
        /* <DEDUP_REMOVED lines=24> */
.L_x_370:
[----:B------:R-:W-:Y:S02]  /*19450*/  MOV R2, 0x1 ;  /* 0x0000000100027802 */ /* 0x000fe40000000f00 */
[----:B------:R-:W-:Y:S02]  /*19460*/  MOV R3, 0x19480 ;  /* 0x0001948000037802 */ /* 0x000fe40000000f00 */
[----:B------:R-:W-:Y:S05]  /*19470*/  CALL.REL.NOINC `($__internal_6_$__cuda_sm70_shflsync_up_p) ;  /* 0x000003e000007944 */ /* 0x000fea0003c00000 */
[----:B------:R-:W-:Y:S01]  /*19480*/  MOV R2, R4 ;  /* 0x0000000400027202 */ /* 0x000fe20000000f00 */
[----:B------:R-:W-:Y:S05]  /*19490*/  BRA `(.L_x_432) ;  /* 0xffffd6d000007947 */ /* 0x000fea000383ffff */
.L_x_371:
        /* <DEDUP_REMOVED lines=27> */
.L_x_373:
[----:B------:R-:W-:Y:S02]  /*19650*/  SEL R0, RZ, 0x1, P0 ;  /* 0x00000001ff007807 */ /* 0x000fe40000000000 */
[----:B------:R-:W-:Y:S02]  /*19660*/  MOV R2, 0x19680 ;  /* 0x0001968000027802 */ /* 0x000fe40000000f00 */
[----:B---3--:R-:W-:Y:S05]  /*19670*/  CALL.REL.NOINC `($__internal_7_$__cuda_sm70_votesync_ballot) ;  /* 0x0000025000007944 */ /* 0x008fea0003c00000 */
[----:B------:R-:W-:Y:S05]  /*19680*/  BRA `(.L_x_434) ;  /* 0xffffd67000007947 */ /* 0x000fea000383ffff */
.L_x_374:
[----:B------:R-:W-:Y:S01]  /*19690*/  IMAD.MOV.U32 R12, RZ, RZ, R6 ;  /* 0x000000ffff0c7224 */ /* 0x000fe200078e0006 */
[----:B--2---:R-:W-:Y:S01]  /*196a0*/  MOV R11, R13 ;  /* 0x0000000d000b7202 */ /* 0x004fe20000000f00 */
[----:B------:R-:W-:Y:S01]  /*196b0*/  IMAD.MOV.U32 R3, RZ, RZ, 0x1f ;  /* 0x0000001fff037424 */ /* 0x000fe200078e00ff */
[----:B------:R-:W-:Y:S02]  /*196c0*/  MOV R2, 0x196e0 ;  /* 0x000196e000027802 */ /* 0x000fe40000000f00 */
[----:B-1-3--:R-:W-:Y:S05]  /*196d0*/  CALL.REL.NOINC `($__internal_5_$__cuda_sm70_shflsync_idx_p) ;  /* 0x0000013000007944 */ /* 0x00afea0003c00000 */
[----:B------:R-:W-:Y:S01]  /*196e0*/  IMAD.MOV.U32 R8, RZ, RZ, R11 ;  /* 0x000000ffff087224 */ /* 0x000fe200078e000b */
[----:B------:R-:W-:Y:S01]  /*196f0*/  MOV R11, R13 ;  /* 0x0000000d000b7202 */ /* 0x000fe20000000f00 */
[----:B------:R-:W-:Y:S01]  /*19700*/  IMAD.MOV.U32 R12, RZ, RZ, R7 ;  /* 0x000000ffff0c7224 */ /* 0x000fe200078e0007 */
[----:B------:R-:W-:Y:S02]  /*19710*/  MOV R3, 0x1f ;  /* 0x0000001f00037802 */ /* 0x000fe40000000f00 */
[----:B------:R-:W-:-:S02]  /*19720*/  MOV R2, 0x19740 ;  /* 0x0001974000027802 */ /* 0x000fc40000000f00 */
[----:B------:R-:W-:Y:S05]  /*19730*/  CALL.REL.NOINC `($__internal_5_$__cuda_sm70_shflsync_idx_p) ;  /* 0x000000d000007944 */ /* 0x000fea0003c00000 */
[----:B------:R-:W-:Y:S01]  /*19740*/  MOV R7, R11 ;  /* 0x0000000b00077202 */ /* 0x000fe20000000f00 */
[----:B------:R-:W-:Y:S05]  /*19750*/  BRA `(.L_x_435) ;  /* 0xffffd5e000007947 */ /* 0x000fea000383ffff */
.L_x_377:
[----:B------:R-:W-:Y:S01]  /*19760*/  IMAD.MOV.U32 R12, RZ, RZ, R4 ;  /* 0x000000ffff0c7224 */ /* 0x000fe200078e0004 */
[----:B------:R-:W-:-:S02]  /*19770*/  MOV R3, 0x1f ;  /* 0x0000001f00037802 */ /* 0x000fc40000000f00 */
[----:B------:R-:W-:Y:S02]  /*19780*/  MOV R2, 0x197a0 ;  /* 0x000197a000027802 */ /* 0x000fe40000000f00 */
[----:B-1234-:R-:W-:Y:S05]  /*19790*/  CALL.REL.NOINC `($__internal_5_$__cuda_sm70_shflsync_idx_p) ;  /* 0x0000007000007944 */ /* 0x01efea0003c00000 */
[----:B------:R-:W-:Y:S01]  /*197a0*/  MOV R14, R11 ;  /* 0x0000000b000e7202 */ /* 0x000fe20000000f00 */
[----:B------:R-:W-:Y:S05]  /*197b0*/  BRA `(.L_x_376) ;  /* 0xffffd5e000007947 */ /* 0x000fea000383ffff */
        .weak           $__internal_4_$__cuda_sm70_shflsync_bfly_p
        .type           $__internal_4_$__cuda_sm70_shflsync_bfly_p,@function
        .size           $__internal_4_$__cuda_sm70_shflsync_bfly_p,($__internal_5_$__cuda_sm70_shflsync_idx_p - $__internal_4_$__cuda_sm70_shflsync_bfly_p)
$__internal_4_$__cuda_sm70_shflsync_bfly_p:
[----:B------:R-:W-:Y:S04]  /*197c0*/  WARPSYNC R10 ;  /* 0x0000000a00007348 */ /* 0x000fe80003800000 */
[----:B------:R1:W2:Y:S01]  /*197d0*/  SHFL.BFLY PT, R0, R0, R8, R11 ;  /* 0x0c00000800007389 */ /* 0x0002a200000e000b */
[----:B------:R-:W-:Y:S02]  /*197e0*/  MOV R9, 0x0 ;  /* 0x0000000000097802 */ /* 0x000fe40000000f00 */
[----:B-1----:R-:W-:-:S04]  /*197f0*/  MOV R8, R4 ;  /* 0x0000000400087202 */ /* 0x002fc80000000f00 */
[----:B--2---:R-:W-:Y:S05]  /*19800*/  RET.REL.NODEC R8 `(_ZN7cutlass13device_kernelIN5flash19enable_sm80_to_sm89INS1_16FlashAttnFwdSm80INS1_25CollectiveMainloopFwdSm80ILi4ELi1ELb0EN4cute5tupleIJNS5_1CILi128EEENS7_ILi80EEENS7_ILi64EEEEEELi64ENS_10bfloat16_tEfNS_4arch4Sm80ELb0ELb0ELb1ELb1ELb0ELb1ELb1ELb1EEENS1_21CollectiveEpilogueFwdINS6_IJS8_SA_S9_EEENS6_IJNS7_ILi1EEESI_SI_EEESC_SE_Li128ELb1ELb1ELb1ELb0EEENS1_36VarlenDynamicPersistentTileSchedulerILi128ELi80ELi128ELi128ELb1ELb1ELb0ELb0ELb1ELb1EEEEEEEEEvNT_6ParamsE) ;  /* 0xfffe67f008007950 */ /* 0x004fea0003c3ffff */
        .weak           $__internal_5_$__cuda_sm70_shflsync_idx_p
        .type           $__internal_5_$__cuda_sm70_shflsync_idx_p,@function
        .size           $__internal_5_$__cuda_sm70_shflsync_idx_p,($__internal_6_$__cuda_sm70_shflsync_up_p - $__internal_5_$__cuda_sm70_shflsync_idx_p)
$__internal_5_$__cuda_sm70_shflsync_idx_p:
[----:B------:R-:W-:-:S04]  /*19810*/  MOV R48, 0xffffffff ;  /* 0xffffffff00307802 */ /* 0x000fc80000000f00 */
[----:B------:R-:W-:Y:S04]  /*19820*/  WARPSYNC R48 ;  /* 0x0000003000007348 */ /* 0x000fe80003800000 */
[----:B------:R1:W2:Y:S02]  /*19830*/  SHFL.IDX PT, R11, R12, R11, R3 ;  /* 0x0000000b0c0b7389 */ /* 0x0002a400000e0003 */
[----:B-1----:R-:W-:-:S04]  /*19840*/  MOV R3, 0x0 ;  /* 0x0000000000037802 */ /* 0x002fc80000000f00 */
[----:B--2---:R-:W-:Y:S05]  /*19850*/  RET.REL.NODEC R2 `(_ZN7cutlass13device_kernelIN5flash19enable_sm80_to_sm89INS1_16FlashAttnFwdSm80INS1_25CollectiveMainloopFwdSm80ILi4ELi1ELb0EN4cute5tupleIJNS5_1CILi128EEENS7_ILi80EEENS7_ILi64EEEEEELi64ENS_10bfloat16_tEfNS_4arch4Sm80ELb0ELb0ELb1ELb1ELb0ELb1ELb1ELb1EEENS1_21CollectiveEpilogueFwdINS6_IJS8_SA_S9_EEENS6_IJNS7_ILi1EEESI_SI_EEESC_SE_Li128ELb1ELb1ELb1ELb0EEENS1_36VarlenDynamicPersistentTileSchedulerILi128ELi80ELi128ELi128ELb1ELb1ELb0ELb0ELb1ELb1EEEEEEEEEvNT_6ParamsE) ;  /* 0xfffe67a002007950 */ /* 0x004fea0003c3ffff */
        .weak           $__internal_6_$__cuda_sm70_shflsync_up_p
        .type           $__internal_6_$__cuda_sm70_shflsync_up_p,@function
        .size           $__internal_6_$__cuda_sm70_shflsync_up_p,($__internal_7_$__cuda_sm70_votesync_ballot - $__internal_6_$__cuda_sm70_shflsync_up_p)
$__internal_6_$__cuda_sm70_shflsync_up_p:
[----:B------:R-:W-:Y:S02]  /*19860*/  IMAD.MOV.U32 R4, RZ, RZ, RZ ;  /* 0x000000ffff047224 */ /* 0x000fe400078e00ff */
[----:B------:R-:W-:-:S04]  /*19870*/  IMAD.MOV.U32 R10, RZ, RZ, -0x1 ;  /* 0xffffffffff0a7424 */ /* 0x000fc800078e00ff */
[----:B------:R-:W-:Y:S04]  /*19880*/  WARPSYNC R10 ;  /* 0x0000000a00007348 */ /* 0x000fe80003800000 */
[----:B------:R1:W2:Y:S02]  /*19890*/  SHFL.UP PT, R4, R0, R2, R4 ;  /* 0x0400000200047389 */ /* 0x0002a400000e0004 */
[----:B-1----:R-:W-:Y:S02]  /*198a0*/  MOV R2, R3 ;  /* 0x0000000300027202 */ /* 0x002fe40000000f00 */
[----:B------:R-:W-:-:S04]  /*198b0*/  MOV R3, 0x0 ;  /* 0x0000000000037802 */ /* 0x000fc80000000f00 */
[----:B--2---:R-:W-:Y:S05]  /*198c0*/  RET.REL.NODEC R2 `(_ZN7cutlass13device_kernelIN5flash19enable_sm80_to_sm89INS1_16FlashAttnFwdSm80INS1_25CollectiveMainloopFwdSm80ILi4ELi1ELb0EN4cute5tupleIJNS5_1CILi128EEENS7_ILi80EEENS7_ILi64EEEEEELi64ENS_10bfloat16_tEfNS_4arch4Sm80ELb0ELb0ELb1ELb1ELb0ELb1ELb1ELb1EEENS1_21CollectiveEpilogueFwdINS6_IJS8_SA_S9_EEENS6_IJNS7_ILi1EEESI_SI_EEESC_SE_Li128ELb1ELb1ELb1ELb0EEENS1_36VarlenDynamicPersistentTileSchedulerILi128ELi80ELi128ELi128ELb1ELb1ELb0ELb0ELb1ELb1EEEEEEEEEvNT_6ParamsE) ;  /* 0xfffe673002007950 */ /* 0x004fea0003c3ffff */
        .weak           $__internal_7_$__cuda_sm70_votesync_ballot
        .type           $__internal_7_$__cuda_sm70_votesync_ballot,@function
        .size           $__internal_7_$__cuda_sm70_votesync_ballot,(.L_x_1620 - $__internal_7_$__cuda_sm70_votesync_ballot)
$__internal_7_$__cuda_sm70_votesync_ballot:
[----:B------:R-:W-:Y:S01]  /*198d0*/  ISETP.NE.U32.AND P0, PT, R0, 0x1, PT ;  /* 0x000000010000780c */ /* 0x000fe20003f05070 */
[----:B------:R-:W-:-:S04]  /*198e0*/  IMAD.MOV.U32 R3, RZ, RZ, -0x1 ;  /* 0xffffffffff037424 */ /* 0x000fc800078e00ff */
[----:B------:R-:W-:Y:S08]  /*198f0*/  WARPSYNC R3 ;  /* 0x0000000300007348 */ /* 0x000ff00003800000 */
[----:B------:R-:W-:-:S04]  /*19900*/  VOTE.ANY R0, PT, !P0 ;  /* 0x0000000000007806 */ /* 0x000fc800040e0100 */
[----:B------:R-:W-:Y:S01]  /*19910*/  LOP3.LUT R0, R0, R3, RZ, 0xc0, !PT ;  /* 0x0000000300007212 */ /* 0x000fe200078ec0ff */
[----:B------:R-:W-:-:S04]  /*19920*/  IMAD.MOV.U32 R3, RZ, RZ, 0x0 ;  /* 0x00000000ff037424 */ /* 0x000fc800078e00ff */
[----:B------:R-:W-:Y:S05]  /*19930*/  RET.REL.NODEC R2 `(_ZN7cutlass13device_kernelIN5flash19enable_sm80_to_sm89INS1_16FlashAttnFwdSm80INS1_25CollectiveMainloopFwdSm80ILi4ELi1ELb0EN4cute5tupleIJNS5_1CILi128EEENS7_ILi80EEENS7_ILi64EEEEEELi64ENS_10bfloat16_tEfNS_4arch4Sm80ELb0ELb0ELb1ELb1ELb0ELb1ELb1ELb1EEENS1_21CollectiveEpilogueFwdINS6_IJS8_SA_S9_EEENS6_IJNS7_ILi1EEESI_SI_EEESC_SE_Li128ELb1ELb1ELb1ELb0EEENS1_36VarlenDynamicPersistentTileSchedulerILi128ELi80ELi128ELi128ELb1ELb1ELb0ELb0ELb1ELb1EEEEEEEEEvNT_6ParamsE) ;  /* 0xfffe66c002007950 */ /* 0x000fea0003c3ffff */
.L_x_436:
        /* <DEDUP_REMOVED lines=12> */
.L_x_1620:


//--------------------- .text._ZN7cutlass13device_kernelIN5flash19enable_sm80_to_sm89INS1_16FlashAttnFwdSm80INS1_25CollectiveMainloopFwdSm80ILi4ELi1ELb0EN4cute5tupleIJNS5_1CILi128EEENS7_ILi96EEENS7_ILi64EEEEEELi64ENS_10bfloat16_tEfNS_4arch4Sm80ELb0ELb1ELb1ELb0ELb0ELb0ELb1ELb1EEENS1_21CollectiveEpilogueFwdINS6_IJS8_SA_S9_EEENS6_IJNS7_ILi1EEESI_SI_EEESC_SE_Li128ELb0ELb1ELb1ELb0EEENS1_19SingleTileSchedulerILb0ELb1ELb1ELi128EEEEEEEEEvNT_6ParamsE --------------------------
	.section	.text._ZN7cutlass13device_kernelIN5flash19enable_sm80_to_sm89INS1_16FlashAttnFwdSm80INS1_25CollectiveMainloopFwdSm80ILi4ELi1ELb0EN4cute5tupleIJNS5_1CILi128EEENS7_ILi96EEENS7_ILi64EEEEEELi64ENS_10bfloat16_tEfNS_4arch4Sm80ELb0ELb1ELb1ELb0ELb0ELb0ELb1ELb1EEENS1_21CollectiveEpilogueFwdINS6_IJS8_SA_S9_EEENS6_IJNS7_ILi1EEESI_SI_EEESC_SE_Li128ELb0ELb1ELb1ELb0EEENS1_19SingleTileSchedulerILb0ELb1ELb1ELi128EEEEEEEEEvNT_6ParamsE,"ax",@progbits
	.sectioninfo	@"SHI_REGISTERS=255"
	.align	128
.text._ZN7cutlass13device_kernelIN5flash19enable_sm80_to_sm89INS1_16FlashAttnFwdSm80INS1_25CollectiveMainloopFwdSm80ILi4ELi1ELb0EN4cute5tupleIJNS5_1CILi128EEENS7_ILi96EEENS7_ILi64EEEEEELi64ENS_10bfloat16_tEfNS_4arch4Sm80ELb0ELb1ELb1ELb0ELb0ELb0ELb1ELb1EEENS1_21CollectiveEpilogueFwdINS6_IJS8_SA_S9_EEENS6_IJNS7_ILi1EEESI_SI_EEESC_SE_Li128ELb0ELb1ELb1ELb0EEENS1_19SingleTileSchedulerILb0ELb1ELb1ELi128EEEEEEEEEvNT_6ParamsE:
        .type           _ZN7cutlass13device_kernelIN5flash19enable_sm80_to_sm89INS1_16FlashAttnFwdSm80INS1_25CollectiveMainloopFwdSm80ILi4ELi1ELb0EN4cute5tupleIJNS5_1CILi128EEENS7_ILi96EEENS7_ILi64EEEEEELi64ENS_10bfloat16_tEfNS_4arch4Sm80ELb0ELb1ELb1ELb0ELb0ELb0ELb1ELb1EEENS1_21CollectiveEpilogueFwdINS6_IJS8_SA_S9_EEENS6_IJNS7_ILi1EEESI_SI_EEESC_SE_Li128ELb0ELb1ELb1ELb0EEENS1_19SingleTileSchedulerILb0ELb1ELb1ELi128EEEEEEEEEvNT_6ParamsE,@function
        .size           _ZN7cutlass13device_kernelIN5flash19enable_sm80_to_sm89INS1_16FlashAttnFwdSm80INS1_25CollectiveMainloopFwdSm80ILi4ELi1ELb0EN4cute5tupleIJNS5_1CILi128EEENS7_ILi96EEENS7_ILi64EEEEEELi64ENS_10bfloat16_tEfNS_4arch4Sm80ELb0ELb1ELb1ELb0ELb0ELb0ELb1ELb1EEENS1_21CollectiveEpilogueFwdINS6_IJS8_SA_S9_EEENS6_IJNS7_ILi1EEESI_SI_EEESC_SE_Li128ELb0ELb1ELb1ELb0EEENS1_19SingleTileSchedulerILb0ELb1ELb1ELi128EEEEEEEEEvNT_6ParamsE,(.L_x_1625 - _ZN7cutlass13device_kernelIN5flash19enable_sm80_to_sm89INS1_16FlashAttnFwdSm80INS1_25CollectiveMainloopFwdSm80ILi4ELi1ELb0EN4cute5tupleIJNS5_1CILi128EEENS7_ILi96EEENS7_ILi64EEEEEELi64ENS_10bfloat16_tEfNS_4arch4Sm80ELb0ELb1ELb1ELb0ELb0ELb0ELb1ELb1EEENS1_21CollectiveEpilogueFwdINS6_IJS8_SA_S9_EEENS6_IJNS7_ILi1EEESI_SI_EEESC_SE_Li128ELb0ELb1ELb1ELb0EEENS1_19SingleTileSchedulerILb0ELb1ELb1ELi128EEEEEEEEEvNT_6ParamsE)
        .other          _ZN7cutlass13device_kernelIN5flash19enable_sm80_to_sm89INS1_16FlashAttnFwdSm80INS1_25CollectiveMainloopFwdSm80ILi4ELi1ELb0EN4cute5tupleIJNS5_1CILi128EEENS7_ILi96EEENS7_ILi64EEEEEELi64ENS_10bfloat16_tEfNS_4arch4Sm80ELb0ELb1ELb1ELb0ELb0ELb0ELb1ELb1EEENS1_21CollectiveEpilogueFwdINS6_IJS8_SA_S9_EEENS6_IJNS7_ILi1EEESI_SI_EEESC_SE_Li128ELb0ELb1ELb1ELb0EEENS1_19SingleTileSchedulerILb0ELb1ELb1ELi128EEEEEEEEEvNT_6ParamsE,@"STO_CUDA_ENTRY STV_DEFAULT"
_ZN7cutlass13device_kernelIN5flash19enable_sm80_to_sm89INS1_16FlashAttnFwdSm80INS1_25CollectiveMainloopFwdSm80ILi4ELi1ELb0EN4cute5tupleIJNS5_1CILi128EEENS7_ILi96EEENS7_ILi64EEEEEELi64ENS_10bfloat16_tEfNS_4arch4Sm80ELb0ELb1ELb1ELb0ELb0ELb0ELb1ELb1EEENS1_21CollectiveEpilogueFwdINS6_IJS8_SA_S9_EEENS6_IJNS7_ILi1EEESI_SI_EEESC_SE_Li128ELb0ELb1ELb1ELb0EEENS1_19SingleTileSchedulerILb0ELb1ELb1ELi128EEEEEEEEEvNT_6ParamsE:
[----:B------:R-:W-:Y:S02]  /*0000*/  MOV R1, c[0x0][0x28] ;  /* 0x00000a0000017a02 */ /* 0x000fe40000000f00 */
[----:B------:R-:W1:Y:S01]  /*0010*/  S2R R210, SR_TID.X ;  /* 0x0000000000d27919 */ /* 0x000e620000002100 */
[----:B------:R-:W2:Y:S01]  /*0020*/  S2UR UR6, SR_CTAID.Y ;  /* 0x00000000000679c3 */ /* 0x000ea20000002600 */
[----:B------:R-:W-:Y:S02]  /*0030*/  IADD3 R1, R1, -0x78, RZ ;  /* 0xffffff8801017810 */ /* 0x000fe40007ffe0ff */
[----:B------:R-:W3:Y:S01]  /*0040*/  S2R R19, SR_CTAID.Z ;  /* 0x0000000000137919 */ /* 0x000ee20000002700 */
[----:B-1----:R-:W-:-:S06]  /*0050*/  SHF.R.U32.HI R0, RZ, 0x5, R210 ;  /* 0x00000005ff007819 */ /* 0x002fcc00000116d2 */
[----:B------:R-:W1:Y:S02]  /*0060*/  SHFL.IDX PT, R0, R0, RZ, 0x1f ;  /* 0x00001fff00007589 */ /* 0x000e6400000e0000 */
[----:B-1----:R-:W-:-:S13]  /*0070*/  ISETP.NE.AND P0, PT, R0, RZ, PT ;  /* 0x000000ff0000720c */ /* 0x002fda0003f05270 */
[----:B--2---:R-:W-:Y:S05]  /*0080*/  @!P0 BRA `(.L_x_437) ;  /* 0x0000009000008947 */ /* 0x004fea0003800000 */
[----:B---3--:R-:W-:Y:S01]  /*0090*/  MOV R0, c[0x0][0x550] ;  /* 0x0001540000007a02 */ /* 0x008fe20000000f00 */
[----:B------:R-:W-:-:S03]  /*00a0*/  UMOV UR11, UR6 ;  /* 0x00000006000b7c82 */ /* 0x000fc60008000000 */
[----:B------:R-:W-:-:S13]  /*00b0*/  ISETP.NE.AND P0, PT, R0, 0x1, PT ;  /* 0x000000010000780c */ /* 0x000fda0003f05270 */
[----:B------:R-:W-:Y:S05]  /*00c0*/  @!P0 BRA `(.L_x_438) ;  /* 0x000000b000008947 */ /* 0x000fea0003800000 */
[----:B------:R-:W-:Y:S02]  /*00d0*/  ULDC UR4, c[0x0][0x554] ;  /* 0x0001550000047ab9 */ /* 0x000fe40000000800 */
[----:B------:R-:W-:Y:S02]  /*00e0*/  UIMAD.WIDE.U32 UR4, UR6, UR4, URZ ;  /* 0x00000004060472a5 */ /* 0x000fe4000f8e003f */
[----:B------:R-:W-:Y:S02]  /*00f0*/  ULDC UR11, c[0x0][0x558] ;  /* 0x00015600000b7ab9 */ /* 0x000fe40000000800 */
[----:B------:R-:W-:Y:S01]  /*0100*/  USHF.R.U32.HI UR11, URZ, UR11, UR5 ;  /* 0x0000000b3f0b7299 */ /* 0x000fe20008011605 */
[----:B------:R-:W-:Y:S05]  /*0110*/  BRA `(.L_x_438) ;  /* 0x0000006000007947 */ /* 0x000fea0003800000 */
.L_x_437:
[----:B---3--:R-:W-:Y:S02]  /*0120*/  ULDC.64 UR4, c[0x0][0x550] ;  /* 0x0001540000047ab9 */ /* 0x008fe40000000a00 */
[----:B------:R-:W-:Y:S02]  /*0130*/  UISETP.NE.AND UP0, UPT, UR4, 0x1, UPT ;  /* 0x000000010400788c */ /* 0x000fe4000bf05270 */
[----:B------:R-:W-:-:S02]  /*0140*/  UIMAD.WIDE.U32 UR8, UR6, UR5, URZ ;  /* 0x00000005060872a5 */ /* 0x000fc4000f8e003f */
[----:B------:R-:W-:Y:S02]  /*0150*/  ULDC UR4, c[0x0][0x558] ;  /* 0x0001560000047ab9 */ /* 0x000fe40000000800 */
[----:B------:R-:W-:-:S05]  /*0160*/  UMOV UR11, UR6 ;  /* 0x00000006000b7c82 */ /* 0x000fca0008000000 */
[----:B------:R-:W-:-:S03]  /*0170*/  @UP0 USHF.R.U32.HI UR11, URZ, UR4, UR9 ;  /* 0x000000043f0b0299 */ /* 0x000fc60008011609 */
.L_x_438:
[----:B------:R-:W-:Y:S01]  /*0180*/  ISETP.GE.AND P0, PT, R19, RZ, PT ;  /* 0x000000ff1300720c */ /* 0x000fe20003f06270 */
[----:B------:R-:W-:Y:S02]  /*0190*/  UIADD3 UR4, -UR11, URZ, URZ ;  /* 0x0000003f0b047290 */ /* 0x000fe4000fffe13f */
[----:B------:R-:W-:Y:S02]  /*01a0*/  ULDC UR10, c[0x0][0x550] ;  /* 0x00015400000a7ab9 */ /* 0x000fe40000000800 */
[----:B------:R-:W-:-:S08]  /*01b0*/  UIMAD UR10, UR4, UR10, UR6 ;  /* 0x0000000a040a72a4 */ /* 0x000fd0000f8e0206 */
[----:B------:R-:W-:Y:S05]  /*01c0*/  @!P0 EXIT ;  /* 0x000000000000894d */ /* 0x000fea0003800000 */
[----:B------:R-:W1:Y:S01]  /*01d0*/  S2UR UR7, SR_CTAID.X ;  /* 0x00000000000779c3 */ /* 0x000e620000002500 */
[----:B------:R-:W-:Y:S02]  /*01e0*/  ULDC UR4, c[0x0][0x2c4] ;  /* 0x0000b10000047ab9 */ /* 0x000fe40000000800 */
[----:B------:R-:W-:Y:S02]  /*01f0*/  UISETP.NE.AND UP2, UPT, UR4, 0x1, UPT ;  /* 0x000000010400788c */ /* 0x000fe4000bf45270 */
[----:B------:R-:W-:Y:S02]  /*0200*/  UMOV UR6, 0x1 ;  /* 0x0000000100067882 */ /* 0x000fe40000000000 */
[----:B------:R-:W-:Y:S02]  /*0210*/  ULDC.64 UR4, c[0x0][0x328] ;  /* 0x0000ca0000047ab9 */ /* 0x000fe40000000a00 */
[----:B------:R-:W-:Y:S02]  /*0220*/  UISETP.LE.AND UP1, UPT, UR6, UR5, UPT ;  /* 0x000000050600728c */ /* 0x000fe4000bf23270 */
[----:B------:R-:W-:-:S02]  /*0230*/  ULDC.64 UR8, c[0x0][0x2c8] ;  /* 0x0000b20000087ab9 */ /* 0x000fc40000000a00 */
[----:B------:R-:W-:Y:S02]  /*0240*/  ULDC UR12, c[0x0][0x168] ;  /* 0x00005a00000c7ab9 */ /* 0x000fe40000000800 */
[----:B------:R-:W-:Y:S01]  /*0250*/  PLOP3.LUT P0, PT, PT, PT, UP1, 0x40, 0x0 ;  /* 0x000000000000781c */ /* 0x000fe20003f0e818 */
[----:B------:R-:W-:Y:S02]  /*0260*/  UIADD3 UR12, UR6, -UR12, URZ ;  /* 0x8000000c060c7290 */ /* 0x000fe4000fffe03f */
[----:B------:R-:W-:Y:S02]  /*0270*/  ULDC UR5, c[0x0][0x1d0] ;  /* 0x0000740000057ab9 */ /* 0x000fe40000000800 */
[----:B-1----:R-:W-:-:S04]  /*0280*/  USHF.L.U32 UR7, UR7, 0x7, URZ ;  /* 0x0000000707077899 */ /* 0x002fc8000800063f */
[----:B------:R-:W-:-:S04]  /*0290*/  @UP2 UIADD3 UR14, UR7, 0x7f, URZ ;  /* 0x0000007f070e2890 */ /* 0x000fc8000fffe03f */
[----:B------:R-:W-:Y:S02]  /*02a0*/  UIMAD.WIDE.U32 UR14, UR14, UR8, URZ ;  /* 0x000000080e0e72a5 */ /* 0x000fe4000f8e003f */
[----:B------:R-:W-:Y:S02]  /*02b0*/  UIADD3 UR8, UR7, 0x7f, URZ ;  /* 0x0000007f07087890 */ /* 0x000fe4000fffe03f */
[----:B------:R-:W-:-:S04]  /*02c0*/  @UP2 USHF.R.U32.HI UR8, URZ, UR9, UR15 ;  /* 0x000000093f082299 */ /* 0x000fc8000801160f */
[----:B------:R-:W-:-:S04]  /*02d0*/  UIADD3 UR5, UR8, UR5, UR12 ;  /* 0x0000000508057290 */ /* 0x000fc8000fffe00c */
[----:B------:R-:W-:Y:S01]  /*02e0*/  UIADD3 UR8, UR5, UR4, URZ ;  /* 0x0000000405087290 */ /* 0x000fe2000fffe03f */
[----:B------:R-:W-:Y:S05]  /*02f0*/  @P0 BRA `(.L_x_439) ;  /* 0x0000014000000947 */ /* 0x000fea0003800000 */
[----:B------:R-:W-:Y:S01]  /*0300*/  ISETP.LT.AND P0, PT, RZ, UR5, PT ;  /* 0x00000005ff007c0c */ /* 0x000fe2000bf01270 */
[----:B------:R-:W-:-:S12]  /*0310*/  UIADD3 UR9, UR5, -0x1, URZ ;  /* 0xffffffff05097890 */ /* 0x000fd8000fffe03f */
[----:B------:R-:W-:Y:S05]  /*0320*/  @P0 BRA `(.L_x_440) ;  /* 0x0000008000000947 */ /* 0x000fea0003800000 */
[----:B------:R-:W-:Y:S02]  /*0330*/  ULDC UR4, c[0x0][0x32c] ;  /* 0x0000cb0000047ab9 */ /* 0x000fe40000000800 */
[----:B------:R-:W-:Y:S02]  /*0340*/  UISETP.NE.AND UP0, UPT, UR6, UR4, UPT ;  /* 0x000000040600728c */ /* 0x000fe4000bf05270 */
[----:B------:R-:W-:-:S03]  /*0350*/  UIADD3 UR9, -UR5, URZ, URZ ;  /* 0x0000003f05097290 */ /* 0x000fc6000fffe13f */
[----:B------:R-:W-:Y:S02]  /*0360*/  ULDC.64 UR4, c[0x0][0x330] ;  /* 0x0000cc0000047ab9 */ /* 0x000fe40000000a00 */
[----:B------:R-:W-:-:S04]  /*0370*/  UIMAD.WIDE.U32 UR12, UR9, UR4, URZ ;  /* 0x00000004090c72a5 */ /* 0x000fc8000f8e003f */
[----:B------:R-:W-:-:S04]  /*0380*/  @UP0 USHF.R.U32.HI UR9, URZ, UR5, UR13 ;  /* 0x000000053f090299 */ /* 0x000fc8000801160d */
[----:B------:R-:W-:Y:S01]  /*0390*/  ULOP3.LUT UR9, URZ, UR9, URZ, 0x33, !UPT ;  /* 0x000000093f097292 */ /* 0x000fe2000f8e333f */
[----:B------:R-:W-:Y:S05]  /*03a0*/  BRA `(.L_x_441) ;  /* 0x0000005000007947 */ /* 0x000fea0003800000 */
.L_x_440:
[----:B------:R-:W-:Y:S02]  /*03b0*/  ULDC UR4, c[0x0][0x32c] ;  /* 0x0000cb0000047ab9 */ /* 0x000fe40000000800 */
[----:B------:R-:W-:-:S03]  /*03c0*/  UISETP.NE.AND UP0, UPT, UR6, UR4, UPT ;  /* 0x000000040600728c */ /* 0x000fc6000bf05270 */
[----:B------:R-:W-:Y:S02]  /*03d0*/  ULDC.64 UR4, c[0x0][0x330] ;  /* 0x0000cc0000047ab9 */ /* 0x000fe40000000a00 */
[----:B------:R-:W-:-:S06]  /*03e0*/  UIMAD.WIDE.U32 UR12, UR9, UR4, URZ ;  /* 0x00000004090c72a5 */ /* 0x000fcc000f8e003f */
[----:B------:R-:W-:Y:S02]  /*03f0*/  @UP0 USHF.R.U32.HI UR9, URZ, UR5, UR13 ;  /* 0x000000053f090299 */ /* 0x000fe4000801160d */
.L_x_441:
[----:B------:R-:W-:Y:S02]  /*0400*/  ULDC UR4, c[0x0][0x32c] ;  /* 0x0000cb0000047ab9 */ /* 0x000fe40000000800 */
[----:B------:R-:W-:-:S04]  /*0410*/  UIMAD UR4, UR9, UR4, UR4 ;  /* 0x00000004090472a4 */ /* 0x000fc8000f8e0204 */
[----:B------:R-:W-:-:S04]  /*0420*/  UISETP.LT.AND UP0, UPT, UR8, UR4, UPT ;  /* 0x000000040800728c */ /* 0x000fc8000bf01270 */
[----:B------:R-:W-:-:S03]  /*0430*/  USEL UR8, UR8, UR4, UP0 ;  /* 0x0000000408087287 */ /* 0x000fc60008000000 */
.L_x_439:
[----:B------:R-:W-:Y:S01]  /*0440*/  ULDC.64 UR4, c[0x0][0x2c8] ;  /* 0x0000b20000047ab9 */ /* 0x000fe20000000a00 */
[----:B------:R-:W-:Y:S01]  /*0450*/  PLOP3.LUT P0, PT, PT, PT, UP1, 0x40, 0x0 ;  /* 0x000000000000781c */ /* 0x000fe20003f0e818 */
[----:B------:R-:W-:Y:S02]  /*0460*/  UIMAD.WIDE.U32 UR14, UR7, UR4, URZ ;  /* 0x00000004070e72a5 */ /* 0x000fe4000f8e003f */
[----:B------:R-:W-:Y:S02]  /*0470*/  UMOV UR12, 0x5f ;  /* 0x0000005f000c7882 */ /* 0x000fe40000000000 */
[----:B------:R-:W-:Y:S02]  /*0480*/  ULDC UR6, c[0x0][0x1d0] ;  /* 0x0000740000067ab9 */ /* 0x000fe40000000800 */
[----:B------:R-:W-:Y:S02]  /*0490*/  UIADD3 UR8, UR8, 0x5f, URZ ;  /* 0x0000005f08087890 */ /* 0x000fe4000fffe03f */
[----:B------:R-:W-:-:S02]  /*04a0*/  UIADD3 UR12, UR12, UR6, URZ ;  /* 0x000000060c0c7290 */ /* 0x000fc4000fffe03f */
[----:B------:R-:W-:Y:S02]  /*04b0*/  UIMAD.WIDE UR8, UR8, 0x2aaaaaab, URZ ;  /* 0x2aaaaaab080878a5 */ /* 0x000fe4000f8e023f */
[----:B------:R-:W-:Y:S02]  /*04c0*/  UIMAD.WIDE UR12, UR12, 0x2aaaaaab, URZ ;  /* 0x2aaaaaab0c0c78a5 */ /* 0x000fe4000f8e023f */
[----:B------:R-:W-:Y:S02]  /*04d0*/  ULDC UR14, c[0x0][0x168] ;  /* 0x00005a00000e7ab9 */ /* 0x000fe40000000800 */
[----:B------:R-:W-:Y:S02]  /*04e0*/  UMOV UR4, UR7 ;  /* 0x0000000700047c82 */ /* 0x000fe40008000000 */
[----:B------:R-:W-:Y:S02]  /*04f0*/  @UP2 USHF.R.U32.HI UR4, URZ, UR5, UR15 ;  /* 0x000000053f042299 */ /* 0x000fe4000801160f */
[----:B------:R-:W-:-:S02]  /*0500*/  UIADD3 UR6, UR6, -UR14, URZ ;  /* 0x8000000e06067290 */ /* 0x000fc4000fffe03f */
[----:B------:R-:W-:Y:S02]  /*0510*/  USHF.R.U32.HI UR8, URZ, 0x1f, UR9 ;  /* 0x0000001f3f087899 */ /* 0x000fe40008011609 */
[----:B------:R-:W-:Y:S02]  /*0520*/  USHF.R.U32.HI UR12, URZ, 0x1f, UR13 ;  /* 0x0000001f3f0c7899 */ /* 0x000fe4000801160d */
[----:B------:R-:W-:Y:S02]  /*0530*/  UIADD3 UR4, UR6, UR4, URZ ;  /* 0x0000000406047290 */ /* 0x000fe4000fffe03f */
[----:B------:R-:W-:Y:S02]  /*0540*/  ULDC UR5, c[0x0][0x324] ;  /* 0x0000c90000057ab9 */ /* 0x000fe40000000800 */
[----:B------:R-:W-:Y:S02]  /*0550*/  ULEA.HI.SX32 UR8, UR9, UR8, 0x1c ;  /* 0x0000000809087291 */ /* 0x000fe4000f8fe23f */
[----:B------:R-:W-:-:S02]  /*0560*/  ULEA.HI.SX32 UR12, UR13, UR12, 0x1c ;  /* 0x0000000c0d0c7291 */ /* 0x000fc4000f8fe23f */
[----:B------:R-:W-:Y:S02]  /*0570*/  UIADD3 UR5, UR4, -UR5, URZ ;  /* 0x8000000504057290 */ /* 0x000fe4000fffe03f */
[----:B------:R-:W-:-:S04]  /*0580*/  UISETP.LT.AND UP0, UPT, UR12, UR8, UPT ;  /* 0x000000080c00728c */ /* 0x000fc8000bf01270 */
[----:B------:R-:W-:Y:S01]  /*0590*/  USEL UR8, UR12, UR8, UP0 ;  /* 0x000000080c087287 */ /* 0x000fe20008000000 */
[----:B------:R-:W-:Y:S01]  /*05a0*/  MOV R3, UR5 ;  /* 0x0000000500037c02 */ /* 0x000fe20008000f00 */
[----:B------:R-:W-:Y:S05]  /*05b0*/  @P0 BRA `(.L_x_442) ;  /* 0x0000010000000947 */ /* 0x000fea0003800000 */
[----:B------:R-:W-:-:S04]  /*05c0*/  MOV R0, UR4 ;  /* 0x0000000400007c02 */ /* 0x000fc80008000f00 */
[----:B------:R-:W-:-:S13]  /*05d0*/  ISETP.GT.AND P0, PT, R0, -0x1, PT ;  /* 0xffffffff0000780c */ /* 0x000fda0003f04270 */
[----:B------:R-:W-:Y:S05]  /*05e0*/  @P0 BRA `(.L_x_443) ;  /* 0x0000007000000947 */ /* 0x000fea0003800000 */
[----:B------:R-:W-:Y:S01]  /*05f0*/  IMAD.MOV.U32 R2, RZ, RZ, c[0x0][0x32c] ;  /* 0x0000cb00ff027624 */ /* 0x000fe200078e00ff */
[----:B------:R-:W-:-:S04]  /*0600*/  LOP3.LUT R0, RZ, R0, RZ, 0x33, !PT ;  /* 0x00000000ff007212 */ /* 0x000fc800078e33ff */
[----:B------:R-:W-:-:S13]  /*0610*/  ISETP.NE.AND P0, PT, R2, 0x1, PT ;  /* 0x000000010200780c */ /* 0x000fda0003f05270 */
[----:B------:R-:W-:-:S05]  /*0620*/  @P0 IMAD.HI.U32 R2, R0, c[0x0][0x330], RZ ;  /* 0x0000cc0000020a27 */ /* 0x000fca00078e00ff */
[----:B------:R-:W-:-:S04]  /*0630*/  @P0 SHF.R.U32.HI R0, RZ, c[0x0][0x334], R2 ;  /* 0x0000cd00ff000a19 */ /* 0x000fc80000011602 */
[----:B------:R-:W-:Y:S01]  /*0640*/  LOP3.LUT R0, RZ, R0, RZ, 0x33, !PT ;  /* 0x00000000ff007212 */ /* 0x000fe200078e33ff */
[----:B------:R-:W-:Y:S05]  /*0650*/  BRA `(.L_x_444) ;  /* 0x0000004000007947 */ /* 0x000fea0003800000 */
.L_x_443:
[----:B------:R-:W-:-:S04]  /*0660*/  MOV R2, c[0x0][0x32c] ;  /* 0x0000cb0000027a02 */ /* 0x000fc80000000f00 */
[----:B------:R-:W-:-:S13]  /*0670*/  ISETP.NE.AND P0, PT, R2, 0x1, PT ;  /* 0x000000010200780c */ /* 0x000fda0003f05270 */
[----:B------:R-:W-:-:S05]  /*0680*/  @P0 IMAD.HI.U32 R2, R0, c[0x0][0x330], RZ ;  /* 0x0000cc0000020a27 */ /* 0x000fca00078e00ff */
[----:B------:R-:W-:-:S05]  /*0690*/  @P0 SHF.R.U32.HI R0, RZ, c[0x0][0x334], R2 ;  /* 0x0000cd00ff000a19 */ /* 0x000fca0000011602 */
.L_x_444:
[----:B------:R-:W-:-:S05]  /*06a0*/  IMAD R0, R0, c[0x0][0x32c], RZ ;  /* 0x0000cb0000007a24 */ /* 0x000fca00078e02ff */
[----:B------:R-:W-:-:S05]  /*06b0*/  IMNMX R3, R3, R0, !PT ;  /* 0x0000000003037217 */ /* 0x000fca0007800200 */
.L_x_442:
[----:B------:R-:W-:Y:S01]  /*06c0*/  IMAD.HI R0, R3, 0x2aaaaaab, RZ ;  /* 0x2aaaaaab03007827 */ /* 0x000fe200078e02ff */
[----:B------:R-:W-:Y:S02]  /*06d0*/  USHF.R.U32.HI UR5, URZ, 0x10, UR10 ;  /* 0x000000103f057899 */ /* 0x000fe4000801160a */
[----:B------:R-:W-:Y:S02]  /*06e0*/  ULDC UR4, c[0x0][0x338] ;  /* 0x0000ce0000047ab9 */ /* 0x000fe40000000800 */
[----:B------:R-:W-:Y:S01]  /*06f0*/  SHF.R.U32.HI R2, RZ, 0x1f, R0 ;  /* 0x0000001fff027819 */ /* 0x000fe20000011600 */
[----:B------:R-:W-:-:S03]  /*0700*/  UISETP.NE.AND UP0, UPT, UR5, URZ, UPT ;  /* 0x0000003f0500728c */ /* 0x000fc6000bf05270 */
[----:B------:R-:W-:Y:S01]  /*0710*/  LEA.HI.SX32 R0, R0, R2, 0x1c ;  /* 0x0000000200007211 */ /* 0x000fe200078fe2ff */
[----:B------:R-:W-:-:S03]  /*0720*/  USEL UR4, UR5, UR4, UP0 ;  /* 0x0000000405047287 */ /* 0x000fc60008000000 */
[----:B------:R-:W-:Y:S01]  /*0730*/  IMNMX R9, RZ, R0, !PT ;  /* 0x00000000ff097217 */ /* 0x000fe20007800200 */
[----:B------:R-:W-:-:S03]  /*0740*/  IMAD.MOV.U32 R0, RZ, RZ, RZ ;  /* 0x000000ffff007224 */ /* 0x000fc600078e00ff */
[----:B------:R-:W-:-:S13]  /*0750*/  ISETP.LT.AND P0, PT, R9, UR8, PT ;  /* 0x0000000809007c0c */ /* 0x000fda000bf01270 */
[----:B------:R-:W-:Y:S05]  /*0760*/  @!P0 BRA `(.L_x_445) ;  /* 0x000001f000008947 */ /* 0x000fea0003800000 */
[----:B------:R-:W-:Y:S01]  /*0770*/  IMAD.U32 R5, RZ, RZ, UR4 ;  /* 0x00000004ff057e24 */ /* 0x000fe2000f8e00ff */
[----:B------:R-:W-:-:S04]  /*0780*/  UIADD3 UR5, UR4, -0x1, UR8 ;  /* 0xffffffff04057890 */ /* 0x000fc8000fffe008 */
[----:B------:R-:W-:Y:S02]  /*0790*/  IABS R0, R5 ;  /* 0x0000000500007213 */ /* 0x000fe40000000000 */
[----:B------:R-:W-:-:S03]  /*07a0*/  IADD3 R8, -R9, UR5, RZ ;  /* 0x0000000509087c10 */ /* 0x000fc6000fffe1ff */
[----:B------:R-:W-:Y:S01]  /*07b0*/  IMAD.MOV.U32 R4, RZ, RZ, R0 ;  /* 0x000000ffff047224 */ /* 0x000fe200078e0000 */
[----:B------:R-:W-:-:S03]  /*07c0*/  IABS R7, R8 ;  /* 0x0000000800077213 */ /* 0x000fc60000000000 */
[----:B------:R-:W1:Y:S08]  /*07d0*/  I2F.RP R2, R4 ;  /* 0x0000000400027306 */ /* 0x000e700000209400 */
[----:B-1----:R-:W1:Y:S02]  /*07e0*/  MUFU.RCP R2, R2 ;  /* 0x0000000200027308 */ /* 0x002e640000001000 */
[----:B-1----:R-:W-:-:S06]  /*07f0*/  IADD3 R2, R2, 0xffffffe, RZ ;  /* 0x0ffffffe02027810 */ /* 0x002fcc0007ffe0ff */
[----:B------:R-:W1:Y:S02]  /*0800*/  F2I.FTZ.U32.TRUNC.NTZ R3, R2 ;  /* 0x0000000200037305 */ /* 0x000e64000021f000 */
[----:B-1----:R-:W-:-:S04]  /*0810*/  IMAD.MOV R0, RZ, RZ, -R3 ;  /* 0x000000ffff007224 */ /* 0x002fc800078e0a03 */
[----:B------:R-:W-:Y:S01]  /*0820*/  IMAD.MOV.U32 R2, RZ, RZ, R0 ;  /* 0x000000ffff027224 */ /* 0x000fe200078e0000 */
[----:B------:R-:W-:-:S03]  /*0830*/  IABS R0, R5 ;  /* 0x0000000500007213 */ /* 0x000fc60000000000 */
[----:B------:R-:W-:Y:S01]  /*0840*/  IMAD R5, R2, R4, RZ ;  /* 0x0000000402057224 */ /* 0x000fe200078e02ff */
[----:B------:R-:W-:Y:S01]  /*0850*/  MOV R2, RZ ;  /* 0x000000ff00027202 */ /* 0x000fe20000000f00 */
[----:B------:R-:W-:-:S04]  /*0860*/  IMAD.MOV R6, RZ, RZ, -R0 ;  /* 0x000000ffff067224 */ /* 0x000fc800078e0a00 */
[----:B------:R-:W-:-:S04]  /*0870*/  IMAD.HI.U32 R0, R3, R5, R2 ;  /* 0x0000000503007227 */ /* 0x000fc800078e0002 */
[----:B------:R-:W-:Y:S02]  /*0880*/  IMAD.MOV.U32 R2, RZ, RZ, R7 ;  /* 0x000000ffff027224 */ /* 0x000fe400078e0007 */
[----:B------:R-:W-:Y:S02]  /*0890*/  IMAD.MOV.U32 R3, RZ, RZ, R6 ;  /* 0x000000ffff037224 */ /* 0x000fe400078e0006 */
[----:B------:R-:W-:-:S04]  /*08a0*/  IMAD.HI.U32 R0, R0, R2, RZ ;  /* 0x0000000200007227 */ /* 0x000fc800078e00ff */
[----:B------:R-:W-:-:S05]  /*08b0*/  IMAD R2, R0, R3, R2 ;  /* 0x0000000300027224 */ /* 0x000fca00078e0202 */
[----:B------:R-:W-:-:S13]  /*08c0*/  ISETP.GT.U32.AND P0, PT, R4, R2, PT ;  /* 0x000000020400720c */ /* 0x000fda0003f04070 */
[-C--:B------:R-:W-:Y:S02]  /*08d0*/  @!P0 IADD3 R2, R2, -R4.reuse, RZ ;  /* 0x8000000402028210 */ /* 0x080fe40007ffe0ff */
[----:B------:R-:W-:Y:S02]  /*08e0*/  @!P0 IADD3 R0, R0, 0x1, RZ ;  /* 0x0000000100008810 */ /* 0x000fe40007ffe0ff */
[----:B------:R-:W-:Y:S02]  /*08f0*/  ISETP.GE.U32.AND P2, PT, R2, R4, PT ;  /* 0x000000040200720c */ /* 0x000fe40003f46070 */
[----:B------:R-:W-:Y:S02]  /*0900*/  LOP3.LUT R2, R8, UR4, RZ, 0x3c, !PT ;  /* 0x0000000408027c12 */ /* 0x000fe4000f8e3cff */
[----:B------:R-:W-:Y:S02]  /*0910*/  ISETP.NE.AND P0, PT, RZ, UR4, PT ;  /* 0x00000004ff007c0c */ /* 0x000fe4000bf05270 */
[----:B------:R-:W-:-:S07]  /*0920*/  ISETP.GE.AND P1, PT, R2, RZ, PT ;  /* 0x000000ff0200720c */ /* 0x000fce0003f26270 */
[----:B------:R-:W-:-:S06]  /*0930*/  @P2 IADD3 R0, R0, 0x1, RZ ;  /* 0x0000000100002810 */ /* 0x000fcc0007ffe0ff */
[----:B------:R-:W-:Y:S01]  /*0940*/  @!P1 IMAD.MOV R0, RZ, RZ, -R0 ;  /* 0x000000ffff009224 */ /* 0x000fe200078e0a00 */
[----:B------:R-:W-:Y:S02]  /*0950*/  @!P0 LOP3.LUT R0, RZ, UR4, RZ, 0x33, !PT ;  /* 0x00000004ff008c12 */ /* 0x000fe4000f8e33ff */
.L_x_445:
[----:B------:R-:W-:Y:S01]  /*0960*/  ULOP3.LUT UR10, UR10, 0xffff, URZ, 0xc0, !UPT ;  /* 0x0000ffff0a0a7892 */ /* 0x000fe2000f8ec03f */
[----:B------:R-:W-:Y:S01]  /*0970*/  PLOP3.LUT P4, PT, PT, PT, PT, 0x80, 0x0 ;  /* 0x000000000000781c */ /* 0x000fe20003f8f070 */
[----:B------:R-:W-:Y:S01]  /*0980*/  ULDC.64 UR12, c[0x0][0x118] ;  /* 0x00004600000c7ab9 */ /* 0x000fe20000000a00 */
[----:B------:R-:W-:Y:S01]  /*0990*/  CS2R R22, SRZ ;  /* 0x0000000000167805 */ /* 0x000fe2000001ff00 */
[----:B------:R-:W-:Y:S01]  /*09a0*/  CS2R R20, SRZ ;  /* 0x0000000000147805 */ /* 0x000fe2000001ff00 */
[----:B------:R-:W-:Y:S01]  /*09b0*/  CS2R R162, SRZ ;  /* 0x0000000000a27805 */ /* 0x000fe2000001ff00 */
[----:B------:R-:W-:Y:S01]  /*09c0*/  IMAD R220, R0, UR10, R9 ;  /* 0x0000000a00dc7c24 */ /* 0x000fe2000f8e0209 */
[----:B------:R-:W-:Y:S01]  /*09d0*/  CS2R R160, SRZ ;  /* 0x0000000000a07805 */ /* 0x000fe2000001ff00 */
[----:B------:R-:W-:Y:S01]  /*09e0*/  CS2R R166, SRZ ;  /* 0x0000000000a67805 */ /* 0x000fe2000001ff00 */
[----:B------:R-:W-:Y:S01]  /*09f0*/  CS2R R164, SRZ ;  /* 0x0000000000a47805 */ /* 0x000fe2000001ff00 */
[----:B------:R-:W-:Y:S01]  /*0a00*/  IMAD.IADD R0, R220, 0x1, R0 ;  /* 0x00000001dc007824 */ /* 0x000fe200078e0200 */
[----:B------:R1:W-:Y:S01]  /*0a10*/  STL [R1], R220 ;  /* 0x000000dc01007387 */ /* 0x0003e20000100800 */
[----:B------:R-:W-:Y:S01]  /*0a20*/  CS2R R158, SRZ ;  /* 0x00000000009e7805 */ /* 0x000fe2000001ff00 */
[----:B------:R-:W-:Y:S01]  /*0a30*/  CS2R R156, SRZ ;  /* 0x00000000009c7805 */ /* 0x000fe2000001ff00 */
[----:B------:R-:W-:Y:S01]  /*0a40*/  CS2R R154, SRZ ;  /* 0x00000000009a7805 */ /* 0x000fe2000001ff00 */
[----:B------:R-:W-:Y:S01]  /*0a50*/  IMNMX R225, R0, UR8, PT ;  /* 0x0000000800e17c17 */ /* 0x000fe2000b800200 */
        /* <DEDUP_REMOVED lines=27> */
[----:B-1----:R-:W-:Y:S02]  /*0c10*/  ISETP.NE.U32.AND P0, PT, RZ, c[0x0][0x340], PT ;  /* 0x0000d000ff007a0c */ /* 0x002fe40003f05070 */
[----:B------:R-:W-:Y:S01]  /*0c20*/  SHF.R.S32.HI R209, RZ, 0x1f, R210 ;  /* 0x0000001fffd17819 */ /* 0x000fe200000114d2 */
[----:B------:R-:W-:Y:S01]  /*0c30*/  USHF.R.S32.HI UR8, URZ, 0x1f, UR11 ;  /* 0x0000001f3f087899 */ /* 0x000fe2000801140b */
[----:B------:R-:W-:Y:S01]  /*0c40*/  ISETP.NE.AND.EX P2, PT, RZ, c[0x0][0x344], PT, P0 ;  /* 0x0000d100ff007a0c */ /* 0x000fe20003f45300 */
[----:B------:R-:W-:-:S12]  /*0c50*/  ULDC.64 UR4, c[0x0][0x1b8] ;  /* 0x00006e0000047ab9 */ /* 0x000fd80000000a00 */
[----:B------:R-:W-:-:S04]  /*0c60*/  @P2 IMAD.MOV.U32 R2, RZ, RZ, 0x4 ;  /* 0x00000004ff022424 */ /* 0x000fc800078e00ff */
[----:B------:R-:W-:-:S05]  /*0c70*/  @P2 IMAD.WIDE R2, R19, R2, c[0x0][0x340] ;  /* 0x0000d00013022625 */ /* 0x000fca00078e0202 */
[----:B------:R1:W2:Y:S01]  /*0c80*/  @P2 LDG.E R13, [R2.64] ;  /* 0x0000000c020d2981 */ /* 0x0002a2000c1e1900 */
[----:B------:R-:W-:Y:S01]  /*0c90*/  PLOP3.LUT P1, PT, PT, PT, UP2, 0x80, 0x0 ;  /* 0x000000000000781c */ /* 0x000fe20003f2f028 */
[----:B------:R-:W-:Y:S01]  /*0ca0*/  UIMAD UR9, UR8, UR4, URZ ;  /* 0x00000004080972a4 */ /* 0x000fe2000f8e023f */
[----:B------:R-:W-:Y:S01]  /*0cb0*/  PLOP3.LUT P0, PT, PT, PT, UP2, 0x80, 0x0 ;  /* 0x000000000000781c */ /* 0x000fe20003f0f028 */
[----:B------:R-:W-:Y:S01]  /*0cc0*/  UIMAD.WIDE.U32 UR14, UR11, UR4, URZ ;  /* 0x000000040b0e72a5 */ /* 0x000fe2000f8e003f */
[----:B------:R-:W-:Y:S01]  /*0cd0*/  SHF.R.S32.HI R14, RZ, 0x1f, R19 ;  /* 0x0000001fff0e7819 */ /* 0x000fe20000011413 */
[----:B------:R-:W-:Y:S01]  /*0ce0*/  UIMAD UR4, UR11, UR5, UR9 ;  /* 0x000000050b0472a4 */ /* 0x000fe2000f8e0209 */
[----:B------:R-:W-:Y:S01]  /*0cf0*/  LEA.HI R20, R209, R210, RZ, 0x4 ;  /* 0x000000d2d1147211 */ /* 0x000fe200078f20ff */
[----:B------:R-:W-:Y:S01]  /*0d00*/  IMAD.MOV.U32 R23, RZ, RZ, 0x20 ;  /* 0x00000020ff177424 */ /* 0x000fe200078e00ff */
[----:B------:R-:W-:Y:S01]  /*0d10*/  BSSY B0, `(.L_x_447) ;  /* 0x0000067000007945 */ /* 0x000fe20003800000 */
[----:B------:R-:W-:Y:S01]  /*0d20*/  UIADD3 UR4, UR15, UR4, URZ ;  /* 0x000000040f047290 */ /* 0x000fe2000fffe03f */
[----:B------:R-:W-:-:S04]  /*0d30*/  IMAD R10, R14, c[0x0][0x1c0], RZ ;  /* 0x000070000e0a7a24 */ /* 0x000fc800078e02ff */
[----:B------:R-:W-:Y:S01]  /*0d40*/  IMAD R10, R19, c[0x0][0x1c4], R10 ;  /* 0x00007100130a7a24 */ /* 0x000fe200078e020a */
[----:B-1----:R-:W-:Y:S01]  /*0d50*/  LEA.HI R2, R209, R210, RZ, 0x3 ;  /* 0x000000d2d1027211 */ /* 0x002fe200078f18ff */
[----:B------:R-:W-:Y:S02]  /*0d60*/  IMAD.U32 R3, RZ, RZ, UR15 ;  /* 0x0000000fff037e24 */ /* 0x000fe4000f8e00ff */
[----:B------:R-:W-:Y:S01]  /*0d70*/  IMAD.U32 R3, RZ, RZ, UR4 ;  /* 0x00000004ff037e24 */ /* 0x000fe2000f8e00ff */
[----:B------:R-:W-:Y:S01]  /*0d80*/  LOP3.LUT R0, R2, 0xfffffff8, RZ, 0xc0, !PT ;  /* 0xfffffff802007812 */ /* 0x000fe200078ec0ff */
[----:B------:R-:W-:Y:S01]  /*0d90*/  ULDC.64 UR4, c[0x0][0x1e8] ;  /* 0x00007a0000047ab9 */ /* 0x000fe20000000a00 */
[----:B------:R-:W-:Y:S01]  /*0da0*/  SHF.R.S32.HI R18, RZ, 0x3, R2 ;  /* 0x00000003ff127819 */ /* 0x000fe20000011402 */
[----:B------:R-:W-:Y:S01]  /*0db0*/  UIMAD UR4, UR8, UR4, URZ ;  /* 0x00000004080472a4 */ /* 0x000fe2000f8e023f */
[----:B------:R-:W-:Y:S01]  /*0dc0*/  MOV R2, UR14 ;  /* 0x0000000e00027c02 */ /* 0x000fe20008000f00 */
[----:B------:R-:W-:Y:S01]  /*0dd0*/  IMAD.IADD R25, R210, 0x1, -R0 ;  /* 0x00000001d2197824 */ /* 0x000fe200078e0a00 */
[----:B------:R-:W-:Y:S01]  /*0de0*/  SHF.R.S32.HI R4, RZ, 0x1f, R18 ;  /* 0x0000001fff047819 */ /* 0x000fe20000011412 */
[----:B------:R-:W-:-:S02]  /*0df0*/  UIMAD UR9, UR11, UR5, UR4 ;  /* 0x000000050b0972a4 */ /* 0x000fc4000f8e0204 */
[C---:B------:R-:W-:Y:S01]  /*0e00*/  IMAD R0, R25.reuse, 0x10, R18 ;  /* 0x0000001019007824 */ /* 0x040fe200078e0212 */
[----:B------:R-:W-:Y:S01]  /*0e10*/  ULDC.64 UR4, c[0x0][0x210] ;  /* 0x0000840000047ab9 */ /* 0x000fe20000000a00 */
[----:B------:R-:W-:Y:S01]  /*0e20*/  IMAD.SHL.U32 R16, R25, 0x8, RZ ;  /* 0x0000000819107824 */ /* 0x000fe200078e00ff */
[----:B------:R-:W-:Y:S01]  /*0e30*/  UIMAD UR4, UR8, UR4, URZ ;  /* 0x00000004080472a4 */ /* 0x000fe2000f8e023f */
[----:B------:R-:W-:Y:S01]  /*0e40*/  IMAD.WIDE.U32 R2, R19, c[0x0][0x1c0], R2 ;  /* 0x0000700013027a25 */ /* 0x000fe200078e0002 */
[----:B------:R-:W-:Y:S02]  /*0e50*/  IADD3 R9, R0, UR7, RZ ;  /* 0x0000000700097c10 */ /* 0x000fe4000fffe0ff */
[----:B------:R-:W-:Y:S01]  /*0e60*/  SHF.R.S32.HI R17, RZ, 0x1f, R16 ;  /* 0x0000001fff117819 */ /* 0x000fe20000011410 */
[----:B------:R-:W-:Y:S01]  /*0e70*/  IMAD.IADD R3, R3, 0x1, R10 ;  /* 0x0000000103037824 */ /* 0x000fe200078e020a */
[----:B------:R-:W-:Y:S01]  /*0e80*/  MOV R8, R9 ;  /* 0x0000000900087202 */ /* 0x000fe20000000f00 */
[----:B------:R-:W-:Y:S01]  /*0e90*/  @P1 IMAD.HI.U32 R0, R9, c[0x0][0x2c8], RZ ;  /* 0x0000b20009001a27 */ /* 0x000fe200078e00ff */
[----:B------:R-:W-:Y:S01]  /*0ea0*/  UIMAD UR4, UR11, UR5, UR4 ;  /* 0x000000050b0472a4 */ /* 0x000fe2000f8e0204 */
[----:B------:R-:W-:-:S02]  /*0eb0*/  ISETP.GE.AND P3, PT, R16, c[0x0][0x198], PT ;  /* 0x0000660010007a0c */ /* 0x000fc40003f66270 */
[----:B------:R-:W-:Y:S01]  /*0ec0*/  IMAD.WIDE.U32 R6, R18, c[0x0][0x1e0], R16 ;  /* 0x0000780012067a25 */ /* 0x000fe200078e0010 */
[----:B------:R-:W-:Y:S01]  /*0ed0*/  @P0 SHF.R.U32.HI R8, RZ, c[0x0][0x2cc], R0 ;  /* 0x0000b300ff080a19 */ /* 0x000fe20000011600 */
[----:B------:R-:W-:Y:S02]  /*0ee0*/  ULDC UR5, c[0x0][0x2c4] ;  /* 0x0000b10000057ab9 */ /* 0x000fe40000000800 */
[----:B------:R-:W-:Y:S01]  /*0ef0*/  IMAD R0, R4, c[0x0][0x1e0], RZ ;  /* 0x0000780004007a24 */ /* 0x000fe200078e02ff */
[----:B------:R-:W-:Y:S01]  /*0f00*/  IADD3 R11, -R8, RZ, RZ ;  /* 0x000000ff080b7210 */ /* 0x000fe20007ffe1ff */
[----:B------:R-:W-:Y:S02]  /*0f10*/  IMAD R4, R4, c[0x0][0x208], RZ ;  /* 0x0000820004047a24 */ /* 0x000fe400078e02ff */
[C---:B------:R-:W-:Y:S02]  /*0f20*/  IMAD R12, R18.reuse, c[0x0][0x1e4], R0 ;  /* 0x00007900120c7a24 */ /* 0x040fe400078e0200 */
[----:B------:R-:W-:-:S02]  /*0f30*/  IMAD R0, R18, c[0x0][0x20c], R4 ;  /* 0x0000830012007a24 */ /* 0x000fc400078e0204 */
[----:B------:R-:W-:-:S04]  /*0f40*/  IMAD.WIDE.U32 R4, R18, c[0x0][0x208], R16 ;  /* 0x0000820012047a25 */ /* 0x000fc800078e0010 */
[----:B------:R-:W-:Y:S01]  /*0f50*/  IMAD.IADD R5, R5, 0x1, R0 ;  /* 0x0000000105057824 */ /* 0x000fe200078e0200 */
[----:B------:R-:W-:Y:S01]  /*0f60*/  SHF.R.S32.HI R0, RZ, 0x1f, R8 ;  /* 0x0000001fff007819 */ /* 0x000fe20000011408 */
[----:B------:R-:W-:Y:S01]  /*0f70*/  IMAD R11, R11, c[0x0][0x2c4], R9 ;  /* 0x0000b1000b0b7a24 */ /* 0x000fe200078e0209 */
[----:B------:R-:W-:Y:S01]  /*0f80*/  MOV R9, UR11 ;  /* 0x0000000b00097c02 */ /* 0x000fe20008000f00 */
[----:B------:R-:W-:Y:S02]  /*0f90*/  IMAD.IADD R7, R7, 0x1, R12 ;  /* 0x0000000107077824 */ /* 0x000fe400078e020c */
[----:B------:R-:W-:Y:S02]  /*0fa0*/  IMAD R0, R0, c[0x0][0x1b0], RZ ;  /* 0x00006c0000007a24 */ /* 0x000fe400078e02ff */
[----:B------:R-:W-:-:S04]  /*0fb0*/  IMAD.WIDE.U32 R2, R8, c[0x0][0x1b0], R2 ;  /* 0x00006c0008027a25 */ /* 0x000fc800078e0002 */
[----:B------:R-:W-:-:S04]  /*0fc0*/  IMAD.WIDE.U32 R6, R9, c[0x0][0x1e8], R6 ;  /* 0x00007a0009067a25 */ /* 0x000fc800078e0006 */
[----:B------:R-:W-:Y:S01]  /*0fd0*/  IMAD R8, R8, c[0x0][0x1b4], R0 ;  /* 0x00006d0008087a24 */ /* 0x000fe200078e0200 */
[----:B------:R-:W-:Y:S01]  /*0fe0*/  LOP3.LUT R0, R20, 0xfffffff0, RZ, 0xc0, !PT ;  /* 0xfffffff014007812 */ /* 0x000fe200078ec0ff */
[----:B------:R-:W-:Y:S01]  /*0ff0*/  IMAD.SHL.U32 R9, R18, 0x40, RZ ;  /* 0x0000004012097824 */ /* 0x000fe200078e00ff */
[----:B------:R-:W-:Y:S01]  /*1000*/  IADD3 R7, R7, UR9, RZ ;  /* 0x0000000907077c10 */ /* 0x000fe2000fffe0ff */
[----:B------:R-:W-:Y:S01]  /*1010*/  IMAD.IADD R3, R3, 0x1, R8 ;  /* 0x0000000103037824 */ /* 0x000fe200078e0208 */
[----:B------:R-:W-:Y:S01]  /*1020*/  IADD3 R0, -R0, R210, RZ ;  /* 0x000000d200007210 */ /* 0x000fe20007ffe1ff */
[----:B------:R-:W-:Y:S01]  /*1030*/  IMAD.U32 R10, RZ, RZ, UR11 ;  /* 0x0000000bff0a7e24 */ /* 0x000fe2000f8e00ff */
[----:B------:R-:W-:Y:S01]  /*1040*/  LOP3.LUT R8, R9, 0x1c0, RZ, 0xc0, !PT ;  /* 0x000001c009087812 */ /* 0x000fe200078ec0ff */
[----:B------:R-:W-:Y:S01]  /*1050*/  IMAD.WIDE.U32 R2, R11, c[0x0][0x1a8], R2 ;  /* 0x00006a000b027a25 */ /* 0x000fe200078e0002 */
[----:B------:R-:W-:Y:S02]  /*1060*/  SHF.R.S32.HI R9, RZ, 0x1f, R11 ;  /* 0x0000001fff097819 */ /* 0x000fe4000001140b */
[----:B------:R-:W-:Y:S01]  /*1070*/  LOP3.LUT R12, R8, 0x38, R16, 0xf8, !PT ;  /* 0x00000038080c7812 */ /* 0x000fe200078ef810 */
[----:B------:R-:W-:Y:S01]  /*1080*/  IMAD.WIDE.U32 R4, R10, c[0x0][0x210], R4 ;  /* 0x000084000a047a25 */ /* 0x000fe200078e0004 */
[----:B------:R-:W-:-:S03]  /*1090*/  SHF.R.S32.HI R10, RZ, 0x1f, R0 ;  /* 0x0000001fff0a7819 */ /* 0x000fc60000011400 */
[----:B------:R-:W-:Y:S01]  /*10a0*/  IMAD R9, R9, c[0x0][0x1a8], RZ ;  /* 0x00006a0009097a24 */ /* 0x000fe200078e02ff */
[----:B------:R-:W-:Y:S02]  /*10b0*/  LEA.HI R22, R10, R0, RZ, 0x3 ;  /* 0x000000000a167211 */ /* 0x000fe400078f18ff */
[----:B------:R-:W-:Y:S01]  /*10c0*/  SHF.R.U32.HI R10, RZ, 0x3, R8 ;  /* 0x00000003ff0a7819 */ /* 0x000fe20000011608 */
[----:B------:R-:W-:Y:S01]  /*10d0*/  IMAD R9, R11, c[0x0][0x1ac], R9 ;  /* 0x00006b000b097a24 */ /* 0x000fe200078e0209 */
[----:B------:R-:W-:Y:S02]  /*10e0*/  LOP3.LUT R8, R22, 0xfffffff8, RZ, 0xc0, !PT ;  /* 0xfffffff816087812 */ /* 0x000fe400078ec0ff */
[----:B------:R-:W-:Y:S02]  /*10f0*/  LOP3.LUT R15, R12, R10, RZ, 0x3c, !PT ;  /* 0x0000000a0c0f7212 */ /* 0x000fe400078e3cff */
[----:B------:R-:W-:Y:S01]  /*1100*/  IADD3 R10, R3, R9, RZ ;  /* 0x00000009030a7210 */ /* 0x000fe20007ffe0ff */
[----:B------:R-:W-:Y:S01]  /*1110*/  IMAD.IADD R21, R0, 0x1, -R8 ;  /* 0x0000000100157824 */ /* 0x000fe200078e0a08 */
[----:B------:R-:W-:-:S02]  /*1120*/  LEA R11, P0, R2, c[0x0][0x160], 0x1 ;  /* 0x00005800020b7a11 */ /* 0x000fc400078008ff */
[----:B------:R-:W-:Y:S01]  /*1130*/  IADD3 R5, R5, UR4, RZ ;  /* 0x0000000405057c10 */ /* 0x000fe2000fffe0ff */
[----:B------:R-:W-:Y:S01]  /*1140*/  ULDC UR4, c[0x0][0x168] ;  /* 0x00005a0000047ab9 */ /* 0x000fe20000000800 */
[----:B------:R-:W-:Y:S01]  /*1150*/  LEA.HI.X R10, R2, c[0x0][0x164], R10, 0x1, P0 ;  /* 0x00005900020a7a11 */ /* 0x000fe200000f0c0a */
[----:B------:R-:W-:Y:S01]  /*1160*/  UIMAD UR4, UR5, UR4, URZ ;  /* 0x00000004050472a4 */ /* 0x000fe2000f8e023f */
[----:B------:R-:W-:Y:S02]  /*1170*/  IADD3 R9, R18, UR7, RZ ;  /* 0x0000000712097c10 */ /* 0x000fe4000fffe0ff */
[----:B------:R-:W-:-:S03]  /*1180*/  LEA.HI R12, R209, R210, RZ, 0x6 ;  /* 0x000000d2d10c7211 */ /* 0x000fc600078f30ff */
[----:B------:R-:W-:Y:S02]  /*1190*/  ISETP.GE.AND P0, PT, R9, UR4, PT ;  /* 0x0000000409007c0c */ /* 0x000fe4000bf06270 */
[----:B------:R-:W-:Y:S02]  /*11a0*/  SHF.L.U32 R12, R12, 0x3, RZ ;  /* 0x000000030c0c7819 */ /* 0x000fe400000006ff */
[--C-:B--2---:R-:W-:Y:S01]  /*11b0*/  @P2 SHF.R.S32.HI R3, RZ, 0x1f, R13.reuse ;  /* 0x0000001fff032819 */ /* 0x104fe2000001140d */
[----:B------:R-:W-:Y:S01]  /*11c0*/  @P2 IMAD.MOV.U32 R2, RZ, RZ, R13 ;  /* 0x000000ffff022224 */ /* 0x000fe200078e000d */
[----:B------:R-:W-:Y:S01]  /*11d0*/  @!P2 MOV R3, R14 ;  /* 0x0000000e0003a202 */ /* 0x000fe20000000f00 */
[----:B------:R-:W-:Y:S01]  /*11e0*/  @!P2 IMAD.MOV.U32 R2, RZ, RZ, R19 ;  /* 0x000000ffff02a224 */ /* 0x000fe200078e0013 */
[----:B------:R-:W-:Y:S01]  /*11f0*/  R2P PR, R21, 0x6 ;  /* 0x0000000615007804 */ /* 0x000fe20000000000 */
[----:B------:R-:W-:Y:S01]  /*1200*/  IMAD.MOV.U32 R19, RZ, RZ, 0x10 ;  /* 0x00000010ff137424 */ /* 0x000fe200078e00ff */
[----:B------:R1:W2:Y:S01]  /*1210*/  SHFL.IDX PT, R13, R11, RZ, 0x181f ;  /* 0x00181fff0b0d7589 */ /* 0x0002a200000e0000 */
[----:B------:R-:W-:-:S02]  /*1220*/  IMAD R0, R3, c[0x0][0x218], RZ ;  /* 0x0000860003007a24 */ /* 0x000fc400078e02ff */
[----:B------:R-:W-:Y:S01]  /*1230*/  IMAD R8, R3, c[0x0][0x1f0], RZ ;  /* 0x00007c0003087a24 */ /* 0x000fe200078e02ff */
[----:B------:R1:W3:Y:S01]  /*1240*/  SHFL.IDX PT, R14, R10, RZ, 0x181f ;  /* 0x00181fff0a0e7589 */ /* 0x0002e200000e0000 */
[C---:B------:R-:W-:Y:S02]  /*1250*/  IMAD R0, R2.reuse, c[0x0][0x21c], R0 ;  /* 0x0000870002007a24 */ /* 0x040fe400078e0200 */
[C---:B------:R-:W-:Y:S01]  /*1260*/  IMAD.WIDE.U32 R74, R2.reuse, c[0x0][0x218], R4 ;  /* 0x00008600024a7a25 */ /* 0x040fe200078e0004 */
[----:B------:R-:W-:Y:S02]  /*1270*/  LOP3.LUT R5, R15, 0xfffffe00, R12, 0xf8, !PT ;  /* 0xfffffe000f057812 */ /* 0x000fe400078ef80c */
[----:B------:R-:W-:Y:S01]  /*1280*/  SEL R4, R23, 0xffffffe0, !P2 ;  /* 0xffffffe017047807 */ /* 0x000fe20005000000 */
[C---:B------:R-:W-:Y:S01]  /*1290*/  IMAD R8, R2.reuse, c[0x0][0x1f4], R8 ;  /* 0x00007d0002087a24 */ /* 0x040fe200078e0208 */
[----:B------:R-:W-:Y:S01]  /*12a0*/  IADD3 R29, R75, R0, RZ ;  /* 0x000000004b1d7210 */ /* 0x000fe20007ffe0ff */
[----:B------:R-:W-:Y:S01]  /*12b0*/  IMAD.WIDE.U32 R30, R2, c[0x0][0x1f0], R6 ;  /* 0x00007c00021e7a25 */ /* 0x000fe200078e0006 */
[----:B------:R-:W-:-:S03]  /*12c0*/  SEL R2, R19, 0xfffffff0, !P1 ;  /* 0xfffffff013027807 */ /* 0x000fc60004800000 */
[----:B------:R-:W-:Y:S01]  /*12d0*/  IMAD.IADD R27, R31, 0x1, R8 ;  /* 0x000000011f1b7824 */ /* 0x000fe200078e0208 */
[----:B------:R1:W-:Y:S04]  /*12e0*/  STL.64 [R1+0x38], R30 ;  /* 0x0000381e01007387 */ /* 0x0003e80000100a00 */
[----:B------:R1:W-:Y:S04]  /*12f0*/  STL.64 [R1+0x48], R74 ;  /* 0x0000484a01007387 */ /* 0x0003e80000100a00 */
[----:B------:R1:W-:Y:S04]  /*1300*/  STL [R1+0x44], R29 ;  /* 0x0000441d01007387 */ /* 0x0003e80000100800 */
[----:B------:R1:W-:Y:S01]  /*1310*/  STL [R1+0x34], R27 ;  /* 0x0000341b01007387 */ /* 0x0003e20000100800 */
[----:B------:R-:W-:Y:S05]  /*1320*/  @P0 BRA `(.L_x_448) ;  /* 0x0000005000000947 */ /* 0x000fea0003800000 */
[----:B--23--:R-:W-:Y:S01]  /*1330*/  LEA R6, P0, R16, R13, 0x1 ;  /* 0x0000000d10067211 */ /* 0x00cfe200078008ff */
[----:B------:R-:W-:-:S03]  /*1340*/  IMAD.SHL.U32 R0, R5, 0x2, RZ ;  /* 0x0000000205007824 */ /* 0x000fc600078e00ff */
[----:B------:R-:W-:-:S05]  /*1350*/  LEA.HI.X R7, R16, R14, R17, 0x1, P0 ;  /* 0x0000000e10077211 */ /* 0x000fca00000f0c11 */
[----:B------:R-:W-:Y:S01]  /*1360*/  @!PT LDS RZ, [RZ] ;  /* 0x00000000fffff984 */ /* 0x000fe20000000800 */
[----:B------:R2:W-:Y:S04]  /*1370*/  LDGSTS.E.BYPASS.LTC128B.128 [R0+0x6100], [R6.64], !P3 ;  /* 0x0610000006007fae */ /* 0x0005e8000d901d4c */
.L_x_448:
[----:B--23--:R-:W-:Y:S05]  /*1380*/  BSYNC B0 ;  /* 0x0000000000007941 */ /* 0x00cfea0003800000 */
.L_x_447:
[----:B------:R-:W-:Y:S01]  /*1390*/  IADD3 R0, R9, 0x10, RZ ;  /* 0x0000001009007810 */ /* 0x000fe20007ffe0ff */
[----:B------:R2:W3:Y:S01]  /*13a0*/  SHFL.IDX PT, R3, R10, 0x1, 0x181f ;  /* 0x00381f000a037f89 */ /* 0x0004e200000e0000 */
[----:B------:R-:W-:Y:S02]  /*13b0*/  BSSY B0, `(.L_x_449) ;  /* 0x0000009000007945 */ /* 0x000fe40003800000 */
[----:B------:R-:W-:Y:S01]  /*13c0*/  ISETP.GE.AND P0, PT, R0, UR4, PT ;  /* 0x0000000400007c0c */ /* 0x000fe2000bf06270 */
[----:B------:R2:W4:-:S12]  /*13d0*/  SHFL.IDX PT, R6, R11, 0x1, 0x181f ;  /* 0x00381f000b067f89 */ /* 0x00051800000e0000 */
[----:B------:R-:W-:Y:S05]  /*13e0*/  @P0 BRA `(.L_x_450) ;  /* 0x0000005000000947 */ /* 0x000fea0003800000 */
[----:B----4-:R-:W-:Y:S01]  /*13f0*/  LEA R6, P0, R16, R6, 0x1 ;  /* 0x0000000610067211 */ /* 0x010fe200078008ff */
[----:B------:R-:W-:-:S03]  /*1400*/  IMAD.SHL.U32 R0, R5, 0x2, RZ ;  /* 0x0000000205007824 */ /* 0x000fc600078e00ff */
[----:B---3--:R-:W-:-:S05]  /*1410*/  LEA.HI.X R7, R16, R3, R17, 0x1, P0 ;  /* 0x0000000310077211 */ /* 0x008fca00000f0c11 */
[----:B------:R-:W-:Y:S01]  /*1420*/  @!PT LDS RZ, [RZ] ;  /* 0x00000000fffff984 */ /* 0x000fe20000000800 */
[----:B------:R3:W-:Y:S04]  /*1430*/  LDGSTS.E.BYPASS.LTC128B.128 [R0+0x6900], [R6.64], !P3 ;  /* 0x0690000006007fae */ /* 0x0007e8000d901d4c */
.L_x_450:
[----:B------:R-:W-:Y:S05]  /*1440*/  BSYNC B0 ;  /* 0x0000000000007941 */ /* 0x000fea0003800000 */
.L_x_449:
[----:B---3--:R-:W-:Y:S01]  /*1450*/  IADD3 R0, R9, 0x20, RZ ;  /* 0x0000002009007810 */ /* 0x008fe20007ffe0ff */
[----:B------:R3:W1:Y:S01]  /*1460*/  SHFL.IDX PT, R3, R10, 0x2, 0x181f ;  /* 0x00581f000a037f89 */ /* 0x00066200000e0000 */
[----:B------:R-:W-:Y:S02]  /*1470*/  BSSY B0, `(.L_x_451) ;  /* 0x0000009000007945 */ /* 0x000fe40003800000 */
[----:B------:R-:W-:Y:S01]  /*1480*/  ISETP.GE.AND P0, PT, R0, UR4, PT ;  /* 0x0000000400007c0c */ /* 0x000fe2000bf06270 */
[----:B----4-:R3:W4:-:S12]  /*1490*/  SHFL.IDX PT, R6, R11, 0x2, 0x181f ;  /* 0x00581f000b067f89 */ /* 0x01071800000e0000 */
[----:B------:R-:W-:Y:S05]  /*14a0*/  @P0 BRA `(.L_x_452) ;  /* 0x0000005000000947 */ /* 0x000fea0003800000 */
[----:B----4-:R-:W-:Y:S01]  /*14b0*/  LEA R6, P0, R16, R6, 0x1 ;  /* 0x0000000610067211 */ /* 0x010fe200078008ff */
[----:B------:R-:W-:-:S03]  /*14c0*/  IMAD.SHL.U32 R0, R5, 0x2, RZ ;  /* 0x0000000205007824 */ /* 0x000fc600078e00ff */
[----:B-1----:R-:W-:-:S05]  /*14d0*/  LEA.HI.X R7, R16, R3, R17, 0x1, P0 ;  /* 0x0000000310077211 */ /* 0x002fca00000f0c11 */
[----:B------:R-:W-:Y:S01]  /*14e0*/  @!PT LDS RZ, [RZ] ;  /* 0x00000000fffff984 */ /* 0x000fe20000000800 */
[----:B------:R1:W-:Y:S04]  /*14f0*/  LDGSTS.E.BYPASS.LTC128B.128 [R0+0x7100], [R6.64], !P3 ;  /* 0x0710000006007fae */ /* 0x0003e8000d901d4c */
.L_x_452:
[----:B------:R-:W-:Y:S05]  /*1500*/  BSYNC B0 ;  /* 0x0000000000007941 */ /* 0x000fea0003800000 */
.L_x_451:
[----:B-1----:R-:W-:Y:S01]  /*1510*/  IADD3 R0, R9, 0x30, RZ ;  /* 0x0000003009007810 */ /* 0x002fe20007ffe0ff */
[----:B------:R1:W2:Y:S01]  /*1520*/  SHFL.IDX PT, R3, R10, 0x3, 0x181f ;  /* 0x00781f000a037f89 */ /* 0x0002a200000e0000 */
[----:B------:R-:W-:Y:S02]  /*1530*/  BSSY B0, `(.L_x_453) ;  /* 0x0000009000007945 */ /* 0x000fe40003800000 */
[----:B------:R-:W-:Y:S01]  /*1540*/  ISETP.GE.AND P0, PT, R0, UR4, PT ;  /* 0x0000000400007c0c */ /* 0x000fe2000bf06270 */
[----:B----4-:R1:W4:-:S12]  /*1550*/  SHFL.IDX PT, R6, R11, 0x3, 0x181f ;  /* 0x00781f000b067f89 */ /* 0x01031800000e0000 */
[----:B------:R-:W-:Y:S05]  /*1560*/  @P0 BRA `(.L_x_454) ;  /* 0x0000005000000947 */ /* 0x000fea0003800000 */
[----:B----4-:R-:W-:Y:S01]  /*1570*/  LEA R6, P0, R16, R6, 0x1 ;  /* 0x0000000610067211 */ /* 0x010fe200078008ff */
[----:B------:R-:W-:-:S03]  /*1580*/  IMAD.SHL.U32 R0, R5, 0x2, RZ ;  /* 0x0000000205007824 */ /* 0x000fc600078e00ff */
[----:B--2---:R-:W-:-:S05]  /*1590*/  LEA.HI.X R7, R16, R3, R17, 0x1, P0 ;  /* 0x0000000310077211 */ /* 0x004fca00000f0c11 */
[----:B------:R-:W-:Y:S01]  /*15a0*/  @!PT LDS RZ, [RZ] ;  /* 0x00000000fffff984 */ /* 0x000fe20000000800 */
[----:B------:R2:W-:Y:S04]  /*15b0*/  LDGSTS.E.BYPASS.LTC128B.128 [R0+0x7900], [R6.64], !P3 ;  /* 0x0790000006007fae */ /* 0x0005e8000d901d4c */
.L_x_454:
[----:B------:R-:W-:Y:S05]  /*15c0*/  BSYNC B0 ;  /* 0x0000000000007941 */ /* 0x000fea0003800000 */
.L_x_453:
[----:B--2---:R-:W-:Y:S01]  /*15d0*/  IADD3 R0, R9, 0x40, RZ ;  /* 0x0000004009007810 */ /* 0x004fe20007ffe0ff */
        /* <DEDUP_REMOVED lines=10> */
.L_x_456:
[----:B------:R-:W-:Y:S05]  /*1680*/  BSYNC B0 ;  /* 0x0000000000007941 */ /* 0x000fea0003800000 */
.L_x_455:
        /* <DEDUP_REMOVED lines=11> */
.L_x_458:
[----:B------:R-:W-:Y:S05]  /*1740*/  BSYNC B0 ;  /* 0x0000000000007941 */ /* 0x000fea0003800000 */
.L_x_457:
        /* <DEDUP_REMOVED lines=11> */
.L_x_460:
[----:B------:R-:W-:Y:S05]  /*1800*/  BSYNC B0 ;  /* 0x0000000000007941 */ /* 0x000fea0003800000 */
.L_x_459:
[----:B-1--4-:R-:W1:Y:S01]  /*1810*/  SHFL.IDX PT, R6, R11, 0x7, 0x181f ;  /* 0x00f81f000b067f89 */ /* 0x012e6200000e0000 */
[----:B------:R-:W-:Y:S01]  /*1820*/  IADD3 R0, R9, 0x70, RZ ;  /* 0x0000007009007810 */ /* 0x000fe20007ffe0ff */
[----:B------:R-:W-:Y:S01]  /*1830*/  IMAD.SHL.U32 R227, R5, 0x2, RZ ;  /* 0x0000000205e37824 */ /* 0x000fe200078e00ff */
[C---:B------:R-:W-:Y:S01]  /*1840*/  IADD3 R204, R225.reuse, -0x1, RZ ;  /* 0xffffffffe1cc7810 */ /* 0x040fe20007ffe0ff */
[----:B------:R-:W4:Y:S01]  /*1850*/  SHFL.IDX PT, R3, R10, 0x7, 0x181f ;  /* 0x00f81f000a037f89 */ /* 0x000f2200000e0000 */
[----:B------:R-:W-:Y:S01]  /*1860*/  ISETP.GE.AND P0, PT, R0, UR4, PT ;  /* 0x0000000400007c0c */ /* 0x000fe2000bf06270 */
[----:B------:R-:W-:Y:S01]  /*1870*/  IMAD.MOV.U32 R0, RZ, RZ, 0x60 ;  /* 0x00000060ff007424 */ /* 0x000fe200078e00ff */
[----:B------:R-:W-:Y:S01]  /*1880*/  ISETP.GE.AND P6, PT, R16, c[0x0][0x1d4], PT ;  /* 0x0000750010007a0c */ /* 0x000fe20003fc6270 */
[----:B------:R-:W-:Y:S01]  /*1890*/  IMAD.MOV.U32 R230, RZ, RZ, R26 ;  /* 0x000000ffffe67224 */ /* 0x000fe200078e001a */
[----:B------:R-:W-:Y:S01]  /*18a0*/  SHF.R.S32.HI R26, RZ, 0x1f, R204 ;  /* 0x0000001fff1a7819 */ /* 0x000fe200000114cc */
[----:B------:R-:W-:Y:S01]  /*18b0*/  IMAD R24, R225, -0x60, R0 ;  /* 0xffffffa0e1187824 */ /* 0x000fe200078e0200 */
[----:B------:R-:W-:Y:S01]  /*18c0*/  LEA.HI R206, R209, R210, RZ, 0x5 ;  /* 0x000000d2d1ce7211 */ /* 0x000fe200078f28ff */
[C---:B------:R-:W-:Y:S01]  /*18d0*/  IMAD R8, R0.reuse, c[0x0][0x1e4], RZ ;  /* 0x0000790000087a24 */ /* 0x040fe200078e02ff */
[----:B------:R-:W-:Y:S01]  /*18e0*/  ULDC.64 UR4, c[0x0][0x208] ;  /* 0x0000820000047ab9 */ /* 0x000fe20000000a00 */
[----:B------:R-:W-:Y:S01]  /*18f0*/  IMAD.WIDE.U32 R228, R0, c[0x0][0x1e0], RZ ;  /* 0x0000780000e47a25 */ /* 0x000fe200078e00ff */
[----:B------:R-:W-:Y:S01]  /*1900*/  IADD3 R19, R24, c[0x0][0x1d0], -R18 ;  /* 0x0000740018137a10 */ /* 0x000fe20007ffe812 */
[----:B------:R-:W-:Y:S01]  /*1910*/  USHF.L.U32 UR9, UR4, 0x5, URZ ;  /* 0x0000000504097899 */ /* 0x000fe2000800063f */
[----:B------:R-:W-:Y:S01]  /*1920*/  SHF.R.S32.HI R205, RZ, 0x5, R206 ;  /* 0x00000005ffcd7819 */ /* 0x000fe200000114ce */
[----:B------:R-:W-:Y:S01]  /*1930*/  IMAD.IADD R207, R229, 0x1, R8 ;  /* 0x00000001e5cf7824 */ /* 0x000fe200078e0208 */
[----:B------:R-:W-:Y:S01]  /*1940*/  ISETP.GE.AND P4, PT, R19, 0x11, PT ;  /* 0x000000111300780c */ /* 0x000fe20003f86270 */
[----:B------:R-:W-:Y:S01]  /*1950*/  IMAD.MOV.U32 R231, RZ, RZ, R27 ;  /* 0x000000ffffe77224 */ /* 0x000fe200078e001b */
[----:B------:R-:W-:Y:S01]  /*1960*/  UMOV UR8, 0x5 ;  /* 0x0000000500087882 */ /* 0x000fe20000000000 */
[----:B------:R-:W-:Y:S01]  /*1970*/  IMAD R0, R207, R204, RZ ;  /* 0x000000cccf007224 */ /* 0x000fe200078e02ff */
[----:B------:R-:W-:Y:S01]  /*1980*/  USHF.L.U64.HI UR8, UR4, UR8, UR5 ;  /* 0x0000000804087299 */ /* 0x000fe20008010205 */
[----:B-1----:R-:W-:Y:S01]  /*1990*/  @!P0 LEA R6, P1, R16, R6, 0x1 ;  /* 0x0000000610068211 */ /* 0x002fe200078208ff */
[----:B------:R-:W-:-:S02]  /*19a0*/  IMAD.MOV.U32 R211, RZ, RZ, c[0x0][0x1e0] ;  /* 0x00007800ffd37624 */ /* 0x000fc400078e00ff */
[----:B------:R-:W-:Y:S01]  /*19b0*/  IMAD.MOV.U32 R230, RZ, RZ, R30 ;  /* 0x000000ffffe67224 */ /* 0x000fe200078e001e */
[----:B----4-:R-:W-:Y:S01]  /*19c0*/  @!P0 LEA.HI.X R7, R16, R3, R17, 0x1, P1 ;  /* 0x0000000310078211 */ /* 0x010fe200008f0c11 */
[----:B------:R-:W-:Y:S01]  /*19d0*/  IMAD R0, R26, R228, R0 ;  /* 0x000000e41a007224 */ /* 0x000fe200078e0200 */
[----:B------:R-:W-:Y:S01]  /*19e0*/  SHF.R.S32.HI R17, RZ, 0x4, R20 ;  /* 0x00000004ff117819 */ /* 0x000fe20000011414 */
[----:B------:R-:W-:Y:S01]  /*19f0*/  IMAD.WIDE.U32 R8, R211, 0x20, RZ ;  /* 0x00000020d3087825 */ /* 0x000fe200078e00ff */
[----:B------:R-:W-:Y:S02]  /*1a00*/  STL.64 [R1+0x30], R230 ;  /* 0x000030e601007387 */ /* 0x000fe40000100a00 */
[----:B------:R-:W-:Y:S01]  /*1a10*/  LEA.HI R20, R20, R17, RZ, 0x1 ;  /* 0x0000001114147211 */ /* 0x000fe200078f08ff */
[----:B------:R-:W-:Y:S01]  /*1a20*/  IMAD.MOV.U32 R212, RZ, RZ, c[0x0][0x1e4] ;  /* 0x00007900ffd47624 */ /* 0x000fe200078e00ff */
[----:B------:R-:W-:Y:S01]  /*1a30*/  @!PT LDS RZ, [RZ] ;  /* 0x00000000fffff984 */ /* 0x000fe20000000800 */
[----:B------:R1:W-:Y:S01]  /*1a40*/  @!P0 LDGSTS.E.BYPASS.LTC128B.128 [R227+0x9900], [R6.64], !P3 ;  /* 0x0990000006e38fae */ /* 0x0003e2000d901d4c */
[C---:B------:R-:W-:Y:S01]  /*1a50*/  ISETP.GE.AND P3, PT, R19.reuse, 0x21, PT ;  /* 0x000000211300780c */ /* 0x040fe20003f66270 */
[----:B------:R-:W-:Y:S01]  /*1a60*/  IMAD.MOV.U32 R72, RZ, RZ, R28 ;  /* 0x000000ffff487224 */ /* 0x000fe200078e001c */
[----:B------:R-:W-:Y:S01]  /*1a70*/  ISETP.GE.AND P0, PT, R19, 0x1, PT ;  /* 0x000000011300780c */ /* 0x000fe20003f06270 */
[----:B------:R-:W0:Y:S01]  /*1a80*/  LDGDEPBAR ;  /* 0x00000000000079af */ /* 0x000e220000000000 */
[----:B--23--:R-:W-:-:S02]  /*1a90*/  IMAD.SHL.U32 R11, R212, 0x20, RZ ;  /* 0x00000020d40b7824 */ /* 0x00cfc400078e00ff */
[----:B------:R-:W-:Y:S02]  /*1aa0*/  IMAD.MOV.U32 R73, RZ, RZ, R29 ;  /* 0x000000ffff497224 */ /* 0x000fe400078e001d */
[----:B------:R-:W-:-:S05]  /*1ab0*/  IMAD.MOV.U32 R72, RZ, RZ, R74 ;  /* 0x000000ffff487224 */ /* 0x000fca00078e004a */
[----:B------:R-:W-:Y:S01]  /*1ac0*/  STL.64 [R1+0x40], R72 ;  /* 0x0000404801007387 */ /* 0x000fe20000100a00 */
[----:B-1----:R-:W-:-:S04]  /*1ad0*/  IMAD.WIDE.U32 R6, R204, R228, R230 ;  /* 0x000000e4cc067225 */ /* 0x002fc800078e00e6 */
[----:B------:R-:W-:Y:S01]  /*1ae0*/  IMAD.IADD R7, R7, 0x1, R0 ;  /* 0x0000000107077824 */ /* 0x000fe200078e0200 */
[----:B------:R-:W-:Y:S01]  /*1af0*/  BAR.SYNC.DEFER_BLOCKING 0x0 ;  /* 0x0000000000007b1d */ /* 0x000fe20000010000 */
[C---:B------:R-:W-:Y:S02]  /*1b00*/  @P3 IADD3 R0, P1, R6.reuse, R8, RZ ;  /* 0x0000000806003210 */ /* 0x040fe40007f3e0ff */
[----:B------:R-:W-:Y:S02]  /*1b10*/  @P0 LEA R8, P5, R6, c[0x0][0x1c8], 0x1 ;  /* 0x0000720006080a11 */ /* 0x000fe400078a08ff */
[----:B------:R-:W-:-:S04]  /*1b20*/  @P4 LEA R3, P2, R211, R6, 0x4 ;  /* 0x00000006d3034211 */ /* 0x000fc800078420ff */
[----:B------:R-:W-:-:S07]  /*1b30*/  @P4 LEA.HI.X R10, R211, R7, R212, 0x4, P2 ;  /* 0x00000007d30a4211 */ /* 0x000fce00010f24d4 */
[----:B------:R-:W-:Y:S02]  /*1b40*/  P2R R5, PR, RZ, 0x20 ;  /* 0x00000020ff057803 */ /* 0x000fe40000000000 */
[----:B------:R-:W-:Y:S02]  /*1b50*/  @P4 LEA R12, P5, R3, c[0x0][0x1c8], 0x1 ;  /* 0x00007200030c4a11 */ /* 0x000fe400078a08ff */
[----:B------:R-:W-:Y:S02]  /*1b60*/  ISETP.NE.AND P2, PT, R5, RZ, PT ;  /* 0x000000ff0500720c */ /* 0x000fe40003f45270 */
[----:B------:R-:W-:Y:S02]  /*1b70*/  @P3 IADD3.X R5, R7, R9, R11, P1, !PT ;  /* 0x0000000907053210 */ /* 0x000fe40000ffe40b */
[----:B------:R-:W-:Y:S02]  /*1b80*/  ISETP.GE.AND P1, PT, R19, 0x41, PT ;  /* 0x000000411300780c */ /* 0x000fe40003f26270 */
[----:B------:R-:W-:-:S02]  /*1b90*/  @P0 LEA.HI.X R9, R6, c[0x0][0x1cc], R7, 0x1, P2 ;  /* 0x0000730006090a11 */ /* 0x000fc400010f0c07 */
[----:B------:R-:W-:Y:S02]  /*1ba0*/  ISETP.GE.AND P2, PT, R19, 0x31, PT ;  /* 0x000000311300780c */ /* 0x000fe40003f46270 */
[----:B------:R-:W-:Y:S01]  /*1bb0*/  @P4 LEA.HI.X R13, R3, c[0x0][0x1cc], R10, 0x1, P5 ;  /* 0x00007300030d4a11 */ /* 0x000fe200028f0c0a */
[----:B------:R-:W-:Y:S01]  /*1bc0*/  @!PT LDS RZ, [RZ] ;  /* 0x00000000fffff984 */ /* 0x000fe20000000800 */
[----:B------:R-:W-:Y:S01]  /*1bd0*/  @!PT LDS RZ, [RZ] ;  /* 0x00000000fffff984 */ /* 0x000fe20000000800 */
[----:B------:R-:W-:Y:S01]  /*1be0*/  @!PT LDS RZ, [RZ] ;  /* 0x00000000fffff984 */ /* 0x000fe20000000800 */
[----:B------:R1:W-:Y:S01]  /*1bf0*/  @P0 LDGSTS.E.BYPASS.LTC128B.128 [R227+0x3100], [R8.64], !P6 ;  /* 0x0310000008e30fae */ /* 0x0003e2000f101d4c */
[C---:B------:R-:W-:Y:S02]  /*1c00*/  @P3 LEA R14, P5, R0.reuse, c[0x0][0x1c8], 0x1 ;  /* 0x00007200000e3a11 */ /* 0x040fe400078a08ff */
[----:B------:R-:W-:Y:S01]  /*1c10*/  ISETP.GE.AND P0, PT, R19, 0x51, PT ;  /* 0x000000511300780c */ /* 0x000fe20003f06270 */
[----:B------:R2:W-:Y:S01]  /*1c20*/  @P4 LDGSTS.E.BYPASS.LTC128B.128 [R227+0x3900], [R12.64], !P6 ;  /* 0x039000000ce34fae */ /* 0x0005e2000f101d4c */
[----:B------:R-:W-:Y:S02]  /*1c30*/  @P3 LEA.HI.X R15, R0, c[0x0][0x1cc], R5, 0x1, P5 ;  /* 0x00007300000f3a11 */ /* 0x000fe400028f0c05 */
[----:B------:R-:W-:-:S03]  /*1c40*/  @P1 LEA R0, P5, R211, R6, 0x6 ;  /* 0x00000006d3001211 */ /* 0x000fc600078a30ff */
[----:B------:R-:W-:Y:S01]  /*1c50*/  @P2 IMAD R3, R212, 0x30, RZ ;  /* 0x00000030d4032824 */ /* 0x000fe200078e02ff */
[----:B------:R3:W-:Y:S01]  /*1c60*/  @P3 LDGSTS.E.BYPASS.LTC128B.128 [R227+0x4100], [R14.64], !P6 ;  /* 0x041000000ee33fae */ /* 0x0007e2000f101d4c */
[----:B------:R-:W-:-:S04]  /*1c70*/  @P2 IMAD.WIDE.U32 R10, R211, 0x30, R6 ;  /* 0x00000030d30a2825 */ /* 0x000fc800078e0006 */
[----:B------:R-:W-:Y:S02]  /*1c80*/  @P2 IMAD.IADD R3, R11, 0x1, R3 ;  /* 0x000000010b032824 */ /* 0x000fe400078e0203 */
[----:B------:R-:W-:Y:S02]  /*1c90*/  @P0 IMAD R11, R212, 0x50, RZ ;  /* 0x00000050d40b0824 */ /* 0x000fe400078e02ff */
[----:B------:R-:W-:Y:S01]  /*1ca0*/  P2R R5, PR, RZ, 0x20 ;  /* 0x00000020ff057803 */ /* 0x000fe20000000000 */
[----:B-1----:R-:W-:Y:S02]  /*1cb0*/  @P0 IMAD.MOV.U32 R8, RZ, RZ, R6 ;  /* 0x000000ffff080224 */ /* 0x002fe400078e0006 */
[----:B------:R-:W-:Y:S01]  /*1cc0*/  @P0 IMAD.MOV.U32 R9, RZ, RZ, R7 ;  /* 0x000000ffff090224 */ /* 0x000fe200078e0007 */
[----:B--2---:R-:W-:-:S03]  /*1cd0*/  @P2 LEA R12, P4, R10, c[0x0][0x1c8], 0x1 ;  /* 0x000072000a0c2a11 */ /* 0x004fc600078808ff */
[----:B------:R-:W-:Y:S01]  /*1ce0*/  @P0 IMAD.WIDE.U32 R8, R211, 0x50, R8 ;  /* 0x00000050d3080825 */ /* 0x000fe200078e0008 */
[----:B------:R-:W-:Y:S02]  /*1cf0*/  @P2 LEA.HI.X R13, R10, c[0x0][0x1cc], R3, 0x1, P4 ;  /* 0x000073000a0d2a11 */ /* 0x000fe400020f0c03 */
[----:B------:R-:W-:Y:S01]  /*1d00*/  ISETP.NE.AND P4, PT, R5, RZ, PT ;  /* 0x000000ff0500720c */ /* 0x000fe20003f85270 */
[----:B------:R-:W-:Y:S01]  /*1d10*/  @P0 IMAD.IADD R3, R9, 0x1, R11 ;  /* 0x0000000109030824 */ /* 0x000fe200078e020b */
[----:B------:R-:W-:Y:S01]  /*1d20*/  @P1 LEA R10, P5, R0, c[0x0][0x1c8], 0x1 ;  /* 0x00007200000a1a11 */ /* 0x000fe200078a08ff */
[----:B------:R3:W-:Y:S01]  /*1d30*/  @P2 LDGSTS.E.BYPASS.LTC128B.128 [R227+0x4900], [R12.64], !P6 ;  /* 0x049000000ce32fae */ /* 0x0007e2000f101d4c */
[----:B------:R-:W-:Y:S02]  /*1d40*/  @P1 LEA.HI.X R7, R211, R7, R212, 0x6, P4 ;  /* 0x00000007d3071211 */ /* 0x000fe400020f34d4 */
[----:B------:R-:W-:Y:S02]  /*1d50*/  @P0 LEA R6, P4, R8, c[0x0][0x1c8], 0x1 ;  /* 0x0000720008060a11 */ /* 0x000fe400078808ff */
[----:B------:R-:W-:Y:S01]  /*1d60*/  @P1 LEA.HI.X R11, R0, c[0x0][0x1cc], R7, 0x1, P5 ;  /* 0x00007300000b1a11 */ /* 0x000fe200028f0c07 */
[----:B------:R-:W-:Y:S01]  /*1d70*/  IMAD.SHL.U32 R0, R25, 0x40, RZ ;  /* 0x0000004019007824 */ /* 0x000fe200078e00ff */
[----:B------:R-:W-:Y:S01]  /*1d80*/  @P0 LEA.HI.X R7, R8, c[0x0][0x1cc], R3, 0x1, P4 ;  /* 0x0000730008070a11 */ /* 0x000fe200020f0c03 */
[----:B------:R-:W-:Y:S01]  /*1d90*/  IMAD.SHL.U32 R3, R21, 0x40, RZ ;  /* 0x0000004015037824 */ /* 0x000fe200078e00ff */
[----:B------:R-:W-:Y:S01]  /*1da0*/  LOP3.LUT R5, R20, 0xfffffffe, RZ, 0xc0, !PT ;  /* 0xfffffffe14057812 */ /* 0x000fe200078ec0ff */
[----:B------:R1:W-:Y:S01]  /*1db0*/  @P1 LDGSTS.E.BYPASS.LTC128B.128 [R227+0x5100], [R10.64], !P6 ;  /* 0x051000000ae31fae */ /* 0x0003e2000f101d4c */
[----:B------:R-:W-:-:S02]  /*1dc0*/  LOP3.LUT R0, R0, 0x1c0, RZ, 0xc0, !PT ;  /* 0x000001c000007812 */ /* 0x000fc400078ec0ff */
[----:B------:R-:W-:Y:S01]  /*1dd0*/  LOP3.LUT R3, R3, 0x1c0, RZ, 0xc0, !PT ;  /* 0x000001c003037812 */ /* 0x000fe200078ec0ff */
[----:B------:R2:W-:Y:S01]  /*1de0*/  @P0 LDGSTS.E.BYPASS.LTC128B.128 [R227+0x5900], [R6.64], !P6 ;  /* 0x0590000006e30fae */ /* 0x0005e2000f101d4c */
[----:B------:R-:W-:Y:S01]  /*1df0*/  IMAD.IADD R9, R17, 0x1, -R5 ;  /* 0x0000000111097824 */ /* 0x000fe200078e0a05 */
[----:B------:R-:W-:Y:S01]  /*1e00*/  LOP3.LUT P0, RZ, R25, 0x2, RZ, 0xc0, !PT ;  /* 0x0000000219ff7812 */ /* 0x000fe2000780c0ff */
[----:B------:R-:W-:Y:S01]  /*1e10*/  IMAD.SHL.U32 R5, R22, 0x40, RZ ;  /* 0x0000004016057824 */ /* 0x000fe200078e00ff */
[----:B------:R-:W0:Y:S01]  /*1e20*/  LDGDEPBAR ;  /* 0x00000000000079af */ /* 0x000e220000000000 */
[----:B------:R-:W-:-:S03]  /*1e30*/  ISETP.GE.AND P1, PT, R16, c[0x0][0x1d4], PT ;  /* 0x0000750010007a0c */ /* 0x000fc60003f26270 */
[----:B------:R-:W-:Y:S02]  /*1e40*/  LOP3.LUT R27, R5, 0xfffffe00, RZ, 0xc0, !PT ;  /* 0xfffffe00051b7812 */ /* 0x000fe400078ec0ff */
[C---:B------:R-:W-:Y:S02]  /*1e50*/  ISETP.LT.OR P3, PT, R19.reuse, 0x1, P1 ;  /* 0x000000011300780c */ /* 0x040fe40000f61670 */
[C---:B------:R-:W-:Y:S02]  /*1e60*/  ISETP.LT.OR P5, PT, R19.reuse, 0x11, P1 ;  /* 0x000000111300780c */ /* 0x040fe40000fa1670 */
[----:B------:R-:W-:Y:S01]  /*1e70*/  ISETP.LT.OR P4, PT, R19, 0x21, P1 ;  /* 0x000000211300780c */ /* 0x000fe20000f81670 */
[----:B--2---:R-:W-:Y:S01]  /*1e80*/  IMAD.SHL.U32 R7, R18, 0x8, RZ ;  /* 0x0000000812077824 */ /* 0x004fe200078e00ff */
[----:B------:R-:W-:-:S04]  /*1e90*/  DEPBAR.LE SB0, 0x1 ;  /* 0x000080400000791a */ /* 0x000fc80000000000 */
[----:B------:R-:W-:-:S04]  /*1ea0*/  DEPBAR.LE SB0, 0x0 ;  /* 0x000080000000791a */ /* 0x000fc80000000000 */
[----:B------:R-:W-:Y:S01]  /*1eb0*/  IMAD.SHL.U32 R6, R9, 0x8, RZ ;  /* 0x0000000809067824 */ /* 0x000fe200078e00ff */
[----:B------:R-:W-:Y:S02]  /*1ec0*/  LOP3.LUT R7, R0, 0x8, R7, 0xf8, !PT ;  /* 0x0000000800077812 */ /* 0x000fe400078ef807 */
[----:B------:R-:W-:Y:S02]  /*1ed0*/  SHF.R.U32.HI R0, RZ, 0x3, R0 ;  /* 0x00000003ff007819 */ /* 0x000fe40000011600 */
[----:B------:R-:W-:Y:S02]  /*1ee0*/  LOP3.LUT R5, R3, 0x8, R6, 0xf8, !PT ;  /* 0x0000000803057812 */ /* 0x000fe400078ef806 */
[----:B------:R-:W-:Y:S02]  /*1ef0*/  SHF.R.U32.HI R3, RZ, 0x3, R3 ;  /* 0x00000003ff037819 */ /* 0x000fe40000011603 */
[----:B------:R-:W-:Y:S01]  /*1f00*/  LOP3.LUT R0, R7, R0, RZ, 0x3c, !PT ;  /* 0x0000000007007212 */ /* 0x000fe200078e3cff */
[----:B------:R-:W-:Y:S01]  /*1f10*/  IMAD.WIDE.U32 R6, R204, c[0x0][0x208], RZ ;  /* 0x00008200cc067a25 */ /* 0x000fe200078e00ff */
[----:B------:R-:W-:-:S03]  /*1f20*/  LOP3.LUT R5, R5, R3, RZ, 0x3c, !PT ;  /* 0x0000000305057212 */ /* 0x000fc600078e3cff */
[----:B------:R-:W-:Y:S02]  /*1f30*/  IMAD R3, R205, 0x400, R27 ;  /* 0x00000400cd037824 */ /* 0x000fe400078e021b */
[----:B------:R-:W-:Y:S02]  /*1f40*/  IMAD R0, R9, 0x200, R0 ;  /* 0x0000020009007824 */ /* 0x000fe400078e0200 */
[----:B------:R-:W-:Y:S02]  /*1f50*/  IMAD.IADD R3, R5, 0x1, R3 ;  /* 0x0000000105037824 */ /* 0x000fe400078e0203 */
[----:B------:R-:W-:Y:S01]  /*1f60*/  IMAD.SHL.U32 R208, R0, 0x2, RZ ;  /* 0x0000000200d07824 */ /* 0x000fe200078e00ff */
[----:B------:R-:W-:Y:S01]  /*1f70*/  BAR.SYNC.DEFER_BLOCKING 0x0 ;  /* 0x0000000000007b1d */ /* 0x000fe20000010000 */
[----:B------:R-:W-:-:S03]  /*1f80*/  IMAD.SHL.U32 R215, R3, 0x2, RZ ;  /* 0x0000000203d77824 */ /* 0x000fc600078e00ff */
[----:B------:R-:W-:Y:S01]  /*1f90*/  IADD3 R0, R208, 0x3100, RZ ;  /* 0x00003100d0007810 */ /* 0x000fe20007ffe0ff */
[--C-:B------:R-:W-:Y:S01]  /*1fa0*/  IMAD R218, R2, 0x2, R215.reuse ;  /* 0x0000000202da7824 */ /* 0x100fe200078e02d7 */
[----:B------:R-:W-:Y:S01]  /*1fb0*/  IADD3 R219, R208, 0x3120, RZ ;  /* 0x00003120d0db7810 */ /* 0x000fe20007ffe0ff */
[----:B------:R-:W-:Y:S01]  /*1fc0*/  IMAD R216, R4, 0x2, R215 ;  /* 0x0000000204d87824 */ /* 0x000fe200078e02d7 */
[----:B------:R-:W-:Y:S01]  /*1fd0*/  @P0 IADD3 R219, R0, -0x20, RZ ;  /* 0xffffffe000db0810 */ /* 0x000fe20007ffe0ff */
[----:B------:R-:W-:Y:S02]  /*1fe0*/  IMAD R0, R26, c[0x0][0x208], RZ ;  /* 0x000082001a007a24 */ /* 0x000fe400078e02ff */
[----:B------:R-:W-:Y:S01]  /*1ff0*/  IMAD R217, R2, 0x2, R216 ;  /* 0x0000000202d97824 */ /* 0x000fe200078e02d8 */
[C---:B------:R-:W-:Y:S01]  /*2000*/  IADD3 R224, R219.reuse, 0x800, RZ ;  /* 0x00000800dbe07810 */ /* 0x040fe20007ffe0ff */
[----:B------:R-:W-:Y:S01]  /*2010*/  IMAD R0, R204, c[0x0][0x20c], R0 ;  /* 0x00008300cc007a24 */ /* 0x000fe200078e0200 */
[----:B------:R-:W-:-:S02]  /*2020*/  IADD3 R223, R219, 0x1000, RZ ;  /* 0x00001000dbdf7810 */ /* 0x000fc40007ffe0ff */
[----:B------:R-:W-:Y:S01]  /*2030*/  IADD3 R222, R219, 0x1800, RZ ;  /* 0x00001800dbde7810 */ /* 0x000fe20007ffe0ff */
[----:B------:R-:W-:Y:S01]  /*2040*/  IMAD.IADD R0, R7, 0x1, R0 ;  /* 0x0000000107007824 */ /* 0x000fe200078e0200 */
[----:B------:R-:W-:-:S03]  /*2050*/  IADD3 R221, R219, 0x2000, RZ ;  /* 0x00002000dbdd7810 */ /* 0x000fc60007ffe0ff */
[----:B------:R-:W-:Y:S01]  /*2060*/  IMAD R0, R0, 0x60, RZ ;  /* 0x0000006000007824 */ /* 0x000fe200078e02ff */
[----:B------:R-:W-:Y:S04]  /*2070*/  LDSM.16.M88.4 R28, [R208+0x3100] ;  /* 0x00310000d01c783b */ /* 0x000fe80000000200 */
[----:B---3--:R-:W2:Y:S04]  /*2080*/  LDSM.16.M88.4 R12, [R215+0x6100] ;  /* 0x00610000d70c783b */ /* 0x008ea80000000200 */
[----:B-1----:R-:W1:Y:S04]  /*2090*/  LDSM.16.M88.4 R8, [R215+0x8100] ;  /* 0x00810000d708783b */ /* 0x002e680000000200 */
[----:B------:R-:W3:Y:S04]  /*20a0*/  LDSM.16.M88.4 R20, [R208+0x3900] ;  /* 0x00390000d014783b */ /* 0x000ee80000000200 */
[----:B------:R-:W4:Y:S04]  /*20b0*/  LDSM.16.M88.4 R32, [R208+0x4100] ;  /* 0x00410000d020783b */ /* 0x000f280000000200 */
[----:B------:R-:W5:Y:S04]  /*20c0*/  LDSM.16.M88.4 R36, [R208+0x4900] ;  /* 0x00490000d024783b */ /* 0x000f680000000200 */
[----:B------:R-:W3:Y:S04]  /*20d0*/  LDSM.16.M88.4 R40, [R208+0x5100] ;  /* 0x00510000d028783b */ /* 0x000ee80000000200 */
[----:B------:R-:W-:Y:S04]  /*20e0*/  LDSM.16.M88.4 R68, [R219] ;  /* 0x00000000db44783b */ /* 0x000fe80000000200 */
[----:B------:R-:W-:Y:S04]  /*20f0*/  LDSM.16.M88.4 R48, [R219+0x800] ;  /* 0x00080000db30783b */ /* 0x000fe80000000200 */
[----:B------:R-:W-:Y:S01]  /*2100*/  LDSM.16.M88.4 R44, [R219+0x1000] ;  /* 0x00100000db2c783b */ /* 0x000fe20000000200 */
[-C--:B--2---:R-:W-:Y:S08]  /*2110*/  HMMA.16816.F32.BF16 R176, R12, R28.reuse, RZ ;  /* 0x0000001c0cb0723c */ /* 0x084ff000000418ff */
[C---:B-1----:R-:W-:Y:S08]  /*2120*/  HMMA.16816.F32.BF16 R52, R8.reuse, R28, RZ ;  /* 0x0000001c0834723c */ /* 0x042ff000000418ff */
[-C--:B------:R-:W-:Y:S08]  /*2130*/  HMMA.16816.F32.BF16 R92, R8, R30.reuse, RZ ;  /* 0x0000001e085c723c */ /* 0x080ff000000418ff */
[C---:B------:R-:W-:Y:S01]  /*2140*/  HMMA.16816.F32.BF16 R156, R12.reuse, R30, RZ ;  /* 0x0000001e0c9c723c */ /* 0x040fe200000418ff */
[----:B------:R-:W1:Y:S07]  /*2150*/  LDSM.16.M88.4 R28, [R208+0x5900] ;  /* 0x00590000d01c783b */ /* 0x000e6e0000000200 */
[-C--:B---3--:R-:W-:Y:S08]  /*2160*/  HMMA.16816.F32.BF16 R144, R12, R20.reuse, RZ ;  /* 0x000000140c90723c */ /* 0x088ff000000418ff */
[C---:B------:R-:W-:Y:S08]  /*2170*/  HMMA.16816.F32.BF16 R56, R8.reuse, R20, RZ ;  /* 0x000000140838723c */ /* 0x040ff000000418ff */
[-C--:B------:R-:W-:Y:S08]  /*2180*/  HMMA.16816.F32.BF16 R100, R8, R22.reuse, RZ ;  /* 0x000000160864723c */ /* 0x080ff000000418ff */
[----:B------:R-:W-:Y:S01]  /*2190*/  HMMA.16816.F32.BF16 R152, R12, R22, RZ ;  /* 0x000000160c98723c */ /* 0x000fe200000418ff */
[----:B------:R-:W2:Y:S07]  /*21a0*/  LDSM.16.M88.4 R20, [R218+0x8100] ;  /* 0x00810000da14783b */ /* 0x000eae0000000200 */
[C---:B----4-:R-:W-:Y:S08]  /*21b0*/  HMMA.16816.F32.BF16 R76, R8.reuse, R32, RZ ;  /* 0x00000020084c723c */ /* 0x050ff000000418ff */
[C---:B------:R-:W-:Y:S08]  /*21c0*/  HMMA.16816.F32.BF16 R96, R8.reuse, R34, RZ ;  /* 0x000000220860723c */ /* 0x040ff000000418ff */
[C---:B-----5:R-:W-:Y:S08]  /*21d0*/  HMMA.16816.F32.BF16 R60, R8.reuse, R36, RZ ;  /* 0x00000024083c723c */ /* 0x060ff000000418ff */
[C---:B------:R-:W-:Y:S08]  /*21e0*/  HMMA.16816.F32.BF16 R128, R8.reuse, R38, RZ ;  /* 0x000000260880723c */ /* 0x040ff000000418ff */
[C---:B------:R-:W-:Y:S08]  /*21f0*/  HMMA.16816.F32.BF16 R64, R8.reuse, R40, RZ ;  /* 0x000000280840723c */ /* 0x040ff000000418ff */
[C---:B------:R-:W-:Y:S08]  /*2200*/  HMMA.16816.F32.BF16 R116, R8.reuse, R42, RZ ;  /* 0x0000002a0874723c */ /* 0x040ff000000418ff */
[C---:B-1----:R-:W-:Y:S08]  /*2210*/  HMMA.16816.F32.BF16 R80, R8.reuse, R28, RZ ;  /* 0x0000001c0850723c */ /* 0x042ff000000418ff */
[----:B------:R-:W-:Y:S07]  /*2220*/  HMMA.16816.F32.BF16 R112, R8, R30, RZ ;  /* 0x0000001e0870723c */ /* 0x000fee00000418ff */
[----:B------:R-:W-:Y:S01]  /*2230*/  IMAD.WIDE.U32 R8, R6, 0x60, R72 ;  /* 0x0000006006087825 */ /* 0x000fe200078e0048 */
[----:B------:R-:W-:Y:S03]  /*2240*/  HMMA.16816.F32.BF16 R140, R12, R32, RZ ;  /* 0x000000200c8c723c */ /* 0x000fe600000418ff */
[----:B------:R-:W-:-:S05]  /*2250*/  IMAD.IADD R0, R9, 0x1, R0 ;  /* 0x0000000109007824 */ /* 0x000fca00078e0200 */
[C---:B------:R-:W-:Y:S01]  /*2260*/  HMMA.16816.F32.BF16 R148, R12.reuse, R34, RZ ;  /* 0x000000220c94723c */ /* 0x040fe200000418ff */
[----:B------:R-:W1:Y:S07]  /*2270*/  LDSM.16.M88.4 R32, [R219+0x2800] ;  /* 0x00280000db20783b */ /* 0x000e6e0000000200 */
[C---:B------:R-:W-:Y:S08]  /*2280*/  HMMA.16816.F32.BF16 R132, R12.reuse, R36, RZ ;  /* 0x000000240c84723c */ /* 0x040ff000000418ff */
[C---:B------:R-:W-:Y:S01]  /*2290*/  HMMA.16816.F32.BF16 R160, R12.reuse, R38, RZ ;  /* 0x000000260ca0723c */ /* 0x040fe200000418ff */
[----:B------:R-:W-:Y:S07]  /*22a0*/  LDSM.16.M88.4 R36, [R219+0x2000] ;  /* 0x00200000db24783b */ /* 0x000fee0000000200 */
[C---:B------:R-:W-:Y:S08]  /*22b0*/  HMMA.16816.F32.BF16 R124, R12.reuse, R40, RZ ;  /* 0x000000280c7c723c */ /* 0x040ff000000418ff */
[C---:B------:R-:W-:Y:S01]  /*22c0*/  HMMA.16816.F32.BF16 R172, R12.reuse, R42, RZ ;  /* 0x0000002a0cac723c */ /* 0x040fe200000418ff */
[----:B------:R-:W3:Y:S07]  /*22d0*/  LDSM.16.M88.4 R40, [R219+0x1800] ;  /* 0x00180000db28783b */ /* 0x000eee0000000200 */
[C---:B------:R-:W-:Y:S08]  /*22e0*/  HMMA.16816.F32.BF16 R120, R12.reuse, R28, RZ ;  /* 0x0000001c0c78723c */ /* 0x040ff000000418ff */
[----:B------:R-:W-:Y:S07]  /*22f0*/  HMMA.16816.F32.BF16 R108, R12, R30, RZ ;  /* 0x0000001e0c6c723c */ /* 0x000fee00000418ff */
[----:B------:R-:W-:Y:S01]  /*2300*/  LEA R12, P0, R8, c[0x0][0x1f8], 0x1 ;  /* 0x00007e00080c7a11 */ /* 0x000fe200078008ff */
[----:B--2---:R-:W-:Y:S03]  /*2310*/  HMMA.16816.F32.BF16 R104, R20, R68, R52 ;  /* 0x000000441468723c */ /* 0x004fe60000041834 */
[----:B------:R-:W-:-:S02]  /*2320*/  IADD3 R6, P2, R12, UR9, RZ ;  /* 0x000000090c067c10 */ /* 0x000fc4000ff5e0ff */
[----:B------:R-:W-:Y:S01]  /*2330*/  LEA.HI.X R13, R8, c[0x0][0x1fc], R0, 0x1, P0 ;  /* 0x00007f00080d7a11 */ /* 0x000fe200000f0c00 */
[----:B------:R-:W-:Y:S01]  /*2340*/  IMAD.MOV.U32 R0, RZ, RZ, 0x40 ;  /* 0x00000040ff007424 */ /* 0x000fe200078e00ff */
[----:B------:R-:W-:Y:S01]  /*2350*/  IADD3 R16, P0, R6, UR9, RZ ;  /* 0x0000000906107c10 */ /* 0x000fe2000ff1e0ff */
[----:B------:R-:W2:Y:S01]  /*2360*/  LDSM.16.M88.4 R8, [R218+0x6100] ;  /* 0x00610000da08783b */ /* 0x000ea20000000200 */
[----:B------:R-:W-:Y:S01]  /*2370*/  IADD3.X R7, R13, UR8, RZ, P2, !PT ;  /* 0x000000080d077c10 */ /* 0x000fe200097fe4ff */
[C---:B------:R-:W-:Y:S01]  /*2380*/  HMMA.16816.F32.BF16 R88, R20.reuse, R48, R56 ;  /* 0x000000301458723c */ /* 0x040fe20000041838 */
[----:B------:R-:W-:Y:S01]  /*2390*/  ISETP.LT.OR P2, PT, R19, 0x41, P1 ;  /* 0x000000411300780c */ /* 0x000fe20000f41670 */
[----:B------:R-:W-:Y:S01]  /*23a0*/  @!PT LDS RZ, [RZ] ;  /* 0x00000000fffff984 */ /* 0x000fe20000000800 */
[----:B------:R-:W-:Y:S01]  /*23b0*/  @!PT LDS RZ, [RZ] ;  /* 0x00000000fffff984 */ /* 0x000fe20000000800 */
[----:B------:R-:W-:Y:S01]  /*23c0*/  @!PT LDS RZ, [RZ] ;  /* 0x00000000fffff984 */ /* 0x000fe20000000800 */
[----:B------:R4:W-:Y:S01]  /*23d0*/  LDGSTS.E.BYPASS.LTC128B.128 [R227+0x100], [R12.64], !P3 ;  /* 0x001000000ce37fae */ /* 0x0009e2000d901d4c */
[----:B------:R-:W-:Y:S02]  /*23e0*/  IADD3.X R17, R7, UR8, RZ, P0, !PT ;  /* 0x0000000807117c10 */ /* 0x000fe400087fe4ff */
[----:B------:R-:W-:Y:S01]  /*23f0*/  IADD3 R14, P0, R16, UR9, RZ ;  /* 0x00000009100e7c10 */ /* 0x000fe2000ff1e0ff */
[----:B------:R5:W-:Y:S01]  /*2400*/  LDGSTS.E.BYPASS.LTC128B.128 [R227+0x900], [R6.64], !P5 ;  /* 0x0090000006e37fae */ /* 0x000be2000e901d4c */
[----:B------:R-:W-:Y:S01]  /*2410*/  ISETP.LT.OR P3, PT, R19, 0x31, P1 ;  /* 0x000000311300780c */ /* 0x000fe20000f61670 */
[----:B-1----:R-:W-:Y:S01]  /*2420*/  HMMA.16816.F32.BF16 R80, R20, R32, R80 ;  /* 0x000000201450723c */ /* 0x002fe20000041850 */
[----:B------:R-:W-:Y:S01]  /*2430*/  IADD3.X R15, R17, UR8, RZ, P0, !PT ;  /* 0x00000008110f7c10 */ /* 0x000fe200087fe4ff */
[----:B------:R3:W-:Y:S01]  /*2440*/  LDGSTS.E.BYPASS.LTC128B.128 [R227+0x1100], [R16.64], !P4 ;  /* 0x0110000010e37fae */ /* 0x0007e2000e101d4c */
[----:B------:R-:W-:-:S02]  /*2450*/  ISETP.LT.OR P1, PT, R19, 0x51, P1 ;  /* 0x000000511300780c */ /* 0x000fc40000f21670 */
[----:B------:R-:W-:-:S03]  /*2460*/  LOP3.LUT P5, RZ, R25, 0x4, RZ, 0xc0, !PT ;  /* 0x0000000419ff7812 */ /* 0x000fc600078ac0ff */
[----:B------:R-:W-:Y:S01]  /*2470*/  HMMA.16816.F32.BF16 R76, R20, R44, R76 ;  /* 0x0000002c144c723c */ /* 0x000fe2000004184c */
[----:B------:R-:W-:-:S03]  /*2480*/  SEL R0, R0, 0xffffffc0, !P5 ;  /* 0xffffffc000007807 */ /* 0x000fc60006800000 */
[----:B------:R1:W-:Y:S02]  /*2490*/  LDGSTS.E.BYPASS.LTC128B.128 [R227+0x1900], [R14.64], !P3 ;  /* 0x019000000ee37fae */ /* 0x0003e4000d901d4c */
[----:B------:R-:W-:Y:S02]  /*24a0*/  IMAD.IADD R214, R208, 0x1, R0 ;  /* 0x00000001d0d67824 */ /* 0x000fe400078e0200 */
[----:B------:R-:W-:Y:S01]  /*24b0*/  HMMA.16816.F32.BF16 R92, R20, R70, R92 ;  /* 0x00000046145c723c */ /* 0x000fe2000004185c */
[----:B------:R-:W-:Y:S01]  /*24c0*/  IMAD.IADD R213, R0, 0x1, R219 ;  /* 0x0000000100d57824 */ /* 0x000fe200078e02db */
[----:B------:R-:W-:-:S06]  /*24d0*/  LOP3.LUT R0, R5, R27, RZ, 0xfc, !PT ;  /* 0x0000001b05007212 */ /* 0x000fcc00078efcff */
[----:B------:R-:W-:Y:S01]  /*24e0*/  HMMA.16816.F32.BF16 R96, R20, R46, R96 ;  /* 0x0000002e1460723c */ /* 0x000fe20000041860 */
[----:B-----5:R-:W-:-:S04]  /*24f0*/  IADD3 R6, P0, R14, UR9, RZ ;  /* 0x000000090e067c10 */ /* 0x020fc8000ff1e0ff */
[----:B------:R-:W-:Y:S02]  /*2500*/  IADD3.X R7, R15, UR8, RZ, P0, !PT ;  /* 0x000000080f077c10 */ /* 0x000fe400087fe4ff */
[----:B----4-:R-:W-:Y:S01]  /*2510*/  IADD3 R12, P0, R6, UR9, RZ ;  /* 0x00000009060c7c10 */ /* 0x010fe2000ff1e0ff */
[----:B---3--:R-:W-:Y:S02]  /*2520*/  HMMA.16816.F32.BF16 R16, R20, R40, R60 ;  /* 0x000000281410723c */ /* 0x008fe4000004183c */
[----:B------:R3:W-:Y:S01]  /*2530*/  LDGSTS.E.BYPASS.LTC128B.128 [R227+0x2100], [R6.64], !P2 ;  /* 0x0210000006e37fae */ /* 0x0007e2000d101d4c */
[----:B------:R-:W-:Y:S02]  /*2540*/  IADD3.X R13, R7, UR8, RZ, P0, !PT ;  /* 0x00000008070d7c10 */ /* 0x000fe400087fe4ff */
[----:B------:R-:W-:Y:S02]  /*2550*/  ISETP.GT.AND P0, PT, R204, R220, PT ;  /* 0x000000dccc00720c */ /* 0x000fe40003f04270 */
[----:B------:R-:W-:Y:S01]  /*2560*/  IADD3 R220, R219, 0x2800, RZ ;  /* 0x00002800dbdc7810 */ /* 0x000fe20007ffe0ff */
[----:B------:R1:W-:Y:S01]  /*2570*/  LDGSTS.E.BYPASS.LTC128B.128 [R227+0x2900], [R12.64], !P1 ;  /* 0x029000000ce37fae */ /* 0x0003e2000c901d4c */
[C---:B--2---:R-:W-:Y:S03]  /*2580*/  HMMA.16816.F32.BF16 R180, R8.reuse, R48, R144 ;  /* 0x0000003008b4723c */ /* 0x044fe60000041890 */
[----:B------:R-:W-:Y:S04]  /*2590*/  LDSM.16.M88.4 R28, [R216+0x8100] ;  /* 0x00810000d81c783b */ /* 0x000fe80000000200 */
[----:B------:R-:W2:Y:S01]  /*25a0*/  LDSM.16.M88.4 R52, [R214+0x4900] ;  /* 0x00490000d634783b */ /* 0x000ea20000000200 */
[C---:B------:R-:W-:Y:S03]  /*25b0*/  HMMA.16816.F32.BF16 R184, R8.reuse, R44, R140 ;  /* 0x0000002c08b8723c */ /* 0x040fe6000004188c */
[----:B------:R-:W4:Y:S04]  /*25c0*/  LDSM.16.M88.4 R72, [R214+0x5100] ;  /* 0x00510000d648783b */ /* 0x000f280000000200 */
[----:B------:R-:W5:Y:S01]  /*25d0*/  LDSM.16.M88.4 R84, [R214+0x5900] ;  /* 0x00590000d654783b */ /* 0x000f620000000200 */
[C---:B------:R-:W-:Y:S03]  /*25e0*/  HMMA.16816.F32.BF16 R176, R8.reuse, R68, R176 ;  /* 0x0000004408b0723c */ /* 0x040fe600000418b0 */
[----:B------:R-:W3:Y:S04]  /*25f0*/  LDSM.16.M88.4 R60, [R214+0x3900] ;  /* 0x00390000d63c783b */ /* 0x000ee80000000200 */
[----:B------:R-:W3:Y:S01]  /*2600*/  LDSM.16.M88.4 R56, [R214+0x4100] ;  /* 0x00410000d638783b */ /* 0x000ee20000000200 */
[----:B------:R-:W-:Y:S03]  /*2610*/  HMMA.16816.F32.BF16 R140, R8, R50, R152 ;  /* 0x00000032088c723c */ /* 0x000fe60000041898 */
[----:B------:R-:W0:Y:S05]  /*2620*/  LDGDEPBAR ;  /* 0x00000000000079af */ /* 0x000e2a0000000000 */
[C---:B-1----:R-:W-:Y:S01]  /*2630*/  HMMA.16816.F32.BF16 R12, R20.reuse, R36, R64 ;  /* 0x00000024140c723c */ /* 0x042fe20000041840 */
[----:B------:R-:W1:Y:S07]  /*2640*/  LDSM.16.M88.4 R64, [R214+0x3100] ;  /* 0x00310000d640783b */ /* 0x000e6e0000000200 */
[----:B------:R-:W-:Y:S01]  /*2650*/  HMMA.16816.F32.BF16 R100, R20, R50, R100 ;  /* 0x000000321464723c */ /* 0x000fe20000041864 */
[----:B------:R-:W-:Y:S07]  /*2660*/  LDSM.16.M88.4 R48, [R213] ;  /* 0x00000000d530783b */ /* 0x000fee0000000200 */
[----:B--2---:R-:W-:Y:S01]  /*2670*/  HMMA.16816.F32.BF16 R144, R28, R52, R16 ;  /* 0x000000341c90723c */ /* 0x004fe20000041810 */
[----:B------:R-:W2:Y:S07]  /*2680*/  LDSM.16.M88.4 R16, [R216+0x6100] ;  /* 0x00610000d810783b */ /* 0x000eae0000000200 */
[----:B------:R-:W-:Y:S08]  /*2690*/  HMMA.16816.F32.BF16 R68, R8, R70, R156 ;  /* 0x000000460844723c */ /* 0x000ff0000004189c */
[C---:B------:R-:W-:Y:S08]  /*26a0*/  HMMA.16816.F32.BF16 R128, R20.reuse, R42, R128 ;  /* 0x0000002a1480723c */ /* 0x040ff00000041880 */
[C---:B------:R-:W-:Y:S08]  /*26b0*/  HMMA.16816.F32.BF16 R188, R20.reuse, R38, R116 ;  /* 0x0000002614bc723c */ /* 0x040ff00000041874 */
[----:B------:R-:W-:Y:S01]  /*26c0*/  HMMA.16816.F32.BF16 R136, R20, R34, R112 ;  /* 0x000000221488723c */ /* 0x000fe20000041870 */
[----:B------:R-:W-:Y:S07]  /*26d0*/  LDSM.16.M88.4 R20, [R213+0x2800] ;  /* 0x00280000d514783b */ /* 0x000fee0000000200 */
[C---:B------:R-:W-:Y:S08]  /*26e0*/  HMMA.16816.F32.BF16 R192, R8.reuse, R40, R132 ;  /* 0x0000002808c0723c */ /* 0x040ff00000041884 */
[C---:B------:R-:W-:Y:S01]  /*26f0*/  HMMA.16816.F32.BF16 R148, R8.reuse, R46, R148 ;  /* 0x0000002e0894723c */ /* 0x040fe20000041894 */
[----:B------:R-:W-:Y:S07]  /*2700*/  LDSM.16.M88.4 R44, [R213+0x800] ;  /* 0x00080000d52c783b */ /* 0x000fee0000000200 */
[C---:B------:R-:W-:Y:S01]  /*2710*/  HMMA.16816.F32.BF16 R160, R8.reuse, R42, R160 ;  /* 0x0000002a08a0723c */ /* 0x040fe200000418a0 */
[----:B------:R-:W-:Y:S07]  /*2720*/  LDSM.16.M88.4 R40, [R213+0x1000] ;  /* 0x00100000d528783b */ /* 0x000fee0000000200 */
[C---:B------:R-:W-:Y:S08]  /*2730*/  HMMA.16816.F32.BF16 R196, R8.reuse, R36, R124 ;  /* 0x0000002408c4723c */ /* 0x040ff0000004187c */
[C---:B------:R-:W-:Y:S08]  /*2740*/  HMMA.16816.F32.BF16 R200, R8.reuse, R32, R120 ;  /* 0x0000002008c8723c */ /* 0x040ff00000041878 */
[C---:B------:R-:W-:Y:S01]  /*2750*/  HMMA.16816.F32.BF16 R172, R8.reuse, R38, R172 ;  /* 0x0000002608ac723c */ /* 0x040fe200000418ac */
[----:B------:R-:W-:Y:S07]  /*2760*/  LDSM.16.M88.4 R36, [R213+0x1800] ;  /* 0x00180000d524783b */ /* 0x000fee0000000200 */
[----:B------:R-:W-:Y:S01]  /*2770*/  HMMA.16816.F32.BF16 R168, R8, R34, R108 ;  /* 0x0000002208a8723c */ /* 0x000fe2000004186c */
[----:B------:R-:W-:Y:S04]  /*2780*/  LDSM.16.M88.4 R8, [R217+0x8100] ;  /* 0x00810000d908783b */ /* 0x000fe80000000200 */
[----:B------:R-:W-:Y:S03]  /*2790*/  LDSM.16.M88.4 R32, [R213+0x2000] ;  /* 0x00200000d520783b */ /* 0x000fe60000000200 */
[----:B----4-:R-:W-:Y:S01]  /*27a0*/  HMMA.16816.F32.BF16 R132, R28, R72, R12 ;  /* 0x000000481c84723c */ /* 0x010fe2000004180c */
[----:B------:R-:W4:Y:S01]  /*27b0*/  LDSM.16.M88.4 R12, [R217+0x6100] ;  /* 0x00610000d90c783b */ /* 0x000f220000000200 */
[----:B------:R-:W-:-:S06]  /*27c0*/  DEPBAR.LE SB0, 0x0 ;  /* 0x000080000000791a */ /* 0x000fcc0000000000 */
[C---:B-----5:R-:W-:Y:S08]  /*27d0*/  HMMA.16816.F32.BF16 R124, R28.reuse, R84, R80 ;  /* 0x000000541c7c723c */ /* 0x060ff00000041850 */
[C---:B---3--:R-:W-:Y:S08]  /*27e0*/  HMMA.16816.F32.BF16 R156, R28.reuse, R60, R88 ;  /* 0x0000003c1c9c723c */ /* 0x048ff00000041858 */
[C---:B------:R-:W-:Y:S08]  /*27f0*/  HMMA.16816.F32.BF16 R152, R28.reuse, R56, R76 ;  /* 0x000000381c98723c */ /* 0x040ff0000004184c */
[C---:B-1----:R-:W-:Y:S08]  /*2800*/  HMMA.16816.F32.BF16 R120, R28.reuse, R66, R92 ;  /* 0x000000421c78723c */ /* 0x042ff0000004185c */
[----:B------:R-:W-:Y:S08]  /*2810*/  HMMA.16816.F32.BF16 R112, R28, R58, R96 ;  /* 0x0000003a1c70723c */ /* 0x000ff00000041860 */
[----:B--2---:R-:W-:Y:S08]  /*2820*/  HMMA.16816.F32.BF16 R80, R16, R62, R140 ;  /* 0x0000003e1050723c */ /* 0x004ff0000004188c */
[C---:B------:R-:W-:Y:S08]  /*2830*/  HMMA.16816.F32.BF16 R164, R28.reuse, R64, R104 ;  /* 0x000000401ca4723c */ /* 0x040ff00000041868 */
[----:B------:R-:W-:Y:S08]  /*2840*/  HMMA.16816.F32.BF16 R116, R28, R62, R100 ;  /* 0x0000003e1c74723c */ /* 0x000ff00000041864 */
[C---:B------:R-:W-:Y:S08]  /*2850*/  HMMA.16816.F32.BF16 R96, R16.reuse, R64, R176 ;  /* 0x000000401060723c */ /* 0x040ff000000418b0 */
[C---:B------:R-:W-:Y:S08]  /*2860*/  HMMA.16816.F32.BF16 R92, R16.reuse, R66, R68 ;  /* 0x00000042105c723c */ /* 0x040ff00000041844 */
[C---:B------:R-:W-:Y:S08]  /*2870*/  HMMA.16816.F32.BF16 R88, R16.reuse, R60, R180 ;  /* 0x0000003c1058723c */ /* 0x040ff000000418b4 */
[----:B------:R-:W-:Y:S08]  /*2880*/  HMMA.16816.F32.BF16 R76, R16, R56, R184 ;  /* 0x00000038104c723c */ /* 0x000ff000000418b8 */
[C---:B------:R-:W-:Y:S08]  /*2890*/  HMMA.16816.F32.BF16 R108, R28.reuse, R54, R128 ;  /* 0x000000361c6c723c */ /* 0x040ff00000041880 */
[C---:B------:R-:W-:Y:S08]  /*28a0*/  HMMA.16816.F32.BF16 R104, R28.reuse, R74, R188 ;  /* 0x0000004a1c68723c */ /* 0x040ff000000418bc */
[----:B------:R-:W-:Y:S08]  /*28b0*/  HMMA.16816.F32.BF16 R100, R28, R86, R136 ;  /* 0x000000561c64723c */ /* 0x000ff00000041888 */
[C---:B------:R-:W-:Y:S08]  /*28c0*/  HMMA.16816.F32.BF16 R68, R16.reuse, R58, R148 ;  /* 0x0000003a1044723c */ /* 0x040ff00000041894 */
[C---:B------:R-:W-:Y:S08]  /*28d0*/  HMMA.16816.F32.BF16 R64, R16.reuse, R52, R192 ;  /* 0x000000341040723c */ /* 0x040ff000000418c0 */
[C---:B------:R-:W-:Y:S08]  /*28e0*/  HMMA.16816.F32.BF16 R60, R16.reuse, R54, R160 ;  /* 0x00000036103c723c */ /* 0x040ff000000418a0 */
[C---:B------:R-:W-:Y:S08]  /*28f0*/  HMMA.16816.F32.BF16 R56, R16.reuse, R72, R196 ;  /* 0x000000481038723c */ /* 0x040ff000000418c4 */
[C---:B------:R-:W-:Y:S08]  /*2900*/  HMMA.16816.F32.BF16 R52, R16.reuse, R74, R172 ;  /* 0x0000004a1034723c */ /* 0x040ff000000418ac */
[C---:B------:R-:W-:Y:S08]  /*2910*/  HMMA.16816.F32.BF16 R28, R16.reuse, R84, R200 ;  /* 0x00000054101c723c */ /* 0x040ff000000418c8 */
[----:B------:R-:W-:Y:S08]  /*2920*/  HMMA.16816.F32.BF16 R16, R16, R86, R168 ;  /* 0x000000561010723c */ /* 0x000ff000000418a8 */
[----:B----4-:R-:W-:Y:S08]  /*2930*/  HMMA.16816.F32.BF16 R84, R12, R46, R80 ;  /* 0x0000002e0c54723c */ /* 0x010ff00000041850 */
[----:B------:R-:W-:Y:S08]  /*2940*/  HMMA.16816.F32.BF16 R160, R8, R50, R120 ;  /* 0x0000003208a0723c */ /* 0x000ff00000041878 */
[----:B------:R-:W-:Y:S08]  /*2950*/  HMMA.16816.F32.BF16 R80, R12, R40, R76 ;  /* 0x000000280c50723c */ /* 0x000ff0000004184c */
[C---:B------:R-:W-:Y:S08]  /*2960*/  HMMA.16816.F32.BF16 R136, R8.reuse, R46, R116 ;  /* 0x0000002e0888723c */ /* 0x040ff00000041874 */
[----:B------:R-:W-:Y:S08]  /*2970*/  HMMA.16816.F32.BF16 R120, R8, R22, R100 ;  /* 0x000000160878723c */ /* 0x000ff00000041864 */
[-C--:B------:R-:W-:Y:S08]  /*2980*/  HMMA.16816.F32.BF16 R76, R12, R42.reuse, R68 ;  /* 0x0000002a0c4c723c */ /* 0x080ff00000041844 */
[----:B------:R-:W-:Y:S08]  /*2990*/  HMMA.16816.F32.BF16 R116, R8, R42, R112 ;  /* 0x0000002a0874723c */ /* 0x000ff00000041870 */
        /* <DEDUP_REMOVED lines=16> */
[----:B------:R-:W-:Y:S01]  /*2aa0*/  HMMA.16816.F32.BF16 R56, R12, R22, R16 ;  /* 0x000000160c38723c */ /* 0x000fe20000041810 */
[----:B------:R-:W-:Y:S06]  /*2ab0*/  BAR.SYNC.DEFER_BLOCKING 0x0 ;  /* 0x0000000000007b1d */ /* 0x000fec0000010000 */
[----:B------:R-:W-:Y:S05]  /*2ac0*/  @!P0 BRA `(.L_x_461) ;  /* 0x000001d000008947 */ /* 0x000fea0003800000 */
[----:B------:R-:W-:Y:S01]  /*2ad0*/  IADD3 R3, R225, -0x2, RZ ;  /* 0xfffffffee1037810 */ /* 0x000fe20007ffe0ff */
        /* <DEDUP_REMOVED lines=25> */
[----:B-1----:R-:W-:-:S05]  /*2c70*/  IADD3 R14, P0, R6, R16, RZ ;  /* 0x00000010060e7210 */ /* 0x002fca0007f1e0ff */
[----:B------:R-:W-:-:S05]  /*2c80*/  IMAD.X R15, R7, 0x1, R5, P0 ;  /* 0x00000001070f7824 */ /* 0x000fca00000e0605 */
[----:B------:R2:W-:Y:S03]  /*2c90*/  LDGSTS.E.BYPASS.LTC128B.128 [R227+0x5900], [R14.64], !P6 ;  /* 0x059000000ee37fae */ /* 0x0005e6000f101d4c */
.L_x_461:
[----:B------:R-:W-:Y:S01]  /*2ca0*/  FMUL.FTZ R3, R65, c[0x0][0x320] ;  /* 0x0000c80041037a20 */ /* 0x000fe20000410000 */
[----:B--2---:R-:W-:Y:S01]  /*2cb0*/  SHF.R.S32.HI R7, RZ, 0x1f, R205 ;  /* 0x0000001fff077819 */ /* 0x004fe200000114cd */
[----:B------:R-:W-:Y:S01]  /*2cc0*/  FMUL.FTZ R5, R61, c[0x0][0x320] ;  /* 0x0000c8003d057a20 */ /* 0x000fe20000410000 */
[----:B------:R-:W-:Y:S01]  /*2cd0*/  LEA.HI R6, R209, R210, RZ, 0x2 ;  /* 0x000000d2d1067211 */ /* 0x000fe200078f10ff */
[----:B------:R1:W2:Y:S01]  /*2ce0*/  MUFU.TANH R32, R3 ;  /* 0x0000000300207308 */ /* 0x0002a20000002400 */
[----:B------:R-:W-:Y:S01]  /*2cf0*/  PLOP3.LUT P1, PT, PT, PT, UP2, 0x80, 0x0 ;  /* 0x000000000000781c */ /* 0x000fe20003f2f028 */
[----:B------:R-:W-:Y:S01]  /*2d00*/  FMUL.FTZ R10, R69, c[0x0][0x320] ;  /* 0x0000c800450a7a20 */ /* 0x000fe20000410000 */
[----:B------:R-:W-:Y:S01]  /*2d10*/  LOP3.LUT R6, R6, 0xfffffffc, RZ, 0xc0, !PT ;  /* 0xfffffffc06067812 */ /* 0x000fe200078ec0ff */
[----:B------:R-:W-:Y:S01]  /*2d20*/  ULDC UR10, c[0x0][0x324] ;  /* 0x0000c900000a7ab9 */ /* 0x000fe20000000800 */
[----:B------:R-:W-:Y:S01]  /*2d30*/  PLOP3.LUT P0, PT, PT, PT, UP2, 0x80, 0x0 ;  /* 0x000000000000781c */ /* 0x000fe20003f0f028 */
[----:B------:R-:W-:Y:S01]  /*2d40*/  ULOP3.LUT UR10, URZ, UR10, URZ, 0x33, !UPT ;  /* 0x0000000a3f0a7292 */ /* 0x000fe2000f8e333f */
[----:B------:R-:W0:Y:S01]  /*2d50*/  LDGDEPBAR ;  /* 0x00000000000079af */ /* 0x000e220000000000 */
[----:B------:R3:W4:Y:S01]  /*2d60*/  MUFU.TANH R16, R5 ;  /* 0x0000000500107308 */ /* 0x0007220000002400 */
[----:B------:R-:W-:-:S02]  /*2d70*/  IMAD.IADD R6, R210, 0x1, -R6 ;  /* 0x00000001d2067824 */ /* 0x000fc400078e0a06 */
[----:B-1----:R-:W-:-:S05]  /*2d80*/  FMUL.FTZ R3, R96, c[0x0][0x320] ;  /* 0x0000c80060037a20 */ /* 0x002fca0000410000 */
[----:B------:R1:W1:Y:S01]  /*2d90*/  MUFU.TANH R14, R10 ;  /* 0x0000000a000e7308 */ /* 0x0002620000002400 */
[----:B---3--:R-:W-:-:S07]  /*2da0*/  LEA.HI R5, R7, R205, RZ, 0x2 ;  /* 0x000000cd07057211 */ /* 0x008fce00078f10ff */
[----:B------:R3:W2:Y:S01]  /*2db0*/  MUFU.TANH R37, R3 ;  /* 0x0000000300257308 */ /* 0x0006a20000002400 */
[----:B------:R-:W-:Y:S01]  /*2dc0*/  FMUL.FTZ R7, R68, c[0x0][0x320] ;  /* 0x0000c80044077a20 */ /* 0x000fe20000410000 */
[----:B------:R-:W-:-:S04]  /*2dd0*/  LOP3.LUT R5, R5, 0xffffffc, RZ, 0xc0, !PT ;  /* 0x0ffffffc05057812 */ /* 0x000fc800078ec0ff */
[----:B------:R-:W-:Y:S02]  /*2de0*/  IADD3 R8, -R5, R205, RZ ;  /* 0x000000cd05087210 */ /* 0x000fe40007ffe1ff */
[----:B------:R-:W2:Y:S01]  /*2df0*/  MUFU.TANH R15, R7 ;  /* 0x00000007000f7308 */ /* 0x000ea20000002400 */
[----:B------:R-:W-:Y:S01]  /*2e00*/  LEA.HI R5, R6, R6, RZ, 0x1 ;  /* 0x0000000606057211 */ /* 0x000fe200078f08ff */
[----:B-1----:R-:W-:Y:S02]  /*2e10*/  FMUL.FTZ R10, R72, c[0x0][0x320] ;  /* 0x0000c800480a7a20 */ /* 0x002fe40000410000 */
[----:B---3--:R-:W-:-:S04]  /*2e20*/  FMUL.FTZ R3, R97, c[0x0][0x320] ;  /* 0x0000c80061037a20 */ /* 0x008fc80000410000 */
[----:B------:R-:W1:Y:S08]  /*2e30*/  MUFU.TANH R13, R10 ;  /* 0x0000000a000d7308 */ /* 0x000e700000002400 */
[----:B------:R3:W1:Y:S02]  /*2e40*/  MUFU.TANH R31, R3 ;  /* 0x00000003001f7308 */ /* 0x0006640000002400 */
[----:B---3--:R-:W-:-:S06]  /*2e50*/  FMUL.FTZ R3, R92, c[0x0][0x320] ;  /* 0x0000c8005c037a20 */ /* 0x008fcc0000410000 */
        /* <DEDUP_REMOVED lines=23> */
[----:B---3--:R-:W-:-:S04]  /*2fd0*/  LOP3.LUT R3, R206, 0xffffffe0, RZ, 0xc0, !PT ;  /* 0xffffffe0ce037812 */ /* 0x008fc800078ec0ff */
[----:B------:R-:W-:-:S04]  /*2fe0*/  IADD3 R3, -R3, R210, RZ ;  /* 0x000000d203037210 */ /* 0x000fc80007ffe1ff */
[----:B------:R-:W-:-:S04]  /*2ff0*/  SHF.R.S32.HI R9, RZ, 0x1f, R3 ;  /* 0x0000001fff097819 */ /* 0x000fc80000011403 */
[----:B------:R-:W-:-:S04]  /*3000*/  LEA.HI R9, R9, R3, RZ, 0x2 ;  /* 0x0000000309097211 */ /* 0x000fc800078f10ff */
[----:B------:R-:W-:-:S05]  /*3010*/  LEA.HI.SX32 R7, R9, UR7, 0x1e ;  /* 0x0000000709077c11 */ /* 0x000fca000f8ff2ff */
[----:B------:R-:W-:Y:S01]  /*3020*/  IMAD R11, R8, 0x10, R7 ;  /* 0x00000010080b7824 */ /* 0x000fe200078e0207 */
[C---:B------:R-:W-:Y:S02]  /*3030*/  SHF.L.U32 R7, R5.reuse, 0x5, RZ ;  /* 0x0000000505077819 */ /* 0x040fe400000006ff */
[----:B------:R-:W-:Y:S02]  /*3040*/  LOP3.LUT R8, R5, 0x1ffffffe, RZ, 0xc0, !PT ;  /* 0x1ffffffe05087812 */ /* 0x000fe400078ec0ff */
[----:B------:R-:W-:Y:S02]  /*3050*/  LOP3.LUT R5, R7, 0xffffffc0, RZ, 0xc0, !PT ;  /* 0xffffffc007057812 */ /* 0x000fe400078ec0ff */
[----:B------:R-:W-:Y:S01]  /*3060*/  IADD3.X R7, R24, c[0x0][0x1d0], RZ, PT, !PT ;  /* 0x0000740018077a10 */ /* 0x000fe20003ffe4ff */
[----:B------:R-:W-:Y:S01]  /*3070*/  IMAD.IADD R6, R6, 0x1, -R8 ;  /* 0x0000000106067824 */ /* 0x000fe200078e0a08 */
[----:B------:R-:W-:Y:S01]  /*3080*/  IADD3 R5, R5, R11, RZ ;  /* 0x0000000b05057210 */ /* 0x000fe20007ffe0ff */
[----:B------:R-:W-:-:S04]  /*3090*/  FMUL.FTZ R8, R56, c[0x0][0x320] ;  /* 0x0000c80038087a20 */ /* 0x000fc80000410000 */
[----:B------:R-:W-:Y:S02]  /*30a0*/  IMAD R25, R6, 0x8, R5 ;  /* 0x0000000806197824 */ /* 0x000fe400078e0205 */
[----:B------:R-:W-:Y:S02]  /*30b0*/  FMUL.FTZ R5, R73, c[0x0][0x320] ;  /* 0x0000c80049057a20 */ /* 0x000fe40000410000 */
[----:B------:R-:W-:Y:S01]  /*30c0*/  @P1 IMAD.HI.U32 R6, R25, c[0x0][0x2c8], RZ ;  /* 0x0000b20019061a27 */ /* 0x000fe200078e00ff */
[----:B------:R3:W-:Y:S01]  /*30d0*/  STL [R1+0x28], R25 ;  /* 0x0000281901007387 */ /* 0x0007e20000100800 */
[----:B------:R5:W1:Y:S02]  /*30e0*/  MUFU.TANH R12, R5 ;  /* 0x00000005000c7308 */ /* 0x000a640000002400 */
[----:B-----5:R-:W-:-:S06]  /*30f0*/  FMUL.FTZ R5, R88, c[0x0][0x320] ;  /* 0x0000c80058057a20 */ /* 0x020fcc0000410000 */
[----:B------:R5:W1:Y:S01]  /*3100*/  MUFU.TANH R11, R5 ;  /* 0x00000005000b7308 */ /* 0x000a620000002400 */
[----:B---3--:R-:W-:Y:S02]  /*3110*/  @P0 SHF.R.U32.HI R25, RZ, c[0x0][0x2cc], R6 ;  /* 0x0000b300ff190a19 */ /* 0x008fe40000011606 */
[----:B------:R-:W-:-:S03]  /*3120*/  PLOP3.LUT P0, PT, PT, PT, UP1, 0x40, 0x0 ;  /* 0x000000000000781c */ /* 0x000fc60003f0e818 */
[----:B------:R-:W3:Y:S01]  /*3130*/  SHFL.IDX PT, R6, R25, RZ, 0x1c1f ;  /* 0x001c1fff19067589 */ /* 0x000ee200000e0000 */
[----:B-----5:R-:W-:-:S04]  /*3140*/  FMUL.FTZ R5, R89, c[0x0][0x320] ;  /* 0x0000c80059057a20 */ /* 0x020fc80000410000 */
[----:B------:R5:W1:Y:S02]  /*3150*/  MUFU.TANH R10, R5 ;  /* 0x00000005000a7308 */ /* 0x000a640000002400 */
[----:B-----5:R-:W-:-:S06]  /*3160*/  LOP3.LUT R5, R9, 0x7ffffffc, RZ, 0xc0, !PT ;  /* 0x7ffffffc09057812 */ /* 0x020fcc00078ec0ff */
[----:B------:R-:W1:Y:S01]  /*3170*/  MUFU.TANH R9, R8 ;  /* 0x0000000800097308 */ /* 0x000e620000002400 */
[----:B------:R-:W-:Y:S01]  /*3180*/  IADD3 R3, R3, -R5, RZ ;  /* 0x8000000503037210 */ /* 0x000fe20007ffe0ff */
[----:B------:R-:W-:-:S03]  /*3190*/  FMUL.FTZ R5, R57, c[0x0][0x320] ;  /* 0x0000c80039057a20 */ /* 0x000fc60000410000 */
[----:B------:R-:W-:-:S03]  /*31a0*/  SHF.L.U32 R36, R3, 0x1, RZ ;  /* 0x0000000103247819 */ /* 0x000fc600000006ff */
[----:B------:R5:W1:Y:S01]  /*31b0*/  MUFU.TANH R8, R5 ;  /* 0x0000000500087308 */ /* 0x000a620000002400 */
[----:B------:R-:W-:Y:S01]  /*31c0*/  IADD3 R3, R7, -c[0x0][0x168], -R36 ;  /* 0x80005a0007037a10 */ /* 0x000fe20007ffe824 */
[----:B------:R1:W-:Y:S01]  /*31d0*/  STL [R1+0x20], R36 ;  /* 0x0000202401007387 */ /* 0x0003e20000100800 */
[----:B------:R-:W-:Y:S02]  /*31e0*/  IADD3 R34, -R36, c[0x0][0x1d0], R24 ;  /* 0x0000740024227a10 */ /* 0x000fe40007ffe118 */
[C---:B------:R-:W-:Y:S02]  /*31f0*/  IADD3 R33, R3.reuse, c[0x0][0x328], RZ ;  /* 0x0000ca0003217a10 */ /* 0x040fe40007ffe0ff */
[----:B------:R-:W-:-:S04]  /*3200*/  IADD3 R35, R3, UR10, RZ ;  /* 0x0000000a03237c10 */ /* 0x000fc8000fffe0ff */
[----:B---3--:R-:W-:Y:S01]  /*3210*/  IADD3 R3, R35, R6, RZ ;  /* 0x0000000623037210 */ /* 0x008fe20007ffe0ff */
[----:B-----5:R-:W-:-:S05]  /*3220*/  IMAD.IADD R5, R33, 0x1, R6 ;  /* 0x0000000121057824 */ /* 0x020fca00078e0206 */
[----:B------:R-:W-:Y:S02]  /*3230*/  IMNMX R5, R5, R34, PT ;  /* 0x0000002205057217 */ /* 0x000fe40003800200 */
[----:B-1----:R-:W-:Y:S01]  /*3240*/  IADD3 R36, R24, -R36, RZ ;  /* 0x8000002418247210 */ /* 0x002fe20007ffe0ff */
[----:B------:R-:W-:Y:S05]  /*3250*/  @P0 BRA `(.L_x_462) ;  /* 0x0000015000000947 */ /* 0x000fea0003800000 */
[----:B--2-4-:R-:W-:Y:S01]  /*3260*/  IADD3 R6, R6, c[0x0][0x1d0], RZ ;  /* 0x0000740006067a10 */ /* 0x014fe20007ffe0ff */
[----:B------:R-:W-:Y:S03]  /*3270*/  BSSY B0, `(.L_x_463) ;  /* 0x000000f000007945 */ /* 0x000fe60003800000 */
[----:B------:R-:W-:-:S04]  /*3280*/  IADD3 R6, R6, -c[0x0][0x168], RZ ;  /* 0x80005a0006067a10 */ /* 0x000fc80007ffe0ff */
        /* <DEDUP_REMOVED lines=9> */
.L_x_464:
[----:B------:R-:W-:-:S04]  /*3320*/  MOV R7, c[0x0][0x32c] ;  /* 0x0000cb0000077a02 */ /* 0x000fc80000000f00 */
[----:B------:R-:W-:-:S13]  /*3330*/  ISETP.NE.AND P0, PT, R7, 0x1, PT ;  /* 0x000000010700780c */ /* 0x000fda0003f05270 */
[----:B------:R-:W-:-:S05]  /*3340*/  @P0 IMAD.HI.U32 R7, R6, c[0x0][0x330], RZ ;  /* 0x0000cc0006070a27 */ /* 0x000fca00078e00ff */
[----:B------:R-:W-:Y:S02]  /*3350*/  @P0 SHF.R.U32.HI R6, RZ, c[0x0][0x334], R7 ;  /* 0x0000cd00ff060a19 */ /* 0x000fe40000011607 */
.L_x_465:
[----:B------:R-:W-:Y:S05]  /*3360*/  BSYNC B0 ;  /* 0x0000000000007941 */ /* 0x000fea0003800000 */
.L_x_463:
[----:B------:R-:W-:-:S05]  /*3370*/  IMAD R6, R6, c[0x0][0x32c], R36 ;  /* 0x0000cb0006067a24 */ /* 0x000fca00078e0224 */
[----:B------:R-:W-:Y:S02]  /*3380*/  IADD3 R7, R6, c[0x0][0x32c], RZ ;  /* 0x0000cb0006077a10 */ /* 0x000fe40007ffe0ff */
[----:B------:R-:W-:Y:S02]  /*3390*/  IMNMX R3, R3, R6, !PT ;  /* 0x0000000603037217 */ /* 0x000fe40007800200 */
[----:B------:R-:W-:Y:S02]  /*33a0*/  IMNMX R5, R5, R7, PT ;  /* 0x0000000705057217 */ /* 0x000fe40003800200 */
.L_x_462:
[C---:B--2-4-:R-:W-:Y:S01]  /*33b0*/  ISETP.GE.AND P0, PT, R24.reuse, 0x9, PT ;  /* 0x000000091800780c */ /* 0x054fe20003f06270 */
[----:B------:R-:W1:Y:S01]  /*33c0*/  SHFL.IDX PT, R6, R25, 0x1, 0x1c1f ;  /* 0x003c1f0019067f89 */ /* 0x000e6200000e0000 */
[----:B------:R-:W-:Y:S02]  /*33d0*/  ISETP.GE.AND P1, PT, R24, 0x2, PT ;  /* 0x000000021800780c */ /* 0x000fe40003f26270 */
[----:B------:R-:W-:Y:S02]  /*33e0*/  P2R R54, PR, RZ, 0x1 ;  /* 0x00000001ff367803 */ /* 0x000fe40000000000 */
[----:B------:R-:W-:-:S02]  /*33f0*/  ISETP.GT.AND P0, PT, R3, 0x8, !P0 ;  /* 0x000000080300780c */ /* 0x000fc40004704270 */
[----:B------:R-:W-:Y:S02]  /*3400*/  P2R R55, PR, RZ, 0x2 ;  /* 0x00000002ff377803 */ /* 0x000fe40000000000 */
[----:B------:R-:W-:Y:S02]  /*3410*/  ISETP.LT.OR P0, PT, R5, 0x9, P0 ;  /* 0x000000090500780c */ /* 0x000fe40000701670 */
[----:B------:R-:W-:Y:S02]  /*3420*/  ISETP.GT.AND P1, PT, R3, 0x1, !P1 ;  /* 0x000000010300780c */ /* 0x000fe40004f24270 */
[----:B------:R-:W-:Y:S02]  /*3430*/  ISETP.GE.AND P2, PT, R24, 0x11, PT ;  /* 0x000000111800780c */ /* 0x000fe40003f46270 */
[----:B------:R-:W-:Y:S02]  /*3440*/  FSEL R73, R30, -INF , !P0 ;  /* 0xff8000001e497808 */ /* 0x000fe40004000000 */
[----:B------:R-:W-:-:S02]  /*3450*/  ISETP.LT.OR P1, PT, R5, 0x2, P1 ;  /* 0x000000020500780c */ /* 0x000fc40000f21670 */
[----:B------:R-:W-:Y:S02]  /*3460*/  ISETP.GT.AND P0, PT, R3, 0x10, !P2 ;  /* 0x000000100300780c */ /* 0x000fe40005704270 */
[----:B------:R-:W-:Y:S02]  /*3470*/  ISETP.GE.AND P3, PT, R24, 0xa, PT ;  /* 0x0000000a1800780c */ /* 0x000fe40003f66270 */
[----:B------:R-:W-:Y:S02]  /*3480*/  FSEL R64, R31, -INF , !P1 ;  /* 0xff8000001f407808 */ /* 0x000fe40004800000 */
[----:B------:R-:W-:Y:S02]  /*3490*/  P2R R52, PR, RZ, 0x4 ;  /* 0x00000004ff347803 */ /* 0x000fe40000000000 */
[----:B------:R-:W-:Y:S02]  /*34a0*/  ISETP.LT.OR P0, PT, R5, 0x11, P0 ;  /* 0x000000110500780c */ /* 0x000fe40000701670 */
[----:B------:R-:W-:-:S02]  /*34b0*/  ISETP.GT.AND P1, PT, R3, 0x9, !P3 ;  /* 0x000000090300780c */ /* 0x000fc40005f24270 */
[----:B------:R-:W-:Y:S02]  /*34c0*/  ISETP.GE.AND P2, PT, R24, 0x12, PT ;  /* 0x000000121800780c */ /* 0x000fe40003f46270 */
[----:B------:R-:W-:Y:S02]  /*34d0*/  FSEL R77, R28, -INF , !P0 ;  /* 0xff8000001c4d7808 */ /* 0x000fe40004000000 */
[----:B------:R-:W-:Y:S02]  /*34e0*/  ISETP.LT.OR P1, PT, R5, 0xa, P1 ;  /* 0x0000000a0500780c */ /* 0x000fe40000f21670 */
[----:B------:R-:W-:Y:S02]  /*34f0*/  ISETP.GT.AND P0, PT, R3, 0x11, !P2 ;  /* 0x000000110300780c */ /* 0x000fe40005704270 */
[----:B------:R-:W-:Y:S02]  /*3500*/  FSEL R76, R29, -INF , !P1 ;  /* 0xff8000001d4c7808 */ /* 0x000fe40004800000 */
[----:B------:R-:W-:-:S02]  /*3510*/  ISETP.LT.OR P0, PT, R5, 0x12, P0 ;  /* 0x000000120500780c */ /* 0x000fc40000701670 */
[C---:B------:R-:W-:Y:S02]  /*3520*/  ISETP.GE.AND P1, PT, R24.reuse, 0x19, PT ;  /* 0x000000191800780c */ /* 0x040fe40003f26270 */
[----:B------:R-:W-:Y:S02]  /*3530*/  FSEL R81, R27, -INF , !P0 ;  /* 0xff8000001b517808 */ /* 0x000fe40004000000 */
[----:B------:R-:W-:Y:S02]  /*3540*/  ISETP.GT.AND P0, PT, R3, 0x18, !P1 ;  /* 0x000000180300780c */ /* 0x000fe40004f04270 */
[----:B------:R-:W-:Y:S02]  /*3550*/  P2R R50, PR, RZ, 0x2 ;  /* 0x00000002ff327803 */ /* 0x000fe40000000000 */
[----:B------:R-:W-:Y:S02]  /*3560*/  ISETP.LT.OR P0, PT, R5, 0x19, P0 ;  /* 0x000000190500780c */ /* 0x000fe40000701670 */
[----:B------:R-:W-:-:S02]  /*3570*/  ISETP.GE.AND P1, PT, R24, 0x1a, PT ;  /* 0x0000001a1800780c */ /* 0x000fc40003f26270 */
[----:B------:R-:W-:Y:S02]  /*3580*/  FSEL R84, R26, -INF , !P0 ;  /* 0xff8000001a547808 */ /* 0x000fe40004000000 */
[----:B------:R-:W-:Y:S02]  /*3590*/  ISETP.GT.AND P0, PT, R3, 0x19, !P1 ;  /* 0x000000190300780c */ /* 0x000fe40004f04270 */
[----:B------:R-:W-:Y:S02]  /*35a0*/  P2R R49, PR, RZ, 0x2 ;  /* 0x00000002ff317803 */ /* 0x000fe40000000000 */
[----:B------:R-:W-:Y:S02]  /*35b0*/  ISETP.LT.OR P0, PT, R5, 0x1a, P0 ;  /* 0x0000001a0500780c */ /* 0x000fe40000701670 */
[----:B------:R-:W-:Y:S02]  /*35c0*/  ISETP.GE.AND P1, PT, R24, 0x21, PT ;  /* 0x000000211800780c */ /* 0x000fe40003f26270 */
[----:B------:R-:W-:-:S02]  /*35d0*/  FSEL R85, R23, -INF , !P0 ;  /* 0xff80000017557808 */ /* 0x000fc40004000000 */
[----:B------:R-:W-:Y:S02]  /*35e0*/  ISETP.GT.AND P0, PT, R3, 0x20, !P1 ;  /* 0x000000200300780c */ /* 0x000fe40004f04270 */
[----:B------:R-:W-:Y:S02]  /*35f0*/  P2R R48, PR, RZ, 0x2 ;  /* 0x00000002ff307803 */ /* 0x000fe40000000000 */
[----:B------:R-:W-:Y:S02]  /*3600*/  ISETP.LT.OR P0, PT, R5, 0x21, P0 ;  /* 0x000000210500780c */ /* 0x000fe40000701670 */
[----:B------:R-:W-:Y:S02]  /*3610*/  ISETP.GE.AND P1, PT, R24, 0x22, PT ;  /* 0x000000221800780c */ /* 0x000fe40003f26270 */
[----:B------:R-:W-:Y:S02]  /*3620*/  FSEL R97, R22, -INF , !P0 ;  /* 0xff80000016617808 */ /* 0x000fe40004000000 */
[----:B------:R-:W-:-:S02]  /*3630*/  ISETP.GT.AND P0, PT, R3, 0x21, !P1 ;  /* 0x000000210300780c */ /* 0x000fc40004f04270 */
[----:B------:R-:W-:Y:S02]  /*3640*/  P2R R47, PR, RZ, 0x2 ;  /* 0x00000002ff2f7803 */ /* 0x000fe40000000000 */
[----:B------:R-:W-:Y:S02]  /*3650*/  ISETP.LT.OR P0, PT, R5, 0x22, P0 ;  /* 0x000000220500780c */ /* 0x000fe40000701670 */
[----:B------:R-:W-:Y:S02]  /*3660*/  ISETP.GE.AND P1, PT, R24, 0x29, PT ;  /* 0x000000291800780c */ /* 0x000fe40003f26270 */
[----:B------:R-:W-:Y:S02]  /*3670*/  FSEL R100, R21, -INF , !P0 ;  /* 0xff80000015647808 */ /* 0x000fe40004000000 */
[----:B------:R-:W-:Y:S02]  /*3680*/  ISETP.GT.AND P0, PT, R3, 0x28, !P1 ;  /* 0x000000280300780c */ /* 0x000fe40004f04270 */
[----:B------:R-:W-:-:S02]  /*3690*/  P2R R46, PR, RZ, 0x2 ;  /* 0x00000002ff2e7803 */ /* 0x000fc40000000000 */
[----:B------:R-:W-:Y:S02]  /*36a0*/  ISETP.LT.OR P0, PT, R5, 0x29, P0 ;  /* 0x000000290500780c */ /* 0x000fe40000701670 */
[----:B------:R-:W-:Y:S02]  /*36b0*/  ISETP.GE.AND P1, PT, R24, 0x2a, PT ;  /* 0x0000002a1800780c */ /* 0x000fe40003f26270 */
[----:B------:R-:W-:Y:S02]  /*36c0*/  FSEL R101, R20, -INF , !P0 ;  /* 0xff80000014657808 */ /* 0x000fe40004000000 */
[----:B------:R-:W-:Y:S02]  /*36d0*/  ISETP.GT.AND P0, PT, R3, 0x29, !P1 ;  /* 0x000000290300780c */ /* 0x000fe40004f04270 */
[----:B------:R-:W-:Y:S02]  /*36e0*/  P2R R45, PR, RZ, 0x2 ;  /* 0x00000002ff2d7803 */ /* 0x000fe40000000000 */
        /* <DEDUP_REMOVED lines=14> */
[----:B------:R-:W-:Y:S02]  /*37d0*/  ISETP.GE.AND P5, PT, R24, 0x3a, PT ;  /* 0x0000003a1800780c */ /* 0x000fe40003fa6270 */
[----:B------:R-:W-:Y:S02]  /*37e0*/  ISETP.LT.OR P0, PT, R5, 0x39, P0 ;  /* 0x000000390500780c */ /* 0x000fe40000701670 */
[----:B------:R-:W-:Y:S02]  /*37f0*/  P2R R53, PR, RZ, 0x8 ;  /* 0x00000008ff357803 */ /* 0x000fe40000000000 */
[----:B------:R-:W-:Y:S02]  /*3800*/  FSEL R170, R17, -INF , !P0 ;  /* 0xff80000011aa7808 */ /* 0x000fe40004000000 */
[----:B------:R-:W-:-:S02]  /*3810*/  ISETP.GT.AND P0, PT, R3, 0x39, !P5 ;  /* 0x000000390300780c */ /* 0x000fc40006f04270 */
[----:B------:R-:W-:Y:S02]  /*3820*/  ISETP.GE.AND P3, PT, R24, 0x41, PT ;  /* 0x000000411800780c */ /* 0x000fe40003f66270 */
[----:B------:R-:W-:Y:S02]  /*3830*/  ISETP.LT.OR P0, PT, R5, 0x3a, P0 ;  /* 0x0000003a0500780c */ /* 0x000fe40000701670 */
[----:B------:R-:W-:Y:S02]  /*3840*/  P2R R51, PR, RZ, 0x4 ;  /* 0x00000004ff337803 */ /* 0x000fe40000000000 */
[----:B------:R-:W-:Y:S02]  /*3850*/  FSEL R171, R16, -INF , !P0 ;  /* 0xff80000010ab7808 */ /* 0x000fe40004000000 */
[----:B------:R-:W-:Y:S02]  /*3860*/  ISETP.GT.AND P0, PT, R3, 0x40, !P3 ;  /* 0x000000400300780c */ /* 0x000fe40005f04270 */
[----:B------:R-:W-:-:S02]  /*3870*/  ISETP.GE.AND P2, PT, R24, 0x42, PT ;  /* 0x000000421800780c */ /* 0x000fc40003f46270 */
[----:B------:R-:W-:Y:S02]  /*3880*/  ISETP.LT.OR P0, PT, R5, 0x41, P0 ;  /* 0x000000410500780c */ /* 0x000fe40000701670 */
[----:B------:R-:W-:Y:S02]  /*3890*/  P2R R42, PR, RZ, 0x2 ;  /* 0x00000002ff2a7803 */ /* 0x000fe40000000000 */
[----:B------:R-:W-:Y:S02]  /*38a0*/  FSEL R172, R15, -INF , !P0 ;  /* 0xff8000000fac7808 */ /* 0x000fe40004000000 */
[----:B------:R-:W-:Y:S02]  /*38b0*/  ISETP.GT.AND P0, PT, R3, 0x41, !P2 ;  /* 0x000000410300780c */ /* 0x000fe40005704270 */
[----:B------:R-:W-:Y:S02]  /*38c0*/  ISETP.GE.AND P1, PT, R24, 0x49, PT ;  /* 0x000000491800780c */ /* 0x000fe40003f26270 */
[----:B------:R-:W-:-:S02]  /*38d0*/  ISETP.LT.OR P0, PT, R5, 0x42, P0 ;  /* 0x000000420500780c */ /* 0x000fc40000701670 */
[----:B------:R-:W-:Y:S02]  /*38e0*/  P2R R41, PR, RZ, 0x2 ;  /* 0x00000002ff297803 */ /* 0x000fe40000000000 */
[----:B------:R-:W-:Y:S02]  /*38f0*/  FSEL R191, R14, -INF , !P0 ;  /* 0xff8000000ebf7808 */ /* 0x000fe40004000000 */
[----:B------:R-:W-:Y:S02]  /*3900*/  ISETP.GT.AND P0, PT, R3, 0x48, !P1 ;  /* 0x000000480300780c */ /* 0x000fe40004f04270 */
[----:B------:R-:W-:Y:S02]  /*3910*/  ISETP.GE.AND P1, PT, R24, 0x4a, PT ;  /* 0x0000004a1800780c */ /* 0x000fe40003f26270 */
[----:B------:R-:W-:Y:S02]  /*3920*/  ISETP.LT.OR P0, PT, R5, 0x49, P0 ;  /* 0x000000490500780c */ /* 0x000fe40000701670 */
[----:B------:R-:W-:-:S02]  /*3930*/  P2R R40, PR, RZ, 0x2 ;  /* 0x00000002ff287803 */ /* 0x000fc40000000000 */
[----:B------:R-:W-:Y:S02]  /*3940*/  FSEL R192, R13, -INF , !P0 ;  /* 0xff8000000dc07808 */ /* 0x000fe40004000000 */
[----:B------:R-:W-:Y:S02]  /*3950*/  ISETP.GT.AND P0, PT, R3, 0x49, !P1 ;  /* 0x000000490300780c */ /* 0x000fe40004f04270 */
[----:B------:R-:W-:Y:S02]  /*3960*/  ISETP.GE.AND P1, PT, R24, 0x51, PT ;  /* 0x000000511800780c */ /* 0x000fe40003f26270 */
[----:B------:R-:W-:Y:S02]  /*3970*/  ISETP.LT.OR P0, PT, R5, 0x4a, P0 ;  /* 0x0000004a0500780c */ /* 0x000fe40000701670 */
[----:B------:R-:W-:Y:S02]  /*3980*/  P2R R39, PR, RZ, 0x2 ;  /* 0x00000002ff277803 */ /* 0x000fe40000000000 */
[----:B------:R-:W-:-:S02]  /*3990*/  FSEL R193, R12, -INF , !P0 ;  /* 0xff8000000cc17808 */ /* 0x000fc40004000000 */
[----:B------:R-:W-:Y:S02]  /*39a0*/  ISETP.GT.AND P0, PT, R3, 0x50, !P1 ;  /* 0x000000500300780c */ /* 0x000fe40004f04270 */
[C---:B------:R-:W-:Y:S02]  /*39b0*/  ISETP.GE.AND P1, PT, R24.reuse, 0x52, PT ;  /* 0x000000521800780c */ /* 0x040fe40003f26270 */
        /* <DEDUP_REMOVED lines=8> */
[----:B------:R-:W-:-:S04]  /*3a40*/  ISETP.GT.AND P0, PT, R3, 0x58, !P4 ;  /* 0x000000580300780c */ /* 0x000fc80006704270 */
[----:B------:R-:W-:-:S04]  /*3a50*/  ISETP.LT.OR P0, PT, R5, 0x59, P0 ;  /* 0x000000590500780c */ /* 0x000fc80000701670 */
[----:B------:R-:W-:Y:S02]  /*3a60*/  FSEL R200, R9, -INF , !P0 ;  /* 0xff80000009c87808 */ /* 0x000fe40004000000 */
[----:B------:R-:W-:-:S04]  /*3a70*/  ISETP.GT.AND P0, PT, R3, RZ, !P1 ;  /* 0x000000ff0300720c */ /* 0x000fc80004f04270 */
[----:B------:R-:W-:-:S04]  /*3a80*/  ISETP.LT.OR P0, PT, R5, 0x1, P0 ;  /* 0x000000010500780c */ /* 0x000fc80000701670 */
[----:B------:R-:W-:Y:S02]  /*3a90*/  FSEL R61, R37, -INF , !P0 ;  /* 0xff800000253d7808 */ /* 0x000fe40004000000 */
[----:B------:R-:W-:-:S04]  /*3aa0*/  ISETP.GE.AND P0, PT, R24, 0x5a, PT ;  /* 0x0000005a1800780c */ /* 0x000fc80003f06270 */
[----:B------:R-:W-:Y:S02]  /*3ab0*/  P2R R37, PR, RZ, 0x1 ;  /* 0x00000001ff257803 */ /* 0x000fe40000000000 */
[----:B------:R-:W-:Y:S01]  /*3ac0*/  ISETP.GT.AND P0, PT, R3, 0x59, !P0 ;  /* 0x000000590300780c */ /* 0x000fe20004704270 */
[----:B------:R-:W-:-:S03]  /*3ad0*/  FMUL.FTZ R3, R63, c[0x0][0x320] ;  /* 0x0000c8003f037a20 */ /* 0x000fc60000410000 */
[----:B------:R-:W-:Y:S01]  /*3ae0*/  ISETP.LT.OR P0, PT, R5, 0x5a, P0 ;  /* 0x0000005a0500780c */ /* 0x000fe20000701670 */
[----:B------:R2:W3:Y:S01]  /*3af0*/  MUFU.TANH R32, R3 ;  /* 0x0000000300207308 */ /* 0x0004e20000002400 */
[----:B------:R-:W-:Y:S02]  /*3b00*/  FMUL.FTZ R5, R103, c[0x0][0x320] ;  /* 0x0000c80067057a20 */ /* 0x000fe40000410000 */
[----:B------:R-:W-:Y:S02]  /*3b10*/  FSEL R202, R8, -INF , !P0 ;  /* 0xff80000008ca7808 */ /* 0x000fe40004000000 */
[----:B------:R-:W-:-:S03]  /*3b20*/  PLOP3.LUT P0, PT, PT, PT, UP1, 0x40, 0x0 ;  /* 0x000000000000781c */ /* 0x000fc60003f0e818 */
[----:B------:R1:W4:Y:S01]  /*3b30*/  MUFU.TANH R12, R5 ;  /* 0x00000005000c7308 */ /* 0x0003220000002400 */
[----:B--2---:R-:W-:-:S07]  /*3b40*/  FMUL.FTZ R3, R86, c[0x0][0x320] ;  /* 0x0000c80056037a20 */ /* 0x004fce0000410000 */
[----:B------:R2:W2:Y:S01]  /*3b50*/  MUFU.TANH R31, R3 ;  /* 0x00000003001f7308 */ /* 0x0004a20000002400 */
[----:B-1----:R-:W-:-:S05]  /*3b60*/  IMAD.IADD R5, R33, 0x1, R6 ;  /* 0x0000000121057824 */ /* 0x002fca00078e0206 */
[----:B------:R-:W-:Y:S01]  /*3b70*/  IMNMX R5, R5, R34, PT ;  /* 0x0000002205057217 */ /* 0x000fe20003800200 */
[----:B--2---:R-:W-:-:S04]  /*3b80*/  FMUL.FTZ R3, R87, c[0x0][0x320] ;  /* 0x0000c80057037a20 */ /* 0x004fc80000410000 */
[----:B------:R1:W2:Y:S02]  /*3b90*/  MUFU.TANH R30, R3 ;  /* 0x00000003001e7308 */ /* 0x0002a40000002400 */
        /* <DEDUP_REMOVED lines=40> */
[----:B-1----:R-:W-:Y:S01]  /*3e20*/  IMAD.IADD R3, R35, 0x1, R6 ;  /* 0x0000000123037824 */ /* 0x002fe200078e0206 */
[----:B------:R-:W-:Y:S05]  /*3e30*/  @P0 BRA `(.L_x_466) ;  /* 0x0000015000000947 */ /* 0x000fea0003800000 */
[----:B--234-:R-:W-:Y:S01]  /*3e40*/  IADD3 R6, R6, c[0x0][0x1d0], RZ ;  /* 0x0000740006067a10 */ /* 0x01cfe20007ffe0ff */
        /* <DEDUP_REMOVED lines=11> */
.L_x_468:
[----:B------:R-:W-:-:S04]  /*3f00*/  MOV R7, c[0x0][0x32c] ;  /* 0x0000cb0000077a02 */ /* 0x000fc80000000f00 */
[----:B------:R-:W-:-:S13]  /*3f10*/  ISETP.NE.AND P0, PT, R7, 0x1, PT ;  /* 0x000000010700780c */ /* 0x000fda0003f05270 */
[----:B------:R-:W-:-:S05]  /*3f20*/  @P0 IMAD.HI.U32 R7, R6, c[0x0][0x330], RZ ;  /* 0x0000cc0006070a27 */ /* 0x000fca00078e00ff */
[----:B------:R-:W-:Y:S02]  /*3f30*/  @P0 SHF.R.U32.HI R6, RZ, c[0x0][0x334], R7 ;  /* 0x0000cd00ff060a19 */ /* 0x000fe40000011607 */
.L_x_469:
[----:B------:R-:W-:Y:S05]  /*3f40*/  BSYNC B0 ;  /* 0x0000000000007941 */ /* 0x000fea0003800000 */
.L_x_467:
[----:B------:R-:W-:-:S05]  /*3f50*/  IMAD R6, R6, c[0x0][0x32c], R36 ;  /* 0x0000cb0006067a24 */ /* 0x000fca00078e0224 */
[----:B------:R-:W-:Y:S02]  /*3f60*/  IADD3 R7, R6, c[0x0][0x32c], RZ ;  /* 0x0000cb0006077a10 */ /* 0x000fe40007ffe0ff */
[----:B------:R-:W-:Y:S02]  /*3f70*/  IMNMX R3, R3, R6, !PT ;  /* 0x0000000603037217 */ /* 0x000fe40007800200 */
[----:B------:R-:W-:Y:S02]  /*3f80*/  IMNMX R5, R5, R7, PT ;  /* 0x0000000705057217 */ /* 0x000fe40003800200 */
.L_x_466:
[----:B--234-:R-:W-:Y:S01]  /*3f90*/  ISETP.NE.AND P0, PT, R55, RZ, PT ;  /* 0x000000ff3700720c */ /* 0x01cfe20003f05270 */
[----:B------:R-:W1:Y:S03]  /*3fa0*/  SHFL.IDX PT, R6, R25, 0x2, 0x1c1f ;  /* 0x005c1f0019067f89 */ /* 0x000e6600000e0000 */
[----:B------:R-:W-:-:S04]  /*3fb0*/  ISETP.GT.AND P0, PT, R3, 0x1, !P0 ;  /* 0x000000010300780c */ /* 0x000fc80004704270 */
[----:B------:R-:W-:-:S04]  /*3fc0*/  ISETP.LT.OR P0, PT, R5, 0x2, P0 ;  /* 0x000000020500780c */ /* 0x000fc80000701670 */
[----:B------:R-:W-:Y:S02]  /*3fd0*/  FSEL R57, R28, -INF , !P0 ;  /* 0xff8000001c397808 */ /* 0x000fe40004000000 */
[----:B------:R-:W-:-:S04]  /*3fe0*/  ISETP.NE.AND P0, PT, R54, RZ, PT ;  /* 0x000000ff3600720c */ /* 0x000fc80003f05270 */
        /* <DEDUP_REMOVED lines=79> */
[----:B------:R-:W-:-:S04]  /*44e0*/  ISETP.GT.AND P0, PT, R3, RZ, !P1 ;  /* 0x000000ff0300720c */ /* 0x000fc80004f04270 */
[----:B------:R-:W-:-:S04]  /*44f0*/  ISETP.LT.OR P0, PT, R5, 0x1, P0 ;  /* 0x000000010500780c */ /* 0x000fc80000701670 */
[----:B------:R-:W-:Y:S02]  /*4500*/  FSEL R56, R29, -INF , !P0 ;  /* 0xff8000001d387808 */ /* 0x000fe40004000000 */
[----:B------:R-:W-:-:S04]  /*4510*/  ISETP.NE.AND P0, PT, R37, RZ, PT ;  /* 0x000000ff2500720c */ /* 0x000fc80003f05270 */
        /* <DEDUP_REMOVED lines=68> */
.L_x_472:
[----:B------:R-:W-:-:S04]  /*4960*/  MOV R7, c[0x0][0x32c] ;  /* 0x0000cb0000077a02 */ /* 0x000fc80000000f00 */
[----:B------:R-:W-:-:S13]  /*4970*/  ISETP.NE.AND P0, PT, R7, 0x1, PT ;  /* 0x000000010700780c */ /* 0x000fda0003f05270 */
[----:B------:R-:W-:-:S05]  /*4980*/  @P0 IMAD.HI.U32 R7, R6, c[0x0][0x330], RZ ;  /* 0x0000cc0006070a27 */ /* 0x000fca00078e00ff */
[----:B------:R-:W-:Y:S02]  /*4990*/  @P0 SHF.R.U32.HI R6, RZ, c[0x0][0x334], R7 ;  /* 0x0000cd00ff060a19 */ /* 0x000fe40000011607 */
.L_x_473:
[----:B------:R-:W-:Y:S05]  /*49a0*/  BSYNC B0 ;  /* 0x0000000000007941 */ /* 0x000fea0003800000 */
.L_x_471:
[----:B------:R-:W-:-:S05]  /*49b0*/  IMAD R6, R6, c[0x0][0x32c], R36 ;  /* 0x0000cb0006067a24 */ /* 0x000fca00078e0224 */
[----:B------:R-:W-:Y:S02]  /*49c0*/  IADD3 R7, R6, c[0x0][0x32c], RZ ;  /* 0x0000cb0006077a10 */ /* 0x000fe40007ffe0ff */
[----:B------:R-:W-:Y:S02]  /*49d0*/  IMNMX R3, R3, R6, !PT ;  /* 0x0000000603037217 */ /* 0x000fe40007800200 */
[----:B------:R-:W-:Y:S02]  /*49e0*/  IMNMX R5, R5, R7, PT ;  /* 0x0000000705057217 */ /* 0x000fe40003800200 */
.L_x_470:
        /* <DEDUP_REMOVED lines=93> */
[----:B-1----:R-:W-:Y:S02]  /*4fc0*/  IMAD.IADD R5, R33, 0x1, R6 ;  /* 0x0000000121057824 */ /* 0x002fe400078e0206 */
[----:B------:R-:W-:Y:S02]  /*4fd0*/  FSEL R201, R8, -INF , !P0 ;  /* 0xff80000008c97808 */ /* 0x000fe40004000000 */
[----:B------:R-:W-:Y:S02]  /*4fe0*/  PLOP3.LUT P0, PT, PT, PT, UP1, 0x40, 0x0 ;  /* 0x000000000000781c */ /* 0x000fe40003f0e818 */
[----:B------:R-:W-:Y:S01]  /*4ff0*/  IMNMX R5, R5, R34, PT ;  /* 0x0000002205057217 */ /* 0x000fe20003800200 */
[----:B--2---:R-:W-:-:S04]  /*5000*/  FMUL.FTZ R3, R119, c[0x0][0x320] ;  /* 0x0000c80077037a20 */ /* 0x004fc80000410000 */
[----:B------:R1:W2:Y:S02]  /*5010*/  MUFU.TANH R24, R3 ;  /* 0x0000000300187308 */ /* 0x0002a40000002400 */
[----:B-1----:R-:W-:-:S06]  /*5020*/  FMUL.FTZ R3, R138, c[0x0][0x320] ;  /* 0x0000c8008a037a20 */ /* 0x002fcc0000410000 */
[----:B------:R1:W4:Y:S02]  /*5030*/  MUFU.TANH R23, R3 ;  /* 0x0000000300177308 */ /* 0x0003240000002400 */
        /* <DEDUP_REMOVED lines=56> */
.L_x_476:
[----:B------:R-:W-:-:S04]  /*53c0*/  MOV R7, c[0x0][0x32c] ;  /* 0x0000cb0000077a02 */ /* 0x000fc80000000f00 */
[----:B------:R-:W-:-:S13]  /*53d0*/  ISETP.NE.AND P0, PT, R7, 0x1, PT ;  /* 0x000000010700780c */ /* 0x000fda0003f05270 */
[----:B------:R-:W-:-:S05]  /*53e0*/  @P0 IMAD.HI.U32 R7, R6, c[0x0][0x330], RZ ;  /* 0x0000cc0006070a27 */ /* 0x000fca00078e00ff */
[----:B------:R-:W-:Y:S02]  /*53f0*/  @P0 SHF.R.U32.HI R6, RZ, c[0x0][0x334], R7 ;  /* 0x0000cd00ff060a19 */ /* 0x000fe40000011607 */
.L_x_477:
[----:B------:R-:W-:Y:S05]  /*5400*/  BSYNC B0 ;  /* 0x0000000000007941 */ /* 0x000fea0003800000 */
.L_x_475:
[----:B------:R-:W-:-:S05]  /*5410*/  IMAD R6, R6, c[0x0][0x32c], R36 ;  /* 0x0000cb0006067a24 */ /* 0x000fca00078e0224 */
[----:B------:R-:W-:Y:S02]  /*5420*/  IADD3 R7, R6, c[0x0][0x32c], RZ ;  /* 0x0000cb0006077a10 */ /* 0x000fe40007ffe0ff */
[----:B------:R-:W-:Y:S02]  /*5430*/  IMNMX R3, R3, R6, !PT ;  /* 0x0000000603037217 */ /* 0x000fe40007800200 */
[----:B------:R-:W-:Y:S02]  /*5440*/  IMNMX R5, R5, R7, PT ;  /* 0x0000000705057217 */ /* 0x000fe40003800200 */
.L_x_474:
[----:B--234-:R-:W-:Y:S01]  /*5450*/  ISETP.NE.AND P0, PT, R55, RZ, PT ;  /* 0x000000ff3700720c */ /* 0x01cfe20003f05270 */
[----:B------:R-:W-:Y:S01]  /*5460*/  IMAD.SHL.U32 R209, R0, 0x2, RZ ;  /* 0x0000000200d17824 */ /* 0x000fe200078e00ff */
[----:B------:R-:W-:Y:S01]  /*5470*/  P2R R25, PR, RZ, 0x40 ;  /* 0x00000040ff197803 */ /* 0x000fe20000000000 */
[----:B------:R-:W-:Y:S01]  /*5480*/  ULDC.64 UR4, c[0x0][0x2c8] ;  /* 0x0000b20000047ab9 */ /* 0x000fe20000000a00 */
[----:B------:R-:W-:Y:S01]  /*5490*/  ISETP.GT.AND P0, PT, R3, 0x1, !P0 ;  /* 0x000000010300780c */ /* 0x000fe20004704270 */
[--C-:B------:R-:W-:Y:S01]  /*54a0*/  IMAD R210, R4, 0x2, R209.reuse ;  /* 0x0000000204d27824 */ /* 0x100fe200078e02d1 */
[----:B------:R-:W-:Y:S01]  /*54b0*/  ISETP.NE.AND P6, PT, R53, RZ, PT ;  /* 0x000000ff3500720c */ /* 0x000fe20003fc5270 */
[C---:B------:R-:W-:Y:S01]  /*54c0*/  IMAD R212, R2.reuse, 0x2, R209 ;  /* 0x0000000202d47824 */ /* 0x040fe200078e02d1 */
[----:B------:R-:W-:Y:S01]  /*54d0*/  ISETP.LT.OR P0, PT, R5, 0x2, P0 ;  /* 0x000000020500780c */ /* 0x000fe20000701670 */
[----:B------:R-:W-:Y:S01]  /*54e0*/  IMAD R211, R2, 0x2, R210 ;  /* 0x0000000202d37824 */ /* 0x000fe200078e02d2 */
[----:B------:R-:W-:Y:S01]  /*54f0*/  FMNMX.FTZ R72, R61, R64, !PT ;  /* 0x000000403d487209 */ /* 0x000fe20007810000 */
[----:B------:R-:W-:Y:S01]  /*5500*/  LDSM.16.MT88.4 R88, [R209+0x900] ;  /* 0x00090000d158783b */ /* 0x000fe20000004200 */
[----:B------:R-:W-:Y:S01]  /*5510*/  FSEL R69, R15, -INF , !P0 ;  /* 0xff8000000f457808 */ /* 0x000fe20004000000 */
[----:B------:R-:W-:Y:S01]  /*5520*/  UIMAD.WIDE.U32 UR14, UR7, UR4, URZ ;  /* 0x00000004070e72a5 */ /* 0x000fe2000f8e003f */
[----:B------:R-:W-:Y:S01]  /*5530*/  ISETP.NE.AND P0, PT, R54, RZ, PT ;  /* 0x000000ff3600720c */ /* 0x000fe20003f05270 */
[----:B------:R-:W-:Y:S01]  /*5540*/  LDSM.16.MT88.4 R108, [R209+0x1100] ;  /* 0x00110000d16c783b */ /* 0x000fe20000004200 */
[----:B------:R-:W-:Y:S01]  /*5550*/  FMNMX.FTZ R72, R73, R72, !PT ;  /* 0x0000004849487209 */ /* 0x000fe20007810000 */
[----:B------:R-:W-:Y:S01]  /*5560*/  @UP2 USHF.R.U32.HI UR7, URZ, UR5, UR15 ;  /* 0x000000053f072299 */ /* 0x000fe2000801160f */
[----:B------:R-:W-:-:S02]  /*5570*/  ISETP.GT.AND P0, PT, R3, 0x8, !P0 ;  /* 0x000000080300780c */ /* 0x000fc40004704270 */
[----:B------:R-:W-:Y:S01]  /*5580*/  FMNMX.FTZ R72, R76, R72, !PT ;  /* 0x000000484c487209 */ /* 0x000fe20007810000 */
[----:B------:R-:W-:Y:S01]  /*5590*/  UIADD3 UR4, UR6, UR7, URZ ;  /* 0x0000000706047290 */ /* 0x000fe2000fffe03f */
[----:B------:R-:W-:Y:S02]  /*55a0*/  ISETP.LT.OR P0, PT, R5, 0x9, P0 ;  /* 0x000000090500780c */ /* 0x000fe40000701670 */
[----:B------:R-:W-:Y:S01]  /*55b0*/  FMNMX.FTZ R72, R77, R72, !PT ;  /* 0x000000484d487209 */ /* 0x000fe20007810000 */
[----:B------:R-:W-:Y:S01]  /*55c0*/  ULDC UR7, c[0x0][0x328] ;  /* 0x0000ca0000077ab9 */ /* 0x000fe20000000800 */
[----:B------:R-:W-:Y:S01]  /*55d0*/  FSEL R74, R26, -INF , !P0 ;  /* 0xff8000001a4a7808 */ /* 0x000fe20004000000 */
[----:B------:R-:W-:Y:S01]  /*55e0*/  UIADD3 UR7, UR4, UR7, URZ ;  /* 0x0000000704077290 */ /* 0x000fe2000fffe03f */
[----:B------:R-:W-:Y:S02]  /*55f0*/  ISETP.GT.AND P0, PT, R3, 0x9, !P6 ;  /* 0x000000090300780c */ /* 0x000fe40007704270 */
[----:B------:R-:W-:-:S02]  /*5600*/  FMNMX.FTZ R72, R81, R72, !PT ;  /* 0x0000004851487209 */ /* 0x000fc40007810000 */
[----:B------:R-:W-:Y:S02]  /*5610*/  ISETP.LT.OR P0, PT, R5, 0xa, P0 ;  /* 0x0000000a0500780c */ /* 0x000fe40000701670 */
[----:B------:R-:W-:Y:S02]  /*5620*/  FMNMX.FTZ R72, R84, R72, !PT ;  /* 0x0000004854487209 */ /* 0x000fe40007810000 */
[----:B------:R-:W-:Y:S02]  /*5630*/  FSEL R75, R18, -INF , !P0 ;  /* 0xff800000124b7808 */ /* 0x000fe40004000000 */
[----:B------:R-:W-:Y:S02]  /*5640*/  ISETP.NE.AND P0, PT, R52, RZ, PT ;  /* 0x000000ff3400720c */ /* 0x000fe40003f05270 */
[----:B------:R-:W-:Y:S01]  /*5650*/  FMNMX.FTZ R72, R85, R72, !PT ;  /* 0x0000004855487209 */ /* 0x000fe20007810000 */
[----:B------:R-:W-:Y:S01]  /*5660*/  LDSM.16.MT88.4 R52, [R209+0x100] ;  /* 0x00010000d134783b */ /* 0x000fe20000004200 */
[----:B------:R-:W-:-:S02]  /*5670*/  ISETP.GT.AND P0, PT, R3, 0x10, !P0 ;  /* 0x000000100300780c */ /* 0x000fc40004704270 */
[----:B------:R-:W-:Y:S02]  /*5680*/  FMNMX.FTZ R72, R97, R72, !PT ;  /* 0x0000004861487209 */ /* 0x000fe40007810000 */
[----:B------:R-:W-:Y:S02]  /*5690*/  ISETP.LT.OR P0, PT, R5, 0x11, P0 ;  /* 0x000000110500780c */ /* 0x000fe40000701670 */
[----:B------:R-:W-:Y:S02]  /*56a0*/  FMNMX.FTZ R72, R100, R72, !PT ;  /* 0x0000004864487209 */ /* 0x000fe40007810000 */
[----:B------:R-:W-:Y:S02]  /*56b0*/  FSEL R112, R13, -INF , !P0 ;  /* 0xff8000000d707808 */ /* 0x000fe40004000000 */
[----:B------:R-:W-:Y:S02]  /*56c0*/  ISETP.NE.AND P0, PT, R51, RZ, PT ;  /* 0x000000ff3300720c */ /* 0x000fe40003f05270 */
[----:B------:R-:W-:-:S02]  /*56d0*/  FMNMX.FTZ R72, R101, R72, !PT ;  /* 0x0000004865487209 */ /* 0x000fc40007810000 */
[----:B------:R-:W-:Y:S02]  /*56e0*/  ISETP.GT.AND P0, PT, R3, 0x11, !P0 ;  /* 0x000000110300780c */ /* 0x000fe40004704270 */
[----:B------:R-:W-:Y:S02]  /*56f0*/  FMNMX.FTZ R72, R107, R72, !PT ;  /* 0x000000486b487209 */ /* 0x000fe40007810000 */
[----:B------:R-:W-:Y:S02]  /*5700*/  ISETP.LT.OR P0, PT, R5, 0x12, P0 ;  /* 0x000000120500780c */ /* 0x000fe40000701670 */
[----:B------:R-:W-:Y:S02]  /*5710*/  FMNMX.FTZ R72, R166, R72, !PT ;  /* 0x00000048a6487209 */ /* 0x000fe40007810000 */
[----:B------:R-:W-:Y:S02]  /*5720*/  FSEL R113, R8, -INF , !P0 ;  /* 0xff80000008717808 */ /* 0x000fe40004000000 */
[----:B------:R-:W-:-:S02]  /*5730*/  ISETP.NE.AND P0, PT, R50, RZ, PT ;  /* 0x000000ff3200720c */ /* 0x000fc40003f05270 */
[----:B------:R-:W-:Y:S02]  /*5740*/  FMNMX.FTZ R72, R167, R72, !PT ;  /* 0x00000048a7487209 */ /* 0x000fe40007810000 */
[----:B------:R-:W-:Y:S02]  /*5750*/  ISETP.GT.AND P0, PT, R3, 0x18, !P0 ;  /* 0x000000180300780c */ /* 0x000fe40004704270 */
[----:B------:R-:W-:Y:S02]  /*5760*/  FMNMX.FTZ R72, R170, R72, !PT ;  /* 0x00000048aa487209 */ /* 0x000fe40007810000 */
[----:B------:R-:W-:Y:S02]  /*5770*/  ISETP.LT.OR P0, PT, R5, 0x19, P0 ;  /* 0x000000190500780c */ /* 0x000fe40000701670 */
[----:B------:R-:W-:Y:S02]  /*5780*/  FMNMX.FTZ R71, R56, R57, !PT ;  /* 0x0000003938477209 */ /* 0x000fe40007810000 */
[----:B------:R-:W-:-:S02]  /*5790*/  FSEL R114, R23, -INF , !P0 ;  /* 0xff80000017727808 */ /* 0x000fc40004000000 */
[----:B------:R-:W-:Y:S02]  /*57a0*/  ISETP.NE.AND P0, PT, R49, RZ, PT ;  /* 0x000000ff3100720c */ /* 0x000fe40003f05270 */
[----:B------:R-:W-:Y:S02]  /*57b0*/  FMNMX.FTZ R72, R171, R72, !PT ;  /* 0x00000048ab487209 */ /* 0x000fe40007810000 */
[----:B------:R-:W-:Y:S02]  /*57c0*/  ISETP.GT.AND P0, PT, R3, 0x19, !P0 ;  /* 0x000000190300780c */ /* 0x000fe40004704270 */
[----:B------:R-:W-:Y:S02]  /*57d0*/  FMNMX.FTZ R71, R58, R71, !PT ;  /* 0x000000473a477209 */ /* 0x000fe40007810000 */
[----:B------:R-:W-:Y:S02]  /*57e0*/  ISETP.LT.OR P0, PT, R5, 0x1a, P0 ;  /* 0x0000001a0500780c */ /* 0x000fe40000701670 */
[----:B------:R-:W-:-:S02]  /*57f0*/  FMNMX.FTZ R72, R172, R72, !PT ;  /* 0x00000048ac487209 */ /* 0x000fc40007810000 */
[----:B------:R-:W-:Y:S02]  /*5800*/  FSEL R115, R22, -INF , !P0 ;  /* 0xff80000016737808 */ /* 0x000fe40004000000 */
[----:B------:R-:W-:Y:S02]  /*5810*/  ISETP.NE.AND P0, PT, R48, RZ, PT ;  /* 0x000000ff3000720c */ /* 0x000fe40003f05270 */
[----:B------:R-:W-:Y:S02]  /*5820*/  FMNMX.FTZ R71, R60, R71, !PT ;  /* 0x000000473c477209 */ /* 0x000fe40007810000 */
[----:B------:R-:W-:Y:S02]  /*5830*/  ISETP.GT.AND P0, PT, R3, 0x20, !P0 ;  /* 0x000000200300780c */ /* 0x000fe40004704270 */
[----:B------:R-:W-:Y:S02]  /*5840*/  FMNMX.FTZ R72, R191, R72, !PT ;  /* 0x00000048bf487209 */ /* 0x000fe40007810000 */
[----:B------:R-:W-:-:S02]  /*5850*/  FMNMX.FTZ R71, R65, R71, !PT ;  /* 0x0000004741477209 */ /* 0x000fc40007810000 */
[----:B------:R-:W-:Y:S02]  /*5860*/  ISETP.LT.OR P0, PT, R5, 0x21, P0 ;  /* 0x000000210500780c */ /* 0x000fe40000701670 */
[----:B------:R-:W-:Y:S02]  /*5870*/  FMNMX.FTZ R72, R192, R72, !PT ;  /* 0x00000048c0487209 */ /* 0x000fe40007810000 */
[----:B------:R-:W-:Y:S02]  /*5880*/  FMNMX.FTZ R71, R66, R71, !PT ;  /* 0x0000004742477209 */ /* 0x000fe40007810000 */
[----:B------:R-:W-:Y:S02]  /*5890*/  FSEL R140, R17, -INF , !P0 ;  /* 0xff800000118c7808 */ /* 0x000fe40004000000 */
[----:B------:R-:W-:Y:S02]  /*58a0*/  ISETP.NE.AND P0, PT, R47, RZ, PT ;  /* 0x000000ff2f00720c */ /* 0x000fe40003f05270 */
[----:B------:R-:W-:-:S02]  /*58b0*/  FMNMX.FTZ R72, R193, R72, !PT ;  /* 0x00000048c1487209 */ /* 0x000fc40007810000 */
[----:B------:R-:W-:Y:S02]  /*58c0*/  FMNMX.FTZ R71, R67, R71, !PT ;  /* 0x0000004743477209 */ /* 0x000fe40007810000 */
[----:B------:R-:W-:Y:S02]  /*58d0*/  ISETP.GT.AND P0, PT, R3, 0x21, !P0 ;  /* 0x000000210300780c */ /* 0x000fe40004704270 */
[----:B------:R-:W-:Y:S02]  /*58e0*/  FMNMX.FTZ R72, R194, R72, !PT ;  /* 0x00000048c2487209 */ /* 0x000fe40007810000 */
[----:B------:R-:W-:Y:S02]  /*58f0*/  FMNMX.FTZ R71, R70, R71, !PT ;  /* 0x0000004746477209 */ /* 0x000fe40007810000 */
[----:B------:R-:W-:Y:S02]  /*5900*/  ISETP.LT.OR P0, PT, R5, 0x22, P0 ;  /* 0x000000220500780c */ /* 0x000fe40000701670 */
[----:B------:R-:W-:-:S02]  /*5910*/  FMNMX.FTZ R72, R195, R72, !PT ;  /* 0x00000048c3487209 */ /* 0x000fc40007810000 */
[----:B------:R-:W-:Y:S02]  /*5920*/  FMNMX.FTZ R71, R92, R71, !PT ;  /* 0x000000475c477209 */ /* 0x000fe40007810000 */
[----:B------:R-:W-:Y:S02]  /*5930*/  FSEL R141, R16, -INF , !P0 ;  /* 0xff800000108d7808 */ /* 0x000fe40004000000 */
[----:B------:R-:W-:Y:S02]  /*5940*/  FMNMX.FTZ R72, R200, R72, !PT ;  /* 0x00000048c8487209 */ /* 0x000fe40007810000 */
[----:B------:R-:W-:Y:S02]  /*5950*/  ISETP.NE.AND P0, PT, R46, RZ, PT ;  /* 0x000000ff2e00720c */ /* 0x000fe40003f05270 */
[----:B------:R-:W-:Y:S02]  /*5960*/  FMNMX.FTZ R71, R93, R71, !PT ;  /* 0x000000475d477209 */ /* 0x000fe40007810000 */
[----:B------:R-:W-:-:S02]  /*5970*/  FMNMX.FTZ R72, R202, R72, !PT ;  /* 0x00000048ca487209 */ /* 0x000fc40007810000 */
[----:B------:R-:W-:Y:S02]  /*5980*/  ISETP.GT.AND P0, PT, R3, 0x28, !P0 ;  /* 0x000000280300780c */ /* 0x000fe40004704270 */
[----:B------:R-:W-:Y:S01]  /*5990*/  FMNMX.FTZ R71, R94, R71, !PT ;  /* 0x000000475e477209 */ /* 0x000fe20007810000 */
[----:B------:R-:W1:Y:S01]  /*59a0*/  SHFL.BFLY PT, R6, R72, 0x2, 0x1f ;  /* 0x0c401f0048067f89 */ /* 0x000e6200000e0000 */
        /* <DEDUP_REMOVED lines=10> */
[----:B------:R-:W-:Y:S02]  /*5a50*/  FMNMX.FTZ R71, R159, R71, !PT ;  /* 0x000000479f477209 */ /* 0x000fe40007810000 */
[----:B------:R-:W-:Y:S02]  /*5a60*/  ISETP.NE.AND P0, PT, R44, RZ, PT ;  /* 0x000000ff2c00720c */ /* 0x000fe40003f05270 */
[----:B------:R-:W-:Y:S02]  /*5a70*/  FMNMX.FTZ R71, R176, R71, !PT ;  /* 0x00000047b0477209 */ /* 0x000fe40007810000 */
[----:B------:R-:W-:Y:S02]  /*5a80*/  ISETP.GT.AND P0, PT, R3, 0x30, !P0 ;  /* 0x000000300300780c */ /* 0x000fe40004704270 */
[----:B-1----:R-:W-:Y:S02]  /*5a90*/  FMNMX.FTZ R72, R72, R6, !PT ;  /* 0x0000000648487209 */ /* 0x002fe40007810000 */
[----:B------:R-:W-:-:S02]  /*5aa0*/  FMNMX.FTZ R71, R181, R71, !PT ;  /* 0x00000047b5477209 */ /* 0x000fc40007810000 */
[----:B------:R-:W-:Y:S01]  /*5ab0*/  ISETP.LT.OR P0, PT, R5, 0x31, P0 ;  /* 0x000000310500780c */ /* 0x000fe20000701670 */
[----:B------:R-:W1:Y:S01]  /*5ac0*/  SHFL.BFLY PT, R6, R72, 0x1, 0x1f ;  /* 0x0c201f0048067f89 */ /* 0x000e6200000e0000 */
[----:B------:R-:W-:Y:S02]  /*5ad0*/  FMNMX.FTZ R71, R180, R71, !PT ;  /* 0x00000047b4477209 */ /* 0x000fe40007810000 */
[----:B------:R-:W-:Y:S02]  /*5ae0*/  FSEL R164, R14, -INF , !P0 ;  /* 0xff8000000ea47808 */ /* 0x000fe40004000000 */
[----:B------:R-:W-:Y:S02]  /*5af0*/  ISETP.NE.AND P0, PT, R43, RZ, PT ;  /* 0x000000ff2b00720c */ /* 0x000fe40003f05270 */
[----:B------:R-:W-:Y:S02]  /*5b00*/  FMNMX.FTZ R71, R182, R71, !PT ;  /* 0x00000047b6477209 */ /* 0x000fe40007810000 */
[----:B------:R-:W-:-:S02]  /*5b10*/  ISETP.GT.AND P0, PT, R3, 0x31, !P0 ;  /* 0x000000310300780c */ /* 0x000fc40004704270 */
[----:B------:R-:W-:Y:S02]  /*5b20*/  FMNMX.FTZ R71, R183, R71, !PT ;  /* 0x00000047b7477209 */ /* 0x000fe40007810000 */
[----:B------:R-:W-:Y:S02]  /*5b30*/  ISETP.LT.OR P0, PT, R5, 0x32, P0 ;  /* 0x000000320500780c */ /* 0x000fe40000701670 */
[----:B------:R-:W-:Y:S02]  /*5b40*/  ISETP.NE.AND P6, PT, R42, RZ, PT ;  /* 0x000000ff2a00720c */ /* 0x000fe40003fc5270 */
[----:B------:R-:W-:Y:S02]  /*5b50*/  FMNMX.FTZ R71, R188, R71, !PT ;  /* 0x00000047bc477209 */ /* 0x000fe40007810000 */
[----:B------:R-:W-:Y:S02]  /*5b60*/  FSEL R165, R12, -INF , !P0 ;  /* 0xff8000000ca57808 */ /* 0x000fe40004000000 */
[----:B------:R-:W-:-:S02]  /*5b70*/  ISETP.GT.AND P0, PT, R3, 0x38, !P6 ;  /* 0x000000380300780c */ /* 0x000fc40007704270 */
[----:B------:R-:W-:Y:S02]  /*5b80*/  FMNMX.FTZ R71, R189, R71, !PT ;  /* 0x00000047bd477209 */ /* 0x000fe40007810000 */
[----:B------:R-:W-:Y:S02]  /*5b90*/  ISETP.LT.OR P0, PT, R5, 0x39, P0 ;  /* 0x000000390500780c */ /* 0x000fe40000701670 */
[----:B------:R-:W-:Y:S02]  /*5ba0*/  FMNMX.FTZ R71, R190, R71, !PT ;  /* 0x00000047be477209 */ /* 0x000fe40007810000 */
[----:B------:R-:W-:Y:S02]  /*5bb0*/  FSEL R168, R20, -INF , !P0 ;  /* 0xff80000014a87808 */ /* 0x000fe40004000000 */
[----:B------:R-:W-:Y:S02]  /*5bc0*/  ISETP.GT.AND P0, PT, R3, 0x39, !P5 ;  /* 0x000000390300780c */ /* 0x000fe40006f04270 */
[----:B-1----:R-:W-:-:S02]  /*5bd0*/  FMNMX.FTZ R72, R72, R6, !PT ;  /* 0x0000000648487209 */ /* 0x002fc40007810000 */
[----:B------:R-:W1:Y:S01]  /*5be0*/  SHFL.BFLY PT, R6, R71, 0x2, 0x1f ;  /* 0x0c401f0047067f89 */ /* 0x000e6200000e0000 */
[----:B------:R-:W-:Y:S02]  /*5bf0*/  ISETP.LT.OR P0, PT, R5, 0x3a, P0 ;  /* 0x0000003a0500780c */ /* 0x000fe40000701670 */
[----:B------:R-:W-:Y:S01]  /*5c00*/  FMUL.FTZ R7, R72, c[0x0][0x2d0] ;  /* 0x0000b40048077a20 */ /* 0x000fe20000410000 */
[----:B------:R-:W-:Y:S02]  /*5c10*/  ISETP.NE.AND P5, PT, R38, RZ, PT ;  /* 0x000000ff2600720c */ /* 0x000fe40003fa5270 */
[----:B------:R-:W-:Y:S02]  /*5c20*/  FSEL R169, R19, -INF , !P0 ;  /* 0xff80000013a97808 */ /* 0x000fe40004000000 */
[----:B------:R-:W-:Y:S02]  /*5c30*/  ISETP.GT.AND P0, PT, R3, 0x40, !P3 ;  /* 0x000000400300780c */ /* 0x000fe40005f04270 */
[----:B------:R-:W-:-:S02]  /*5c40*/  ISETP.NE.AND P6, PT, R37, RZ, PT ;  /* 0x000000ff2500720c */ /* 0x000fc40003fc5270 */
[----:B------:R-:W-:Y:S02]  /*5c50*/  ISETP.LT.OR P0, PT, R5, 0x41, P0 ;  /* 0x000000410500780c */ /* 0x000fe40000701670 */
[----:B------:R-:W-:Y:S02]  /*5c60*/  ISETP.NE.AND P3, PT, R41, RZ, PT ;  /* 0x000000ff2900720c */ /* 0x000fe40003f65270 */
[----:B------:R-:W-:Y:S02]  /*5c70*/  FSEL R178, R11, -INF , !P0 ;  /* 0xff8000000bb27808 */ /* 0x000fe40004000000 */
[----:B------:R-:W-:Y:S02]  /*5c80*/  ISETP.GT.AND P0, PT, R3, 0x41, !P2 ;  /* 0x000000410300780c */ /* 0x000fe40005704270 */
[----:B------:R-:W-:Y:S02]  /*5c90*/  ISETP.NE.AND P2, PT, R40, RZ, PT ;  /* 0x000000ff2800720c */ /* 0x000fe40003f45270 */
[----:B------:R-:W-:-:S02]  /*5ca0*/  ISETP.LT.OR P0, PT, R5, 0x42, P0 ;  /* 0x000000420500780c */ /* 0x000fc40000701670 */
[----:B-1----:R-:W-:Y:S02]  /*5cb0*/  FMNMX.FTZ R71, R71, R6, !PT ;  /* 0x0000000647477209 */ /* 0x002fe40007810000 */
[----:B------:R-:W-:Y:S02]  /*5cc0*/  FSEL R177, R10, -INF , !P0 ;  /* 0xff8000000ab17808 */ /* 0x000fe40004000000 */
[----:B------:R-:W-:Y:S01]  /*5cd0*/  ISETP.GT.AND P0, PT, R3, RZ, !P1 ;  /* 0x000000ff0300720c */ /* 0x000fe20004f04270 */
[----:B------:R-:W1:Y:S01]  /*5ce0*/  SHFL.BFLY PT, R6, R71, 0x1, 0x1f ;  /* 0x0c201f0047067f89 */ /* 0x000e6200000e0000 */
[----:B------:R-:W-:Y:S02]  /*5cf0*/  ISETP.NE.AND P1, PT, R39, RZ, PT ;  /* 0x000000ff2700720c */ /* 0x000fe40003f25270 */
[----:B------:R-:W-:Y:S02]  /*5d00*/  ISETP.LT.OR P0, PT, R5, 0x1, P0 ;  /* 0x000000010500780c */ /* 0x000fe40000701670 */
[----:B------:R-:W-:-:S02]  /*5d10*/  ISETP.GT.AND P3, PT, R3, 0x48, !P3 ;  /* 0x000000480300780c */ /* 0x000fc40005f64270 */
[----:B------:R-:W-:Y:S02]  /*5d20*/  FSEL R68, R21, -INF , !P0 ;  /* 0xff80000015447808 */ /* 0x000fe40004000000 */
[----:B------:R-:W-:Y:S02]  /*5d30*/  FSETP.NEU.FTZ.AND P0, PT, R72, -INF , PT ;  /* 0xff8000004800780b */ /* 0x000fe40003f1d000 */
[----:B------:R-:W-:Y:S02]  /*5d40*/  ISETP.GT.AND P2, PT, R3, 0x49, !P2 ;  /* 0x000000490300780c */ /* 0x000fe40005744270 */
[----:B------:R-:W-:Y:S02]  /*5d50*/  FSEL R7, R7, RZ, P0 ;  /* 0x000000ff07077208 */ /* 0x000fe40000000000 */
[C---:B------:R-:W-:Y:S02]  /*5d60*/  ISETP.GT.AND P1, PT, R3.reuse, 0x50, !P1 ;  /* 0x000000500300780c */ /* 0x040fe40004f24270 */
[----:B------:R-:W-:Y:S01]  /*5d70*/  ISETP.GT.AND P4, PT, R3, 0x58, !P4 ;  /* 0x000000580300780c */ /* 0x000fe20006784270 */
[--C-:B------:R-:W-:Y:S01]  /*5d80*/  FFMA.FTZ R8, R61, c[0x0][0x2d0], -R7.reuse ;  /* 0x0000b4003d087a23 */ /* 0x100fe20000010807 */
[----:B------:R-:W-:Y:S01]  /*5d90*/  IADD3 R225, R225, -0x2, RZ ;  /* 0xfffffffee1e17810 */ /* 0x000fe20007ffe0ff */
[----:B------:R-:W-:-:S02]  /*5da0*/  FFMA.FTZ R9, R73, c[0x0][0x2d0], -R7 ;  /* 0x0000b40049097a23 */ /* 0x000fc40000010807 */
[----:B------:R2:W-:Y:S01]  /*5db0*/  MUFU.EX2 R120, R8 ;  /* 0x0000000800787308 */ /* 0x0005e20000000800 */
[----:B-1----:R-:W-:-:S04]  /*5dc0*/  FMNMX.FTZ R71, R71, R6, !PT ;  /* 0x0000000647477209 */ /* 0x002fc80007810000 */
[C---:B------:R-:W-:Y:S01]  /*5dd0*/  FSETP.NEU.FTZ.AND P0, PT, R71.reuse, -INF , PT ;  /* 0xff8000004700780b */ /* 0x040fe20003f1d000 */
[----:B------:R-:W-:Y:S02]  /*5de0*/  FMUL.FTZ R6, R71, c[0x0][0x2d0] ;  /* 0x0000b40047067a20 */ /* 0x000fe40000410000 */
[----:B------:R1:W-:Y:S03]  /*5df0*/  MUFU.EX2 R119, R9 ;  /* 0x0000000900777308 */ /* 0x0003e60000000800 */
[----:B------:R-:W-:Y:S02]  /*5e00*/  FSEL R6, R6, RZ, P0 ;  /* 0x000000ff06067208 */ /* 0x000fe40000000000 */
[C---:B------:R-:W-:Y:S01]  /*5e10*/  ISETP.GT.AND P0, PT, R3.reuse, 0x51, !P5 ;  /* 0x000000510300780c */ /* 0x040fe20006f04270 */
[--C-:B--2---:R-:W-:Y:S01]  /*5e20*/  FFMA.FTZ R8, R64, c[0x0][0x2d0], -R7.reuse ;  /* 0x0000b40040087a23 */ /* 0x104fe20000010807 */
[----:B------:R-:W-:Y:S01]  /*5e30*/  ISETP.GT.AND P5, PT, R3, 0x59, !P6 ;  /* 0x000000590300780c */ /* 0x000fe200077a4270 */
[----:B------:R-:W-:Y:S01]  /*5e40*/  FFMA.FTZ R4, R60, c[0x0][0x2d0], -R6 ;  /* 0x0000b4003c047a23 */ /* 0x000fe20000010806 */
[C---:B------:R-:W-:Y:S01]  /*5e50*/  ISETP.LT.OR P6, PT, R5.reuse, 0x49, P3 ;  /* 0x000000490500780c */ /* 0x040fe20001fc1670 */
[----:B------:R2:W-:Y:S01]  /*5e60*/  MUFU.EX2 R246, R8 ;  /* 0x0000000800f67308 */ /* 0x0005e20000000800 */
[----:B------:R-:W-:Y:S01]  /*5e70*/  ISETP.LT.OR P3, PT, R5, 0x51, P1 ;  /* 0x000000510500780c */ /* 0x000fe20000f61670 */
[----:B------:R-:W3:Y:S01]  /*5e80*/  LDSM.16.MT88.4 R60, [R210+0x100] ;  /* 0x00010000d23c783b */ /* 0x000ee20000004200 */
[----:B------:R-:W-:Y:S01]  /*5e90*/  FSEL R158, R27, -INF , !P6 ;  /* 0xff8000001b9e7808 */ /* 0x000fe20007000000 */
[----:B-1----:R-:W-:Y:S01]  /*5ea0*/  FFMA.FTZ R9, R76, c[0x0][0x2d0], -R7 ;  /* 0x0000b4004c097a23 */ /* 0x002fe20000010807 */
[----:B------:R-:W-:-:S02]  /*5eb0*/  FSEL R160, R80, -INF , !P3 ;  /* 0xff80000050a07808 */ /* 0x000fc40005800000 */
[----:B------:R-:W-:Y:S01]  /*5ec0*/  ISETP.LT.OR P1, PT, R5, 0x59, P4 ;  /* 0x000000590500780c */ /* 0x000fe20002721670 */
[----:B------:R-:W-:Y:S01]  /*5ed0*/  MUFU.EX2 R235, R4 ;  /* 0x0000000400eb7308 */ /* 0x000fe20000000800 */
[----:B------:R-:W-:Y:S02]  /*5ee0*/  ISETP.NE.AND P6, PT, R25, RZ, PT ;  /* 0x000000ff1900720c */ /* 0x000fe40003fc5270 */
[----:B------:R-:W-:Y:S02]  /*5ef0*/  FSEL R162, R87, -INF , !P1 ;  /* 0xff80000057a27808 */ /* 0x000fe40004800000 */
[----:B--2---:R-:W-:-:S03]  /*5f00*/  FMNMX.FTZ R8, R104, R105, !PT ;  /* 0x0000006968087209 */ /* 0x004fc60007810000 */
[----:B------:R1:W2:Y:S01]  /*5f10*/  MUFU.EX2 R247, R9 ;  /* 0x0000000900f77308 */ /* 0x0002a20000000800 */
[----:B------:R-:W-:-:S04]  /*5f20*/  FMNMX.FTZ R8, R106, R8, !PT ;  /* 0x000000086a087209 */ /* 0x000fc80007810000 */
[----:B------:R-:W-:-:S04]  /*5f30*/  FMNMX.FTZ R8, R116, R8, !PT ;  /* 0x0000000874087209 */ /* 0x000fc80007810000 */
[----:B------:R-:W-:Y:S02]  /*5f40*/  FMNMX.FTZ R3, R124, R8, !PT ;  /* 0x000000087c037209 */ /* 0x000fe40007810000 */
[----:B------:R-:W-:Y:S02]  /*5f50*/  FMNMX.FTZ R8, R68, R69, !PT ;  /* 0x0000004544087209 */ /* 0x000fe40007810000 */
[----:B------:R-:W-:Y:S01]  /*5f60*/  FMNMX.FTZ R0, R125, R3, !PT ;  /* 0x000000037d007209 */ /* 0x000fe20007810000 */
[----:B------:R-:W-:Y:S01]  /*5f70*/  FFMA.FTZ R3, R56, c[0x0][0x2d0], -R6 ;  /* 0x0000b40038037a23 */ /* 0x000fe20000010806 */
[----:B------:R-:W-:Y:S02]  /*5f80*/  FMNMX.FTZ R8, R74, R8, !PT ;  /* 0x000000084a087209 */ /* 0x000fe40007810000 */
[----:B------:R-:W-:Y:S01]  /*5f90*/  FMNMX.FTZ R0, R128, R0, !PT ;  /* 0x0000000080007209 */ /* 0x000fe20007810000 */
[----:B------:R4:W-:Y:S01]  /*5fa0*/  MUFU.EX2 R230, R3 ;  /* 0x0000000300e67308 */ /* 0x0009e20000000800 */
[----:B------:R-:W-:-:S02]  /*5fb0*/  FMNMX.FTZ R8, R75, R8, !PT ;  /* 0x000000084b087209 */ /* 0x000fc40007810000 */
[----:B------:R-:W-:Y:S02]  /*5fc0*/  FMNMX.FTZ R0, R129, R0, !PT ;  /* 0x0000000081007209 */ /* 0x000fe40007810000 */
[----:B-1----:R-:W-:Y:S02]  /*5fd0*/  P2R R9, PR, RZ, 0x20 ;  /* 0x00000020ff097803 */ /* 0x002fe40000000000 */
[----:B------:R-:W-:Y:S02]  /*5fe0*/  FMNMX.FTZ R0, R145, R0, !PT ;  /* 0x0000000091007209 */ /* 0x000fe40007810000 */
[----:B------:R-:W-:Y:S02]  /*5ff0*/  ISETP.LT.OR P5, PT, R5, 0x4a, P2 ;  /* 0x0000004a0500780c */ /* 0x000fe400017a1670 */
[----:B------:R-:W-:Y:S02]  /*6000*/  FMNMX.FTZ R0, R144, R0, !PT ;  /* 0x0000000090007209 */ /* 0x000fe40007810000 */
[----:B------:R-:W-:-:S02]  /*6010*/  FSEL R157, R82, -INF , !P5 ;  /* 0xff800000529d7808 */ /* 0x000fc40006800000 */
[----:B------:R-:W-:Y:S01]  /*6020*/  FMNMX.FTZ R0, R146, R0, !PT ;  /* 0x0000000092007209 */ /* 0x000fe20007810000 */
[----:B----4-:R-:W-:Y:S01]  /*6030*/  FFMA.FTZ R3, R57, c[0x0][0x2d0], -R6 ;  /* 0x0000b40039037a23 */ /* 0x010fe20000010806 */
[----:B------:R-:W-:Y:S02]  /*6040*/  ISETP.LT.OR P2, PT, R5, 0x52, P0 ;  /* 0x000000520500780c */ /* 0x000fe40000741670 */
[----:B------:R-:W-:Y:S01]  /*6050*/  FMNMX.FTZ R0, R147, R0, !PT ;  /* 0x0000000093007209 */ /* 0x000fe20007810000 */
[----:B------:R1:W4:Y:S01]  /*6060*/  MUFU.EX2 R233, R3 ;  /* 0x0000000300e97308 */ /* 0x0003220000000800 */
[----:B------:R-:W-:Y:S02]  /*6070*/  ISETP.NE.AND P0, PT, R9, RZ, PT ;  /* 0x000000ff0900720c */ /* 0x000fe40003f05270 */
[----:B------:R-:W-:Y:S02]  /*6080*/  FMNMX.FTZ R0, R173, R0, !PT ;  /* 0x00000000ad007209 */ /* 0x000fe40007810000 */
[----:B------:R-:W-:-:S02]  /*6090*/  FSEL R161, R83, -INF , !P2 ;  /* 0xff80000053a17808 */ /* 0x000fc40005000000 */
[----:B------:R-:W-:Y:S02]  /*60a0*/  FMNMX.FTZ R0, R174, R0, !PT ;  /* 0x00000000ae007209 */ /* 0x000fe40007810000 */
[----:B------:R-:W-:Y:S02]  /*60b0*/  ISETP.LT.OR P0, PT, R5, 0x5a, P0 ;  /* 0x0000005a0500780c */ /* 0x000fe40000701670 */
[----:B------:R-:W-:Y:S02]  /*60c0*/  FMNMX.FTZ R0, R175, R0, !PT ;  /* 0x00000000af007209 */ /* 0x000fe40007810000 */
[----:B------:R-:W-:Y:S02]  /*60d0*/  FSEL R163, R86, -INF , !P0 ;  /* 0xff80000056a37808 */ /* 0x000fe40004000000 */
[----:B--2---:R-:W-:Y:S02]  /*60e0*/  F2FP.BF16.PACK_AB R10, R247, R119 ;  /* 0x00000077f70a723e */ /* 0x004fe400000010ff */
[----:B-1----:R-:W-:Y:S01]  /*60f0*/  FMNMX.FTZ R3, R112, R8, !PT ;  /* 0x0000000870037209 */ /* 0x002fe20007810000 */
[----:B------:R-:W-:Y:S01]  /*6100*/  FFMA.FTZ R8, R58, c[0x0][0x2d0], -R6 ;  /* 0x0000b4003a087a23 */ /* 0x000fe20000010806 */
[----:B----4-:R-:W-:Y:S01]  /*6110*/  F2FP.BF16.PACK_AB R9, R233, R230 ;  /* 0x000000e6e909723e */ /* 0x010fe200000010ff */
[----:B------:R-:W1:Y:S01]  /*6120*/  LDSM.16.MT88.4 R56, [R212+0x100] ;  /* 0x00010000d438783b */ /* 0x000e620000004200 */
[----:B------:R-:W-:Y:S01]  /*6130*/  FMNMX.FTZ R3, R113, R3, !PT ;  /* 0x0000000371037209 */ /* 0x000fe20007810000 */
[----:B------:R2:W4:Y:S03]  /*6140*/  MUFU.EX2 R117, R8 ;  /* 0x0000000800757308 */ /* 0x0005260000000800 */
[----:B------:R-:W-:-:S04]  /*6150*/  FMNMX.FTZ R3, R114, R3, !PT ;  /* 0x0000000372037209 */ /* 0x000fc80007810000 */
[----:B------:R-:W-:Y:S01]  /*6160*/  FMNMX.FTZ R2, R115, R3, !PT ;  /* 0x0000000373027209 */ /* 0x000fe20007810000 */
[----:B------:R-:W-:Y:S02]  /*6170*/  FFMA.FTZ R3, R77, c[0x0][0x2d0], -R7 ;  /* 0x0000b4004d037a23 */ /* 0x000fe40000010807 */
[----:B------:R-:W5:Y:S01]  /*6180*/  LDSM.16.MT88.4 R76, [R211+0x100] ;  /* 0x00010000d34c783b */ /* 0x000f620000004200 */
[----:B------:R-:W-:Y:S01]  /*6190*/  FMNMX.FTZ R2, R140, R2, !PT ;  /* 0x000000028c027209 */ /* 0x000fe20007810000 */
[----:B------:R3:W-:Y:S03]  /*61a0*/  MUFU.EX2 R207, R3 ;  /* 0x0000000300cf7308 */ /* 0x0007e60000000800 */
[----:B------:R-:W-:Y:S02]  /*61b0*/  FMNMX.FTZ R2, R141, R2, !PT ;  /* 0x000000028d027209 */ /* 0x000fe40007810000 */
[----:B--2---:R-:W-:-:S02]  /*61c0*/  F2FP.BF16.PACK_AB R8, R246, R120 ;  /* 0x00000078f608723e */ /* 0x004fc400000010ff */
[----:B----4-:R-:W-:-:S07]  /*61d0*/  F2FP.BF16.PACK_AB R11, R235, R117 ;  /* 0x00000075eb0b723e */ /* 0x010fce00000010ff */
[C---:B------:R-:W-:Y:S01]  /*61e0*/  HMMA.16816.F32.BF16 R32, R8.reuse, R52, RZ ;  /* 0x000000340820723c */ /* 0x040fe200000418ff */
[----:B---3--:R-:W-:Y:S02]  /*61f0*/  FMNMX.FTZ R3, R142, R2, !PT ;  /* 0x000000028e037209 */ /* 0x008fe40007810000 */
[----:B------:R-:W-:Y:S01]  /*6200*/  FMNMX.FTZ R2, R179, R0, !PT ;  /* 0x00000000b3027209 */ /* 0x000fe20007810000 */
[----:B------:R-:W-:Y:S01]  /*6210*/  FFMA.FTZ R0, R81, c[0x0][0x2d0], -R7 ;  /* 0x0000b40051007a23 */ /* 0x000fe20000010807 */
[----:B------:R-:W-:Y:S01]  /*6220*/  FMNMX.FTZ R4, R143, R3, !PT ;  /* 0x000000038f047209 */ /* 0x000fe20007810000 */
[----:B------:R-:W-:Y:S01]  /*6230*/  LDSM.16.MT88.4 R80, [R210+0x900] ;  /* 0x00090000d250783b */ /* 0x000fe20000004200 */
[----:B------:R-:W-:Y:S01]  /*6240*/  FMNMX.FTZ R2, R184, R2, !PT ;  /* 0x00000002b8027209 */ /* 0x000fe20007810000 */
[----:B------:R2:W3:Y:S01]  /*6250*/  MUFU.EX2 R187, R0 ;  /* 0x0000000000bb7308 */ /* 0x0004e20000000800 */
[----:B------:R-:W-:Y:S02]  /*6260*/  HMMA.16816.F32.BF16 R24, R8, R60, RZ ;  /* 0x0000003c0818723c */ /* 0x000fe400000418ff */
[----:B------:R-:W-:-:S02]  /*6270*/  FMNMX.FTZ R3, R185, R2, !PT ;  /* 0x00000002b9037209 */ /* 0x000fc40007810000 */
[----:B------:R-:W-:-:S04]  /*6280*/  FMNMX.FTZ R2, R164, R4, !PT ;  /* 0x00000004a4027209 */ /* 0x000fc80007810000 */
[----:B------:R-:W-:Y:S01]  /*6290*/  FMNMX.FTZ R2, R165, R2, !PT ;  /* 0x00000002a5027209 */ /* 0x000fe20007810000 */
[----:B-1----:R-:W-:Y:S01]  /*62a0*/  HMMA.16816.F32.BF16 R28, R8, R56, RZ ;  /* 0x00000038081c723c */ /* 0x002fe200000418ff */
[----:B--2---:R-:W-:Y:S01]  /*62b0*/  FFMA.FTZ R0, R84, c[0x0][0x2d0], -R7 ;  /* 0x0000b40054007a23 */ /* 0x004fe20000010807 */
[----:B---3--:R-:W-:-:S06]  /*62c0*/  F2FP.BF16.PACK_AB R12, R187, R207 ;  /* 0x000000cfbb0c723e */ /* 0x008fcc00000010ff */
[C---:B-----5:R-:W-:Y:S01]  /*62d0*/  HMMA.16816.F32.BF16 R16, R8.reuse, R76, RZ ;  /* 0x0000004c0810723c */ /* 0x060fe200000418ff */
[----:B------:R1:W-:Y:S07]  /*62e0*/  MUFU.EX2 R234, R0 ;  /* 0x0000000000ea7308 */ /* 0x0003ee0000000800 */
[C---:B------:R-:W-:Y:S08]  /*62f0*/  HMMA.16816.F32.BF16 R20, R8.reuse, R54, RZ ;  /* 0x000000360814723c */ /* 0x040ff000000418ff */
[----:B------:R-:W-:Y:S01]  /*6300*/  HMMA.16816.F32.BF16 R36, R8, R58, RZ ;  /* 0x0000003a0824723c */ /* 0x000fe200000418ff */
[----:B-1----:R-:W-:Y:S01]  /*6310*/  FMNMX.FTZ R0, R196, R3, !PT ;  /* 0x00000003c4007209 */ /* 0x002fe20007810000 */
[----:B------:R-:W-:-:S02]  /*6320*/  FFMA.FTZ R3, R85, c[0x0][0x2d0], -R7 ;  /* 0x0000b40055037a23 */ /* 0x000fc40000010807 */
[----:B------:R-:W-:Y:S01]  /*6330*/  LDSM.16.MT88.4 R84, [R211+0x900] ;  /* 0x00090000d354783b */ /* 0x000fe20000004200 */
[----:B------:R-:W-:Y:S01]  /*6340*/  FMNMX.FTZ R0, R197, R0, !PT ;  /* 0x00000000c5007209 */ /* 0x000fe20007810000 */
[----:B------:R1:W2:Y:S02]  /*6350*/  MUFU.EX2 R118, R3 ;  /* 0x0000000300767308 */ /* 0x0002a40000000800 */
[----:B------:R-:W-:Y:S01]  /*6360*/  HMMA.16816.F32.BF16 R40, R8, R62, RZ ;  /* 0x0000003e0828723c */ /* 0x000fe200000418ff */
[----:B------:R-:W-:-:S04]  /*6370*/  FMNMX.FTZ R0, R198, R0, !PT ;  /* 0x00000000c6007209 */ /* 0x000fc80007810000 */
[----:B------:R-:W-:-:S03]  /*6380*/  FMNMX.FTZ R0, R199, R0, !PT ;  /* 0x00000000c7007209 */ /* 0x000fc60007810000 */
[----:B------:R-:W-:Y:S01]  /*6390*/  HMMA.16816.F32.BF16 R8, R8, R78, RZ ;  /* 0x0000004e0808723c */ /* 0x000fe200000418ff */
[----:B------:R-:W-:-:S04]  /*63a0*/  FMNMX.FTZ R0, R203, R0, !PT ;  /* 0x00000000cb007209 */ /* 0x000fc80007810000 */
[----:B------:R-:W-:Y:S02]  /*63b0*/  FMNMX.FTZ R0, R201, R0, !PT ;  /* 0x00000000c9007209 */ /* 0x000fe40007810000 */
[----:B-1----:R-:W-:Y:S01]  /*63c0*/  FMNMX.FTZ R3, R168, R2, !PT ;  /* 0x00000002a8037209 */ /* 0x002fe20007810000 */
[----:B------:R-:W-:Y:S01]  /*63d0*/  FFMA.FTZ R2, R65, c[0x0][0x2d0], -R6 ;  /* 0x0000b40041027a23 */ /* 0x000fe20000010806 */
[----:B--2---:R-:W-:Y:S01]  /*63e0*/  F2FP.BF16.PACK_AB R14, R118, R234 ;  /* 0x000000ea760e723e */ /* 0x004fe200000010ff */
[----:B------:R-:W1:Y:S01]  /*63f0*/  SHFL.BFLY PT, R4, R0, 0x2, 0x1f ;  /* 0x0c401f0000047f89 */ /* 0x000e6200000e0000 */
[----:B------:R-:W-:Y:S01]  /*6400*/  FMNMX.FTZ R3, R169, R3, !PT ;  /* 0x00000003a9037209 */ /* 0x000fe20007810000 */
[----:B------:R2:W-:Y:S03]  /*6410*/  MUFU.EX2 R243, R2 ;  /* 0x0000000200f37308 */ /* 0x0005e60000000800 */
[----:B------:R-:W-:-:S04]  /*6420*/  FMNMX.FTZ R3, R178, R3, !PT ;  /* 0x00000003b2037209 */ /* 0x000fc80007810000 */
[----:B------:R-:W-:-:S04]  /*6430*/  FMNMX.FTZ R3, R177, R3, !PT ;  /* 0x00000003b1037209 */ /* 0x000fc80007810000 */
[----:B------:R-:W-:-:S04]  /*6440*/  FMNMX.FTZ R3, R158, R3, !PT ;  /* 0x000000039e037209 */ /* 0x000fc80007810000 */
[----:B------:R-:W-:Y:S01]  /*6450*/  FMNMX.FTZ R3, R157, R3, !PT ;  /* 0x000000039d037209 */ /* 0x000fe20007810000 */
[----:B--2---:R-:W-:-:S03]  /*6460*/  FFMA.FTZ R2, R66, c[0x0][0x2d0], -R6 ;  /* 0x0000b40042027a23 */ /* 0x004fc60000010806 */
[----:B------:R-:W-:Y:S01]  /*6470*/  FMNMX.FTZ R3, R160, R3, !PT ;  /* 0x00000003a0037209 */ /* 0x000fe20007810000 */
[----:B------:R2:W3:Y:S01]  /*6480*/  MUFU.EX2 R186, R2 ;  /* 0x0000000200ba7308 */ /* 0x0004e20000000800 */
[----:B-1----:R-:W-:Y:S02]  /*6490*/  FMNMX.FTZ R0, R0, R4, !PT ;  /* 0x0000000400007209 */ /* 0x002fe40007810000 */
[----:B------:R-:W-:-:S03]  /*64a0*/  FMNMX.FTZ R3, R161, R3, !PT ;  /* 0x00000003a1037209 */ /* 0x000fc60007810000 */
[----:B------:R-:W1:Y:S01]  /*64b0*/  SHFL.BFLY PT, R4, R0, 0x1, 0x1f ;  /* 0x0c201f0000047f89 */ /* 0x000e6200000e0000 */
[----:B------:R-:W-:-:S04]  /*64c0*/  FMNMX.FTZ R3, R162, R3, !PT ;  /* 0x00000003a2037209 */ /* 0x000fc80007810000 */
[----:B------:R-:W-:Y:S01]  /*64d0*/  FMNMX.FTZ R3, R163, R3, !PT ;  /* 0x00000003a3037209 */ /* 0x000fe20007810000 */
[----:B--2---:R-:W-:-:S04]  /*64e0*/  FFMA.FTZ R2, R67, c[0x0][0x2d0], -R6 ;  /* 0x0000b40043027a23 */ /* 0x004fc80000010806 */
[----:B------:R-:W2:Y:S01]  /*64f0*/  SHFL.BFLY PT, R5, R3, 0x2, 0x1f ;  /* 0x0c401f0003057f89 */ /* 0x000ea200000e0000 */
[----:B---3--:R-:W-:Y:S01]  /*6500*/  F2FP.BF16.PACK_AB R13, R186, R243 ;  /* 0x000000f3ba0d723e */ /* 0x008fe200000010ff */
[----:B------:R3:W-:Y:S02]  /*6510*/  MUFU.EX2 R232, R2 ;  /* 0x0000000200e87308 */ /* 0x0007e40000000800 */
[----:B------:R-:W-:Y:S01]  /*6520*/  LDSM.16.MT88.4 R64, [R212+0x900] ;  /* 0x00090000d440783b */ /* 0x000fe20000004200 */
[--C-:B---3--:R-:W-:Y:S01]  /*6530*/  FFMA.FTZ R2, R70, c[0x0][0x2d0], -R6.reuse ;  /* 0x0000b40046027a23 */ /* 0x108fe20000010806 */
[----:B-1----:R-:W-:Y:S01]  /*6540*/  FMNMX.FTZ R70, R0, R4, !PT ;  /* 0x0000000400467209 */ /* 0x002fe20007810000 */
[----:B------:R-:W-:-:S03]  /*6550*/  FFMA.FTZ R0, R94, c[0x0][0x2d0], -R6 ;  /* 0x0000b4005e007a23 */ /* 0x000fc60000010806 */
[----:B------:R1:W3:Y:S01]  /*6560*/  MUFU.EX2 R240, R2 ;  /* 0x0000000200f07308 */ /* 0x0002e20000000800 */
[----:B--2---:R-:W-:Y:S02]  /*6570*/  FMNMX.FTZ R3, R3, R5, !PT ;  /* 0x0000000503037209 */ /* 0x004fe40007810000 */
[----:B------:R-:W-:-:S03]  /*6580*/  FSETP.NEU.FTZ.AND P0, PT, R70, -INF , PT ;  /* 0xff8000004600780b */ /* 0x000fc60003f1d000 */
[----:B------:R-:W2:Y:S02]  /*6590*/  SHFL.BFLY PT, R5, R3, 0x1, 0x1f ;  /* 0x0c201f0003057f89 */ /* 0x000ea400000e0000 */
[----:B------:R4:W-:Y:S01]  /*65a0*/  MUFU.EX2 R205, R0 ;  /* 0x0000000000cd7308 */ /* 0x0009e20000000800 */
[----:B-1----:R-:W-:Y:S01]  /*65b0*/  FFMA.FTZ R2, R97, c[0x0][0x2d0], -R7 ;  /* 0x0000b40061027a23 */ /* 0x002fe20000010807 */
[----:B---3--:R-:W-:-:S06]  /*65c0*/  F2FP.BF16.PACK_AB R15, R240, R232 ;  /* 0x000000e8f00f723e */ /* 0x008fcc00000010ff */
[----:B------:R1:W-:Y:S01]  /*65d0*/  MUFU.EX2 R239, R2 ;  /* 0x0000000200ef7308 */ /* 0x0003e20000000800 */
[----:B----4-:R-:W-:Y:S01]  /*65e0*/  FFMA.FTZ R0, R96, c[0x0][0x2d0], -R6 ;  /* 0x0000b40060007a23 */ /* 0x010fe20000010806 */
[C---:B------:R-:W-:Y:S01]  /*65f0*/  HMMA.16816.F32.BF16 R48, R12.reuse, R88, R32 ;  /* 0x000000580c30723c */ /* 0x040fe20000041820 */
[----:B------:R-:W-:Y:S05]  /*6600*/  LDSM.16.MT88.4 R96, [R211+0x1100] ;  /* 0x00110000d360783b */ /* 0x000fea0000004200 */
[----:B------:R-:W-:Y:S01]  /*6610*/  MUFU.EX2 R206, R0 ;  /* 0x0000000000ce7308 */ /* 0x000fe20000000800 */
[----:B--2---:R-:W-:Y:S01]  /*6620*/  FMNMX.FTZ R3, R3, R5, !PT ;  /* 0x0000000503037209 */ /* 0x004fe20007810000 */
[----:B------:R-:W-:Y:S01]  /*6630*/  IMAD.MOV.U32 R5, RZ, RZ, R120 ;  /* 0x000000ffff057224 */ /* 0x000fe200078e0078 */
[----:B------:R-:W-:Y:S01]  /*6640*/  HMMA.16816.F32.BF16 R44, R12, R64, R28 ;  /* 0x000000400c2c723c */ /* 0x000fe2000004181c */
[----:B-1----:R-:W-:-:S04]  /*6650*/  FFMA.FTZ R2, R100, c[0x0][0x2d0], -R7 ;  /* 0x0000b40064027a23 */ /* 0x002fc80000010807 */
[----:B------:R1:W2:Y:S03]  /*6660*/  MUFU.EX2 R228, R2 ;  /* 0x0000000200e47308 */ /* 0x0002a60000000800 */
[C---:B------:R-:W-:Y:S08]  /*6670*/  HMMA.16816.F32.BF16 R32, R12.reuse, R80, R24 ;  /* 0x000000500c20723c */ /* 0x040ff00000041818 */
[----:B------:R-:W-:Y:S01]  /*6680*/  HMMA.16816.F32.BF16 R28, R12, R84, R16 ;  /* 0x000000540c1c723c */ /* 0x000fe20000041810 */
[----:B-1----:R-:W-:-:S07]  /*6690*/  FFMA.FTZ R2, R101, c[0x0][0x2d0], -R7 ;  /* 0x0000b40065027a23 */ /* 0x002fce0000010807 */
[C---:B------:R-:W-:Y:S01]  /*66a0*/  HMMA.16816.F32.BF16 R24, R12.reuse, R90, R20 ;  /* 0x0000005a0c18723c */ /* 0x040fe20000041814 */
[----:B------:R-:W1:Y:S01]  /*66b0*/  LDSM.16.MT88.4 R100, [R210+0x1100] ;  /* 0x00110000d264783b */ /* 0x000e620000004200 */
[----:B------:R3:W-:Y:S06]  /*66c0*/  MUFU.EX2 R231, R2 ;  /* 0x0000000200e77308 */ /* 0x0007ec0000000800 */
[C---:B------:R-:W-:Y:S08]  /*66d0*/  HMMA.16816.F32.BF16 R20, R12.reuse, R66, R36 ;  /* 0x000000420c14723c */ /* 0x040ff00000041824 */
[----:B------:R-:W-:Y:S01]  /*66e0*/  HMMA.16816.F32.BF16 R16, R12, R82, R40 ;  /* 0x000000520c10723c */ /* 0x000fe20000041828 */
[----:B---3--:R-:W-:-:S04]  /*66f0*/  FFMA.FTZ R2, R107, c[0x0][0x2d0], -R7 ;  /* 0x0000b4006b027a23 */ /* 0x008fc80000010807 */
[----:B------:R3:W4:Y:S03]  /*6700*/  MUFU.EX2 R204, R2 ;  /* 0x0000000200cc7308 */ /* 0x0007260000000800 */
[----:B------:R-:W-:Y:S07]  /*6710*/  HMMA.16816.F32.BF16 R12, R12, R86, R8 ;  /* 0x000000560c0c723c */ /* 0x000fee0000041808 */
[----:B--2---:R-:W-:-:S02]  /*6720*/  F2FP.BF16.PACK_AB R8, R228, R239 ;  /* 0x000000efe408723e */ /* 0x004fc400000010ff */
[----:B------:R-:W-:Y:S01]  /*6730*/  F2FP.BF16.PACK_AB R11, R206, R205 ;  /* 0x000000cdce0b723e */ /* 0x000fe200000010ff */
[----:B---3--:R-:W-:Y:S01]  /*6740*/  FFMA.FTZ R2, R92, c[0x0][0x2d0], -R6 ;  /* 0x0000b4005c027a23 */ /* 0x008fe20000010806 */
[----:B----4-:R-:W-:-:S03]  /*6750*/  F2FP.BF16.PACK_AB R10, R204, R231 ;  /* 0x000000e7cc0a723e */ /* 0x010fc600000010ff */
[----:B------:R2:W-:Y:S02]  /*6760*/  MUFU.EX2 R238, R2 ;  /* 0x0000000200ee7308 */ /* 0x0005e40000000800 */
[----:B--2---:R-:W-:Y:S02]  /*6770*/  FFMA.FTZ R2, R93, c[0x0][0x2d0], -R6 ;  /* 0x0000b4005d027a23 */ /* 0x004fe40000010806 */
[----:B------:R-:W2:Y:S04]  /*6780*/  LDSM.16.MT88.4 R92, [R212+0x1100] ;  /* 0x00110000d45c783b */ /* 0x000ea80000004200 */
[----:B------:R3:W4:Y:S02]  /*6790*/  MUFU.EX2 R226, R2 ;  /* 0x0000000200e27308 */ /* 0x0007240000000800 */
[----:B---3--:R-:W-:Y:S01]  /*67a0*/  FMUL.FTZ R2, R70, c[0x0][0x2d0] ;  /* 0x0000b40046027a20 */ /* 0x008fe20000410000 */
[----:B----4-:R-:W-:-:S04]  /*67b0*/  F2FP.BF16.PACK_AB R9, R226, R238 ;  /* 0x000000eee209723e */ /* 0x010fc800000010ff */
[----:B------:R-:W-:Y:S02]  /*67c0*/  FSEL R2, R2, RZ, P0 ;  /* 0x000000ff02027208 */ /* 0x000fe40000000000 */
[----:B------:R-:W-:Y:S01]  /*67d0*/  FSETP.NEU.FTZ.AND P0, PT, R3, -INF , PT ;  /* 0xff8000000300780b */ /* 0x000fe20003f1d000 */
[C---:B-1----:R-:W-:Y:S02]  /*67e0*/  HMMA.16816.F32.BF16 R136, R8.reuse, R100, R32 ;  /* 0x000000640888723c */ /* 0x042fe40000041820 */
[--C-:B------:R-:W-:Y:S02]  /*67f0*/  FFMA.FTZ R0, R104, c[0x0][0x2d0], -R2.reuse ;  /* 0x0000b40068007a23 */ /* 0x100fe40000010802 */
[--C-:B------:R-:W-:Y:S02]  /*6800*/  FFMA.FTZ R4, R116, c[0x0][0x2d0], -R2.reuse ;  /* 0x0000b40074047a23 */ /* 0x100fe40000010802 */
[----:B------:R1:W-:Y:S02]  /*6810*/  MUFU.EX2 R229, R0 ;  /* 0x0000000000e57308 */ /* 0x0003e40000000800 */
[C---:B------:R-:W-:Y:S06]  /*6820*/  HMMA.16816.F32.BF16 R152, R8.reuse, R96, R28 ;  /* 0x000000600898723c */ /* 0x040fec000004181c */
[----:B------:R-:W-:Y:S02]  /*6830*/  MUFU.EX2 R250, R4 ;  /* 0x0000000400fa7308 */ /* 0x000fe40000000800 */
[----:B--2---:R-:W-:Y:S01]  /*6840*/  HMMA.16816.F32.BF16 R120, R8, R92, R44 ;  /* 0x0000005c0878723c */ /* 0x004fe2000004182c */
[----:B-1----:R-:W-:-:S07]  /*6850*/  FFMA.FTZ R0, R105, c[0x0][0x2d0], -R2 ;  /* 0x0000b40069007a23 */ /* 0x002fce0000010802 */
[C---:B------:R-:W-:Y:S01]  /*6860*/  HMMA.16816.F32.BF16 R132, R8.reuse, R94, R20 ;  /* 0x0000005e0884723c */ /* 0x040fe20000041814 */
[----:B------:R1:W2:Y:S07]  /*6870*/  MUFU.EX2 R251, R0 ;  /* 0x0000000000fb7308 */ /* 0x0002ae0000000800 */
[----:B------:R-:W-:Y:S01]  /*6880*/  HMMA.16816.F32.BF16 R148, R8, R102, R16 ;  /* 0x000000660894723c */ /* 0x000fe20000041810 */
[----:B-1----:R-:W-:-:S07]  /*6890*/  FFMA.FTZ R0, R106, c[0x0][0x2d0], -R2 ;  /* 0x0000b4006a007a23 */ /* 0x002fce0000010802 */
[----:B------:R-:W-:Y:S01]  /*68a0*/  HMMA.16816.F32.BF16 R104, R8, R108, R48 ;  /* 0x0000006c0868723c */ /* 0x000fe20000041830 */
[----:B------:R1:W3:Y:S06]  /*68b0*/  MUFU.EX2 R252, R0 ;  /* 0x0000000000fc7308 */ /* 0x0002ec0000000800 */
[----:B------:R-:W-:Y:S02]  /*68c0*/  IMAD.MOV.U32 R51, RZ, RZ, R119 ;  /* 0x000000ffff337224 */ /* 0x000fe400078e0077 */
[----:B------:R-:W-:Y:S02]  /*68d0*/  IMAD.MOV.U32 R50, RZ, RZ, R118 ;  /* 0x000000ffff327224 */ /* 0x000fe400078e0076 */
[----:B------:R-:W-:-:S02]  /*68e0*/  IMAD.MOV.U32 R49, RZ, RZ, R117 ;  /* 0x000000ffff317224 */ /* 0x000fc400078e0075 */
[----:B------:R-:W-:Y:S01]  /*68f0*/  HMMA.16816.F32.BF16 R116, R8, R110, R24 ;  /* 0x0000006e0874723c */ /* 0x000fe20000041818 */
[----:B-1----:R-:W-:-:S05]  /*6900*/  FMUL.FTZ R0, R3, c[0x0][0x2d0] ;  /* 0x0000b40003007a20 */ /* 0x002fca0000410000 */
[----:B------:R-:W-:Y:S02]  /*6910*/  FSEL R0, R0, RZ, P0 ;  /* 0x000000ff00007208 */ /* 0x000fe40000000000 */
[----:B------:R-:W-:-:S03]  /*6920*/  PLOP3.LUT P0, PT, PT, PT, UP1, 0x40, 0x0 ;  /* 0x000000000000781c */ /* 0x000fc60003f0e818 */
[----:B------:R-:W-:-:S04]  /*6930*/  FFMA.FTZ R4, R68, c[0x0][0x2d0], -R0 ;  /* 0x0000b40044047a23 */ /* 0x000fc80000010800 */
[----:B------:R1:W-:Y:S02]  /*6940*/  MUFU.EX2 R73, R4 ;  /* 0x0000000400497308 */ /* 0x0003e40000000800 */
[----:B-1----:R-:W-:Y:S02]  /*6950*/  FFMA.FTZ R4, R69, c[0x0][0x2d0], -R0 ;  /* 0x0000b40045047a23 */ /* 0x002fe40000010800 */
[----:B------:R-:W-:-:S04]  /*6960*/  IMAD.MOV.U32 R69, RZ, RZ, R5 ;  /* 0x000000ffff457224 */ /* 0x000fc800078e0005 */
[----:B------:R1:W4:Y:S01]  /*6970*/  MUFU.EX2 R248, R4 ;  /* 0x0000000400f87308 */ /* 0x0003220000000800 */
[----:B------:R-:W-:Y:S02]  /*6980*/  IMAD.MOV.U32 R5, RZ, RZ, R246 ;  /* 0x000000ffff057224 */ /* 0x000fe400078e00f6 */
[----:B-1----:R-:W-:Y:S02]  /*6990*/  FFMA.FTZ R4, R74, c[0x0][0x2d0], -R0 ;  /* 0x0000b4004a047a23 */ /* 0x002fe40000010800 */
[----:B------:R-:W-:-:S03]  /*69a0*/  IMAD.MOV.U32 R74, RZ, RZ, R234 ;  /* 0x000000ffff4a7224 */ /* 0x000fc600078e00ea */
[----:B------:R1:W-:Y:S02]  /*69b0*/  MUFU.EX2 R249, R4 ;  /* 0x0000000400f97308 */ /* 0x0003e40000000800 */
[----:B-1----:R-:W-:Y:S02]  /*69c0*/  FFMA.FTZ R4, R75, c[0x0][0x2d0], -R0 ;  /* 0x0000b4004b047a23 */ /* 0x002fe40000010800 */
[----:B------:R-:W-:-:S04]  /*69d0*/  IMAD.MOV.U32 R75, RZ, RZ, R232 ;  /* 0x000000ffff4b7224 */ /* 0x000fc800078e00e8 */
[----:B------:R1:W5:Y:S02]  /*69e0*/  MUFU.EX2 R68, R4 ;  /* 0x0000000400447308 */ /* 0x0003640000000800 */
[----:B-1----:R-:W-:-:S06]  /*69f0*/  FFMA.FTZ R4, R124, c[0x0][0x2d0], -R2 ;  /* 0x0000b4007c047a23 */ /* 0x002fcc0000010802 */
[----:B------:R1:W-:Y:S02]  /*6a00*/  MUFU.EX2 R242, R4 ;  /* 0x0000000400f27308 */ /* 0x0003e40000000800 */
[----:B-1----:R-:W-:Y:S02]  /*6a10*/  FFMA.FTZ R4, R125, c[0x0][0x2d0], -R2 ;  /* 0x0000b4007d047a23 */ /* 0x002fe40000010802 */
[----:B------:R-:W-:Y:S04]  /*6a20*/  HMMA.16816.F32.BF16 R124, R8, R98, R12 ;  /* 0x00000062087c723c */ /* 0x000fe8000004180c */
[----:B------:R1:W1:Y:S03]  /*6a30*/  MUFU.EX2 R241, R4 ;  /* 0x0000000400f17308 */ /* 0x0002660000000800 */
[----:B--2---:R-:W-:-:S02]  /*6a40*/  F2FP.BF16.PACK_AB R8, R251, R229 ;  /* 0x000000e5fb08723e */ /* 0x004fc400000010ff */
[----:B---3--:R-:W-:Y:S02]  /*6a50*/  F2FP.BF16.PACK_AB R10, R250, R252 ;  /* 0x000000fcfa0a723e */ /* 0x008fe400000010ff */
[----:B----4-:R-:W-:Y:S02]  /*6a60*/  F2FP.BF16.PACK_AB R9, R248, R73 ;  /* 0x00000049f809723e */ /* 0x010fe400000010ff */
[----:B-----5:R-:W-:Y:S01]  /*6a70*/  F2FP.BF16.PACK_AB R11, R68, R249 ;  /* 0x000000f9440b723e */ /* 0x020fe200000010ff */
[----:B-1----:R-:W-:-:S06]  /*6a80*/  FFMA.FTZ R4, R128, c[0x0][0x2d0], -R2 ;  /* 0x0000b40080047a23 */ /* 0x002fcc0000010802 */
[C---:B------:R-:W-:Y:S01]  /*6a90*/  HMMA.16816.F32.BF16 R16, R8.reuse, R60, RZ ;  /* 0x0000003c0810723c */ /* 0x040fe200000418ff */
[----:B------:R1:W-:Y:S06]  /*6aa0*/  MUFU.EX2 R245, R4 ;  /* 0x0000000400f57308 */ /* 0x0003ec0000000800 */
[----:B------:R-:W-:Y:S01]  /*6ab0*/  IMAD.MOV.U32 R60, RZ, RZ, R240 ;  /* 0x000000ffff3c7224 */ /* 0x000fe200078e00f0 */
[----:B------:R-:W-:Y:S01]  /*6ac0*/  HMMA.16816.F32.BF16 R32, R8, R62, RZ ;  /* 0x0000003e0820723c */ /* 0x000fe200000418ff */
[----:B------:R-:W-:-:S06]  /*6ad0*/  IMAD.MOV.U32 R61, RZ, RZ, R50 ;  /* 0x000000ffff3d7224 */ /* 0x000fcc00078e0032 */
[----:B------:R-:W-:Y:S01]  /*6ae0*/  IMAD.MOV.U32 R62, RZ, RZ, R239 ;  /* 0x000000ffff3e7224 */ /* 0x000fe200078e00ef */
[----:B------:R-:W-:Y:S01]  /*6af0*/  HMMA.16816.F32.BF16 R28, R8, R52, RZ ;  /* 0x00000034081c723c */ /* 0x000fe200000418ff */
[----:B------:R-:W-:Y:S02]  /*6b00*/  IMAD.MOV.U32 R63, RZ, RZ, R49 ;  /* 0x000000ffff3f7224 */ /* 0x000fe400078e0031 */
[----:B-1----:R-:W-:-:S04]  /*6b10*/  FFMA.FTZ R4, R129, c[0x0][0x2d0], -R2 ;  /* 0x0000b40081047a23 */ /* 0x002fc80000010802 */
[----:B------:R1:W2:Y:S01]  /*6b20*/  MUFU.EX2 R244, R4 ;  /* 0x0000000400f47308 */ /* 0x0002a20000000800 */
[----:B------:R-:W-:Y:S01]  /*6b30*/  HMMA.16816.F32.BF16 R40, R8, R54, RZ ;  /* 0x000000360828723c */ /* 0x000fe200000418ff */
[----:B------:R-:W-:Y:S02]  /*6b40*/  IMAD.MOV.U32 R53, RZ, RZ, R233 ;  /* 0x000000ffff357224 */ /* 0x000fe400078e00e9 */
[----:B------:R-:W-:-:S04]  /*6b50*/  IMAD.MOV.U32 R52, RZ, RZ, R230 ;  /* 0x000000ffff347224 */ /* 0x000fc800078e00e6 */
[----:B------:R-:W-:Y:S01]  /*6b60*/  IMAD.MOV.U32 R55, RZ, RZ, R229 ;  /* 0x000000ffff377224 */ /* 0x000fe200078e00e5 */
[----:B------:R-:W-:Y:S01]  /*6b70*/  HMMA.16816.F32.BF16 R24, R8, R56, RZ ;  /* 0x000000380818723c */ /* 0x000fe200000418ff */
[----:B------:R-:W-:Y:S02]  /*6b80*/  IMAD.MOV.U32 R54, RZ, RZ, R51 ;  /* 0x000000ffff367224 */ /* 0x000fe400078e0033 */
[----:B------:R-:W-:Y:S01]  /*6b90*/  LDSM.16.MT88.4 R48, [R210+0x1900] ;  /* 0x00190000d230783b */ /* 0x000fe20000004200 */
[----:B-1----:R-:W-:-:S04]  /*6ba0*/  FFMA.FTZ R4, R112, c[0x0][0x2d0], -R0 ;  /* 0x0000b40070047a23 */ /* 0x002fc80000010800 */
[C---:B------:R-:W-:Y:S01]  /*6bb0*/  HMMA.16816.F32.BF16 R36, R8.reuse, R58, RZ ;  /* 0x0000003a0824723c */ /* 0x040fe200000418ff */
[----:B------:R-:W-:Y:S01]  /*6bc0*/  LDSM.16.MT88.4 R56, [R211+0x1900] ;  /* 0x00190000d338783b */ /* 0x000fe20000004200 */
[----:B------:R1:W-:Y:S06]  /*6bd0*/  MUFU.EX2 R237, R4 ;  /* 0x0000000400ed7308 */ /* 0x0003ec0000000800 */
[C---:B------:R-:W-:Y:S08]  /*6be0*/  HMMA.16816.F32.BF16 R12, R8.reuse, R76, RZ ;  /* 0x0000004c080c723c */ /* 0x040ff000000418ff */
[----:B------:R-:W-:Y:S01]  /*6bf0*/  HMMA.16816.F32.BF16 R20, R8, R78, RZ ;  /* 0x0000004e0814723c */ /* 0x000fe200000418ff */
[----:B-1----:R-:W-:-:S04]  /*6c00*/  FFMA.FTZ R4, R113, c[0x0][0x2d0], -R0 ;  /* 0x0000b40071047a23 */ /* 0x002fc80000010800 */
[----:B------:R1:W3:Y:S02]  /*6c10*/  MUFU.EX2 R236, R4 ;  /* 0x0000000400ec7308 */ /* 0x0002e40000000800 */
[----:B------:R-:W-:Y:S02]  /*6c20*/  F2FP.BF16.PACK_AB R8, R241, R242 ;  /* 0x000000f2f108723e */ /* 0x000fe400000010ff */
[----:B--2---:R-:W-:Y:S01]  /*6c30*/  F2FP.BF16.PACK_AB R10, R244, R245 ;  /* 0x000000f5f40a723e */ /* 0x004fe200000010ff */
[----:B-1----:R-:W-:Y:S01]  /*6c40*/  FFMA.FTZ R4, R114, c[0x0][0x2d0], -R0 ;  /* 0x0000b40072047a23 */ /* 0x002fe20000010800 */
[----:B---3--:R-:W-:-:S03]  /*6c50*/  F2FP.BF16.PACK_AB R9, R236, R237 ;  /* 0x000000edec09723e */ /* 0x008fc600000010ff */
[----:B------:R1:W-:Y:S02]  /*6c60*/  MUFU.EX2 R240, R4 ;  /* 0x0000000400f07308 */ /* 0x0003e40000000800 */
[----:B-1----:R-:W-:Y:S02]  /*6c70*/  FFMA.FTZ R4, R115, c[0x0][0x2d0], -R0 ;  /* 0x0000b40073047a23 */ /* 0x002fe40000010800 */
[----:B------:R-:W1:Y:S04]  /*6c80*/  LDSM.16.MT88.4 R112, [R209+0x1900] ;  /* 0x00190000d170783b */ /* 0x000e680000004200 */
[----:B------:R2:W3:Y:S02]  /*6c90*/  MUFU.EX2 R239, R4 ;  /* 0x0000000400ef7308 */ /* 0x0004e40000000800 */
[----:B--2---:R-:W-:Y:S01]  /*6ca0*/  FFMA.FTZ R4, R166, c[0x0][0x2d0], -R7 ;  /* 0x0000b400a6047a23 */ /* 0x004fe20000010807 */
[----:B---3--:R-:W-:Y:S01]  /*6cb0*/  F2FP.BF16.PACK_AB R11, R239, R240 ;  /* 0x000000f0ef0b723e */ /* 0x008fe200000010ff */
[----:B------:R-:W-:-:S04]  /*6cc0*/  IMAD.MOV.U32 R166, RZ, RZ, R247 ;  /* 0x000000ffffa67224 */ /* 0x000fc800078e00f7 */
[----:B------:R2:W-:Y:S02]  /*6cd0*/  MUFU.EX2 R246, R4 ;  /* 0x0000000400f67308 */ /* 0x0005e40000000800 */
[C---:B------:R-:W-:Y:S07]  /*6ce0*/  HMMA.16816.F32.BF16 R44, R8.reuse, R88, R28 ;  /* 0x00000058082c723c */ /* 0x040fee000004181c */
[----:B------:R-:W-:Y:S01]  /*6cf0*/  IMAD.MOV.U32 R88, RZ, RZ, R243 ;  /* 0x000000ffff587224 */ /* 0x000fe200078e00f3 */
[----:B------:R-:W-:Y:S01]  /*6d00*/  HMMA.16816.F32.BF16 R16, R8, R80, R16 ;  /* 0x000000500810723c */ /* 0x000fe20000041810 */
[----:B------:R-:W-:-:S02]  /*6d10*/  IMAD.MOV.U32 R89, RZ, RZ, R186 ;  /* 0x000000ffff597224 */ /* 0x000fc400078e00ba */
[----:B--2---:R-:W-:Y:S02]  /*6d20*/  FFMA.FTZ R4, R167, c[0x0][0x2d0], -R7 ;  /* 0x0000b400a7047a23 */ /* 0x004fe40000010807 */
[----:B------:R-:W-:Y:S02]  /*6d30*/  IMAD.MOV.U32 R167, RZ, RZ, R238 ;  /* 0x000000ffffa77224 */ /* 0x000fe400078e00ee */
[----:B------:R2:W3:Y:S01]  /*6d40*/  MUFU.EX2 R247, R4 ;  /* 0x0000000400f77308 */ /* 0x0004e20000000800 */
[----:B------:R-:W-:Y:S01]  /*6d50*/  IMAD.MOV.U32 R81, RZ, RZ, R235 ;  /* 0x000000ffff517224 */ /* 0x000fe200078e00eb */
[----:B------:R-:W-:Y:S01]  /*6d60*/  HMMA.16816.F32.BF16 R40, R8, R90, R40 ;  /* 0x0000005a0828723c */ /* 0x000fe20000041828 */
[----:B------:R-:W-:-:S06]  /*6d70*/  IMAD.MOV.U32 R80, RZ, RZ, R228 ;  /* 0x000000ffff507224 */ /* 0x000fcc00078e00e4 */
[----:B------:R-:W-:Y:S01]  /*6d80*/  IMAD.MOV.U32 R90, RZ, RZ, R231 ;  /* 0x000000ffff5a7224 */ /* 0x000fe200078e00e7 */
[----:B------:R-:W-:Y:S01]  /*6d90*/  HMMA.16816.F32.BF16 R12, R8, R84, R12 ;  /* 0x00000054080c723c */ /* 0x000fe2000004180c */
[----:B--2---:R-:W-:-:S06]  /*6da0*/  FFMA.FTZ R4, R170, c[0x0][0x2d0], -R7 ;  /* 0x0000b400aa047a23 */ /* 0x004fcc0000010807 */
[----:B------:R-:W-:Y:S01]  /*6db0*/  IMAD.MOV.U32 R85, RZ, RZ, R226 ;  /* 0x000000ffff557224 */ /* 0x000fe200078e00e2 */
[----:B------:R-:W-:Y:S01]  /*6dc0*/  HMMA.16816.F32.BF16 R32, R8, R82, R32 ;  /* 0x000000520820723c */ /* 0x000fe20000041820 */
[----:B------:R2:W-:Y:S01]  /*6dd0*/  MUFU.EX2 R243, R4 ;  /* 0x0000000400f37308 */ /* 0x0005e20000000800 */
[----:B------:R-:W-:-:S05]  /*6de0*/  IMAD.MOV.U32 R84, RZ, RZ, R207 ;  /* 0x000000ffff547224 */ /* 0x000fca00078e00cf */
[----:B------:R-:W-:Y:S01]  /*6df0*/  IMAD.MOV.U32 R83, RZ, RZ, R204 ;  /* 0x000000ffff537224 */ /* 0x000fe200078e00cc */
[----:B------:R-:W-:Y:S01]  /*6e00*/  HMMA.16816.F32.BF16 R24, R8, R64, R24 ;  /* 0x000000400818723c */ /* 0x000fe20000041818 */
[----:B------:R-:W-:-:S07]  /*6e10*/  IMAD.MOV.U32 R82, RZ, RZ, R187 ;  /* 0x000000ffff527224 */ /* 0x000fce00078e00bb */
[----:B------:R-:W-:Y:S01]  /*6e20*/  HMMA.16816.F32.BF16 R36, R8, R66, R36 ;  /* 0x000000420824723c */ /* 0x000fe20000041824 */
[----:B--2---:R-:W-:-:S04]  /*6e30*/  FFMA.FTZ R4, R171, c[0x0][0x2d0], -R7 ;  /* 0x0000b400ab047a23 */ /* 0x004fc80000010807 */
[----:B------:R2:W4:Y:S03]  /*6e40*/  MUFU.EX2 R238, R4 ;  /* 0x0000000400ee7308 */ /* 0x0005260000000800 */
[----:B------:R-:W-:Y:S07]  /*6e50*/  HMMA.16816.F32.BF16 R20, R8, R86, R20 ;  /* 0x000000560814723c */ /* 0x000fee0000041814 */
[----:B---3--:R-:W-:Y:S01]  /*6e60*/  F2FP.BF16.PACK_AB R8, R247, R246 ;  /* 0x000000f6f708723e */ /* 0x008fe200000010ff */
[----:B--2---:R-:W-:Y:S01]  /*6e70*/  FFMA.FTZ R4, R172, c[0x0][0x2d0], -R7 ;  /* 0x0000b400ac047a23 */ /* 0x004fe20000010807 */
[----:B----4-:R-:W-:-:S03]  /*6e80*/  F2FP.BF16.PACK_AB R10, R238, R243 ;  /* 0x000000f3ee0a723e */ /* 0x010fc600000010ff */
[----:B------:R2:W-:Y:S02]  /*6e90*/  MUFU.EX2 R235, R4 ;  /* 0x0000000400eb7308 */ /* 0x0005e40000000800 */
[----:B--2---:R-:W-:-:S06]  /*6ea0*/  FFMA.FTZ R4, R130, c[0x0][0x2d0], -R6 ;  /* 0x0000b40082047a23 */ /* 0x004fcc0000010806 */
[----:B------:R2:W-:Y:S02]  /*6eb0*/  MUFU.EX2 R234, R4 ;  /* 0x0000000400ea7308 */ /* 0x0005e40000000800 */
[----:B--2---:R-:W-:Y:S02]  /*6ec0*/  FFMA.FTZ R4, R156, c[0x0][0x2d0], -R6 ;  /* 0x0000b4009c047a23 */ /* 0x004fe40000010806 */
[----:B------:R-:W-:-:S04]  /*6ed0*/  IMAD.MOV.U32 R156, RZ, RZ, R206 ;  /* 0x000000ffff9c7224 */ /* 0x000fc800078e00ce */
[----:B------:R2:W3:Y:S02]  /*6ee0*/  MUFU.EX2 R233, R4 ;  /* 0x0000000400e97308 */ /* 0x0004e40000000800 */
[--C-:B--2---:R-:W-:Y:S01]  /*6ef0*/  FFMA.FTZ R4, R131, c[0x0][0x2d0], -R6.reuse ;  /* 0x0000b40083047a23 */ /* 0x104fe20000010806 */
[----:B---3--:R-:W-:Y:S01]  /*6f00*/  F2FP.BF16.PACK_AB R9, R233, R234 ;  /* 0x000000eae909723e */ /* 0x008fe200000010ff */
[----:B------:R-:W2:Y:S04]  /*6f10*/  LDSM.16.MT88.4 R128, [R212+0x1900] ;  /* 0x00190000d480783b */ /* 0x000ea80000004200 */
[----:B------:R3:W-:Y:S02]  /*6f20*/  MUFU.EX2 R231, R4 ;  /* 0x0000000400e77308 */ /* 0x0007e40000000800 */
[----:B---3--:R-:W-:-:S02]  /*6f30*/  FFMA.FTZ R4, R159, c[0x0][0x2d0], -R6 ;  /* 0x0000b4009f047a23 */ /* 0x008fc40000010806 */
[----:B------:R-:W-:-:S04]  /*6f40*/  IMAD.MOV.U32 R159, RZ, RZ, R205 ;  /* 0x000000ffff9f7224 */ /* 0x000fc800078e00cd */
[----:B------:R3:W4:Y:S02]  /*6f50*/  MUFU.EX2 R232, R4 ;  /* 0x0000000400e87308 */ /* 0x0007240000000800 */
[----:B---3--:R-:W-:Y:S01]  /*6f60*/  FFMA.FTZ R4, R145, c[0x0][0x2d0], -R2 ;  /* 0x0000b40091047a23 */ /* 0x008fe20000010802 */
[----:B----4-:R-:W-:-:S05]  /*6f70*/  F2FP.BF16.PACK_AB R11, R232, R231 ;  /* 0x000000e7e80b723e */ /* 0x010fca00000010ff */
[----:B------:R3:W-:Y:S02]  /*6f80*/  MUFU.EX2 R230, R4 ;  /* 0x0000000400e67308 */ /* 0x0007e40000000800 */
[C---:B-1----:R-:W-:Y:S08]  /*6f90*/  HMMA.16816.F32.BF16 R104, R8.reuse, R112, R104 ;  /* 0x000000700868723c */ /* 0x042ff00000041868 */
[----:B------:R-:W-:Y:S01]  /*6fa0*/  HMMA.16816.F32.BF16 R116, R8, R114, R116 ;  /* 0x000000720874723c */ /* 0x000fe20000041874 */
[----:B---3--:R-:W-:-:S04]  /*6fb0*/  FFMA.FTZ R4, R144, c[0x0][0x2d0], -R2 ;  /* 0x0000b40090047a23 */ /* 0x008fc80000010802 */
[----:B------:R1:W3:Y:S03]  /*6fc0*/  MUFU.EX2 R228, R4 ;  /* 0x0000000400e47308 */ /* 0x0002e60000000800 */
[C---:B--2---:R-:W-:Y:S08]  /*6fd0*/  HMMA.16816.F32.BF16 R120, R8.reuse, R128, R120 ;  /* 0x000000800878723c */ /* 0x044ff00000041878 */
[----:B------:R-:W-:Y:S01]  /*6fe0*/  HMMA.16816.F32.BF16 R132, R8, R130, R132 ;  /* 0x000000820884723c */ /* 0x000fe20000041884 */
[----:B-1----:R-:W-:-:S07]  /*6ff0*/  FFMA.FTZ R4, R146, c[0x0][0x2d0], -R2 ;  /* 0x0000b40092047a23 */ /* 0x002fce0000010802 */
[C---:B------:R-:W-:Y:S01]  /*7000*/  HMMA.16816.F32.BF16 R136, R8.reuse, R48, R136 ;  /* 0x000000300888723c */ /* 0x040fe20000041888 */
[----:B------:R1:W-:Y:S07]  /*7010*/  MUFU.EX2 R229, R4 ;  /* 0x0000000400e57308 */ /* 0x0003ee0000000800 */
[C---:B------:R-:W-:Y:S08]  /*7020*/  HMMA.16816.F32.BF16 R148, R8.reuse, R50, R148 ;  /* 0x000000320894723c */ /* 0x040ff00000041894 */
[----:B------:R-:W-:Y:S01]  /*7030*/  HMMA.16816.F32.BF16 R152, R8, R56, R152 ;  /* 0x000000380898723c */ /* 0x000fe20000041898 */
[----:B-1----:R-:W-:-:S02]  /*7040*/  FFMA.FTZ R4, R147, c[0x0][0x2d0], -R2 ;  /* 0x0000b40093047a23 */ /* 0x002fc40000010802 */
[----:B------:R-:W-:Y:S02]  /*7050*/  LDSM.16.MT88.4 R144, [R210+0x2900] ;  /* 0x00290000d290783b */ /* 0x000fe40000004200 */
        /* <DEDUP_REMOVED lines=16> */
[C---:B------:R-:W-:Y:S08]  /*7160*/  HMMA.16816.F32.BF16 R124, R8.reuse, R92, R24 ;  /* 0x0000005c087c723c */ /* 0x040ff00000041818 */
[----:B------:R-:W-:Y:S01]  /*7170*/  HMMA.16816.F32.BF16 R24, R8, R102, R32 ;  /* 0x000000660818723c */ /* 0x000fe20000041820 */
[----:B------:R-:W-:Y:S01]  /*7180*/  LDSM.16.MT88.4 R32, [R211+0x2100] ;  /* 0x00210000d320783b */ /* 0x000fe20000004200 */
[----:B-1----:R-:W-:-:S05]  /*7190*/  FFMA.FTZ R4, R192, c[0x0][0x2d0], -R7 ;  /* 0x0000b400c0047a23 */ /* 0x002fca0000010807 */
[----:B------:R-:W-:Y:S01]  /*71a0*/  IMAD.MOV.U32 R102, RZ, RZ, R89 ;  /* 0x000000ffff667224 */ /* 0x000fe200078e0059 */
[----:B------:R1:W-:Y:S01]  /*71b0*/  MUFU.EX2 R191, R4 ;  /* 0x0000000400bf7308 */ /* 0x0003e20000000800 */
[----:B------:R-:W-:Y:S01]  /*71c0*/  HMMA.16816.F32.BF16 R76, R8, R108, R44 ;  /* 0x0000006c084c723c */ /* 0x000fe2000004182c */
[----:B------:R-:W-:Y:S01]  /*71d0*/  LDSM.16.MT88.4 R44, [R212+0x2100] ;  /* 0x00210000d42c783b */ /* 0x000fe20000004200 */
[----:B------:R-:W-:-:S06]  /*71e0*/  IMAD.MOV.U32 R103, RZ, RZ, R74 ;  /* 0x000000ffff677224 */ /* 0x000fcc00078e004a */
[----:B------:R-:W-:Y:S01]  /*71f0*/  HMMA.16816.F32.BF16 R64, R8, R110, R40 ;  /* 0x0000006e0840723c */ /* 0x000fe20000041828 */
[----:B------:R-:W3:Y:S01]  /*7200*/  LDSM.16.MT88.4 R40, [R209+0x2100] ;  /* 0x00210000d128783b */ /* 0x000ee20000004200 */
[----:B-1----:R-:W-:-:S06]  /*7210*/  FFMA.FTZ R4, R193, c[0x0][0x2d0], -R7 ;  /* 0x0000b400c1047a23 */ /* 0x002fcc0000010807 */
[----:B------:R-:W-:Y:S01]  /*7220*/  HMMA.16816.F32.BF16 R92, R8, R94, R36 ;  /* 0x0000005e085c723c */ /* 0x000fe20000041824 */
[----:B------:R-:W1:Y:S01]  /*7230*/  LDSM.16.MT88.4 R36, [R210+0x2100] ;  /* 0x00210000d224783b */ /* 0x000e620000004200 */
[----:B------:R-:W-:Y:S01]  /*7240*/  IMAD.MOV.U32 R193, RZ, RZ, R156 ;  /* 0x000000ffffc17224 */ /* 0x000fe200078e009c */
[----:B------:R4:W5:Y:S01]  /*7250*/  MUFU.EX2 R192, R4 ;  /* 0x0000000400c07308 */ /* 0x0009620000000800 */
[----:B------:R-:W-:-:S04]  /*7260*/  IMAD.MOV.U32 R156, RZ, RZ, R62 ;  /* 0x000000ffff9c7224 */ /* 0x000fc800078e003e */
[C---:B------:R-:W-:Y:S08]  /*7270*/  HMMA.16816.F32.BF16 R12, R8.reuse, R96, R12 ;  /* 0x00000060080c723c */ /* 0x040ff0000004180c */
[----:B------:R-:W-:Y:S01]  /*7280*/  HMMA.16816.F32.BF16 R140, R8, R100, R16 ;  /* 0x00000064088c723c */ /* 0x000fe20000041810 */
[----:B------:R-:W1:Y:S01]  /*7290*/  LDSM.16.MT88.4 R16, [R209+0x2900] ;  /* 0x00290000d110783b */ /* 0x000e620000004200 */
[----:B----4-:R-:W-:-:S02]  /*72a0*/  FFMA.FTZ R4, R194, c[0x0][0x2d0], -R7 ;  /* 0x0000b400c2047a23 */ /* 0x010fc40000010807 */
[----:B------:R-:W-:Y:S02]  /*72b0*/  IMAD.MOV.U32 R194, RZ, RZ, R83 ;  /* 0x000000ffffc27224 */ /* 0x000fe400078e0053 */
[----:B------:R4:W-:Y:S02]  /*72c0*/  MUFU.EX2 R187, R4 ;  /* 0x0000000400bb7308 */ /* 0x0009e40000000800 */
[----:B------:R-:W-:Y:S01]  /*72d0*/  HMMA.16816.F32.BF16 R96, R8, R98, R20 ;  /* 0x000000620860723c */ /* 0x000fe20000041814 */
[----:B------:R-:W1:Y:S01]  /*72e0*/  LDSM.16.MT88.4 R20, [R212+0x2900] ;  /* 0x00290000d414783b */ /* 0x000e620000004200 */
[----:B------:R-:W-:Y:S02]  /*72f0*/  IMAD.MOV.U32 R100, RZ, RZ, R61 ;  /* 0x000000ffff647224 */ /* 0x000fe400078e003d */
[----:B------:R-:W-:-:S03]  /*7300*/  IMAD.MOV.U32 R101, RZ, RZ, R167 ;  /* 0x000000ffff657224 */ /* 0x000fc600078e00a7 */
[----:B--2---:R-:W-:Y:S02]  /*7310*/  F2FP.BF16.PACK_AB R8, R207, R235 ;  /* 0x000000ebcf08723e */ /* 0x004fe400000010ff */
[----:B-----5:R-:W-:Y:S01]  /*7320*/  F2FP.BF16.PACK_AB R10, R192, R191 ;  /* 0x000000bfc00a723e */ /* 0x020fe200000010ff */
[----:B----4-:R-:W-:Y:S02]  /*7330*/  FFMA.FTZ R4, R195, c[0x0][0x2d0], -R7 ;  /* 0x0000b400c3047a23 */ /* 0x010fe40000010807 */
[----:B------:R-:W-:Y:S02]  /*7340*/  IMAD.MOV.U32 R195, RZ, RZ, R159 ;  /* 0x000000ffffc37224 */ /* 0x000fe400078e009f */
[----:B------:R2:W-:Y:S01]  /*7350*/  MUFU.EX2 R172, R4 ;  /* 0x0000000400ac7308 */ /* 0x0005e20000000800 */
[----:B------:R-:W-:Y:S02]  /*7360*/  IMAD.MOV.U32 R159, RZ, RZ, R60 ;  /* 0x000000ffff9f7224 */ /* 0x000fe400078e003c */
[----:B--2---:R-:W-:-:S02]  /*7370*/  FFMA.FTZ R4, R176, c[0x0][0x2d0], -R6 ;  /* 0x0000b400b0047a23 */ /* 0x004fc40000010806 */
[----:B------:R-:W-:-:S03]  /*7380*/  IMAD.MOV.U32 R176, RZ, RZ, R90 ;  /* 0x000000ffffb07224 */ /* 0x000fc600078e005a */
[----:B------:R2:W-:Y:S02]  /*7390*/  MUFU.EX2 R171, R4 ;  /* 0x0000000400ab7308 */ /* 0x0005e40000000800 */
[----:B--2---:R-:W-:Y:S02]  /*73a0*/  FFMA.FTZ R4, R181, c[0x0][0x2d0], -R6 ;  /* 0x0000b400b5047a23 */ /* 0x004fe40000010806 */
[----:B------:R-:W-:-:S04]  /*73b0*/  IMAD.MOV.U32 R181, RZ, RZ, R85 ;  /* 0x000000ffffb57224 */ /* 0x000fc800078e0055 */
[----:B------:R2:W4:Y:S02]  /*73c0*/  MUFU.EX2 R170, R4 ;  /* 0x0000000400aa7308 */ /* 0x0005240000000800 */
[----:B--2---:R-:W-:Y:S01]  /*73d0*/  FFMA.FTZ R4, R180, c[0x0][0x2d0], -R6 ;  /* 0x0000b400b4047a23 */ /* 0x004fe20000010806 */
[----:B----4-:R-:W-:Y:S01]  /*73e0*/  F2FP.BF16.PACK_AB R9, R170, R171 ;  /* 0x000000abaa09723e */ /* 0x010fe200000010ff */
[----:B------:R-:W-:-:S04]  /*73f0*/  IMAD.MOV.U32 R180, RZ, RZ, R80 ;  /* 0x000000ffffb47224 */ /* 0x000fc800078e0050 */
[----:B------:R2:W-:Y:S02]  /*7400*/  MUFU.EX2 R91, R4 ;  /* 0x00000004005b7308 */ /* 0x0005e40000000800 */
[----:B--2---:R-:W-:Y:S02]  /*7410*/  FFMA.FTZ R4, R182, c[0x0][0x2d0], -R6 ;  /* 0x0000b400b6047a23 */ /* 0x004fe40000010806 */
[----:B------:R-:W-:-:S04]  /*7420*/  IMAD.MOV.U32 R182, RZ, RZ, R75 ;  /* 0x000000ffffb67224 */ /* 0x000fc800078e004b */
[----:B------:R2:W4:Y:S02]  /*7430*/  MUFU.EX2 R89, R4 ;  /* 0x0000000400597308 */ /* 0x0005240000000800 */
[----:B--2---:R-:W-:Y:S01]  /*7440*/  FFMA.FTZ R4, R200, c[0x0][0x2d0], -R7 ;  /* 0x0000b400c8047a23 */ /* 0x004fe20000010807 */
[----:B----4-:R-:W-:Y:S01]  /*7450*/  F2FP.BF16.PACK_AB R11, R89, R91 ;  /* 0x0000005b590b723e */ /* 0x010fe200000010ff */
[----:B------:R-:W-:-:S04]  /*7460*/  IMAD.MOV.U32 R200, RZ, RZ, R82 ;  /* 0x000000ffffc87224 */ /* 0x000fc800078e0052 */
[----:B------:R2:W-:Y:S01]  /*7470*/  MUFU.EX2 R90, R4 ;  /* 0x00000004005a7308 */ /* 0x0005e20000000800 */
[----:B------:R-:W-:Y:S02]  /*7480*/  FFMA.FTZ R7, R202, c[0x0][0x2d0], -R7 ;  /* 0x0000b400ca077a23 */ /* 0x000fe40000010807 */
[----:B------:R-:W-:Y:S01]  /*7490*/  IMAD.MOV.U32 R202, RZ, RZ, R88 ;  /* 0x000000ffffca7224 */ /* 0x000fe200078e0058 */
[C---:B---3--:R-:W-:Y:S04]  /*74a0*/  HMMA.16816.F32.BF16 R104, R8.reuse, R40, R104 ;  /* 0x000000280868723c */ /* 0x048fe80000041868 */
[----:B------:R-:W3:Y:S04]  /*74b0*/  MUFU.EX2 R88, R7 ;  /* 0x0000000700587308 */ /* 0x000ee80000000800 */
[----:B------:R-:W-:Y:S01]  /*74c0*/  HMMA.16816.F32.BF16 R116, R8, R42, R116 ;  /* 0x0000002a0874723c */ /* 0x000fe20000041874 */
[----:B--2---:R-:W-:-:S02]  /*74d0*/  FFMA.FTZ R4, R183, c[0x0][0x2d0], -R6 ;  /* 0x0000b400b7047a23 */ /* 0x004fc40000010806 */
[----:B------:R-:W-:Y:S02]  /*74e0*/  IMAD.MOV.U32 R183, RZ, RZ, R84 ;  /* 0x000000ffffb77224 */ /* 0x000fe400078e0054 */
[----:B------:R2:W-:Y:S03]  /*74f0*/  MUFU.EX2 R87, R4 ;  /* 0x0000000400577308 */ /* 0x0005e60000000800 */
[C---:B------:R-:W-:Y:S08]  /*7500*/  HMMA.16816.F32.BF16 R120, R8.reuse, R44, R120 ;  /* 0x0000002c0878723c */ /* 0x040ff00000041878 */
[----:B------:R-:W-:Y:S01]  /*7510*/  HMMA.16816.F32.BF16 R132, R8, R46, R132 ;  /* 0x0000002e0884723c */ /* 0x000fe20000041884 */
[----:B--2---:R-:W-:-:S07]  /*7520*/  FFMA.FTZ R4, R188, c[0x0][0x2d0], -R6 ;  /* 0x0000b400bc047a23 */ /* 0x004fce0000010806 */
[C---:B-1----:R-:W-:Y:S01]  /*7530*/  HMMA.16816.F32.BF16 R136, R8.reuse, R36, R136 ;  /* 0x000000240888723c */ /* 0x042fe20000041888 */
[----:B------:R-:W-:Y:S01]  /*7540*/  IMAD.MOV.U32 R188, RZ, RZ, R81 ;  /* 0x000000ffffbc7224 */ /* 0x000fe200078e0051 */
[----:B------:R1:W-:Y:S06]  /*7550*/  MUFU.EX2 R86, R4 ;  /* 0x0000000400567308 */ /* 0x0003ec0000000800 */
[C---:B------:R-:W-:Y:S08]  /*7560*/  HMMA.16816.F32.BF16 R148, R8.reuse, R38, R148 ;  /* 0x000000260894723c */ /* 0x040ff00000041894 */
[----:B------:R-:W-:Y:S01]  /*7570*/  HMMA.16816.F32.BF16 R152, R8, R32, R152 ;  /* 0x000000200898723c */ /* 0x000fe20000041898 */
[----:B-1----:R-:W-:-:S02]  /*7580*/  FFMA.FTZ R4, R189, c[0x0][0x2d0], -R6 ;  /* 0x0000b400bd047a23 */ /* 0x002fc40000010806 */
[----:B------:R-:W-:Y:S02]  /*7590*/  FFMA.FTZ R6, R190, c[0x0][0x2d0], -R6 ;  /* 0x0000b400be067a23 */ /* 0x000fe40000010806 */
[----:B------:R1:W-:Y:S03]  /*75a0*/  MUFU.EX2 R85, R4 ;  /* 0x0000000400557308 */ /* 0x0003e60000000800 */
[----:B------:R-:W-:Y:S01]  /*75b0*/  HMMA.16816.F32.BF16 R8, R8, R34, R28 ;  /* 0x000000220808723c */ /* 0x000fe2000004181c */
[----:B------:R-:W-:Y:S01]  /*75c0*/  IMAD.MOV.U32 R189, RZ, RZ, R166 ;  /* 0x000000ffffbd7224 */ /* 0x000fe200078e00a6 */
[----:B---3--:R-:W-:Y:S01]  /*75d0*/  F2FP.BF16.PACK_AB R166, R88, R90 ;  /* 0x0000005a58a6723e */ /* 0x008fe200000010ff */
[----:B------:R-:W-:Y:S02]  /*75e0*/  IMAD.MOV.U32 R190, RZ, RZ, R63 ;  /* 0x000000ffffbe7224 */ /* 0x000fe400078e003f */
[----:B------:R-:W2:Y:S01]  /*75f0*/  MUFU.EX2 R84, R6 ;  /* 0x0000000600547308 */ /* 0x000ea20000000800 */
[----:B-1----:R-:W-:-:S02]  /*7600*/  FFMA.FTZ R4, R173, c[0x0][0x2d0], -R2 ;  /* 0x0000b400ad047a23 */ /* 0x002fc40000010802 */
[----:B------:R-:W-:-:S05]  /*7610*/  IMAD.MOV.U32 R173, RZ, RZ, R54 ;  /* 0x000000ffffad7224 */ /* 0x000fca00078e0036 */
[----:B------:R1:W-:Y:S01]  /*7620*/  MUFU.EX2 R83, R4 ;  /* 0x0000000400537308 */ /* 0x0003e20000000800 */
[----:B--2---:R-:W-:Y:S01]  /*7630*/  F2FP.BF16.PACK_AB R167, R84, R85 ;  /* 0x0000005554a7723e */ /* 0x004fe200000010ff */
[----:B-1----:R-:W-:Y:S02]  /*7640*/  FFMA.FTZ R4, R174, c[0x0][0x2d0], -R2 ;  /* 0x0000b400ae047a23 */ /* 0x002fe40000010802 */
[----:B------:R-:W-:-:S04]  /*7650*/  IMAD.MOV.U32 R174, RZ, RZ, R55 ;  /* 0x000000ffffae7224 */ /* 0x000fc800078e0037 */
[----:B------:R1:W-:Y:S02]  /*7660*/  MUFU.EX2 R82, R4 ;  /* 0x0000000400527308 */ /* 0x0003e40000000800 */
[----:B-1----:R-:W-:Y:S02]  /*7670*/  FFMA.FTZ R4, R175, c[0x0][0x2d0], -R2 ;  /* 0x0000b400af047a23 */ /* 0x002fe40000010802 */
[----:B------:R-:W-:-:S04]  /*7680*/  IMAD.MOV.U32 R175, RZ, RZ, R52 ;  /* 0x000000ffffaf7224 */ /* 0x000fc800078e0034 */
[----:B------:R1:W-:Y:S02]  /*7690*/  MUFU.EX2 R81, R4 ;  /* 0x0000000400517308 */ /* 0x0003e40000000800 */
[----:B-1----:R-:W-:Y:S02]  /*76a0*/  FFMA.FTZ R4, R179, c[0x0][0x2d0], -R2 ;  /* 0x0000b400b3047a23 */ /* 0x002fe40000010802 */
[----:B------:R-:W-:Y:S02]  /*76b0*/  IMAD.MOV.U32 R179, RZ, RZ, R53 ;  /* 0x000000ffffb37224 */ /* 0x000fe400078e0035 */
[----:B------:R-:W1:Y:S02]  /*76c0*/  LDSM.16.MT88.4 R52, [R211+0x2900] ;  /* 0x00290000d334783b */ /* 0x000e640000004200 */
[----:B------:R2:W3:Y:S02]  /*76d0*/  MUFU.EX2 R80, R4 ;  /* 0x0000000400507308 */ /* 0x0004e40000000800 */
[----:B--2---:R-:W-:Y:S01]  /*76e0*/  FFMA.FTZ R4, R164, c[0x0][0x2d0], -R0 ;  /* 0x0000b400a4047a23 */ /* 0x004fe20000010800 */
[----:B------:R-:W-:-:S02]  /*76f0*/  F2FP.BF16.PACK_AB R164, R172, R187 ;  /* 0x000000bbaca4723e */ /* 0x000fc400000010ff */
[----:B---3--:R-:W-:-:S03]  /*7700*/  F2FP.BF16.PACK_AB R6, R80, R81 ;  /* 0x000000515006723e */ /* 0x008fc600000010ff */
[----:B------:R2:W-:Y:S02]  /*7710*/  MUFU.EX2 R74, R4 ;  /* 0x00000004004a7308 */ /* 0x0005e40000000800 */
[----:B--2---:R-:W-:Y:S01]  /*7720*/  FFMA.FTZ R4, R165, c[0x0][0x2d0], -R0 ;  /* 0x0000b400a5047a23 */ /* 0x004fe20000010800 */
[----:B------:R-:W-:-:S05]  /*7730*/  F2FP.BF16.PACK_AB R165, R86, R87 ;  /* 0x0000005756a5723e */ /* 0x000fca00000010ff */
[----:B------:R2:W3:Y:S02]  /*7740*/  MUFU.EX2 R75, R4 ;  /* 0x00000004004b7308 */ /* 0x0004e40000000800 */
[C---:B------:R-:W-:Y:S08]  /*7750*/  HMMA.16816.F32.BF16 R104, R164.reuse, R16, R104 ;  /* 0x00000010a468723c */ /* 0x040ff00000041868 */
[----:B------:R-:W-:Y:S01]  /*7760*/  HMMA.16816.F32.BF16 R116, R164, R18, R116 ;  /* 0x00000012a474723c */ /* 0x000fe20000041874 */
[----:B--2---:R-:W-:-:S02]  /*7770*/  FFMA.FTZ R4, R168, c[0x0][0x2d0], -R0 ;  /* 0x0000b400a8047a23 */ /* 0x004fc40000010800 */
[----:B------:R-:W-:Y:S02]  /*7780*/  IMAD.MOV.U32 R168, RZ, RZ, R69 ;  /* 0x000000ffffa87224 */ /* 0x000fe400078e0045 */
[----:B------:R2:W-:Y:S03]  /*7790*/  MUFU.EX2 R61, R4 ;  /* 0x00000004003d7308 */ /* 0x0005e60000000800 */
[C---:B------:R-:W-:Y:S08]  /*77a0*/  HMMA.16816.F32.BF16 R120, R164.reuse, R20, R120 ;  /* 0x00000014a478723c */ /* 0x040ff00000041878 */
[----:B------:R-:W-:Y:S01]  /*77b0*/  HMMA.16816.F32.BF16 R132, R164, R22, R132 ;  /* 0x00000016a484723c */ /* 0x000fe20000041884 */
[----:B--2---:R-:W-:-:S07]  /*77c0*/  FFMA.FTZ R4, R169, c[0x0][0x2d0], -R0 ;  /* 0x0000b400a9047a23 */ /* 0x004fce0000010800 */
[C---:B------:R-:W-:Y:S01]  /*77d0*/  HMMA.16816.F32.BF16 R136, R164.reuse, R144, R136 ;  /* 0x00000090a488723c */ /* 0x040fe20000041888 */
[----:B------:R-:W-:Y:S01]  /*77e0*/  IMAD.MOV.U32 R169, RZ, RZ, R5 ;  /* 0x000000ffffa97224 */ /* 0x000fe200078e0005 */
[----:B---3--:R-:W-:Y:S01]  /*77f0*/  F2FP.BF16.PACK_AB R5, R75, R74 ;  /* 0x0000004a4b05723e */ /* 0x008fe200000010ff */
[----:B------:R2:W3:Y:S05]  /*7800*/  MUFU.EX2 R60, R4 ;  /* 0x00000004003c7308 */ /* 0x0004ea0000000800 */
[C---:B------:R-:W-:Y:S08]  /*7810*/  HMMA.16816.F32.BF16 R148, R164.reuse, R146, R148 ;  /* 0x00000092a494723c */ /* 0x040ff00000041894 */
[----:B-1----:R-:W-:Y:S01]  /*7820*/  HMMA.16816.F32.BF16 R152, R164, R52, R152 ;  /* 0x00000034a498723c */ /* 0x002fe20000041898 */
[----:B--2---:R-:W-:-:S02]  /*7830*/  F2FP.BF16.PACK_AB R4, R82, R83 ;  /* 0x000000535204723e */ /* 0x004fc400000010ff */
[----:B---3--:R-:W-:-:S05]  /*7840*/  F2FP.BF16.PACK_AB R7, R60, R61 ;  /* 0x0000003d3c07723e */ /* 0x008fca00000010ff */
[----:B------:R-:W-:Y:S07]  /*7850*/  HMMA.16816.F32.BF16 R164, R164, R54, R8 ;  /* 0x00000036a4a4723c */ /* 0x000fee0000041808 */
[--C-:B------:R-:W-:Y:S01]  /*7860*/  FFMA.FTZ R8, R184, c[0x0][0x2d0], -R2.reuse ;  /* 0x0000b400b8087a23 */ /* 0x100fe20000010802 */
[C---:B------:R-:W-:Y:S03]  /*7870*/  HMMA.16816.F32.BF16 R108, R4.reuse, R112, R76 ;  /* 0x00000070046c723c */ /* 0x040fe6000004184c */
[----:B------:R1:W-:Y:S05]  /*7880*/  MUFU.EX2 R62, R8 ;  /* 0x00000008003e7308 */ /* 0x0003ea0000000800 */
[C---:B------:R-:W-:Y:S08]  /*7890*/  HMMA.16816.F32.BF16 R112, R4.reuse, R114, R64 ;  /* 0x000000720470723c */ /* 0x040ff00000041840 */
[----:B------:R-:W-:Y:S01]  /*78a0*/  HMMA.16816.F32.BF16 R140, R4, R48, R140 ;  /* 0x00000030048c723c */ /* 0x000fe2000004188c */
[----:B-1----:R-:W-:-:S04]  /*78b0*/  FFMA.FTZ R8, R185, c[0x0][0x2d0], -R2 ;  /* 0x0000b400b9087a23 */ /* 0x002fc80000010802 */
[----:B------:R1:W2:Y:S03]  /*78c0*/  MUFU.EX2 R63, R8 ;  /* 0x00000008003f7308 */ /* 0x0002a60000000800 */
[C---:B------:R-:W-:Y:S08]  /*78d0*/  HMMA.16816.F32.BF16 R24, R4.reuse, R50, R24 ;  /* 0x000000320418723c */ /* 0x040ff00000041818 */
[----:B------:R-:W-:Y:S01]  /*78e0*/  HMMA.16816.F32.BF16 R12, R4, R56, R12 ;  /* 0x00000038040c723c */ /* 0x000fe2000004180c */
[----:B-1----:R-:W-:-:S07]  /*78f0*/  FFMA.FTZ R8, R196, c[0x0][0x2d0], -R2 ;  /* 0x0000b400c4087a23 */ /* 0x002fce0000010802 */
[C---:B------:R-:W-:Y:S01]  /*7900*/  HMMA.16816.F32.BF16 R124, R4.reuse, R128, R124 ;  /* 0x00000080047c723c */ /* 0x040fe2000004187c */
[----:B------:R1:W-:Y:S07]  /*7910*/  MUFU.EX2 R65, R8 ;  /* 0x0000000800417308 */ /* 0x0003ee0000000800 */
[----:B------:R-:W-:Y:S01]  /*7920*/  HMMA.16816.F32.BF16 R128, R4, R130, R92 ;  /* 0x000000820480723c */ /* 0x000fe2000004185c */
[----:B-1----:R-:W-:-:S04]  /*7930*/  FFMA.FTZ R8, R197, c[0x0][0x2d0], -R2 ;  /* 0x0000b400c5087a23 */ /* 0x002fc80000010802 */
[----:B------:R1:W3:Y:S02]  /*7940*/  MUFU.EX2 R66, R8 ;  /* 0x0000000800427308 */ /* 0x0002e40000000800 */
[----:B-1----:R-:W-:-:S06]  /*7950*/  FFMA.FTZ R8, R198, c[0x0][0x2d0], -R2 ;  /* 0x0000b400c6087a23 */ /* 0x002fcc0000010802 */
[----:B------:R1:W-:Y:S02]  /*7960*/  MUFU.EX2 R67, R8 ;  /* 0x0000000800437308 */ /* 0x0003e40000000800 */
[----:B-1----:R-:W-:-:S06]  /*7970*/  FFMA.FTZ R8, R199, c[0x0][0x2d0], -R2 ;  /* 0x0000b400c7087a23 */ /* 0x002fcc0000010802 */
[----:B------:R1:W-:Y:S02]  /*7980*/  MUFU.EX2 R69, R8 ;  /* 0x0000000800457308 */ /* 0x0003e40000000800 */
[----:B-1----:R-:W-:-:S06]  /*7990*/  FFMA.FTZ R8, R178, c[0x0][0x2d0], -R0 ;  /* 0x0000b400b2087a23 */ /* 0x002fcc0000010800 */
[----:B------:R1:W-:Y:S02]  /*79a0*/  MUFU.EX2 R31, R8 ;  /* 0x00000008001f7308 */ /* 0x0003e40000000800 */
[----:B-1----:R-:W-:-:S06]  /*79b0*/  FFMA.FTZ R8, R177, c[0x0][0x2d0], -R0 ;  /* 0x0000b400b1087a23 */ /* 0x002fcc0000010800 */
[----:B------:R1:W4:Y:S02]  /*79c0*/  MUFU.EX2 R48, R8 ;  /* 0x0000000800307308 */ /* 0x0003240000000800 */
[----:B-1----:R-:W-:-:S06]  /*79d0*/  FFMA.FTZ R8, R158, c[0x0][0x2d0], -R0 ;  /* 0x0000b4009e087a23 */ /* 0x002fcc0000010800 */
[----:B------:R1:W-:Y:S02]  /*79e0*/  MUFU.EX2 R64, R8 ;  /* 0x0000000800407308 */ /* 0x0003e40000000800 */
[----:B-1----:R-:W-:-:S06]  /*79f0*/  FFMA.FTZ R8, R157, c[0x0][0x2d0], -R0 ;  /* 0x0000b4009d087a23 */ /* 0x002fcc0000010800 */
[----:B------:R1:W5:Y:S02]  /*7a00*/  MUFU.EX2 R50, R8 ;  /* 0x0000000800327308 */ /* 0x0003640000000800 */
[--C-:B-1----:R-:W-:Y:S02]  /*7a10*/  FFMA.FTZ R8, R203, c[0x0][0x2d0], -R2.reuse ;  /* 0x0000b400cb087a23 */ /* 0x102fe40000010802 */
[----:B------:R-:W-:-:S04]  /*7a20*/  FFMA.FTZ R2, R201, c[0x0][0x2d0], -R2 ;  /* 0x0000b400c9027a23 */ /* 0x000fc80000010802 */
[----:B------:R1:W-:Y:S08]  /*7a30*/  MUFU.EX2 R56, R8 ;  /* 0x0000000800387308 */ /* 0x0003f00000000800 */
[----:B------:R3:W3:Y:S01]  /*7a40*/  MUFU.EX2 R51, R2 ;  /* 0x0000000200337308 */ /* 0x0006e20000000800 */
[----:B-1----:R-:W-:Y:S07]  /*7a50*/  HMMA.16816.F32.BF16 R8, R4, R58, R96 ;  /* 0x0000003a0408723c */ /* 0x002fee0000041860 */
[----:B--2---:R-:W-:Y:S01]  /*7a60*/  F2FP.BF16.PACK_AB R4, R63, R62 ;  /* 0x0000003e3f04723e */ /* 0x004fe200000010ff */
[----:B---3--:R-:W-:Y:S01]  /*7a70*/  FFMA.FTZ R2, R160, c[0x0][0x2d0], -R0 ;  /* 0x0000b400a0027a23 */ /* 0x008fe20000010800 */
[----:B------:R-:W-:-:S02]  /*7a80*/  F2FP.BF16.PACK_AB R6, R66, R65 ;  /* 0x000000414206723e */ /* 0x000fc400000010ff */
[----:B----4-:R-:W-:Y:S01]  /*7a90*/  F2FP.BF16.PACK_AB R5, R48, R31 ;  /* 0x0000001f3005723e */ /* 0x010fe200000010ff */
[----:B------:R1:W-:Y:S01]  /*7aa0*/  MUFU.EX2 R49, R2 ;  /* 0x0000000200317308 */ /* 0x0003e20000000800 */
[----:B-----5:R-:W-:Y:S02]  /*7ab0*/  F2FP.BF16.PACK_AB R7, R50, R64 ;  /* 0x000000403207723e */ /* 0x020fe400000010ff */
[----:B------:R-:W-:-:S05]  /*7ac0*/  F2FP.BF16.PACK_AB R160, R69, R67 ;  /* 0x0000004345a0723e */ /* 0x000fca00000010ff */
[----:B------:R-:W-:Y:S01]  /*7ad0*/  HMMA.16816.F32.BF16 R108, R4, R40, R108 ;  /* 0x00000028046c723c */ /* 0x000fe2000004186c */
[----:B-1----:R-:W-:-:S07]  /*7ae0*/  FFMA.FTZ R2, R161, c[0x0][0x2d0], -R0 ;  /* 0x0000b400a1027a23 */ /* 0x002fce0000010800 */
[C---:B------:R-:W-:Y:S01]  /*7af0*/  HMMA.16816.F32.BF16 R112, R4.reuse, R42, R112 ;  /* 0x0000002a0470723c */ /* 0x040fe20000041870 */
[----:B------:R1:W2:Y:S07]  /*7b00*/  MUFU.EX2 R30, R2 ;  /* 0x00000002001e7308 */ /* 0x0002ae0000000800 */
[C---:B------:R-:W-:Y:S08]  /*7b10*/  HMMA.16816.F32.BF16 R124, R4.reuse, R44, R124 ;  /* 0x0000002c047c723c */ /* 0x040ff0000004187c */
[C---:B------:R-:W-:Y:S01]  /*7b20*/  HMMA.16816.F32.BF16 R128, R4.reuse, R46, R128 ;  /* 0x0000002e0480723c */ /* 0x040fe20000041880 */
[--C-:B-1----:R-:W-:Y:S01]  /*7b30*/  FFMA.FTZ R2, R162, c[0x0][0x2d0], -R0.reuse ;  /* 0x0000b400a2027a23 */ /* 0x102fe20000010800 */
[----:B------:R-:W-:Y:S01]  /*7b40*/  F2FP.BF16.PACK_AB R162, R51, R56 ;  /* 0x0000003833a2723e */ /* 0x000fe200000010ff */
[----:B------:R-:W-:Y:S01]  /*7b50*/  FFMA.FTZ R0, R163, c[0x0][0x2d0], -R0 ;  /* 0x0000b400a3007a23 */ /* 0x000fe20000010800 */
[----:B--2---:R-:W-:Y:S01]  /*7b60*/  F2FP.BF16.PACK_AB R161, R30, R49 ;  /* 0x000000311ea1723e */ /* 0x004fe200000010ff */
[----:B------:R1:W-:Y:S03]  /*7b70*/  MUFU.EX2 R29, R2 ;  /* 0x00000002001d7308 */ /* 0x0003e60000000800 */
[C---:B------:R-:W-:Y:S05]  /*7b80*/  HMMA.16816.F32.BF16 R140, R4.reuse, R36, R140 ;  /* 0x00000024048c723c */ /* 0x040fea000004188c */
[----:B------:R2:W3:Y:S03]  /*7b90*/  MUFU.EX2 R28, R0 ;  /* 0x00000000001c7308 */ /* 0x0004e60000000800 */
[----:B------:R-:W-:Y:S01]  /*7ba0*/  HMMA.16816.F32.BF16 R24, R4, R38, R24 ;  /* 0x000000260418723c */ /* 0x000fe20000041818 */
[----:B-1----:R-:W-:-:S07]  /*7bb0*/  FADD.FTZ R2, R168, R169 ;  /* 0x000000a9a8027221 */ /* 0x002fce0000010000 */
[----:B------:R-:W-:Y:S01]  /*7bc0*/  HMMA.16816.F32.BF16 R12, R4, R32, R12 ;  /* 0x00000020040c723c */ /* 0x000fe2000004180c */
[----:B------:R-:W-:Y:S02]  /*7bd0*/  FADD.FTZ R2, R173, R2 ;  /* 0x00000002ad027221 */ /* 0x000fe40000010000 */
[----:B--2---:R-:W-:-:S05]  /*7be0*/  FADD.FTZ R0, R175, R179 ;  /* 0x000000b3af007221 */ /* 0x004fca0000010000 */
[----:B------:R-:W-:Y:S01]  /*7bf0*/  HMMA.16816.F32.BF16 R8, R4, R34, R8 ;  /* 0x000000220408723c */ /* 0x000fe20000041808 */
[----:B------:R-:W-:Y:S01]  /*7c00*/  FADD.FTZ R2, R189, R2 ;  /* 0x00000002bd027221 */ /* 0x000fe20000010000 */
[----:B---3--:R-:W-:Y:S01]  /*7c10*/  F2FP.BF16.PACK_AB R163, R28, R29 ;  /* 0x0000001d1ca3723e */ /* 0x008fe200000010ff */
        /* <DEDUP_REMOVED lines=100> */
[----:B------:R-:W-:Y:S05]  /*8260*/  @P0 BRA `(.L_x_478) ;  /* 0x0000015000000947 */ /* 0x000fea0003800000 */
[----:B------:R-:W-:Y:S01]  /*8270*/  ISETP.LT.AND P0, PT, RZ, UR4, PT ;  /* 0x00000004ff007c0c */ /* 0x000fe2000bf01270 */
[----:B------:R-:W-:-:S02]  /*8280*/  UIADD3 UR14, UR4, -0x1, URZ ;  /* 0xffffffff040e7890 */ /* 0x000fc4000fffe03f */
[----:B------:R-:W-:-:S10]  /*8290*/  ULDC UR6, c[0x0][0x32c] ;  /* 0x0000cb0000067ab9 */ /* 0x000fd40000000800 */
[----:B------:R-:W-:Y:S05]  /*82a0*/  @P0 BRA `(.L_x_479) ;  /* 0x0000008000000947 */ /* 0x000fea0003800000 */
[----:B------:R-:W-:Y:S02]  /*82b0*/  UISETP.NE.AND UP0, UPT, UR6, 0x1, UPT ;  /* 0x000000010600788c */ /* 0x000fe4000bf05270 */
[----:B------:R-:W-:-:S03]  /*82c0*/  UIADD3 UR14, -UR4, URZ, URZ ;  /* 0x0000003f040e7290 */ /* 0x000fc6000fffe13f */
[----:B------:R-:W-:Y:S02]  /*82d0*/  ULDC.64 UR4, c[0x0][0x330] ;  /* 0x0000cc0000047ab9 */ /* 0x000fe40000000a00 */
[----:B------:R-:W-:-:S07]  /*82e0*/  UIMAD.WIDE.U32 UR16, UR14, UR4, URZ ;  /* 0x000000040e1072a5 */ /* 0x000fce000f8e003f */
[----:B------:R-:W-:Y:S02]  /*82f0*/  @UP0 UMOV UR15, UR17 ;  /* 0x00000011000f0c82 */ /* 0x000fe40008000000 */
[----:B------:R-:W-:-:S04]  /*8300*/  @UP0 USHF.R.U32.HI UR14, URZ, UR5, UR15 ;  /* 0x000000053f0e0299 */ /* 0x000fc8000801160f */
[----:B------:R-:W-:Y:S01]  /*8310*/  ULOP3.LUT UR14, URZ, UR14, URZ, 0x33, !UPT ;  /* 0x0000000e3f0e7292 */ /* 0x000fe2000f8e333f */
[----:B------:R-:W-:Y:S05]  /*8320*/  BRA `(.L_x_480) ;  /* 0x0000005000007947 */ /* 0x000fea0003800000 */
.L_x_479:
[----:B------:R-:W-:Y:S02]  /*8330*/  UISETP.NE.AND UP0, UPT, UR6, 0x1, UPT ;  /* 0x000000010600788c */ /* 0x000fe4000bf05270 */
[----:B------:R-:W-:Y:S02]  /*8340*/  ULDC.64 UR4, c[0x0][0x330] ;  /* 0x0000cc0000047ab9 */ /* 0x000fe40000000a00 */
[----:B------:R-:W-:-:S07]  /*8350*/  UIMAD.WIDE.U32 UR16, UR14, UR4, URZ ;  /* 0x000000040e1072a5 */ /* 0x000fce000f8e003f */
[----:B------:R-:W-:Y:S02]  /*8360*/  @UP0 UMOV UR15, UR17 ;  /* 0x00000011000f0c82 */ /* 0x000fe40008000000 */
[----:B------:R-:W-:Y:S02]  /*8370*/  @UP0 USHF.R.U32.HI UR14, URZ, UR5, UR15 ;  /* 0x000000053f0e0299 */ /* 0x000fe4000801160f */
.L_x_480:
[----:B------:R-:W-:Y:S02]  /*8380*/  ULDC UR4, c[0x0][0x32c] ;  /* 0x0000cb0000047ab9 */ /* 0x000fe40000000800 */
[----:B------:R-:W-:-:S04]  /*8390*/  UIMAD UR4, UR14, UR6, UR4 ;  /* 0x000000060e0472a4 */ /* 0x000fc8000f8e0204 */
[----:B------:R-:W-:-:S04]  /*83a0*/  UISETP.LT.AND UP0, UPT, UR7, UR4, UPT ;  /* 0x000000040700728c */ /* 0x000fc8000bf01270 */
[----:B------:R-:W-:-:S03]  /*83b0*/  USEL UR7, UR7, UR4, UP0 ;  /* 0x0000000407077287 */ /* 0x000fc60008000000 */
.L_x_478:
[----:B-1----:R-:W2:Y:S01]  /*83c0*/  LDL R0, [R1] ;  /* 0x0000000001007983 */ /* 0x002ea20000100800 */
[----:B------:R-:W-:-:S04]  /*83d0*/  UIMAD.WIDE UR6, UR7, 0x2aaaaaab, URZ ;  /* 0x2aaaaaab070678a5 */ /* 0x000fc8000f8e023f */
[----:B------:R-:W-:-:S04]  /*83e0*/  USHF.R.U32.HI UR5, URZ, 0x1f, UR7 ;  /* 0x0000001f3f057899 */ /* 0x000fc80008011607 */
[----:B------:R-:W-:Y:S01]  /*83f0*/  ULEA.HI.SX32 UR5, UR7, UR5, 0x1c ;  /* 0x0000000507057291 */ /* 0x000fe2000f8fe23f */
[----:B--2---:R-:W1:Y:S03]  /*8400*/  R2UR UR4, R0 ;  /* 0x00000000000473c2 */ /* 0x004e6600000e0000 */
[----:B-1----:R-:W-:-:S04]  /*8410*/  UISETP.LT.AND UP0, UPT, UR4, UR5, UPT ;  /* 0x000000050400728c */ /* 0x002fc8000bf01270 */
[----:B------:R-:W-:-:S06]  /*8420*/  USEL UR4, UR4, UR5, !UP0 ;  /* 0x0000000504047287 */ /* 0x000fcc000c000000 */
[----:B------:R-:W-:-:S13]  /*8430*/  ISETP.GE.AND P0, PT, R225, UR4, PT ;  /* 0x00000004e1007c0c */ /* 0x000fda000bf06270 */
[----:B------:R-:W-:Y:S05]  /*8440*/  @!P0 BRA `(.L_x_481) ;  /* 0x000067c000008947 */ /* 0x000fea0003800000 */
[----:B------:R-:W2:Y:S01]  /*8450*/  LDL R0, [R1+0x28] ;  /* 0x0000280001007983 */ /* 0x000ea20000100800 */
[----:B------:R-:W-:Y:S01]  /*8460*/  PLOP3.LUT P1, PT, PT, PT, UP2, 0x80, 0x0 ;  /* 0x000000000000781c */ /* 0x000fe20003f2f028 */
[----:B------:R-:W-:Y:S01]  /*8470*/  IMAD.MOV.U32 R101, RZ, RZ, R71 ;  /* 0x000000ffff657224 */ /* 0x000fe200078e0047 */
[----:B------:R-:W-:Y:S01]  /*8480*/  PLOP3.LUT P0, PT, PT, PT, UP2, 0x80, 0x0 ;  /* 0x000000000000781c */ /* 0x000fe20003f0f028 */
[----:B------:R-:W-:Y:S01]  /*8490*/  IMAD.MOV.U32 R100, RZ, RZ, R72 ;  /* 0x000000ffff647224 */ /* 0x000fe200078e0048 */
[----:B------:R-:W-:Y:S01]  /*84a0*/  MOV R103, R3 ;  /* 0x0000000300677202 */ /* 0x000fe20000000f00 */
[----:B------:R-:W-:-:S08]  /*84b0*/  IMAD.MOV.U32 R102, RZ, RZ, R70 ;  /* 0x000000ffff667224 */ /* 0x000fd000078e0046 */
[----:B--2---:R-:W-:-:S05]  /*84c0*/  @P1 IMAD.HI.U32 R0, R0, c[0x0][0x2c8], RZ ;  /* 0x0000b20000001a27 */ /* 0x004fca00078e00ff */
[----:B------:R-:W-:-:S05]  /*84d0*/  @P0 SHF.R.U32.HI R0, RZ, c[0x0][0x2cc], R0 ;  /* 0x0000b300ff000a19 */ /* 0x000fca0000011600 */
[----:B------:R1:W-:Y:S02]  /*84e0*/  @P0 STL [R1+0x4], R0 ;  /* 0x0000040001000387 */ /* 0x0003e40000100800 */
.L_x_498:
[----:B------:R-:W-:Y:S04]  /*84f0*/  DEPBAR.LE SB0, 0x0 ;  /* 0x000080000000791a */ /* 0x000fe80000000000 */
[----:B------:R-:W-:Y:S08]  /*8500*/  BAR.SYNC.DEFER_BLOCKING 0x0 ;  /* 0x0000000000007b1d */ /* 0x000ff00000010000 */
[----:B------:R-:W-:Y:S08]  /*8510*/  LDSM.16.M88.4 R96, [R215+0x6100] ;  /* 0x00610000d760783b */ /* 0x000ff00000000200 */
[----:B------:R-:W2:Y:S04]  /*8520*/  LDL R228, [R1] ;  /* 0x0000000001e47983 */ /* 0x000ea80000100800 */
[----:B------:R-:W3:Y:S08]  /*8530*/  LDSM.16.M88.4 R16, [R208+0x3100] ;  /* 0x00310000d010783b */ /* 0x000ef00000000200 */
[----:B------:R-:W4:Y:S08]  /*8540*/  LDSM.16.M88.4 R92, [R215+0x8100] ;  /* 0x00810000d75c783b */ /* 0x000f300000000200 */
[----:B------:R-:W5:Y:S06]  /*8550*/  LDL.64 R194, [R1+0x40] ;  /* 0x0000400001c27983 */ /* 0x000f6c0000100a00 */
[----:B-1----:R-:W5:Y:S06]  /*8560*/  LDL.64 R2, [R1+0x48] ;  /* 0x0000480001027983 */ /* 0x002f6c0000100a00 */
        /* <DEDUP_REMOVED lines=9> */
[----:B------:R-:W5:Y:S06]  /*8600*/  LDL.64 R242, [R1+0x38] ;  /* 0x0000380001f27983 */ /* 0x000f6c0000100a00 */
[----:B------:R-:W2:Y:S01]  /*8610*/  LDSM.16.M88.4 R188, [R223] ;  /* 0x00000000dfbc783b */ /* 0x000ea20000000200 */
[-C--:B---3--:R-:W-:Y:S08]  /*8620*/  HMMA.16816.F32.BF16 R4, R96, R16.reuse, RZ ;  /* 0x000000106004723c */ /* 0x088ff000000418ff */
[C---:B----4-:R-:W-:Y:S08]  /*8630*/  HMMA.16816.F32.BF16 R8, R92.reuse, R16, RZ ;  /* 0x000000105c08723c */ /* 0x050ff000000418ff */
[-C--:B------:R-:W-:Y:S08]  /*8640*/  HMMA.16816.F32.BF16 R12, R92, R18.reuse, RZ ;  /* 0x000000125c0c723c */ /* 0x080ff000000418ff */
[C---:B------:R-:W-:Y:S08]  /*8650*/  HMMA.16816.F32.BF16 R16, R96.reuse, R18, RZ ;  /* 0x000000126010723c */ /* 0x040ff000000418ff */
[-C--:B-1----:R-:W-:Y:S08]  /*8660*/  HMMA.16816.F32.BF16 R20, R96, R32.reuse, RZ ;  /* 0x000000206014723c */ /* 0x082ff000000418ff */
        /* <DEDUP_REMOVED lines=19> */
[----:B------:R-:W1:Y:S01]  /*87a0*/  LDSM.16.M88.4 R168, [R222] ;  /* 0x00000000dea8783b */ /* 0x000e620000000200 */
[----:B--2---:R-:W-:Y:S06]  /*87b0*/  ISETP.GT.AND P0, PT, R228, R225, PT ;  /* 0x000000e1e400720c */ /* 0x004fec0003f04270 */
[-C--:B------:R-:W-:Y:S08]  /*87c0*/  HMMA.16816.F32.BF16 R4, R172, R176.reuse, R4 ;  /* 0x000000b0ac04723c */ /* 0x080ff00000041804 */
[C---:B------:R-:W-:Y:S04]  /*87d0*/  HMMA.16816.F32.BF16 R8, R180.reuse, R176, R8 ;  /* 0x000000b0b408723c */ /* 0x040fe80000041808 */
[----:B------:R-:W-:Y:S03]  /*87e0*/  @!P0 SHF.R.S32.HI R0, RZ, 0x1f, R225 ;  /* 0x0000001fff008819 */ /* 0x000fe600000114e1 */
[C---:B------:R-:W-:Y:S01]  /*87f0*/  @!P0 IMAD.WIDE.U32 R176, R225.reuse, c[0x0][0x208], RZ ;  /* 0x00008200e1b08a25 */ /* 0x040fe200078e00ff */
[-C--:B------:R-:W-:Y:S04]  /*8800*/  HMMA.16816.F32.BF16 R12, R180, R178.reuse, R12 ;  /* 0x000000b2b40c723c */ /* 0x080fe8000004180c */
[----:B------:R-:W-:Y:S01]  /*8810*/  @!P0 IMAD R0, R0, c[0x0][0x208], RZ ;  /* 0x0000820000008a24 */ /* 0x000fe200078e02ff */
[----:B-----5:R-:W-:Y:S03]  /*8820*/  @!P0 MOV R3, R195 ;  /* 0x000000c300038202 */ /* 0x020fe60000000f00 */
[C---:B------:R-:W-:Y:S04]  /*8830*/  HMMA.16816.F32.BF16 R16, R172.reuse, R178, R16 ;  /* 0x000000b2ac10723c */ /* 0x040fe80000041810 */
[----:B------:R-:W-:Y:S04]  /*8840*/  @!P0 IMAD.WIDE.U32 R2, R176, 0x60, R2 ;  /* 0x00000060b0028825 */ /* 0x000fe800078e0002 */
[-C--:B------:R-:W-:Y:S04]  /*8850*/  HMMA.16816.F32.BF16 R20, R172, R184.reuse, R20 ;  /* 0x000000b8ac14723c */ /* 0x080fe80000041814 */
[----:B------:R-:W-:Y:S01]  /*8860*/  @!P0 LEA R192, P1, R2, c[0x0][0x1f8], 0x1 ;  /* 0x00007e0002c08a11 */ /* 0x000fe200078208ff */
[----:B------:R-:W-:Y:S03]  /*8870*/  @!P0 IMAD R0, R225, c[0x0][0x20c], R0 ;  /* 0x00008300e1008a24 */ /* 0x000fe600078e0200 */
[C---:B------:R-:W-:Y:S04]  /*8880*/  HMMA.16816.F32.BF16 R24, R180.reuse, R184, R24 ;  /* 0x000000b8b418723c */ /* 0x040fe80000041818 */
[----:B------:R-:W-:Y:S02]  /*8890*/  @!P0 IADD3 R0, R177, R0, RZ ;  /* 0x00000000b1008210 */ /* 0x000fe40007ffe0ff */
[----:B------:R-:W2:Y:S02]  /*88a0*/  LDSM.16.M88.4 R176, [R221] ;  /* 0x00000000ddb0783b */ /* 0x000ea40000000200 */
[-C--:B------:R-:W-:Y:S04]  /*88b0*/  HMMA.16816.F32.BF16 R28, R180, R186.reuse, R28 ;  /* 0x000000bab41c723c */ /* 0x080fe8000004181c */
[----:B------:R-:W-:Y:S04]  /*88c0*/  @!P0 IMAD R0, R0, 0x60, RZ ;  /* 0x0000006000008824 */ /* 0x000fe800078e02ff */
[C---:B------:R-:W-:Y:S01]  /*88d0*/  HMMA.16816.F32.BF16 R32, R172.reuse, R186, R32 ;  /* 0x000000baac20723c */ /* 0x040fe20000041820 */
[----:B------:R-:W3:Y:S03]  /*88e0*/  LDSM.16.M88.4 R184, [R220] ;  /* 0x00000000dcb8783b */ /* 0x000ee60000000200 */
[----:B------:R-:W-:Y:S04]  /*88f0*/  @!P0 IADD3 R0, R3, R0, RZ ;  /* 0x0000000003008210 */ /* 0x000fe80007ffe0ff */
[-C--:B------:R-:W-:Y:S04]  /*8900*/  HMMA.16816.F32.BF16 R36, R172, R188.reuse, R36 ;  /* 0x000000bcac24723c */ /* 0x080fe80000041824 */
[----:B------:R-:W-:Y:S04]  /*8910*/  @!P0 LEA.HI.X R193, R2, c[0x0][0x1fc], R0, 0x1, P1 ;  /* 0x00007f0002c18a11 */ /* 0x000fe800008f0c00 */
[C---:B------:R-:W-:Y:S01]  /*8920*/  HMMA.16816.F32.BF16 R40, R180.reuse, R188, R40 ;  /* 0x000000bcb428723c */ /* 0x040fe20000041828 */
[----:B------:R-:W-:Y:S01]  /*8930*/  @!PT LDS RZ, [RZ] ;  /* 0x00000000fffff984 */ /* 0x000fe20000000800 */
[----:B------:R-:W-:Y:S01]  /*8940*/  @!PT LDS RZ, [RZ] ;  /* 0x00000000fffff984 */ /* 0x000fe20000000800 */
[----:B------:R-:W-:Y:S01]  /*8950*/  @!PT LDS RZ, [RZ] ;  /* 0x00000000fffff984 */ /* 0x000fe20000000800 */
[----:B------:R4:W-:Y:S07]  /*8960*/  @!P0 LDGSTS.E.BYPASS.LTC128B.128 [R227+0x100], [R192.64], !P6 ;  /* 0x00100000c0e38fae */ /* 0x0009ee000f101d4c */
[-C--:B------:R-:W-:Y:S08]  /*8970*/  HMMA.16816.F32.BF16 R44, R180, R190.reuse, R44 ;  /* 0x000000beb42c723c */ /* 0x080ff0000004182c */
[C---:B------:R-:W-:Y:S07]  /*8980*/  HMMA.16816.F32.BF16 R48, R172.reuse, R190, R48 ;  /* 0x000000beac30723c */ /* 0x040fee0000041830 */
[----:B------:R-:W-:Y:S01]  /*8990*/  @!P0 IADD3 R190, P2, R192, UR9, RZ ;  /* 0x00000009c0be8c10 */ /* 0x000fe2000ff5e0ff */
[-C--:B-1----:R-:W-:Y:S04]  /*89a0*/  HMMA.16816.F32.BF16 R52, R172, R168.reuse, R52 ;  /* 0x000000a8ac34723c */ /* 0x082fe80000041834 */
[----:B------:R-:W-:Y:S02]  /*89b0*/  @!P0 IADD3.X R191, R193, UR8, RZ, P2, !PT ;  /* 0x00000008c1bf8c10 */ /* 0x000fe400097fe4ff */
[----:B------:R-:W-:Y:S02]  /*89c0*/  @!P0 IADD3 R188, P1, R190, UR9, RZ ;  /* 0x00000009bebc8c10 */ /* 0x000fe4000ff3e0ff */
[C---:B------:R-:W-:Y:S01]  /*89d0*/  HMMA.16816.F32.BF16 R56, R180.reuse, R168, R56 ;  /* 0x000000a8b438723c */ /* 0x040fe20000041838 */
[----:B------:R1:W-:Y:S03]  /*89e0*/  @!P0 LDGSTS.E.BYPASS.LTC128B.128 [R227+0x900], [R190.64], !P6 ;  /* 0x00900000bee38fae */ /* 0x0003e6000f101d4c */
[----:B------:R-:W-:Y:S03]  /*89f0*/  @!P0 IADD3.X R189, R191, UR8, RZ, P1, !PT ;  /* 0x00000008bfbd8c10 */ /* 0x000fe60008ffe4ff */
[----:B------:R-:W-:Y:S01]  /*8a00*/  @!P0 IADD3 R168, P3, R188, UR9, RZ ;  /* 0x00000009bca88c10 */ /* 0x000fe2000ff7e0ff */
[-C--:B------:R-:W-:Y:S01]  /*8a10*/  HMMA.16816.F32.BF16 R60, R180, R170.reuse, R60 ;  /* 0x000000aab43c723c */ /* 0x080fe2000004183c */
[----:B------:R1:W-:Y:S03]  /*8a20*/  @!P0 LDGSTS.E.BYPASS.LTC128B.128 [R227+0x1100], [R188.64], !P6 ;  /* 0x01100000bce38fae */ /* 0x0003e6000f101d4c */
[----:B------:R-:W-:Y:S02]  /*8a30*/  @!P0 IADD3.X R169, R189, UR8, RZ, P3, !PT ;  /* 0x00000008bda98c10 */ /* 0x000fe40009ffe4ff */
[----:B------:R-:W-:Y:S02]  /*8a40*/  @!P0 IADD3 R2, P2, R168, UR9, RZ ;  /* 0x00000009a8028c10 */ /* 0x000fe4000ff5e0ff */
[C---:B------:R-:W-:Y:S01]  /*8a50*/  HMMA.16816.F32.BF16 R64, R172.reuse, R170, R64 ;  /* 0x000000aaac40723c */ /* 0x040fe20000041840 */
[----:B------:R5:W-:Y:S01]  /*8a60*/  @!P0 LDGSTS.E.BYPASS.LTC128B.128 [R227+0x1900], [R168.64], !P6 ;  /* 0x01900000a8e38fae */ /* 0x000be2000f101d4c */
[----:B------:R-:W-:Y:S02]  /*8a70*/  PLOP3.LUT P3, PT, PT, PT, UP2, 0x80, 0x0 ;  /* 0x000000000000781c */ /* 0x000fe40003f6f028 */
[----:B------:R-:W-:Y:S02]  /*8a80*/  @!P0 IADD3.X R3, R169, UR8, RZ, P2, !PT ;  /* 0x00000008a9038c10 */ /* 0x000fe400097fe4ff */
[----:B----4-:R-:W-:Y:S02]  /*8a90*/  @!P0 IADD3 R192, P1, R2, UR9, RZ ;  /* 0x0000000902c08c10 */ /* 0x010fe4000ff3e0ff */
[-C--:B--2---:R-:W-:Y:S01]  /*8aa0*/  HMMA.16816.F32.BF16 R68, R172, R176.reuse, R68 ;  /* 0x000000b0ac44723c */ /* 0x084fe20000041844 */
[----:B------:R2:W-:Y:S03]  /*8ab0*/  @!P0 LDGSTS.E.BYPASS.LTC128B.128 [R227+0x2100], [R2.64], !P6 ;  /* 0x0210000002e38fae */ /* 0x0005e6000f101d4c */
[----:B------:R-:W-:Y:S04]  /*8ac0*/  @!P0 IADD3.X R193, R3, UR8, RZ, P1, !PT ;  /* 0x0000000803c18c10 */ /* 0x000fe80008ffe4ff */
[C---:B------:R-:W-:Y:S01]  /*8ad0*/  HMMA.16816.F32.BF16 R72, R180.reuse, R176, R72 ;  /* 0x000000b0b448723c */ /* 0x040fe20000041848 */
[----:B------:R4:W-:Y:S03]  /*8ae0*/  @!P0 LDGSTS.E.BYPASS.LTC128B.128 [R227+0x2900], [R192.64], !P6 ;  /* 0x02900000c0e38fae */ /* 0x0009e6000f101d4c */
[C---:B------:R-:W-:Y:S02]  /*8af0*/  ISETP.GT.AND P0, PT, R225.reuse, R228, PT ;  /* 0x000000e4e100720c */ /* 0x040fe40003f04270 */
[----:B------:R-:W-:Y:S02]  /*8b00*/  MOV R228, c[0x0][0x1e0] ;  /* 0x0000780000e47a02 */ /* 0x000fe40000000f00 */
[-C--:B------:R-:W-:Y:S01]  /*8b10*/  HMMA.16816.F32.BF16 R76, R180, R178.reuse, R76 ;  /* 0x000000b2b44c723c */ /* 0x080fe2000004184c */
[----:B-1----:R-:W-:Y:S07]  /*8b20*/  LDSM.16.M88.4 R188, [R214+0x3100] ;  /* 0x00310000d6bc783b */ /* 0x002fee0000000200 */
[C---:B------:R-:W-:Y:S01]  /*8b30*/  HMMA.16816.F32.BF16 R80, R172.reuse, R178, R80 ;  /* 0x000000b2ac50723c */ /* 0x040fe20000041850 */
[----:B------:R-:W0:Y:S03]  /*8b40*/  LDGDEPBAR ;  /* 0x00000000000079af */ /* 0x000e260000000000 */
[----:B------:R-:W-:Y:S04]  /*8b50*/  @P0 IADD3 R0, R225, -0x1, RZ ;  /* 0xffffffffe1000810 */ /* 0x000fe80007ffe0ff */
[-C--:B---3--:R-:W-:Y:S01]  /*8b60*/  HMMA.16816.F32.BF16 R84, R172, R184.reuse, R84 ;  /* 0x000000b8ac54723c */ /* 0x088fe20000041854 */
[----:B-----5:R-:W1:Y:S03]  /*8b70*/  LDSM.16.M88.4 R168, [R216+0x6100] ;  /* 0x00610000d8a8783b */ /* 0x020e660000000200 */
[----:B--2---:R-:W-:Y:S04]  /*8b80*/  @P0 SHF.R.S32.HI R2, RZ, 0x1f, R0 ;  /* 0x0000001fff020819 */ /* 0x004fe80000011400 */
[C---:B------:R-:W-:Y:S01]  /*8b90*/  HMMA.16816.F32.BF16 R88, R180.reuse, R184, R88 ;  /* 0x000000b8b458723c */ /* 0x040fe20000041858 */
[----:B----4-:R-:W2:Y:S03]  /*8ba0*/  LDSM.16.M88.4 R192, [R216+0x8100] ;  /* 0x00810000d8c0783b */ /* 0x010ea60000000200 */
[----:B------:R-:W-:Y:S04]  /*8bb0*/  @P0 IMAD R2, R2, c[0x0][0x1e0], RZ ;  /* 0x0000780002020a24 */ /* 0x000fe800078e02ff */
[-C--:B------:R-:W-:Y:S01]  /*8bc0*/  HMMA.16816.F32.BF16 R92, R180, R186.reuse, R92 ;  /* 0x000000bab45c723c */ /* 0x080fe2000004185c */
[----:B------:R-:W3:Y:S03]  /*8bd0*/  LDSM.16.M88.4 R196, [R214+0x3900] ;  /* 0x00390000d6c4783b */ /* 0x000ee60000000200 */
[----:B------:R-:W-:Y:S04]  /*8be0*/  @P0 IMAD R2, R0, c[0x0][0x1e4], R2 ;  /* 0x0000790000020a24 */ /* 0x000fe800078e0202 */
[----:B------:R-:W-:Y:S01]  /*8bf0*/  HMMA.16816.F32.BF16 R96, R172, R186, R96 ;  /* 0x000000baac60723c */ /* 0x000fe20000041860 */
[----:B------:R-:W4:Y:S08]  /*8c00*/  LDSM.16.M88.4 R200, [R214+0x4100] ;  /* 0x00410000d6c8783b */ /* 0x000f300000000200 */
[----:B------:R-:W5:Y:S08]  /*8c10*/  LDSM.16.M88.4 R176, [R214+0x4900] ;  /* 0x00490000d6b0783b */ /* 0x000f700000000200 */
[----:B------:R-:W4:Y:S01]  /*8c20*/  LDSM.16.M88.4 R180, [R214+0x5100] ;  /* 0x00510000d6b4783b */ /* 0x000f220000000200 */
[-C--:B-1----:R-:W-:Y:S07]  /*8c30*/  HMMA.16816.F32.BF16 R4, R168, R188.reuse, R4 ;  /* 0x000000bca804723c */ /* 0x082fee0000041804 */
[----:B------:R-:W1:Y:S01]  /*8c40*/  LDSM.16.M88.4 R204, [R214+0x5900] ;  /* 0x00590000d6cc783b */ /* 0x000e620000000200 */
[C---:B--2---:R-:W-:Y:S07]  /*8c50*/  HMMA.16816.F32.BF16 R8, R192.reuse, R188, R8 ;  /* 0x000000bcc008723c */ /* 0x044fee0000041808 */
[----:B------:R-:W-:Y:S01]  /*8c60*/  LDSM.16.M88.4 R172, [R217+0x6100] ;  /* 0x00610000d9ac783b */ /* 0x000fe20000000200 */
[-C--:B------:R-:W-:Y:S07]  /*8c70*/  HMMA.16816.F32.BF16 R12, R192, R190.reuse, R12 ;  /* 0x000000bec00c723c */ /* 0x080fee000004180c */
[----:B------:R-:W2:Y:S01]  /*8c80*/  LDSM.16.M88.4 R184, [R213] ;  /* 0x00000000d5b8783b */ /* 0x000ea20000000200 */
[C---:B------:R-:W-:Y:S07]  /*8c90*/  HMMA.16816.F32.BF16 R16, R168.reuse, R190, R16 ;  /* 0x000000bea810723c */ /* 0x040fee0000041810 */
[----:B------:R-:W1:Y:S01]  /*8ca0*/  LDSM.16.M88.4 R188, [R217+0x8100] ;  /* 0x00810000d9bc783b */ /* 0x000e620000000200 */
[-C--:B---3--:R-:W-:Y:S08]  /*8cb0*/  HMMA.16816.F32.BF16 R20, R168, R196.reuse, R20 ;  /* 0x000000c4a814723c */ /* 0x088ff00000041814 */
[C---:B------:R-:W-:Y:S08]  /*8cc0*/  HMMA.16816.F32.BF16 R24, R192.reuse, R196, R24 ;  /* 0x000000c4c018723c */ /* 0x040ff00000041818 */
[-C--:B------:R-:W-:Y:S08]  /*8cd0*/  HMMA.16816.F32.BF16 R28, R192, R198.reuse, R28 ;  /* 0x000000c6c01c723c */ /* 0x080ff0000004181c */
[C---:B------:R-:W-:Y:S08]  /*8ce0*/  HMMA.16816.F32.BF16 R32, R168.reuse, R198, R32 ;  /* 0x000000c6a820723c */ /* 0x040ff00000041820 */
[-C--:B----4-:R-:W-:Y:S08]  /*8cf0*/  HMMA.16816.F32.BF16 R36, R168, R200.reuse, R36 ;  /* 0x000000c8a824723c */ /* 0x090ff00000041824 */
[C---:B------:R-:W-:Y:S08]  /*8d00*/  HMMA.16816.F32.BF16 R40, R192.reuse, R200, R40 ;  /* 0x000000c8c028723c */ /* 0x040ff00000041828 */
[-C--:B------:R-:W-:Y:S08]  /*8d10*/  HMMA.16816.F32.BF16 R44, R192, R202.reuse, R44 ;  /* 0x000000cac02c723c */ /* 0x080ff0000004182c */
[C---:B------:R-:W-:Y:S08]  /*8d20*/  HMMA.16816.F32.BF16 R48, R168.reuse, R202, R48 ;  /* 0x000000caa830723c */ /* 0x040ff00000041830 */
[-C--:B-----5:R-:W-:Y:S08]  /*8d30*/  HMMA.16816.F32.BF16 R52, R168, R176.reuse, R52 ;  /* 0x000000b0a834723c */ /* 0x0a0ff00000041834 */
[C---:B------:R-:W-:Y:S08]  /*8d40*/  HMMA.16816.F32.BF16 R56, R192.reuse, R176, R56 ;  /* 0x000000b0c038723c */ /* 0x040ff00000041838 */
[-C--:B------:R-:W-:Y:S08]  /*8d50*/  HMMA.16816.F32.BF16 R60, R192, R178.reuse, R60 ;  /* 0x000000b2c03c723c */ /* 0x080ff0000004183c */
[C---:B------:R-:W-:Y:S08]  /*8d60*/  HMMA.16816.F32.BF16 R64, R168.reuse, R178, R64 ;  /* 0x000000b2a840723c */ /* 0x040ff00000041840 */
[-C--:B------:R-:W-:Y:S08]  /*8d70*/  HMMA.16816.F32.BF16 R68, R168, R180.reuse, R68 ;  /* 0x000000b4a844723c */ /* 0x080ff00000041844 */
[C---:B------:R-:W-:Y:S08]  /*8d80*/  HMMA.16816.F32.BF16 R72, R192.reuse, R180, R72 ;  /* 0x000000b4c048723c */ /* 0x040ff00000041848 */
[-C--:B------:R-:W-:Y:S08]  /*8d90*/  HMMA.16816.F32.BF16 R76, R192, R182.reuse, R76 ;  /* 0x000000b6c04c723c */ /* 0x080ff0000004184c */
[C---:B------:R-:W-:Y:S08]  /*8da0*/  HMMA.16816.F32.BF16 R80, R168.reuse, R182, R80 ;  /* 0x000000b6a850723c */ /* 0x040ff00000041850 */
[-C--:B-1----:R-:W-:Y:S08]  /*8db0*/  HMMA.16816.F32.BF16 R84, R168, R204.reuse, R84 ;  /* 0x000000cca854723c */ /* 0x082ff00000041854 */
[C---:B------:R-:W-:Y:S08]  /*8dc0*/  HMMA.16816.F32.BF16 R88, R192.reuse, R204, R88 ;  /* 0x000000ccc058723c */ /* 0x040ff00000041858 */
[-C--:B------:R-:W-:Y:S08]  /*8dd0*/  HMMA.16816.F32.BF16 R92, R192, R206.reuse, R92 ;  /* 0x000000cec05c723c */ /* 0x080ff0000004185c */
[----:B------:R-:W-:Y:S08]  /*8de0*/  HMMA.16816.F32.BF16 R96, R168, R206, R96 ;  /* 0x000000cea860723c */ /* 0x000ff00000041860 */
[-C--:B--2---:R-:W-:Y:S08]  /*8df0*/  HMMA.16816.F32.BF16 R4, R172, R184.reuse, R4 ;  /* 0x000000b8ac04723c */ /* 0x084ff00000041804 */
[C---:B------:R-:W-:Y:S08]  /*8e00*/  HMMA.16816.F32.BF16 R8, R188.reuse, R184, R8 ;  /* 0x000000b8bc08723c */ /* 0x040ff00000041808 */
        /* <DEDUP_REMOVED lines=16> */
[----:B------:R-:W-:Y:S02]  /*8f10*/  FMUL.FTZ R13, R13, c[0x0][0x320] ;  /* 0x0000c8000d0d7a20 */ /* 0x000fe40000410000 */
[----:B------:R-:W-:Y:S02]  /*8f20*/  FMUL.FTZ R16, R16, c[0x0][0x320] ;  /* 0x0000c80010107a20 */ /* 0x000fe40000410000 */
[----:B------:R-:W-:Y:S02]  /*8f30*/  FMUL.FTZ R17, R17, c[0x0][0x320] ;  /* 0x0000c80011117a20 */ /* 0x000fe40000410000 */
[----:B------:R-:W-:Y:S01]  /*8f40*/  FMUL.FTZ R18, R18, c[0x0][0x320] ;  /* 0x0000c80012127a20 */ /* 0x000fe20000410000 */
[----:B------:R-:W4:Y:S01]  /*8f50*/  MUFU.TANH R239, R6 ;  /* 0x0000000600ef7308 */ /* 0x000f220000002400 */
[----:B------:R-:W-:Y:S09]  /*8f60*/  FMUL.FTZ R19, R19, c[0x0][0x320] ;  /* 0x0000c80013137a20 */ /* 0x000ff20000410000 */
[----:B------:R5:W1:Y:S10]  /*8f70*/  MUFU.TANH R244, R15 ;  /* 0x0000000f00f47308 */ /* 0x000a740000002400 */
[----:B------:R1:W1:Y:S10]  /*8f80*/  MUFU.TANH R229, R7 ;  /* 0x0000000700e57308 */ /* 0x0002740000002400 */
[----:B------:R-:W2:Y:S01]  /*8f90*/  MUFU.TANH R246, R8 ;  /* 0x0000000800f67308 */ /* 0x000ea20000002400 */
[----:B-----5:R-:W5:Y:S09]  /*8fa0*/  LDL.64 R14, [R1+0x30] ;  /* 0x00003000010e7983 */ /* 0x020f720000100a00 */
[----:B------:R-:W2:Y:S01]  /*8fb0*/  MUFU.TANH R240, R9 ;  /* 0x0000000900f07308 */ /* 0x000ea20000002400 */
[----:B-1----:R-:W1:Y:S09]  /*8fc0*/  LDSM.16.M88.4 R4, [R213+0x800] ;  /* 0x00080000d504783b */ /* 0x002e720000000200 */
[----:B------:R-:W1:Y:S10]  /*8fd0*/  MUFU.TANH R251, R10 ;  /* 0x0000000a00fb7308 */ /* 0x000e740000002400 */
[----:B------:R1:W1:Y:S10]  /*8fe0*/  MUFU.TANH R249, R11 ;  /* 0x0000000b00f97308 */ /* 0x0002740000002400 */
[----:B------:R-:W2:Y:S10]  /*8ff0*/  MUFU.TANH R238, R12 ;  /* 0x0000000c00ee7308 */ /* 0x000eb40000002400 */
[----:B------:R-:W2:Y:S01]  /*9000*/  MUFU.TANH R237, R13 ;  /* 0x0000000d00ed7308 */ /* 0x000ea20000002400 */
[----:B-1----:R-:W1:Y:S01]  /*9010*/  LDSM.16.M88.4 R8, [R213+0x1000] ;  /* 0x00100000d508783b */ /* 0x002e620000000200 */
[-C--:B------:R-:W-:Y:S08]  /*9020*/  HMMA.16816.F32.BF16 R20, R172, R4.reuse, R20 ;  /* 0x00000004ac14723c */ /* 0x080ff00000041814 */
[----:B------:R-:W1:Y:S01]  /*9030*/  MUFU.TANH R16, R16 ;  /* 0x0000001000107308 */ /* 0x000e620000002400 */
[C---:B------:R-:W-:Y:S09]  /*9040*/  HMMA.16816.F32.BF16 R24, R188.reuse, R4, R24 ;  /* 0x00000004bc18723c */ /* 0x040ff20000041818 */
[----:B------:R-:W1:Y:S01]  /*9050*/  MUFU.TANH R17, R17 ;  /* 0x0000001100117308 */ /* 0x000e620000002400 */
[-C--:B------:R-:W-:Y:S08]  /*9060*/  HMMA.16816.F32.BF16 R28, R188, R6.reuse, R28 ;  /* 0x00000006bc1c723c */ /* 0x080ff0000004181c */
[C---:B------:R-:W-:Y:S01]  /*9070*/  HMMA.16816.F32.BF16 R32, R172.reuse, R6, R32 ;  /* 0x00000006ac20723c */ /* 0x040fe20000041820 */
[----:B------:R-:W2:Y:S01]  /*9080*/  MUFU.TANH R205, R18 ;  /* 0x0000001200cd7308 */ /* 0x000ea20000002400 */
[----:B------:R-:W2:Y:S02]  /*9090*/  LDSM.16.M88.4 R4, [R213+0x1800] ;  /* 0x00180000d504783b */ /* 0x000ea40000000200 */
[----:B------:R-:W-:Y:S02]  /*90a0*/  FMUL.FTZ R20, R20, c[0x0][0x320] ;  /* 0x0000c80014147a20 */ /* 0x000fe40000410000 */
[----:B------:R-:W-:Y:S02]  /*90b0*/  FMUL.FTZ R21, R21, c[0x0][0x320] ;  /* 0x0000c80015157a20 */ /* 0x000fe40000410000 */
[----:B------:R-:W-:Y:S03]  /*90c0*/  FMUL.FTZ R27, R27, c[0x0][0x320] ;  /* 0x0000c8001b1b7a20 */ /* 0x000fe60000410000 */
[----:B------:R-:W2:Y:S01]  /*90d0*/  MUFU.TANH R203, R19 ;  /* 0x0000001300cb7308 */ /* 0x000ea20000002400 */
[----:B------:R-:W-:Y:S02]  /*90e0*/  FMUL.FTZ R22, R22, c[0x0][0x320] ;  /* 0x0000c80016167a20 */ /* 0x000fe40000410000 */
[----:B------:R-:W-:Y:S01]  /*90f0*/  FMUL.FTZ R23, R23, c[0x0][0x320] ;  /* 0x0000c80017177a20 */ /* 0x000fe20000410000 */
[-C--:B-1----:R-:W-:Y:S03]  /*9100*/  HMMA.16816.F32.BF16 R36, R172, R8.reuse, R36 ;  /* 0x00000008ac24723c */ /* 0x082fe60000041824 */
[----:B------:R-:W-:Y:S02]  /*9110*/  FMUL.FTZ R29, R29, c[0x0][0x320] ;  /* 0x0000c8001d1d7a20 */ /* 0x000fe40000410000 */
[----:B------:R-:W-:Y:S01]  /*9120*/  FMUL.FTZ R30, R30, c[0x0][0x320] ;  /* 0x0000c8001e1e7a20 */ /* 0x000fe20000410000 */
[----:B------:R-:W1:Y:S01]  /*9130*/  MUFU.TANH R234, R27 ;  /* 0x0000001b00ea7308 */ /* 0x000e620000002400 */
[----:B------:R-:W-:Y:S01]  /*9140*/  FMUL.FTZ R31, R31, c[0x0][0x320] ;  /* 0x0000c8001f1f7a20 */ /* 0x000fe20000410000 */
[C---:B------:R-:W-:Y:S04]  /*9150*/  HMMA.16816.F32.BF16 R40, R188.reuse, R8, R40 ;  /* 0x00000008bc28723c */ /* 0x040fe80000041828 */
[----:B------:R-:W-:Y:S02]  /*9160*/  FMUL.FTZ R33, R33, c[0x0][0x320] ;  /* 0x0000c80021217a20 */ /* 0x000fe40000410000 */
[----:B------:R-:W-:Y:S02]  /*9170*/  FMUL.FTZ R35, R35, c[0x0][0x320] ;  /* 0x0000c80023237a20 */ /* 0x000fe40000410000 */
[----:B------:R-:W1:Y:S01]  /*9180*/  MUFU.TANH R201, R29 ;  /* 0x0000001d00c97308 */ /* 0x000e620000002400 */
[-C--:B------:R-:W-:Y:S03]  /*9190*/  HMMA.16816.F32.BF16 R44, R188, R10.reuse, R44 ;  /* 0x0000000abc2c723c */ /* 0x080fe6000004182c */
[----:B------:R-:W-:Y:S02]  /*91a0*/  FMUL.FTZ R24, R24, c[0x0][0x320] ;  /* 0x0000c80018187a20 */ /* 0x000fe40000410000 */
[----:B------:R-:W-:Y:S02]  /*91b0*/  FMUL.FTZ R25, R25, c[0x0][0x320] ;  /* 0x0000c80019197a20 */ /* 0x000fe40000410000 */
[----:B------:R-:W-:Y:S01]  /*91c0*/  FMUL.FTZ R37, R37, c[0x0][0x320] ;  /* 0x0000c80025257a20 */ /* 0x000fe20000410000 */
[C---:B------:R-:W-:Y:S01]  /*91d0*/  HMMA.16816.F32.BF16 R48, R172.reuse, R10, R48 ;  /* 0x0000000aac30723c */ /* 0x040fe20000041830 */
[----:B------:R-:W1:Y:S01]  /*91e0*/  MUFU.TANH R232, R30 ;  /* 0x0000001e00e87308 */ /* 0x000e620000002400 */
[----:B------:R-:W1:Y:S02]  /*91f0*/  LDSM.16.M88.4 R8, [R213+0x2000] ;  /* 0x00200000d508783b */ /* 0x000e640000000200 */
[----:B------:R-:W-:Y:S02]  /*9200*/  FMUL.FTZ R26, R26, c[0x0][0x320] ;  /* 0x0000c8001a1a7a20 */ /* 0x000fe40000410000 */
[----:B------:R-:W-:Y:S02]  /*9210*/  FMUL.FTZ R28, R28, c[0x0][0x320] ;  /* 0x0000c8001c1c7a20 */ /* 0x000fe40000410000 */
[-C--:B--2---:R-:W-:Y:S03]  /*9220*/  HMMA.16816.F32.BF16 R52, R172, R4.reuse, R52 ;  /* 0x00000004ac34723c */ /* 0x084fe60000041834 */
[----:B------:R-:W2:Y:S01]  /*9230*/  MUFU.TANH R231, R31 ;  /* 0x0000001f00e77308 */ /* 0x000ea20000002400 */
[----:B------:R-:W-:Y:S02]  /*9240*/  FMUL.FTZ R32, R32, c[0x0][0x320] ;  /* 0x0000c80020207a20 */ /* 0x000fe40000410000 */
[----:B------:R-:W-:Y:S02]  /*9250*/  FMUL.FTZ R34, R34, c[0x0][0x320] ;  /* 0x0000c80022227a20 */ /* 0x000fe40000410000 */
[C---:B------:R-:W-:Y:S04]  /*9260*/  HMMA.16816.F32.BF16 R56, R188.reuse, R4, R56 ;  /* 0x00000004bc38723c */ /* 0x040fe80000041838 */
[----:B------:R-:W-:Y:S01]  /*9270*/  FMUL.FTZ R46, R46, c[0x0][0x320] ;  /* 0x0000c8002e2e7a20 */ /* 0x000fe20000410000 */
[----:B------:R-:W2:Y:S01]  /*9280*/  MUFU.TANH R20, R20 ;  /* 0x0000001400147308 */ /* 0x000ea20000002400 */
[----:B------:R-:W-:Y:S02]  /*9290*/  FMUL.FTZ R36, R36, c[0x0][0x320] ;  /* 0x0000c80024247a20 */ /* 0x000fe40000410000 */
[-C--:B------:R-:W-:Y:S04]  /*92a0*/  HMMA.16816.F32.BF16 R60, R188, R6.reuse, R60 ;  /* 0x00000006bc3c723c */ /* 0x080fe8000004183c */
[----:B------:R-:W-:Y:S02]  /*92b0*/  FMUL.FTZ R48, R48, c[0x0][0x320] ;  /* 0x0000c80030307a20 */ /* 0x000fe40000410000 */
[----:B------:R-:W-:Y:S01]  /*92c0*/  FMUL.FTZ R49, R49, c[0x0][0x320] ;  /* 0x0000c80031317a20 */ /* 0x000fe20000410000 */
[----:B------:R2:W2:Y:S01]  /*92d0*/  MUFU.TANH R197, R46 ;  /* 0x0000002e00c57308 */ /* 0x0004a20000002400 */
[C---:B------:R-:W-:Y:S01]  /*92e0*/  HMMA.16816.F32.BF16 R64, R172.reuse, R6, R64 ;  /* 0x00000006ac40723c */ /* 0x040fe20000041840 */
[----:B------:R-:W3:Y:S01]  /*92f0*/  LDSM.16.M88.4 R4, [R213+0x2800] ;  /* 0x00280000d504783b */ /* 0x000ee20000000200 */
[----:B------:R-:W-:Y:S04]  /*9300*/  DEPBAR.LE SB0, 0x0 ;  /* 0x000080000000791a */ /* 0x000fe80000000000 */
[----:B------:R-:W-:Y:S02]  /*9310*/  FMUL.FTZ R50, R50, c[0x0][0x320] ;  /* 0x0000c80032327a20 */ /* 0x000fe40000410000 */
[----:B------:R-:W-:Y:S01]  /*9320*/  FMUL.FTZ R51, R51, c[0x0][0x320] ;  /* 0x0000c80033337a20 */ /* 0x000fe20000410000 */
[----:B------:R-:W3:Y:S01]  /*9330*/  MUFU.TANH R21, R21 ;  /* 0x0000001500157308 */ /* 0x000ee20000002400 */
[----:B------:R-:W-:Y:S01]  /*9340*/  BAR.SYNC.DEFER_BLOCKING 0x0 ;  /* 0x0000000000007b1d */ /* 0x000fe20000010000 */
[-C--:B-1----:R-:W-:Y:S05]  /*9350*/  HMMA.16816.F32.BF16 R68, R172, R8.reuse, R68 ;  /* 0x00000008ac44723c */ /* 0x082fea0000041844 */
[----:B------:R-:W-:Y:S02]  /*9360*/  FMUL.FTZ R52, R52, c[0x0][0x320] ;  /* 0x0000c80034347a20 */ /* 0x000fe40000410000 */
[----:B------:R-:W-:Y:S01]  /*9370*/  FMUL.FTZ R53, R53, c[0x0][0x320] ;  /* 0x0000c80035357a20 */ /* 0x000fe20000410000 */
[----:B------:R1:W1:Y:S01]  /*9380*/  MUFU.TANH R193, R22 ;  /* 0x0000001600c17308 */ /* 0x0002620000002400 */
[C---:B------:R-:W-:Y:S01]  /*9390*/  HMMA.16816.F32.BF16 R72, R188.reuse, R8, R72 ;  /* 0x00000008bc48723c */ /* 0x040fe20000041848 */
[----:B--2---:R-:W2:Y:S03]  /*93a0*/  LDL R46, [R1+0x20] ;  /* 0x00002000012e7983 */ /* 0x004ea60000100800 */
[----:B------:R-:W-:Y:S02]  /*93b0*/  FMUL.FTZ R54, R54, c[0x0][0x320] ;  /* 0x0000c80036367a20 */ /* 0x000fe40000410000 */
[----:B------:R-:W-:Y:S01]  /*93c0*/  FMUL.FTZ R55, R55, c[0x0][0x320] ;  /* 0x0000c80037377a20 */ /* 0x000fe20000410000 */
[----:B------:R-:W-:Y:S01]  /*93d0*/  MOV R8, c[0x0][0x1e4] ;  /* 0x0000790000087a02 */ /* 0x000fe20000000f00 */
[-C--:B------:R-:W-:Y:S01]  /*93e0*/  HMMA.16816.F32.BF16 R76, R188, R10.reuse, R76 ;  /* 0x0000000abc4c723c */ /* 0x080fe2000004184c */
[----:B------:R1:W1:Y:S03]  /*93f0*/  MUFU.TANH R185, R23 ;  /* 0x0000001700b97308 */ /* 0x0002660000002400 */
[----:B------:R-:W-:Y:S02]  /*9400*/  FMUL.FTZ R56, R56, c[0x0][0x320] ;  /* 0x0000c80038387a20 */ /* 0x000fe40000410000 */
[----:B------:R-:W-:Y:S02]  /*9410*/  FMUL.FTZ R59, R59, c[0x0][0x320] ;  /* 0x0000c8003b3b7a20 */ /* 0x000fe40000410000 */
[C---:B------:R-:W-:Y:S03]  /*9420*/  HMMA.16816.F32.BF16 R80, R172.reuse, R10, R80 ;  /* 0x0000000aac50723c */ /* 0x040fe60000041850 */
[----:B------:R1:W1:Y:S01]  /*9430*/  MUFU.TANH R207, R24 ;  /* 0x0000001800cf7308 */ /* 0x0002620000002400 */
[----:B------:R-:W-:Y:S02]  /*9440*/  FMUL.FTZ R60, R60, c[0x0][0x320] ;  /* 0x0000c8003c3c7a20 */ /* 0x000fe40000410000 */
[----:B------:R-:W-:Y:S01]  /*9450*/  FMUL.FTZ R61, R61, c[0x0][0x320] ;  /* 0x0000c8003d3d7a20 */ /* 0x000fe20000410000 */
[----:B------:R-:W-:Y:S01]  /*9460*/  @P0 SHF.L.U32 R10, R228, 0x5, RZ ;  /* 0x00000005e40a0819 */ /* 0x000fe200000006ff */
[-C--:B---3--:R-:W-:Y:S04]  /*9470*/  HMMA.16816.F32.BF16 R84, R172, R4.reuse, R84 ;  /* 0x00000004ac54723c */ /* 0x088fe80000041854 */
[----:B------:R-:W-:Y:S01]  /*9480*/  FMUL.FTZ R63, R63, c[0x0][0x320] ;  /* 0x0000c8003f3f7a20 */ /* 0x000fe20000410000 */
[----:B------:R3:W1:Y:S01]  /*9490*/  MUFU.TANH R206, R25 ;  /* 0x0000001900ce7308 */ /* 0x0006620000002400 */
[----:B------:R-:W-:Y:S02]  /*94a0*/  FMUL.FTZ R64, R64, c[0x0][0x320] ;  /* 0x0000c80040407a20 */ /* 0x000fe40000410000 */
[C---:B------:R-:W-:Y:S04]  /*94b0*/  HMMA.16816.F32.BF16 R88, R188.reuse, R4, R88 ;  /* 0x00000004bc58723c */ /* 0x040fe80000041858 */
[----:B------:R-:W-:Y:S02]  /*94c0*/  FMUL.FTZ R65, R65, c[0x0][0x320] ;  /* 0x0000c80041417a20 */ /* 0x000fe40000410000 */
[----:B------:R-:W-:Y:S01]  /*94d0*/  FMUL.FTZ R66, R66, c[0x0][0x320] ;  /* 0x0000c80042427a20 */ /* 0x000fe20000410000 */
[----:B------:R3:W1:Y:S01]  /*94e0*/  MUFU.TANH R235, R26 ;  /* 0x0000001a00eb7308 */ /* 0x0006620000002400 */
[-C--:B------:R-:W-:Y:S04]  /*94f0*/  HMMA.16816.F32.BF16 R92, R188, R6.reuse, R92 ;  /* 0x00000006bc5c723c */ /* 0x080fe8000004185c */
[----:B------:R-:W-:Y:S04]  /*9500*/  @P0 IMAD.WIDE.U32 R4, R0, c[0x0][0x1e0], RZ ;  /* 0x0000780000040a25 */ /* 0x000fe800078e00ff */
[----:B------:R-:W-:Y:S01]  /*9510*/  HMMA.16816.F32.BF16 R96, R172, R6, R96 ;  /* 0x00000006ac60723c */ /* 0x000fe20000041860 */
[----:B------:R3:W1:Y:S01]  /*9520*/  MUFU.TANH R202, R28 ;  /* 0x0000001c00ca7308 */ /* 0x0006620000002400 */
[----:B------:R-:W3:Y:S02]  /*9530*/  LDL R7, [R1+0x4] ;  /* 0x0000040001077983 */ /* 0x000ee40000100800 */
[----:B------:R-:W-:Y:S01]  /*9540*/  @P0 IADD3 R0, R5, R2, RZ ;  /* 0x0000000205000210 */ /* 0x000fe20007ffe0ff */
[----:B------:R-:W-:Y:S01]  /*9550*/  FMUL.FTZ R67, R67, c[0x0][0x320] ;  /* 0x0000c80043437a20 */ /* 0x000fe20000410000 */
[----:B------:R1:W3:Y:S01]  /*9560*/  LDL R6, [R1+0x28] ;  /* 0x0000280001067983 */ /* 0x0002e20000100800 */
[----:B------:R-:W-:Y:S01]  /*9570*/  @P0 MOV R2, R242 ;  /* 0x000000f200020202 */ /* 0x000fe20000000f00 */
[----:B------:R-:W-:Y:S03]  /*9580*/  FMUL.FTZ R68, R68, c[0x0][0x320] ;  /* 0x0000c80044447a20 */ /* 0x000fe60000410000 */
[----:B------:R1:W1:Y:S01]  /*9590*/  MUFU.TANH R13, R32 ;  /* 0x00000020000d7308 */ /* 0x0002620000002400 */
[----:B------:R-:W-:Y:S02]  /*95a0*/  @P0 IMAD R0, R0, 0x60, RZ ;  /* 0x0000006000000824 */ /* 0x000fe400078e02ff */
[----:B------:R-:W-:Y:S02]  /*95b0*/  FMUL.FTZ R69, R69, c[0x0][0x320] ;  /* 0x0000c80045457a20 */ /* 0x000fe40000410000 */
[----:B------:R-:W-:Y:S02]  /*95c0*/  FMUL.FTZ R70, R70, c[0x0][0x320] ;  /* 0x0000c80046467a20 */ /* 0x000fe40000410000 */
[----:B------:R-:W-:Y:S02]  /*95d0*/  FMUL.FTZ R71, R71, c[0x0][0x320] ;  /* 0x0000c80047477a20 */ /* 0x000fe40000410000 */
[----:B------:R-:W-:Y:S01]  /*95e0*/  FMUL.FTZ R72, R72, c[0x0][0x320] ;  /* 0x0000c80048487a20 */ /* 0x000fe20000410000 */
[----:B------:R-:W1:Y:S01]  /*95f0*/  MUFU.TANH R33, R33 ;  /* 0x0000002100217308 */ /* 0x000e620000002400 */
[----:B------:R-:W-:Y:S02]  /*9600*/  FMUL.FTZ R73, R73, c[0x0][0x320] ;  /* 0x0000c80049497a20 */ /* 0x000fe40000410000 */
[----:B------:R-:W-:Y:S02]  /*9610*/  FMUL.FTZ R74, R74, c[0x0][0x320] ;  /* 0x0000c8004a4a7a20 */ /* 0x000fe40000410000 */
[----:B------:R-:W-:Y:S02]  /*9620*/  FMUL.FTZ R75, R75, c[0x0][0x320] ;  /* 0x0000c8004b4b7a20 */ /* 0x000fe40000410000 */
[----:B------:R-:W-:Y:S02]  /*9630*/  FMUL.FTZ R76, R76, c[0x0][0x320] ;  /* 0x0000c8004c4c7a20 */ /* 0x000fe40000410000 */
[----:B------:R-:W-:Y:S01]  /*9640*/  FMUL.FTZ R77, R77, c[0x0][0x320] ;  /* 0x0000c8004d4d7a20 */ /* 0x000fe20000410000 */
[----:B------:R1:W1:Y:S01]  /*9650*/  MUFU.TANH R183, R34 ;  /* 0x0000002200b77308 */ /* 0x0002620000002400 */
        /* <DEDUP_REMOVED lines=31> */
[----:B------:R-:W-:Y:S01]  /*9850*/  FMUL.FTZ R45, R45, c[0x0][0x320] ;  /* 0x0000c8002d2d7a20 */ /* 0x000fe20000410000 */
[----:B-----5:R-:W-:Y:S01]  /*9860*/  @P0 MOV R3, R15 ;  /* 0x0000000f00030202 */ /* 0x020fe20000000f00 */
[----:B------:R-:W-:Y:S02]  /*9870*/  FMUL.FTZ R47, R47, c[0x0][0x320] ;  /* 0x0000c8002f2f7a20 */ /* 0x000fe40000410000 */
[----:B------:R-:W-:Y:S02]  /*9880*/  FMUL.FTZ R57, R57, c[0x0][0x320] ;  /* 0x0000c80039397a20 */ /* 0x000fe40000410000 */
[----:B------:R-:W-:Y:S01]  /*9890*/  @P0 IMAD.WIDE.U32 R2, R4, 0x60, R2 ;  /* 0x0000006004020825 */ /* 0x000fe200078e0002 */
[----:B------:R1:W1:Y:S03]  /*98a0*/  MUFU.TANH R35, R39 ;  /* 0x0000002700237308 */ /* 0x0002660000002400 */
[----:B------:R-:W-:Y:S01]  /*98b0*/  FMUL.FTZ R58, R58, c[0x0][0x320] ;  /* 0x0000c8003a3a7a20 */ /* 0x000fe20000410000 */
[----:B------:R-:W-:Y:S01]  /*98c0*/  @P0 LEA R4, P1, R2, c[0x0][0x1c8], 0x1 ;  /* 0x0000720002040a11 */ /* 0x000fe200078208ff */
[----:B------:R-:W-:Y:S01]  /*98d0*/  FMUL.FTZ R62, R62, c[0x0][0x320] ;  /* 0x0000c8003e3e7a20 */ /* 0x000fe20000410000 */
[----:B------:R-:W-:Y:S01]  /*98e0*/  @P0 IADD3 R0, R3, R0, RZ ;  /* 0x0000000003000210 */ /* 0x000fe20007ffe0ff */
[----:B------:R-:W-:Y:S02]  /*98f0*/  FMUL.FTZ R90, R90, c[0x0][0x320] ;  /* 0x0000c8005a5a7a20 */ /* 0x000fe40000410000 */
[----:B------:R-:W-:Y:S01]  /*9900*/  FMUL.FTZ R94, R94, c[0x0][0x320] ;  /* 0x0000c8005e5e7a20 */ /* 0x000fe20000410000 */
[----:B------:R1:W1:Y:S01]  /*9910*/  MUFU.TANH R194, R40 ;  /* 0x0000002800c27308 */ /* 0x0002620000002400 */
[----:B------:R-:W-:Y:S01]  /*9920*/  @P0 LEA.HI.X R5, R2, c[0x0][0x1cc], R0, 0x1, P1 ;  /* 0x0000730002050a11 */ /* 0x000fe200008f0c00 */
[----:B------:R-:W-:Y:S01]  /*9930*/  FMUL.FTZ R95, R95, c[0x0][0x320] ;  /* 0x0000c8005f5f7a20 */ /* 0x000fe20000410000 */
[-C--:B------:R-:W-:Y:S02]  /*9940*/  @P0 IADD3 R2, P1, R4, R10.reuse, RZ ;  /* 0x0000000a04020210 */ /* 0x080fe40007f3e0ff */
[----:B------:R-:W-:Y:S01]  /*9950*/  @P0 SHF.L.U64.HI R0, R228, 0x5, R8 ;  /* 0x00000005e4000819 */ /* 0x000fe20000010208 */
[----:B------:R-:W-:Y:S01]  /*9960*/  @!PT LDS RZ, [RZ] ;  /* 0x00000000fffff984 */ /* 0x000fe20000000800 */
[----:B------:R-:W-:Y:S01]  /*9970*/  @!PT LDS RZ, [RZ] ;  /* 0x00000000fffff984 */ /* 0x000fe20000000800 */
[----:B------:R-:W-:Y:S01]  /*9980*/  @!PT LDS RZ, [RZ] ;  /* 0x00000000fffff984 */ /* 0x000fe20000000800 */
[----:B------:R5:W-:Y:S01]  /*9990*/  @P0 LDGSTS.E.BYPASS.LTC128B.128 [R227+0x3100], [R4.64], !P6 ;  /* 0x0310000004e30fae */ /* 0x000be2000f101d4c */
[----:B------:R-:W-:Y:S02]  /*99a0*/  @P0 IADD3 R8, P2, R2, R10, RZ ;  /* 0x0000000a02080210 */ /* 0x000fe40007f5e0ff */
[-C--:B------:R-:W-:Y:S01]  /*99b0*/  @P0 IADD3.X R3, R5, R0.reuse, RZ, P1, !PT ;  /* 0x0000000005030210 */ /* 0x080fe20000ffe4ff */
[----:B------:R1:W1:Y:S03]  /*99c0*/  MUFU.TANH R192, R41 ;  /* 0x0000002900c07308 */ /* 0x0002660000002400 */
[----:B------:R-:W-:Y:S01]  /*99d0*/  @P0 IADD3.X R9, R3, R0, RZ, P2, !PT ;  /* 0x0000000003090210 */ /* 0x000fe200017fe4ff */
[----:B------:R1:W-:Y:S06]  /*99e0*/  @P0 LDGSTS.E.BYPASS.LTC128B.128 [R227+0x3900], [R2.64], !P6 ;  /* 0x0390000002e30fae */ /* 0x0003ec000f101d4c */
[----:B------:R2:W2:Y:S02]  /*99f0*/  MUFU.TANH R200, R42 ;  /* 0x0000002a00c87308 */ /* 0x0004a40000002400 */
[----:B------:R2:W-:Y:S08]  /*9a00*/  @P0 LDGSTS.E.BYPASS.LTC128B.128 [R227+0x4100], [R8.64], !P6 ;  /* 0x0410000008e30fae */ /* 0x0005f0000f101d4c */
[----:B------:R2:W2:Y:S10]  /*9a10*/  MUFU.TANH R199, R43 ;  /* 0x0000002b00c77308 */ /* 0x0004b40000002400 */
[----:B------:R2:W2:Y:S01]  /*9a20*/  MUFU.TANH R184, R44 ;  /* 0x0000002c00b87308 */ /* 0x0004a20000002400 */
[----:B-1----:R-:W-:Y:S04]  /*9a30*/  @P0 IADD3 R2, P1, R8, R10, RZ ;  /* 0x0000000a08020210 */ /* 0x002fe80007f3e0ff */
[----:B------:R-:W-:Y:S02]  /*9a40*/  @P0 IADD3.X R3, R9, R0, RZ, P1, !PT ;  /* 0x0000000009030210 */ /* 0x000fe40000ffe4ff */
[----:B-----5:R-:W-:Y:S03]  /*9a50*/  @P0 IADD3 R4, P2, R2, R10, RZ ;  /* 0x0000000a02040210 */ /* 0x020fe60007f5e0ff */
[----:B------:R1:W1:Y:S01]  /*9a60*/  MUFU.TANH R170, R45 ;  /* 0x0000002d00aa7308 */ /* 0x0002620000002400 */
[----:B------:R5:W-:Y:S01]  /*9a70*/  @P0 LDGSTS.E.BYPASS.LTC128B.128 [R227+0x4900], [R2.64], !P6 ;  /* 0x0490000002e30fae */ /* 0x000be2000f101d4c */
[----:B------:R-:W-:Y:S02]  /*9a80*/  @P0 IADD3.X R5, R3, R0, RZ, P2, !PT ;  /* 0x0000000003050210 */ /* 0x000fe400017fe4ff */
[----:B------:R-:W-:Y:S04]  /*9a90*/  @P0 IADD3 R10, P1, R4, R10, RZ ;  /* 0x0000000a040a0210 */ /* 0x000fe80007f3e0ff */
[----:B------:R-:W-:Y:S01]  /*9aa0*/  @P0 IADD3.X R11, R5, R0, RZ, P1, !PT ;  /* 0x00000000050b0210 */ /* 0x000fe20000ffe4ff */
[----:B------:R1:W-:Y:S01]  /*9ab0*/  @P0 LDGSTS.E.BYPASS.LTC128B.128 [R227+0x5100], [R4.64], !P6 ;  /* 0x0510000004e30fae */ /* 0x0003e2000f101d4c */
[----:B------:R1:W1:Y:S07]  /*9ac0*/  MUFU.TANH R196, R47 ;  /* 0x0000002f00c47308 */ /* 0x00026e0000002400 */
[----:B------:R2:W-:Y:S01]  /*9ad0*/  @P0 LDGSTS.E.BYPASS.LTC128B.128 [R227+0x5900], [R10.64], !P6 ;  /* 0x059000000ae30fae */ /* 0x0005e2000f101d4c */
[----:B------:R-:W-:Y:S02]  /*9ae0*/  PLOP3.LUT P0, PT, PT, PT, UP1, 0x40, 0x0 ;  /* 0x000000000000781c */ /* 0x000fe40003f0e818 */
[----:B------:R-:W1:Y:S05]  /*9af0*/  MUFU.TANH R49, R49 ;  /* 0x0000003100317308 */ /* 0x000e6a0000002400 */
[----:B------:R-:W0:Y:S01]  /*9b00*/  LDGDEPBAR ;  /* 0x00000000000079af */ /* 0x000e220000000000 */
[----:B-----5:R-:W-:Y:S04]  /*9b10*/  IMAD R3, R225, -0x60, RZ ;  /* 0xffffffa0e1037824 */ /* 0x020fe800078e02ff */
[----:B------:R-:W1:Y:S10]  /*9b20*/  MUFU.TANH R50, R50 ;  /* 0x0000003200327308 */ /* 0x000e740000002400 */
[----:B------:R-:W1:Y:S10]  /*9b30*/  MUFU.TANH R51, R51 ;  /* 0x0000003300337308 */ /* 0x000e740000002400 */
[----:B------:R-:W1:Y:S10]  /*9b40*/  MUFU.TANH R52, R52 ;  /* 0x0000003400347308 */ /* 0x000e740000002400 */
[----:B------:R-:W1:Y:S10]  /*9b50*/  MUFU.TANH R53, R53 ;  /* 0x0000003500357308 */ /* 0x000e740000002400 */
[----:B------:R-:W1:Y:S10]  /*9b60*/  MUFU.TANH R54, R54 ;  /* 0x0000003600367308 */ /* 0x000e740000002400 */
[----:B------:R-:W1:Y:S10]  /*9b70*/  MUFU.TANH R55, R55 ;  /* 0x0000003700377308 */ /* 0x000e740000002400 */
[----:B------:R3:W3:Y:S10]  /*9b80*/  MUFU.TANH R168, R56 ;  /* 0x0000003800a87308 */ /* 0x0006f40000002400 */
[----:B------:R3:W3:Y:S01]  /*9b90*/  MUFU.TANH R56, R57 ;  /* 0x0000003900387308 */ /* 0x0006e20000002400 */
[----:B--2---:R-:W-:Y:S04]  /*9ba0*/  IADD3 R10, -R46, 0x1, R3 ;  /* 0x000000012e0a7810 */ /* 0x004fe80007ffe103 */
[----:B-1----:R-:W-:Y:S05]  /*9bb0*/  IADD3 R5, R10, c[0x0][0x1d0], RZ ;  /* 0x000074000a057a10 */ /* 0x002fea0007ffe0ff */
[----:B------:R1:W2:Y:S01]  /*9bc0*/  MUFU.TANH R181, R58 ;  /* 0x0000003a00b57308 */ /* 0x0002a20000002400 */
[----:B------:R-:W-:Y:S04]  /*9bd0*/  IADD3 R5, R5, -c[0x0][0x168], RZ ;  /* 0x80005a0005057a10 */ /* 0x000fe80007ffe0ff */
[C---:B------:R-:W-:Y:S05]  /*9be0*/  IADD3 R8, R5.reuse, UR10, RZ ;  /* 0x0000000a05087c10 */ /* 0x040fea000fffe0ff */
[----:B------:R1:W1:Y:S10]  /*9bf0*/  MUFU.TANH R180, R59 ;  /* 0x0000003b00b47308 */ /* 0x0002740000002400 */
[----:B------:R-:W1:Y:S10]  /*9c00*/  MUFU.TANH R60, R60 ;  /* 0x0000003c003c7308 */ /* 0x000e740000002400 */
[----:B------:R-:W1:Y:S10]  /*9c10*/  MUFU.TANH R61, R61 ;  /* 0x0000003d003d7308 */ /* 0x000e740000002400 */
[----:B------:R1:W1:Y:S01]  /*9c20*/  MUFU.TANH R179, R62 ;  /* 0x0000003e00b37308 */ /* 0x0002620000002400 */
[----:B---3--:R-:W-:Y:S02]  /*9c30*/  @P3 MOV R6, R7 ;  /* 0x0000000700063202 */ /* 0x008fe40000000f00 */
[----:B------:R-:W-:Y:S07]  /*9c40*/  IADD3 R7, R5, c[0x0][0x328], RZ ;  /* 0x0000ca0005077a10 */ /* 0x000fee0007ffe0ff */
[----:B------:R3:W1:Y:S01]  /*9c50*/  MUFU.TANH R178, R63 ;  /* 0x0000003f00b27308 */ /* 0x0006620000002400 */
[----:B------:R-:W5:Y:S09]  /*9c60*/  SHFL.IDX PT, R9, R6, RZ, 0x1c1f ;  /* 0x001c1fff06097589 */ /* 0x000f7200000e0000 */
[----:B------:R-:W1:Y:S10]  /*9c70*/  MUFU.TANH R64, R64 ;  /* 0x0000004000407308 */ /* 0x000e740000002400 */
[----:B------:R-:W1:Y:S01]  /*9c80*/  MUFU.TANH R65, R65 ;  /* 0x0000004100417308 */ /* 0x000e620000002400 */
[----:B-----5:R-:W-:Y:S02]  /*9c90*/  IADD3 R2, R7, R9, RZ ;  /* 0x0000000907027210 */ /* 0x020fe40007ffe0ff */
[----:B------:R-:W-:Y:S07]  /*9ca0*/  IADD3 R0, R9, R8, RZ ;  /* 0x0000000809007210 */ /* 0x000fee0007ffe0ff */
[----:B------:R-:W1:Y:S10]  /*9cb0*/  MUFU.TANH R66, R66 ;  /* 0x0000004200427308 */ /* 0x000e740000002400 */
        /* <DEDUP_REMOVED lines=11> */
[----:B------:R3:W1:Y:S10]  /*9d70*/  MUFU.TANH R186, R78 ;  /* 0x0000004e00ba7308 */ /* 0x0006740000002400 */
        /* <DEDUP_REMOVED lines=15> */
[----:B------:R3:W1:Y:S10]  /*9e70*/  MUFU.TANH R63, R94 ;  /* 0x0000005e003f7308 */ /* 0x0006740000002400 */
[----:B------:R3:W1:Y:S10]  /*9e80*/  MUFU.TANH R59, R95 ;  /* 0x0000005f003b7308 */ /* 0x0006740000002400 */
[----:B------:R-:W1:Y:S10]  /*9e90*/  MUFU.TANH R30, R30 ;  /* 0x0000001e001e7308 */ /* 0x000e740000002400 */
[----:B------:R-:W1:Y:S10]  /*9ea0*/  MUFU.TANH R27, R27 ;  /* 0x0000001b001b7308 */ /* 0x000e740000002400 */
[----:B------:R-:W1:Y:S10]  /*9eb0*/  MUFU.TANH R31, R31 ;  /* 0x0000001f001f7308 */ /* 0x000e740000002400 */
[----:B------:R-:W1:Y:S01]  /*9ec0*/  MUFU.TANH R29, R29 ;  /* 0x0000001d001d7308 */ /* 0x000e620000002400 */
[----:B------:R-:W-:-:S05]  /*9ed0*/  @P0 BRA `(.L_x_482) ;  /* 0x0000019000000947 */ /* 0x000fca0003800000 */
[----:B--234-:R-:W-:Y:S01]  /*9ee0*/  IADD3 R4, R9, c[0x0][0x1d0], RZ ;  /* 0x0000740009047a10 */ /* 0x01cfe20007ffe0ff */
[----:B------:R-:W-:Y:S03]  /*9ef0*/  BSSY B0, `(.L_x_483) ;  /* 0x0000012000007945 */ /* 0x000fe60003800000 */
[----:B------:R-:W-:Y:S04]  /*9f00*/  IADD3 R4, R4, -c[0x0][0x168], RZ ;  /* 0x80005a0004047a10 */ /* 0x000fe80007ffe0ff */
[----:B------:R-:W-:Y:S11]  /*9f10*/  ISETP.GT.AND P0, PT, R4, -0x1, PT ;  /* 0xffffffff0400780c */ /* 0x000ff60003f04270 */
[----:B------:R-:W-:Y:S02]  /*9f20*/  @!UPT UIADD3 URZ, URZ, URZ, URZ ;  /* 0x0000003f3f3ff290 */ /* 0x000fe4000fffe03f */
[----:B------:R-:W-:-:S05]  /*9f30*/  @P0 BRA `(.L_x_484) ;  /* 0x0000008000000947 */ /* 0x000fca0003800000 */
[----:B------:R-:W-:Y:S01]  /*9f40*/  LOP3.LUT R4, RZ, R4, RZ, 0x33, !PT ;  /* 0x00000004ff047212 */ /* 0x000fe200078e33ff */
[----:B------:R-:W-:Y:S05]  /*9f50*/  IMAD.MOV.U32 R9, RZ, RZ, c[0x0][0x32c] ;  /* 0x0000cb00ff097624 */ /* 0x000fea00078e00ff */
[----:B------:R-:W-:Y:S11]  /*9f60*/  ISETP.NE.AND P0, PT, R9, 0x1, PT ;  /* 0x000000010900780c */ /* 0x000ff60003f05270 */
[----:B------:R-:W-:Y:S02]  /*9f70*/  @!UPT UIADD3 URZ, URZ, URZ, URZ ;  /* 0x0000003f3f3ff290 */ /* 0x000fe4000fffe03f */
[----:B------:R-:W-:Y:S05]  /*9f80*/  @P0 IMAD.HI.U32 R9, R4, c[0x0][0x330], RZ ;  /* 0x0000cc0004090a27 */ /* 0x000fea00078e00ff */
[----:B------:R-:W-:Y:S04]  /*9f90*/  @P0 SHF.R.U32.HI R4, RZ, c[0x0][0x334], R9 ;  /* 0x0000cd00ff040a19 */ /* 0x000fe80000011609 */
[----:B------:R-:W-:Y:S01]  /*9fa0*/  LOP3.LUT R4, RZ, R4, RZ, 0x33, !PT ;  /* 0x00000004ff047212 */ /* 0x000fe200078e33ff */
[----:B------:R-:W-:-:S05]  /*9fb0*/  BRA `(.L_x_485) ;  /* 0x0000005000007947 */ /* 0x000fca0003800000 */
.L_x_484:
[----:B------:R-:W-:Y:S04]  /*9fc0*/  MOV R9, c[0x0][0x32c] ;  /* 0x0000cb0000097a02 */ /* 0x000fe80000000f00 */
[----:B------:R-:W-:Y:S11]  /*9fd0*/  ISETP.NE.AND P0, PT, R9, 0x1, PT ;  /* 0x000000010900780c */ /* 0x000ff60003f05270 */
[----:B------:R-:W-:Y:S02]  /*9fe0*/  @!UPT UIADD3 URZ, URZ, URZ, URZ ;  /* 0x0000003f3f3ff290 */ /* 0x000fe4000fffe03f */
[----:B------:R-:W-:Y:S05]  /*9ff0*/  @P0 IMAD.HI.U32 R9, R4, c[0x0][0x330], RZ ;  /* 0x0000cc0004090a27 */ /* 0x000fea00078e00ff */
[----:B------:R-:W-:Y:S02]  /*a000*/  @P0 SHF.R.U32.HI R4, RZ, c[0x0][0x334], R9 ;  /* 0x0000cd00ff040a19 */ /* 0x000fe40000011609 */
.L_x_485:
[----:B------:R-:W-:Y:S05]  /*a010*/  BSYNC B0 ;  /* 0x0000000000007941 */ /* 0x000fea0003800000 */
.L_x_483:
[----:B------:R-:W-:Y:S04]  /*a020*/  IMAD.IADD R9, R3, 0x1, -R46 ;  /* 0x0000000103097824 */ /* 0x000fe800078e0a2e */
[----:B------:R-:W-:Y:S05]  /*a030*/  IMAD R4, R4, c[0x0][0x32c], R9 ;  /* 0x0000cb0004047a24 */ /* 0x000fea00078e0209 */
[----:B------:R-:W-:Y:S02]  /*a040*/  IADD3 R9, R4, c[0x0][0x32c], RZ ;  /* 0x0000cb0004097a10 */ /* 0x000fe40007ffe0ff */
[----:B------:R-:W-:Y:S02]  /*a050*/  IMNMX R0, R0, R4, !PT ;  /* 0x0000000400007217 */ /* 0x000fe40007800200 */
[----:B------:R-:W-:Y:S02]  /*a060*/  IMNMX R2, R2, R9, PT ;  /* 0x0000000902027217 */ /* 0x000fe40003800200 */
.L_x_482:
[C---:B--234-:R-:W-:Y:S02]  /*a070*/  ISETP.GE.AND P0, PT, R3.reuse, 0x9, PT ;  /* 0x000000090300780c */ /* 0x05cfe40003f06270 */
[C---:B------:R-:W-:Y:S02]  /*a080*/  ISETP.GE.AND P1, PT, R3.reuse, 0x2, PT ;  /* 0x000000020300780c */ /* 0x040fe40003f26270 */
[----:B------:R-:W-:Y:S02]  /*a090*/  P2R R25, PR, RZ, 0x1 ;  /* 0x00000001ff197803 */ /* 0x000fe40000000000 */
[C---:B------:R-:W-:Y:S02]  /*a0a0*/  ISETP.GT.AND P0, PT, R0.reuse, 0x8, !P0 ;  /* 0x000000080000780c */ /* 0x040fe40004704270 */
[----:B------:R-:W-:Y:S02]  /*a0b0*/  P2R R26, PR, RZ, 0x2 ;  /* 0x00000002ff1a7803 */ /* 0x000fe40000000000 */
[----:B------:R-:W-:Y:S02]  /*a0c0*/  ISETP.GT.AND P1, PT, R0, 0x1, !P1 ;  /* 0x000000010000780c */ /* 0x000fe40004f24270 */
[C---:B------:R-:W-:Y:S02]  /*a0d0*/  ISETP.GE.AND P2, PT, R3.reuse, 0x11, PT ;  /* 0x000000110300780c */ /* 0x040fe40003f46270 */
[C---:B------:R-:W-:Y:S02]  /*a0e0*/  ISETP.LT.OR P0, PT, R2.reuse, 0x9, P0 ;  /* 0x000000090200780c */ /* 0x040fe40000701670 */
[----:B------:R-:W-:Y:S02]  /*a0f0*/  ISETP.LT.OR P1, PT, R2, 0x2, P1 ;  /* 0x000000020200780c */ /* 0x000fe40000f21670 */
[C---:B------:R-:W-:Y:S02]  /*a100*/  ISETP.GE.AND P3, PT, R3.reuse, 0xa, PT ;  /* 0x0000000a0300780c */ /* 0x040fe40003f66270 */
[----:B------:R-:W-:Y:S02]  /*a110*/  FSEL R36, R16, -INF , !P0 ;  /* 0xff80000010247808 */ /* 0x000fe40004000000 */
[----:B------:R-:W-:Y:S02]  /*a120*/  ISETP.GT.AND P0, PT, R0, 0x10, !P2 ;  /* 0x000000100000780c */ /* 0x000fe40005704270 */
[----:B------:R-:W-:Y:S02]  /*a130*/  FSEL R32, R176, -INF , !P1 ;  /* 0xff800000b0207808 */ /* 0x000fe40004800000 */
[----:B------:R-:W-:Y:S02]  /*a140*/  ISETP.GT.AND P1, PT, R0, 0x9, !P3 ;  /* 0x000000090000780c */ /* 0x000fe40005f24270 */
[----:B------:R-:W-:Y:S02]  /*a150*/  P2R R23, PR, RZ, 0x4 ;  /* 0x00000004ff177803 */ /* 0x000fe40000000000 */
[C---:B------:R-:W-:Y:S02]  /*a160*/  ISETP.LT.OR P0, PT, R2.reuse, 0x11, P0 ;  /* 0x000000110200780c */ /* 0x040fe40000701670 */
[----:B------:R-:W-:Y:S02]  /*a170*/  ISETP.GE.AND P2, PT, R3, 0x12, PT ;  /* 0x000000120300780c */ /* 0x000fe40003f46270 */
[----:B------:R-:W-:Y:S02]  /*a180*/  ISETP.LT.OR P1, PT, R2, 0xa, P1 ;  /* 0x0000000a0200780c */ /* 0x000fe40000f21670 */
[----:B------:R-:W-:Y:S02]  /*a190*/  FSEL R40, R20, -INF , !P0 ;  /* 0xff80000014287808 */ /* 0x000fe40004000000 */
[----:B------:R-:W-:Y:S02]  /*a1a0*/  ISETP.GT.AND P0, PT, R0, 0x11, !P2 ;  /* 0x000000110000780c */ /* 0x000fe40005704270 */
[----:B------:R-:W-:Y:S02]  /*a1b0*/  FSEL R38, R17, -INF , !P1 ;  /* 0xff80000011267808 */ /* 0x000fe40004800000 */
[----:B------:R-:W-:Y:S02]  /*a1c0*/  ISETP.LT.OR P0, PT, R2, 0x12, P0 ;  /* 0x000000120200780c */ /* 0x000fe40000701670 */
[----:B------:R-:W-:Y:S02]  /*a1d0*/  ISETP.GE.AND P1, PT, R3, 0x19, PT ;  /* 0x000000190300780c */ /* 0x000fe40003f26270 */
[----:B------:R-:W-:Y:S02]  /*a1e0*/  FSEL R42, R21, -INF , !P0 ;  /* 0xff800000152a7808 */ /* 0x000fe40004000000 */
[----:B------:R-:W-:Y:S02]  /*a1f0*/  ISETP.GT.AND P0, PT, R0, 0x18, !P1 ;  /* 0x000000180000780c */ /* 0x000fe40004f04270 */
[----:B------:R-:W-:Y:S02]  /*a200*/  P2R R21, PR, RZ, 0x2 ;  /* 0x00000002ff157803 */ /* 0x000fe40000000000 */
        /* <DEDUP_REMOVED lines=11> */
[C---:B------:R-:W-:Y:S02]  /*a2c0*/  ISETP.GE.AND P1, PT, R3.reuse, 0x22, PT ;  /* 0x000000220300780c */ /* 0x040fe40003f26270 */
        /* <DEDUP_REMOVED lines=30> */
[----:B-1----:R-:W-:Y:S02]  /*a4b0*/  FSEL R195, R64, -INF , !P0 ;  /* 0xff80000040c37808 */ /* 0x002fe40004000000 */
[----:B------:R-:W-:Y:S02]  /*a4c0*/  ISETP.GT.AND P0, PT, R0, 0x39, !P1 ;  /* 0x000000390000780c */ /* 0x000fe40004f04270 */
[----:B------:R-:W-:Y:S02]  /*a4d0*/  ISETP.GE.AND P4, PT, R3, 0x41, PT ;  /* 0x000000410300780c */ /* 0x000fe40003f86270 */
[----:B------:R-:W-:Y:S02]  /*a4e0*/  ISETP.LT.OR P0, PT, R2, 0x3a, P0 ;  /* 0x0000003a0200780c */ /* 0x000fe40000701670 */
[----:B------:R-:W-:Y:S02]  /*a4f0*/  P2R R24, PR, RZ, 0x8 ;  /* 0x00000008ff187803 */ /* 0x000fe40000000000 */
[----:B------:R-:W-:Y:S02]  /*a500*/  FSEL R198, R65, -INF , !P0 ;  /* 0xff80000041c67808 */ /* 0x000fe40004000000 */
[----:B------:R-:W-:Y:S02]  /*a510*/  ISETP.GT.AND P0, PT, R0, 0x40, !P4 ;  /* 0x000000400000780c */ /* 0x000fe40006704270 */
[C---:B------:R-:W-:Y:S02]  /*a520*/  ISETP.GE.AND P3, PT, R3.reuse, 0x42, PT ;  /* 0x000000420300780c */ /* 0x040fe40003f66270 */
[----:B------:R-:W-:Y:S02]  /*a530*/  ISETP.LT.OR P0, PT, R2, 0x41, P0 ;  /* 0x000000410200780c */ /* 0x000fe40000701670 */
[----:B------:R-:W-:Y:S02]  /*a540*/  P2R R22, PR, RZ, 0x4 ;  /* 0x00000004ff167803 */ /* 0x000fe40000000000 */
[----:B------:R-:W-:Y:S02]  /*a550*/  FSEL R204, R68, -INF , !P0 ;  /* 0xff80000044cc7808 */ /* 0x000fe40004000000 */
        /* <DEDUP_REMOVED lines=25> */
[----:B------:R-:W-:Y:S04]  /*a6f0*/  ISETP.GT.AND P0, PT, R0, 0x58, !P5 ;  /* 0x000000580000780c */ /* 0x000fe80006f04270 */
[----:B------:R-:W-:Y:S04]  /*a700*/  ISETP.LT.OR P0, PT, R2, 0x59, P0 ;  /* 0x000000590200780c */ /* 0x000fe80000701670 */
[----:B------:R-:W-:Y:S02]  /*a710*/  FSEL R252, R30, -INF , !P0 ;  /* 0xff8000001efc7808 */ /* 0x000fe40004000000 */
[----:B------:R-:W-:Y:S04]  /*a720*/  ISETP.GT.AND P0, PT, R0, RZ, !P1 ;  /* 0x000000ff0000720c */ /* 0x000fe80004f04270 */
[----:B------:R-:W-:Y:S04]  /*a730*/  ISETP.LT.OR P0, PT, R2, 0x1, P0 ;  /* 0x000000010200780c */ /* 0x000fe80000701670 */
[----:B------:R-:W-:Y:S02]  /*a740*/  FSEL R30, R226, -INF , !P0 ;  /* 0xff800000e21e7808 */ /* 0x000fe40004000000 */
[----:B------:R-:W-:Y:S02]  /*a750*/  ISETP.GE.AND P0, PT, R3, 0x5a, PT ;  /* 0x0000005a0300780c */ /* 0x000fe40003f06270 */
[----:B------:R-:W1:Y:S02]  /*a760*/  SHFL.IDX PT, R3, R6, 0x1, 0x1c1f ;  /* 0x003c1f0006037f89 */ /* 0x000e6400000e0000 */
[----:B------:R-:W-:Y:S02]  /*a770*/  P2R R4, PR, RZ, 0x1 ;  /* 0x00000001ff047803 */ /* 0x000fe40000000000 */
[----:B------:R-:W-:Y:S04]  /*a780*/  ISETP.GT.AND P0, PT, R0, 0x59, !P0 ;  /* 0x000000590000780c */ /* 0x000fe80004704270 */
[----:B------:R-:W-:Y:S04]  /*a790*/  ISETP.LT.OR P0, PT, R2, 0x5a, P0 ;  /* 0x0000005a0200780c */ /* 0x000fe80000701670 */
[----:B------:R-:W-:Y:S02]  /*a7a0*/  FSEL R84, R27, -INF , !P0 ;  /* 0xff8000001b547808 */ /* 0x000fe40004000000 */
[----:B------:R-:W-:Y:S01]  /*a7b0*/  PLOP3.LUT P0, PT, PT, PT, UP1, 0x40, 0x0 ;  /* 0x000000000000781c */ /* 0x000fe20003f0e818 */
[--C-:B-1----:R-:W-:Y:S02]  /*a7c0*/  IMAD.IADD R2, R7, 0x1, R3.reuse ;  /* 0x0000000107027824 */ /* 0x102fe400078e0203 */
[----:B------:R-:W-:Y:S10]  /*a7d0*/  IMAD.IADD R0, R8, 0x1, R3 ;  /* 0x0000000108007824 */ /* 0x000ff400078e0203 */
[----:B------:R-:W-:-:S05]  /*a7e0*/  @P0 BRA `(.L_x_486) ;  /* 0x000001b000000947 */ /* 0x000fca0003800000 */
[----:B------:R-:W-:Y:S01]  /*a7f0*/  IADD3 R0, R3, c[0x0][0x1d0], RZ ;  /* 0x0000740003007a10 */ /* 0x000fe20007ffe0ff */
        /* <DEDUP_REMOVED lines=13> */
.L_x_488:
[----:B------:R-:W-:Y:S04]  /*a8d0*/  MOV R2, c[0x0][0x32c] ;  /* 0x0000cb0000027a02 */ /* 0x000fe80000000f00 */
[----:B------:R-:W-:Y:S11]  /*a8e0*/  ISETP.NE.AND P0, PT, R2, 0x1, PT ;  /* 0x000000010200780c */ /* 0x000ff60003f05270 */
[----:B------:R-:W-:Y:S02]  /*a8f0*/  @!UPT UIADD3 URZ, URZ, URZ, URZ ;  /* 0x0000003f3f3ff290 */ /* 0x000fe4000fffe03f */
[----:B------:R-:W-:Y:S05]  /*a900*/  @P0 IMAD.HI.U32 R2, R0, c[0x0][0x330], RZ ;  /* 0x0000cc0000020a27 */ /* 0x000fea00078e00ff */
[----:B------:R-:W-:Y:S02]  /*a910*/  @P0 SHF.R.U32.HI R0, RZ, c[0x0][0x334], R2 ;  /* 0x0000cd00ff000a19 */ /* 0x000fe40000011602 */
.L_x_489:
[----:B------:R-:W-:Y:S05]  /*a920*/  BSYNC B0 ;  /* 0x0000000000007941 */ /* 0x000fea0003800000 */
.L_x_487:
[----:B------:R-:W-:Y:S02]  /*a930*/  IADD3 R2, R10, -0x1, RZ ;  /* 0xffffffff0a027810 */ /* 0x000fe40007ffe0ff */
[C-C-:B------:R-:W-:Y:S02]  /*a940*/  IADD3 R27, R3.reuse, UR10, R5.reuse ;  /* 0x0000000a031b7c10 */ /* 0x140fe4000fffe005 */
[----:B------:R-:W-:Y:S01]  /*a950*/  IADD3 R3, R3, c[0x0][0x328], R5 ;  /* 0x0000ca0003037a10 */ /* 0x000fe20007ffe005 */
[----:B------:R-:W-:Y:S05]  /*a960*/  IMAD R0, R0, c[0x0][0x32c], R2 ;  /* 0x0000cb0000007a24 */ /* 0x000fea00078e0202 */
[----:B------:R-:W-:Y:S02]  /*a970*/  IADD3 R2, R0, c[0x0][0x32c], RZ ;  /* 0x0000cb0000027a10 */ /* 0x000fe40007ffe0ff */
[----:B------:R-:W-:Y:S02]  /*a980*/  IMNMX R0, R27, R0, !PT ;  /* 0x000000001b007217 */ /* 0x000fe40007800200 */
[----:B------:R-:W-:Y:S02]  /*a990*/  IMNMX R2, R3, R2, PT ;  /* 0x0000000203027217 */ /* 0x000fe40003800200 */
.L_x_486:
[----:B------:R-:W-:Y:S01]  /*a9a0*/  ISETP.NE.AND P0, PT, R26, RZ, PT ;  /* 0x000000ff1a00720c */ /* 0x000fe20003f05270 */
[----:B------:R-:W1:Y:S03]  /*a9b0*/  SHFL.IDX PT, R3, R6, 0x2, 0x1c1f ;  /* 0x005c1f0006037f89 */ /* 0x000e6600000e0000 */
[----:B------:R-:W-:Y:S04]  /*a9c0*/  ISETP.GT.AND P0, PT, R0, 0x1, !P0 ;  /* 0x000000010000780c */ /* 0x000fe80004704270 */
[----:B------:R-:W-:Y:S04]  /*a9d0*/  ISETP.LT.OR P0, PT, R2, 0x2, P0 ;  /* 0x000000020200780c */ /* 0x000fe80000701670 */
[----:B------:R-:W-:Y:S02]  /*a9e0*/  FSEL R34, R229, -INF , !P0 ;  /* 0xff800000e5227808 */ /* 0x000fe40004000000 */
[----:B------:R-:W-:Y:S04]  /*a9f0*/  ISETP.NE.AND P0, PT, R25, RZ, PT ;  /* 0x000000ff1900720c */ /* 0x000fe80003f05270 */
        /* <DEDUP_REMOVED lines=79> */
[----:B------:R-:W-:Y:S04]  /*aef0*/  ISETP.GT.AND P0, PT, R0, RZ, !P1 ;  /* 0x000000ff0000720c */ /* 0x000fe80004f04270 */
[----:B------:R-:W-:Y:S04]  /*af00*/  ISETP.LT.OR P0, PT, R2, 0x1, P0 ;  /* 0x000000010200780c */ /* 0x000fe80000701670 */
[----:B------:R-:W-:Y:S02]  /*af10*/  FSEL R31, R239, -INF , !P0 ;  /* 0xff800000ef1f7808 */ /* 0x000fe40004000000 */
[----:B------:R-:W-:Y:S04]  /*af20*/  ISETP.NE.AND P0, PT, R4, RZ, PT ;  /* 0x000000ff0400720c */ /* 0x000fe80003f05270 */
[----:B------:R-:W-:Y:S01]  /*af30*/  ISETP.GT.AND P0, PT, R0, 0x59, !P0 ;  /* 0x000000590000780c */ /* 0x000fe20004704270 */
[--C-:B-1----:R-:W-:Y:S03]  /*af40*/  IMAD.IADD R0, R8, 0x1, R3.reuse ;  /* 0x0000000108007824 */ /* 0x102fe600078e0203 */
[----:B------:R-:W-:Y:S01]  /*af50*/  ISETP.LT.OR P0, PT, R2, 0x5a, P0 ;  /* 0x0000005a0200780c */ /* 0x000fe20000701670 */
[----:B------:R-:W-:Y:S03]  /*af60*/  IMAD.IADD R2, R7, 0x1, R3 ;  /* 0x0000000107027824 */ /* 0x000fe600078e0203 */
[----:B------:R-:W-:Y:S02]  /*af70*/  FSEL R250, R29, -INF , !P0 ;  /* 0xff8000001dfa7808 */ /* 0x000fe40004000000 */
[----:B------:R-:W-:Y:S11]  /*af80*/  PLOP3.LUT P0, PT, PT, PT, UP1, 0x40, 0x0 ;  /* 0x000000000000781c */ /* 0x000ff60003f0e818 */
[----:B------:R-:W-:Y:S02]  /*af90*/  @!UPT UIADD3 URZ, URZ, URZ, URZ ;  /* 0x0000003f3f3ff290 */ /* 0x000fe4000fffe03f */
        /* <DEDUP_REMOVED lines=15> */
.L_x_492:
[----:B------:R-:W-:Y:S04]  /*b090*/  MOV R27, c[0x0][0x32c] ;  /* 0x0000cb00001b7a02 */ /* 0x000fe80000000f00 */
[----:B------:R-:W-:Y:S11]  /*b0a0*/  ISETP.NE.AND P0, PT, R27, 0x1, PT ;  /* 0x000000011b00780c */ /* 0x000ff60003f05270 */
[----:B------:R-:W-:Y:S02]  /*b0b0*/  @!UPT UIADD3 URZ, URZ, URZ, URZ ;  /* 0x0000003f3f3ff290 */ /* 0x000fe4000fffe03f */
[----:B------:R-:W-:Y:S05]  /*b0c0*/  @P0 IMAD.HI.U32 R27, R3, c[0x0][0x330], RZ ;  /* 0x0000cc00031b0a27 */ /* 0x000fea00078e00ff */
[----:B------:R-:W-:Y:S02]  /*b0d0*/  @P0 SHF.R.U32.HI R3, RZ, c[0x0][0x334], R27 ;  /* 0x0000cd00ff030a19 */ /* 0x000fe4000001161b */
.L_x_493:
[----:B------:R-:W-:Y:S05]  /*b0e0*/  BSYNC B0 ;  /* 0x0000000000007941 */ /* 0x000fea0003800000 */
.L_x_491:
[----:B------:R-:W-:Y:S04]  /*b0f0*/  IMAD R27, R225, -0x60, -R46 ;  /* 0xffffffa0e11b7824 */ /* 0x000fe800078e0a2e */
[----:B------:R-:W-:Y:S05]  /*b100*/  IMAD R3, R3, c[0x0][0x32c], R27 ;  /* 0x0000cb0003037a24 */ /* 0x000fea00078e021b */
[----:B------:R-:W-:Y:S02]  /*b110*/  IADD3 R27, R3, c[0x0][0x32c], RZ ;  /* 0x0000cb00031b7a10 */ /* 0x000fe40007ffe0ff */
[----:B------:R-:W-:Y:S02]  /*b120*/  IMNMX R0, R0, R3, !PT ;  /* 0x0000000300007217 */ /* 0x000fe40007800200 */
[----:B------:R-:W-:Y:S02]  /*b130*/  IMNMX R2, R2, R27, PT ;  /* 0x0000001b02027217 */ /* 0x000fe40003800200 */
.L_x_490:
        /* <DEDUP_REMOVED lines=111> */
.L_x_496:
[----:B------:R-:W-:Y:S04]  /*b830*/  MOV R2, c[0x0][0x32c] ;  /* 0x0000cb0000027a02 */ /* 0x000fe80000000f00 */
[----:B------:R-:W-:Y:S11]  /*b840*/  ISETP.NE.AND P0, PT, R2, 0x1, PT ;  /* 0x000000010200780c */ /* 0x000ff60003f05270 */
[----:B------:R-:W-:Y:S02]  /*b850*/  @!UPT UIADD3 URZ, URZ, URZ, URZ ;  /* 0x0000003f3f3ff290 */ /* 0x000fe4000fffe03f */
[----:B------:R-:W-:Y:S05]  /*b860*/  @P0 IMAD.HI.U32 R2, R0, c[0x0][0x330], RZ ;  /* 0x0000cc0000020a27 */ /* 0x000fea00078e00ff */
[----:B------:R-:W-:Y:S02]  /*b870*/  @P0 SHF.R.U32.HI R0, RZ, c[0x0][0x334], R2 ;  /* 0x0000cd00ff000a19 */ /* 0x000fe40000011602 */
.L_x_497:
[----:B------:R-:W-:Y:S05]  /*b880*/  BSYNC B0 ;  /* 0x0000000000007941 */ /* 0x000fea0003800000 */
.L_x_495:
[----:B------:R-:W-:Y:S02]  /*b890*/  IADD3 R10, R10, -0x1, RZ ;  /* 0xffffffff0a0a7810 */ /* 0x000fe40007ffe0ff */
[C-C-:B------:R-:W-:Y:S02]  /*b8a0*/  IADD3 R6, R3.reuse, UR10, R5.reuse ;  /* 0x0000000a03067c10 */ /* 0x140fe4000fffe005 */
[----:B------:R-:W-:Y:S01]  /*b8b0*/  IADD3 R3, R3, c[0x0][0x328], R5 ;  /* 0x0000ca0003037a10 */ /* 0x000fe20007ffe005 */
[----:B------:R-:W-:Y:S05]  /*b8c0*/  IMAD R0, R0, c[0x0][0x32c], R10 ;  /* 0x0000cb0000007a24 */ /* 0x000fea00078e020a */
[----:B------:R-:W-:Y:S02]  /*b8d0*/  IADD3 R2, R0, c[0x0][0x32c], RZ ;  /* 0x0000cb0000027a10 */ /* 0x000fe40007ffe0ff */
[----:B------:R-:W-:Y:S02]  /*b8e0*/  IMNMX R0, R6, R0, !PT ;  /* 0x0000000006007217 */ /* 0x000fe40007800200 */
[----:B------:R-:W-:Y:S02]  /*b8f0*/  IMNMX R2, R3, R2, PT ;  /* 0x0000000203027217 */ /* 0x000fe40003800200 */
.L_x_494:
[----:B------:R-:W-:Y:S02]  /*b900*/  ISETP.GT.AND P0, PT, R0, RZ, !P1 ;  /* 0x000000ff0000720c */ /* 0x000fe40004f04270 */
[----:B------:R-:W-:Y:S02]  /*b910*/  ISETP.NE.AND P1, PT, R23, RZ, PT ;  /* 0x000000ff1700720c */ /* 0x000fe40003f25270 */
[----:B------:R-:W-:Y:S02]  /*b920*/  ISETP.LT.OR P0, PT, R2, 0x1, P0 ;  /* 0x000000010200780c */ /* 0x000fe40000701670 */
[----:B------:R-:W-:Y:S02]  /*b930*/  FMNMX.FTZ R72, R30, R100, !PT ;  /* 0x000000641e487209 */ /* 0x000fe40007810000 */
[----:B------:R-:W-:Y:S02]  /*b940*/  FSEL R8, R251, -INF , !P0 ;  /* 0xff800000fb087808 */ /* 0x000fe40004000000 */
[----:B------:R-:W-:Y:S02]  /*b950*/  ISETP.NE.AND P0, PT, R26, RZ, PT ;  /* 0x000000ff1a00720c */ /* 0x000fe40003f05270 */
[----:B------:R-:W-:Y:S02]  /*b960*/  FMNMX.FTZ R72, R32, R72, !PT ;  /* 0x0000004820487209 */ /* 0x000fe40007810000 */
[----:B------:R-:W-:Y:S02]  /*b970*/  ISETP.GT.AND P0, PT, R0, 0x1, !P0 ;  /* 0x000000010000780c */ /* 0x000fe40004704270 */
[----:B------:R-:W-:Y:S02]  /*b980*/  FMNMX.FTZ R72, R36, R72, !PT ;  /* 0x0000004824487209 */ /* 0x000fe40007810000 */
        /* <DEDUP_REMOVED lines=37> */
[----:B------:R-:W-:Y:S01]  /*bbe0*/  FMNMX.FTZ R3, R49, R3, !PT ;  /* 0x0000000331037209 */ /* 0x000fe20007810000 */
[----:B------:R-:W-:Y:S01]  /*bbf0*/  LDSM.16.MT88.4 R20, [R209+0x100] ;  /* 0x00010000d114783b */ /* 0x000fe20000004200 */
[----:B------:R-:W-:Y:S02]  /*bc00*/  ISETP.GT.AND P0, PT, R0, 0x19, !P0 ;  /* 0x000000190000780c */ /* 0x000fe40004704270 */
[----:B------:R-:W-:Y:S02]  /*bc10*/  FMNMX.FTZ R72, R177, R72, !PT ;  /* 0x00000048b1487209 */ /* 0x000fe40007810000 */
[----:B------:R-:W-:Y:S02]  /*bc20*/  ISETP.LT.OR P0, PT, R2, 0x1a, P0 ;  /* 0x0000001a0200780c */ /* 0x000fe40000701670 */
[----:B------:R-:W-:Y:S02]  /*bc30*/  FMNMX.FTZ R3, R94, R3, !PT ;  /* 0x000000035e037209 */ /* 0x000fe40007810000 */
[----:B------:R-:W-:Y:S02]  /*bc40*/  FSEL R88, R231, -INF , !P0 ;  /* 0xff800000e7587808 */ /* 0x000fe40004000000 */
[----:B------:R-:W-:Y:S02]  /*bc50*/  FMNMX.FTZ R72, R182, R72, !PT ;  /* 0x00000048b6487209 */ /* 0x000fe40007810000 */
[----:B------:R-:W-:Y:S02]  /*bc60*/  ISETP.NE.AND P0, PT, R19, RZ, PT ;  /* 0x000000ff1300720c */ /* 0x000fe40003f05270 */
[----:B------:R-:W-:Y:S02]  /*bc70*/  FMNMX.FTZ R3, R95, R3, !PT ;  /* 0x000000035f037209 */ /* 0x000fe40007810000 */
[----:B------:R-:W-:Y:S02]  /*bc80*/  ISETP.GT.AND P0, PT, R0, 0x20, !P0 ;  /* 0x000000200000780c */ /* 0x000fe40004704270 */
[----:B------:R-:W-:Y:S02]  /*bc90*/  FMNMX.FTZ R72, R187, R72, !PT ;  /* 0x00000048bb487209 */ /* 0x000fe40007810000 */
[----:B------:R-:W-:Y:S02]  /*bca0*/  FMNMX.FTZ R3, R173, R3, !PT ;  /* 0x00000003ad037209 */ /* 0x000fe40007810000 */
[----:B------:R-:W-:Y:S02]  /*bcb0*/  ISETP.LT.OR P0, PT, R2, 0x21, P0 ;  /* 0x000000210200780c */ /* 0x000fe40000701670 */
[----:B------:R-:W-:Y:S02]  /*bcc0*/  FMNMX.FTZ R72, R195, R72, !PT ;  /* 0x00000048c3487209 */ /* 0x000fe40007810000 */
[----:B------:R-:W-:Y:S02]  /*bcd0*/  FMNMX.FTZ R3, R175, R3, !PT ;  /* 0x00000003af037209 */ /* 0x000fe40007810000 */
[----:B------:R-:W-:Y:S02]  /*bce0*/  FSEL R98, R200, -INF , !P0 ;  /* 0xff800000c8627808 */ /* 0x000fe40004000000 */
[----:B------:R-:W-:Y:S02]  /*bcf0*/  ISETP.NE.AND P0, PT, R18, RZ, PT ;  /* 0x000000ff1200720c */ /* 0x000fe40003f05270 */
[----:B------:R-:W-:Y:S02]  /*bd00*/  FMNMX.FTZ R72, R198, R72, !PT ;  /* 0x00000048c6487209 */ /* 0x000fe40007810000 */
[----:B------:R-:W-:Y:S02]  /*bd10*/  FMNMX.FTZ R3, R183, R3, !PT ;  /* 0x00000003b7037209 */ /* 0x000fe40007810000 */
[----:B------:R-:W-:Y:S02]  /*bd20*/  FMNMX.FTZ R72, R204, R72, !PT ;  /* 0x00000048cc487209 */ /* 0x000fe40007810000 */
[----:B------:R-:W-:Y:S02]  /*bd30*/  ISETP.GT.AND P0, PT, R0, 0x21, !P0 ;  /* 0x000000210000780c */ /* 0x000fe40004704270 */
        /* <DEDUP_REMOVED lines=15> */
[----:B------:R-:W-:Y:S02]  /*be30*/  FMNMX.FTZ R72, R247, R72, !PT ;  /* 0x00000048f7487209 */ /* 0x000fe40007810000 */
[----:B------:R-:W-:Y:S02]  /*be40*/  ISETP.NE.AND P0, PT, R16, RZ, PT ;  /* 0x000000ff1000720c */ /* 0x000fe40003f05270 */
[----:B------:R-:W-:Y:S02]  /*be50*/  FMNMX.FTZ R3, R229, R3, !PT ;  /* 0x00000003e5037209 */ /* 0x000fe40007810000 */
[----:B------:R-:W-:Y:S02]  /*be60*/  FMNMX.FTZ R72, R252, R72, !PT ;  /* 0x00000048fc487209 */ /* 0x000fe40007810000 */
[----:B------:R-:W-:Y:S02]  /*be70*/  ISETP.GT.AND P0, PT, R0, 0x29, !P0 ;  /* 0x000000290000780c */ /* 0x000fe40004704270 */
[----:B------:R-:W-:Y:S02]  /*be80*/  FMNMX.FTZ R3, R230, R3, !PT ;  /* 0x00000003e6037209 */ /* 0x000fe40007810000 */
[----:B------:R-:W-:Y:S02]  /*be90*/  FMNMX.FTZ R72, R84, R72, !PT ;  /* 0x0000004854487209 */ /* 0x000fe40007810000 */
[----:B------:R-:W-:Y:S02]  /*bea0*/  ISETP.LT.OR P0, PT, R2, 0x2a, P0 ;  /* 0x0000002a0200780c */ /* 0x000fe40000701670 */
[----:B------:R-:W-:Y:S01]  /*beb0*/  FMNMX.FTZ R3, R242, R3, !PT ;  /* 0x00000003f2037209 */ /* 0x000fe20007810000 */
[----:B------:R-:W-:Y:S01]  /*bec0*/  SHFL.BFLY PT, R5, R72, 0x2, 0x1f ;  /* 0x0c401f0048057f89 */ /* 0x000fe200000e0000 */
        /* <DEDUP_REMOVED lines=8> */
[----:B------:R-:W-:Y:S01]  /*bf50*/  ISETP.NE.AND P0, PT, R14, RZ, PT ;  /* 0x000000ff0e00720c */ /* 0x000fe20003f05270 */
[----:B------:R-:W1:Y:S01]  /*bf60*/  SHFL.BFLY PT, R6, R3, 0x2, 0x1f ;  /* 0x0c401f0003067f89 */ /* 0x000e6200000e0000 */
[----:B------:R-:W-:Y:S02]  /*bf70*/  ISETP.NE.AND P1, PT, R12, RZ, PT ;  /* 0x000000ff0c00720c */ /* 0x000fe40003f25270 */
[C---:B------:R-:W-:Y:S02]  /*bf80*/  ISETP.GT.AND P0, PT, R0.reuse, 0x31, !P0 ;  /* 0x000000310000780c */ /* 0x040fe40004704270 */
[----:B------:R-:W-:Y:S02]  /*bf90*/  ISETP.GT.AND P5, PT, R0, 0x58, !P5 ;  /* 0x000000580000780c */ /* 0x000fe40006fa4270 */
[----:B------:R-:W-:Y:S04]  /*bfa0*/  ISETP.LT.OR P0, PT, R2, 0x32, P0 ;  /* 0x000000320200780c */ /* 0x000fe80000701670 */
[----:B------:R-:W-:Y:S02]  /*bfb0*/  FSEL R180, R180, -INF , !P0 ;  /* 0xff800000b4b47808 */ /* 0x000fe40004000000 */
[----:B------:R-:W-:Y:S04]  /*bfc0*/  ISETP.NE.AND P0, PT, R13, RZ, PT ;  /* 0x000000ff0d00720c */ /* 0x000fe80003f05270 */
[----:B------:R-:W-:Y:S04]  /*bfd0*/  ISETP.GT.AND P0, PT, R0, 0x38, !P0 ;  /* 0x000000380000780c */ /* 0x000fe80004704270 */
[----:B------:R-:W-:Y:S02]  /*bfe0*/  ISETP.LT.OR P0, PT, R2, 0x39, P0 ;  /* 0x000000390200780c */ /* 0x000fe40000701670 */
[----:B-1----:R-:W-:Y:S02]  /*bff0*/  FMNMX.FTZ R3, R3, R6, !PT ;  /* 0x0000000603037209 */ /* 0x002fe40007810000 */
[----:B------:R-:W-:Y:S02]  /*c000*/  FMNMX.FTZ R72, R72, R5, !PT ;  /* 0x0000000548487209 */ /* 0x000fe40007810000 */
[----:B------:R-:W-:Y:S01]  /*c010*/  FSEL R179, R179, -INF , !P0 ;  /* 0xff800000b3b37808 */ /* 0x000fe20004000000 */
[----:B------:R-:W-:Y:S01]  /*c020*/  SHFL.BFLY PT, R71, R3, 0x1, 0x1f ;  /* 0x0c201f0003477f89 */ /* 0x000fe200000e0000 */
[----:B------:R-:W-:Y:S02]  /*c030*/  ISETP.GT.AND P0, PT, R0, 0x39, !P1 ;  /* 0x000000390000780c */ /* 0x000fe40004f04270 */
[----:B------:R-:W-:Y:S02]  /*c040*/  FMNMX.FTZ R5, R8, R103, !PT ;  /* 0x0000006708057209 */ /* 0x000fe40007810000 */
[----:B------:R-:W-:Y:S02]  /*c050*/  ISETP.LT.OR P0, PT, R2, 0x3a, P0 ;  /* 0x0000003a0200780c */ /* 0x000fe40000701670 */
[----:B------:R-:W-:Y:S01]  /*c060*/  FMNMX.FTZ R5, R10, R5, !PT ;  /* 0x000000050a057209 */ /* 0x000fe20007810000 */
[----:B------:R-:W1:Y:S01]  /*c070*/  SHFL.BFLY PT, R7, R72, 0x1, 0x1f ;  /* 0x0c201f0048077f89 */ /* 0x000e6200000e0000 */
[----:B------:R-:W-:Y:S02]  /*c080*/  FSEL R178, R178, -INF , !P0 ;  /* 0xff800000b2b27808 */ /* 0x000fe40004000000 */
[----:B------:R-:W-:Y:S02]  /*c090*/  ISETP.GT.AND P0, PT, R0, 0x40, !P4 ;  /* 0x000000400000780c */ /* 0x000fe40006704270 */
[----:B------:R-:W-:Y:S02]  /*c0a0*/  ISETP.NE.AND P4, PT, R4, RZ, PT ;  /* 0x000000ff0400720c */ /* 0x000fe40003f85270 */
        /* <DEDUP_REMOVED lines=8> */
[----:B------:R-:W-:Y:S02]  /*c130*/  FMNMX.FTZ R4, R35, R4, !PT ;  /* 0x0000000423047209 */ /* 0x000fe40007810000 */
[----:B-1----:R-:W-:Y:S02]  /*c140*/  FMNMX.FTZ R72, R72, R7, !PT ;  /* 0x0000000748487209 */ /* 0x002fe40007810000 */
[----:B------:R-:W-:Y:S02]  /*c150*/  ISETP.GT.AND P0, PT, R0, 0x48, !P2 ;  /* 0x000000480000780c */ /* 0x000fe40005704270 */
[C---:B------:R-:W-:Y:S01]  /*c160*/  FSETP.NEU.FTZ.AND P2, PT, R72.reuse, -INF , PT ;  /* 0xff8000004800780b */ /* 0x040fe20003f5d000 */
[----:B------:R-:W-:Y:S01]  /*c170*/  FMUL.FTZ R74, R72, c[0x0][0x2d0] ;  /* 0x0000b400484a7a20 */ /* 0x000fe20000410000 */
[----:B------:R-:W-:Y:S02]  /*c180*/  FMNMX.FTZ R4, R46, R4, !PT ;  /* 0x000000042e047209 */ /* 0x000fe40007810000 */
[----:B------:R-:W-:Y:S02]  /*c190*/  FMNMX.FTZ R71, R3, R71, !PT ;  /* 0x0000004703477209 */ /* 0x000fe40007810000 */
[----:B------:R-:W-:Y:S02]  /*c1a0*/  FSEL R74, R74, RZ, P2 ;  /* 0x000000ff4a4a7208 */ /* 0x000fe40001000000 */
[----:B------:R-:W-:Y:S01]  /*c1b0*/  FMNMX.FTZ R4, R48, R4, !PT ;  /* 0x0000000430047209 */ /* 0x000fe20007810000 */
[----:B------:R-:W-:Y:S01]  /*c1c0*/  FMUL.FTZ R75, R71, c[0x0][0x2d0] ;  /* 0x0000b400474b7a20 */ /* 0x000fe20000410000 */
[----:B------:R-:W-:Y:S01]  /*c1d0*/  FMNMX.FTZ R5, R25, R5, !PT ;  /* 0x0000000519057209 */ /* 0x000fe20007810000 */
[--C-:B------:R-:W-:Y:S01]  /*c1e0*/  FFMA.FTZ R3, R36, c[0x0][0x2d0], -R74.reuse ;  /* 0x0000b40024037a23 */ /* 0x100fe2000001084a */
[----:B------:R-:W-:Y:S01]  /*c1f0*/  FMNMX.FTZ R4, R50, R4, !PT ;  /* 0x0000000432047209 */ /* 0x000fe20007810000 */
[--C-:B------:R-:W-:Y:S01]  /*c200*/  FFMA.FTZ R16, R45, c[0x0][0x2d0], -R74.reuse ;  /* 0x0000b4002d107a23 */ /* 0x100fe2000001084a */
[----:B------:R-:W-:Y:S01]  /*c210*/  ISETP.LT.OR P0, PT, R2, 0x49, P0 ;  /* 0x000000490200780c */ /* 0x000fe20000701670 */
[----:B------:R1:W-:Y:S01]  /*c220*/  MUFU.EX2 R93, R3 ;  /* 0x00000003005d7308 */ /* 0x0003e20000000800 */
        /* <DEDUP_REMOVED lines=11> */
[--C-:B------:R-:W-:Y:S01]  /*c2e0*/  FFMA.FTZ R5, R30, c[0x0][0x2d0], -R74.reuse ;  /* 0x0000b4001e057a23 */ /* 0x100fe2000001084a */
[----:B------:R-:W-:Y:S01]  /*c2f0*/  FMNMX.FTZ R4, R184, R4, !PT ;  /* 0x00000004b8047209 */ /* 0x000fe20007810000 */
[--C-:B-1----:R-:W-:Y:S01]  /*c300*/  FFMA.FTZ R3, R38, c[0x0][0x2d0], -R74.reuse ;  /* 0x0000b40026037a23 */ /* 0x102fe2000001084a */
[----:B------:R-:W-:Y:S01]  /*c310*/  FSEL R192, R186, -INF , !P0 ;  /* 0xff800000bac07808 */ /* 0x000fe20004000000 */
[----:B------:R1:W-:Y:S01]  /*c320*/  MUFU.EX2 R245, R5 ;  /* 0x0000000500f57308 */ /* 0x0003e20000000800 */
[----:B------:R-:W-:Y:S02]  /*c330*/  FMNMX.FTZ R4, R188, R4, !PT ;  /* 0x00000004bc047209 */ /* 0x000fe40007810000 */
[----:B------:R-:W-:Y:S02]  /*c340*/  ISETP.GT.AND P4, PT, R0, 0x59, !P4 ;  /* 0x000000590000780c */ /* 0x000fe40006784270 */
[----:B------:R-:W-:Y:S02]  /*c350*/  FMNMX.FTZ R4, R189, R4, !PT ;  /* 0x00000004bd047209 */ /* 0x000fe40007810000 */
[----:B------:R-:W-:Y:S02]  /*c360*/  ISETP.NE.AND P1, PT, R11, RZ, PT ;  /* 0x000000ff0b00720c */ /* 0x000fe40003f25270 */
[----:B------:R-:W-:Y:S01]  /*c370*/  FMNMX.FTZ R4, R190, R4, !PT ;  /* 0x00000004be047209 */ /* 0x000fe20007810000 */
[----:B------:R2:W3:Y:S01]  /*c380*/  MUFU.EX2 R86, R3 ;  /* 0x0000000300567308 */ /* 0x0004e20000000800 */
[----:B------:R-:W-:Y:S02]  /*c390*/  ISETP.GT.AND P0, PT, R0, 0x49, !P1 ;  /* 0x000000490000780c */ /* 0x000fe40004f04270 */
[----:B------:R-:W-:Y:S02]  /*c3a0*/  FMNMX.FTZ R4, R202, R4, !PT ;  /* 0x00000004ca047209 */ /* 0x000fe40007810000 */
[----:B------:R-:W-:Y:S02]  /*c3b0*/  FSETP.NEU.FTZ.AND P1, PT, R71, -INF , PT ;  /* 0xff8000004700780b */ /* 0x000fe40003f3d000 */
[----:B------:R-:W-:Y:S02]  /*c3c0*/  FMNMX.FTZ R4, R206, R4, !PT ;  /* 0x00000004ce047209 */ /* 0x000fe40007810000 */
[----:B------:R-:W-:Y:S02]  /*c3d0*/  FMNMX.FTZ R6, R168, R6, !PT ;  /* 0x00000006a8067209 */ /* 0x000fe40007810000 */
[----:B------:R-:W-:Y:S02]  /*c3e0*/  FSEL R75, R75, RZ, P1 ;  /* 0x000000ff4b4b7208 */ /* 0x000fe40000800000 */
[----:B------:R-:W-:Y:S02]  /*c3f0*/  FMNMX.FTZ R4, R207, R4, !PT ;  /* 0x00000004cf047209 */ /* 0x000fe40007810000 */
[----:B-1----:R-:W-:Y:S01]  /*c400*/  FMNMX.FTZ R5, R169, R6, !PT ;  /* 0x00000006a9057209 */ /* 0x002fe20007810000 */
[----:B------:R-:W-:Y:S01]  /*c410*/  FFMA.FTZ R6, R32, c[0x0][0x2d0], -R74 ;  /* 0x0000b40020067a23 */ /* 0x000fe2000001084a */
[----:B------:R-:W-:Y:S01]  /*c420*/  FMNMX.FTZ R4, R226, R4, !PT ;  /* 0x00000004e2047209 */ /* 0x000fe20007810000 */
[--C-:B------:R-:W-:Y:S01]  /*c430*/  FFMA.FTZ R12, R43, c[0x0][0x2d0], -R75.reuse ;  /* 0x0000b4002b0c7a23 */ /* 0x100fe2000001084b */
[----:B------:R-:W-:Y:S01]  /*c440*/  FMNMX.FTZ R5, R170, R5, !PT ;  /* 0x00000005aa057209 */ /* 0x000fe20007810000 */
[----:B------:R-:W1:Y:S01]  /*c450*/  MUFU.EX2 R61, R6 ;  /* 0x00000006003d7308 */ /* 0x000e620000000800 */
[----:B------:R-:W-:Y:S02]  /*c460*/  FMNMX.FTZ R4, R237, R4, !PT ;  /* 0x00000004ed047209 */ /* 0x000fe40007810000 */
[----:B------:R-:W-:Y:S01]  /*c470*/  FMNMX.FTZ R5, R181, R5, !PT ;  /* 0x00000005b5057209 */ /* 0x000fe20007810000 */
[--C-:B--2---:R-:W-:Y:S01]  /*c480*/  FFMA.FTZ R3, R31, c[0x0][0x2d0], -R75.reuse ;  /* 0x0000b4001f037a23 */ /* 0x104fe2000001084b */
[----:B------:R-:W-:Y:S02]  /*c490*/  ISETP.LT.OR P0, PT, R2, 0x4a, P0 ;  /* 0x0000004a0200780c */ /* 0x000fe40000701670 */
[----:B------:R-:W-:Y:S02]  /*c4a0*/  FMNMX.FTZ R5, R180, R5, !PT ;  /* 0x00000005b4057209 */ /* 0x000fe40007810000 */
[----:B------:R-:W-:Y:S01]  /*c4b0*/  FSEL R186, R79, -INF , !P0 ;  /* 0xff8000004fba7808 */ /* 0x000fe20004000000 */
[----:B------:R2:W-:Y:S01]  /*c4c0*/  MUFU.EX2 R249, R3 ;  /* 0x0000000300f97308 */ /* 0x0005e20000000800 */
[----:B------:R-:W-:Y:S02]  /*c4d0*/  FMNMX.FTZ R4, R238, R4, !PT ;  /* 0x00000004ee047209 */ /* 0x000fe40007810000 */
[----:B------:R-:W-:Y:S02]  /*c4e0*/  FMNMX.FTZ R5, R179, R5, !PT ;  /* 0x00000005b3057209 */ /* 0x000fe40007810000 */
[----:B------:R-:W-:Y:S02]  /*c4f0*/  FMNMX.FTZ R4, R239, R4, !PT ;  /* 0x00000004ef047209 */ /* 0x000fe40007810000 */
[----:B------:R-:W-:Y:S02]  /*c500*/  FMNMX.FTZ R5, R178, R5, !PT ;  /* 0x00000005b2057209 */ /* 0x000fe40007810000 */
[----:B------:R-:W-:Y:S02]  /*c510*/  FMNMX.FTZ R4, R240, R4, !PT ;  /* 0x00000004f0047209 */ /* 0x000fe40007810000 */
[----:B------:R-:W-:Y:S02]  /*c520*/  FMNMX.FTZ R5, R199, R5, !PT ;  /* 0x00000005c7057209 */ /* 0x000fe40007810000 */
[----:B------:R-:W-:Y:S01]  /*c530*/  ISETP.NE.AND P3, PT, R9, RZ, PT ;  /* 0x000000ff0900720c */ /* 0x000fe20003f65270 */
[----:B------:R-:W4:Y:S01]  /*c540*/  SHFL.BFLY PT, R7, R4, 0x2, 0x1f ;  /* 0x0c401f0004077f89 */ /* 0x000f2200000e0000 */
[----:B------:R-:W-:Y:S02]  /*c550*/  FMNMX.FTZ R5, R201, R5, !PT ;  /* 0x00000005c9057209 */ /* 0x000fe40007810000 */
[----:B------:R-:W-:Y:S01]  /*c560*/  ISETP.NE.AND P0, PT, R28, RZ, PT ;  /* 0x000000ff1c00720c */ /* 0x000fe20003f05270 */
[--C-:B------:R-:W-:Y:S01]  /*c570*/  FFMA.FTZ R28, R49, c[0x0][0x2d0], -R75.reuse ;  /* 0x0000b400311c7a23 */ /* 0x100fe2000001084b */
[C---:B------:R-:W-:Y:S02]  /*c580*/  ISETP.GT.AND P3, PT, R0.reuse, 0x50, !P3 ;  /* 0x000000500000780c */ /* 0x040fe40005f64270 */
[----:B------:R-:W-:Y:S02]  /*c590*/  ISETP.GT.AND P0, PT, R0, 0x51, !P0 ;  /* 0x000000510000780c */ /* 0x000fe40004704270 */
[----:B------:R-:W-:Y:S02]  /*c5a0*/  ISETP.LT.OR P3, PT, R2, 0x51, P3 ;  /* 0x000000510200780c */ /* 0x000fe40001f61670 */
[----:B--2---:R-:W-:Y:S02]  /*c5b0*/  FMNMX.FTZ R3, R192, R5, !PT ;  /* 0x00000005c0037209 */ /* 0x004fe40007810000 */
[----:B------:R-:W-:Y:S02]  /*c5c0*/  ISETP.LT.OR P0, PT, R2, 0x52, P0 ;  /* 0x000000520200780c */ /* 0x000fe40000701670 */
[----:B------:R-:W-:Y:S01]  /*c5d0*/  FMNMX.FTZ R0, R186, R3, !PT ;  /* 0x00000003ba007209 */ /* 0x000fe20007810000 */
[--C-:B------:R-:W-:Y:S01]  /*c5e0*/  FFMA.FTZ R3, R34, c[0x0][0x2d0], -R75.reuse ;  /* 0x0000b40022037a23 */ /* 0x100fe2000001084b */
[----:B------:R-:W-:Y:S02]  /*c5f0*/  FSEL R196, R91, -INF , !P0 ;  /* 0xff8000005bc47808 */ /* 0x000fe40004000000 */
[----:B------:R-:W-:Y:S01]  /*c600*/  ISETP.LT.OR P0, PT, R2, 0x5a, P4 ;  /* 0x0000005a0200780c */ /* 0x000fe20002701670 */
[----:B------:R2:W5:Y:S01]  /*c610*/  MUFU.EX2 R60, R3 ;  /* 0x00000003003c7308 */ /* 0x0005620000000800 */
[----:B------:R-:W-:Y:S02]  /*c620*/  FSEL R194, R78, -INF , !P3 ;  /* 0xff8000004ec27808 */ /* 0x000fe40005800000 */
[----:B------:R-:W-:Y:S02]  /*c630*/  FSEL R73, R59, -INF , !P0 ;  /* 0xff8000003b497808 */ /* 0x000fe40004000000 */
[----:B----4-:R-:W-:Y:S02]  /*c640*/  FMNMX.FTZ R4, R4, R7, !PT ;  /* 0x0000000704047209 */ /* 0x010fe40007810000 */
[----:B------:R-:W-:Y:S01]  /*c650*/  ISETP.LT.OR P3, PT, R2, 0x59, P5 ;  /* 0x000000590200780c */ /* 0x000fe20002f61670 */
[--C-:B------:R-:W-:Y:S01]  /*c660*/  FFMA.FTZ R2, R37, c[0x0][0x2d0], -R75.reuse ;  /* 0x0000b40025027a23 */ /* 0x100fe2000001084b */
[----:B---3--:R-:W-:Y:S01]  /*c670*/  F2FP.BF16.PACK_AB R78, R86, R93 ;  /* 0x0000005d564e723e */ /* 0x008fe200000010ff */
[----:B------:R-:W3:Y:S01]  /*c680*/  SHFL.BFLY PT, R70, R4, 0x1, 0x1f ;  /* 0x0c201f0004467f89 */ /* 0x000ee200000e0000 */
[----:B------:R-:W-:Y:S01]  /*c690*/  FSEL R197, R63, -INF , !P3 ;  /* 0xff8000003fc57808 */ /* 0x000fe20005800000 */
[----:B------:R4:W-:Y:S01]  /*c6a0*/  MUFU.EX2 R92, R2 ;  /* 0x00000002005c7308 */ /* 0x0009e20000000800 */
[----:B------:R-:W-:Y:S02]  /*c6b0*/  FMNMX.FTZ R0, R194, R0, !PT ;  /* 0x00000000c2007209 */ /* 0x000fe40007810000 */
[----:B-1----:R-:W-:Y:S02]  /*c6c0*/  F2FP.BF16.PACK_AB R76, R61, R245 ;  /* 0x000000f53d4c723e */ /* 0x002fe400000010ff */
[----:B------:R-:W-:Y:S04]  /*c6d0*/  FMNMX.FTZ R0, R196, R0, !PT ;  /* 0x00000000c4007209 */ /* 0x000fe80007810000 */
[----:B------:R-:W-:Y:S01]  /*c6e0*/  FMNMX.FTZ R0, R197, R0, !PT ;  /* 0x00000000c5007209 */ /* 0x000fe20007810000 */
[----:B------:R-:W-:Y:S01]  /*c6f0*/  MUFU.EX2 R63, R28 ;  /* 0x0000001c003f7308 */ /* 0x000fe20000000800 */
[----:B--2---:R-:W-:Y:S02]  /*c700*/  FFMA.FTZ R3, R39, c[0x0][0x2d0], -R75 ;  /* 0x0000b40027037a23 */ /* 0x004fe4000001084b */
[----:B------:R-:W-:Y:S01]  /*c710*/  FMNMX.FTZ R0, R73, R0, !PT ;  /* 0x0000000049007209 */ /* 0x000fe20007810000 */
[----:B------:R-:W-:Y:S01]  /*c720*/  LDSM.16.MT88.4 R36, [R212+0x100] ;  /* 0x00010000d424783b */ /* 0x000fe20000004200 */
[----:B-----5:R-:W-:Y:S05]  /*c730*/  F2FP.BF16.PACK_AB R77, R60, R249 ;  /* 0x000000f93c4d723e */ /* 0x020fea00000010ff */
[----:B------:R1:W2:Y:S01]  /*c740*/  MUFU.EX2 R85, R3 ;  /* 0x0000000300557308 */ /* 0x0002a20000000800 */
[----:B---3--:R-:W-:Y:S01]  /*c750*/  FMNMX.FTZ R70, R4, R70, !PT ;  /* 0x0000004604467209 */ /* 0x008fe20007810000 */
[----:B----4-:R-:W3:Y:S03]  /*c760*/  SHFL.BFLY PT, R2, R0, 0x2, 0x1f ;  /* 0x0c401f0000027f89 */ /* 0x010ee600000e0000 */
[C---:B------:R-:W-:Y:S01]  /*c770*/  FSETP.NEU.FTZ.AND P0, PT, R70.reuse, -INF , PT ;  /* 0xff8000004600780b */ /* 0x040fe20003f1d000 */
[----:B------:R-:W-:Y:S05]  /*c780*/  FMUL.FTZ R96, R70, c[0x0][0x2d0] ;  /* 0x0000b40046607a20 */ /* 0x000fea0000410000 */
[----:B------:R-:W-:Y:S05]  /*c790*/  FSEL R96, R96, RZ, P0 ;  /* 0x000000ff60607208 */ /* 0x000fea0000000000 */
[--C-:B------:R-:W-:Y:S02]  /*c7a0*/  FFMA.FTZ R4, R35, c[0x0][0x2d0], -R96.reuse ;  /* 0x0000b40023047a23 */ /* 0x100fe40000010860 */
[--C-:B------:R-:W-:Y:S02]  /*c7b0*/  FFMA.FTZ R32, R46, c[0x0][0x2d0], -R96.reuse ;  /* 0x0000b4002e207a23 */ /* 0x100fe40000010860 */
[----:B------:R-:W-:Y:S01]  /*c7c0*/  MUFU.EX2 R52, R4 ;  /* 0x0000000400347308 */ /* 0x000fe20000000800 */
[--C-:B-1----:R-:W-:Y:S01]  /*c7d0*/  FFMA.FTZ R3, R27, c[0x0][0x2d0], -R96.reuse ;  /* 0x0000b4001b037a23 */ /* 0x102fe20000010860 */
[----:B--2---:R-:W-:Y:S08]  /*c7e0*/  F2FP.BF16.PACK_AB R79, R85, R92 ;  /* 0x0000005c554f723e */ /* 0x004ff000000010ff */
[----:B------:R1:W-:Y:S02]  /*c7f0*/  MUFU.EX2 R251, R3 ;  /* 0x0000000300fb7308 */ /* 0x0003e40000000800 */
[--C-:B-1----:R-:W-:Y:S08]  /*c800*/  FFMA.FTZ R3, R29, c[0x0][0x2d0], -R96.reuse ;  /* 0x0000b4001d037a23 */ /* 0x102ff00000010860 */
[----:B------:R1:W2:Y:S02]  /*c810*/  MUFU.EX2 R246, R3 ;  /* 0x0000000300f67308 */ /* 0x0002a40000000800 */
[----:B-1----:R-:W-:Y:S01]  /*c820*/  FFMA.FTZ R3, R33, c[0x0][0x2d0], -R96 ;  /* 0x0000b40021037a23 */ /* 0x002fe20000010860 */
[----:B--2---:R-:W-:Y:S07]  /*c830*/  F2FP.BF16.PACK_AB R64, R246, R251 ;  /* 0x000000fbf640723e */ /* 0x004fee00000010ff */
[----:B------:R-:W-:Y:S10]  /*c840*/  MUFU.EX2 R33, R16 ;  /* 0x0000001000217308 */ /* 0x000ff40000000800 */
[----:B------:R3:W-:Y:S02]  /*c850*/  MUFU.EX2 R89, R3 ;  /* 0x0000000300597308 */ /* 0x0007e40000000800 */
[----:B---3--:R-:W-:Y:S01]  /*c860*/  FMNMX.FTZ R3, R0, R2, !PT ;  /* 0x0000000200037209 */ /* 0x008fe20007810000 */
[----:B------:R-:W-:Y:S01]  /*c870*/  FFMA.FTZ R2, R40, c[0x0][0x2d0], -R74 ;  /* 0x0000b40028027a23 */ /* 0x000fe2000001084a */
[----:B------:R-:W-:Y:S01]  /*c880*/  FSEL R0, R72, RZ, P2 ;  /* 0x000000ff48007208 */ /* 0x000fe20001000000 */
[----:B------:R-:W-:Y:S05]  /*c890*/  FFMA.FTZ R40, R50, c[0x0][0x2d0], -R96 ;  /* 0x0000b40032287a23 */ /* 0x000fea0000010860 */
[----:B------:R1:W-:Y:S01]  /*c8a0*/  MUFU.EX2 R80, R2 ;  /* 0x0000000200507308 */ /* 0x0003e20000000800 */
[----:B------:R-:W2:Y:S01]  /*c8b0*/  SHFL.BFLY PT, R4, R3, 0x1, 0x1f ;  /* 0x0c201f0003047f89 */ /* 0x000ea200000e0000 */
[----:B------:R-:W-:Y:S04]  /*c8c0*/  FADD.FTZ R0, -R0, R100 ;  /* 0x0000006400007221 */ /* 0x000fe80000010100 */
[----:B------:R-:W-:Y:S04]  /*c8d0*/  FMUL.FTZ R0, R0, c[0x0][0x2d0] ;  /* 0x0000b40000007a20 */ /* 0x000fe80000410000 */
[----:B------:R3:W4:Y:S01]  /*c8e0*/  MUFU.EX2 R69, R0 ;  /* 0x0000000000457308 */ /* 0x0007220000000800 */
[----:B-1----:R-:W-:Y:S02]  /*c8f0*/  FSEL R2, R71, RZ, P1 ;  /* 0x000000ff47027208 */ /* 0x002fe40000800000 */
[----:B--2---:R-:W-:Y:S03]  /*c900*/  FMNMX.FTZ R3, R3, R4, !PT ;  /* 0x0000000403037209 */ /* 0x004fe60007810000 */
[----:B------:R-:W-:Y:S02]  /*c910*/  FADD.FTZ R2, -R2, R101 ;  /* 0x0000006502027221 */ /* 0x000fe40000010100 */
[----:B------:R-:W-:Y:S02]  /*c920*/  FMUL.FTZ R97, R3, c[0x0][0x2d0] ;  /* 0x0000b40003617a20 */ /* 0x000fe40000410000 */
[----:B------:R-:W-:Y:S01]  /*c930*/  FMUL.FTZ R2, R2, c[0x0][0x2d0] ;  /* 0x0000b40002027a20 */ /* 0x000fe20000410000 */
[----:B---3--:R-:W-:Y:S01]  /*c940*/  FSEL R0, R70, RZ, P0 ;  /* 0x000000ff46007208 */ /* 0x008fe20000000000 */
[----:B----4-:R-:W-:Y:S01]  /*c950*/  FMUL.FTZ R16, R69, R116 ;  /* 0x0000007445107220 */ /* 0x010fe20000410000 */
[----:B------:R-:W-:Y:S01]  /*c960*/  FSETP.NEU.FTZ.AND P0, PT, R3, -INF , PT ;  /* 0xff8000000300780b */ /* 0x000fe20003f1d000 */
[----:B------:R-:W1:Y:S01]  /*c970*/  MUFU.EX2 R68, R2 ;  /* 0x0000000200447308 */ /* 0x000e620000000800 */
[----:B------:R-:W-:Y:S02]  /*c980*/  FMUL.FTZ R5, R69, R105 ;  /* 0x0000006945057220 */ /* 0x000fe40000410000 */
[----:B------:R-:W-:Y:S01]  /*c990*/  FADD.FTZ R0, -R0, R102 ;  /* 0x0000006600007221 */ /* 0x000fe20000010100 */
[----:B------:R-:W-:Y:S01]  /*c9a0*/  FSEL R97, R97, RZ, P0 ;  /* 0x000000ff61617208 */ /* 0x000fe20000000000 */
[----:B------:R-:W-:Y:S01]  /*c9b0*/  FMUL.FTZ R17, R69, R117 ;  /* 0x0000007545117220 */ /* 0x000fe20000410000 */
[----:B------:R-:W-:Y:S01]  /*c9c0*/  MOV R117, R249 ;  /* 0x000000f900757202 */ /* 0x000fe20000000f00 */
[----:B------:R-:W-:Y:S02]  /*c9d0*/  FMUL.FTZ R0, R0, c[0x0][0x2d0] ;  /* 0x0000b40000007a20 */ /* 0x000fe40000410000 */
[----:B------:R-:W-:Y:S02]  /*c9e0*/  IMAD.MOV.U32 R116, RZ, RZ, R245 ;  /* 0x000000ffff747224 */ /* 0x000fe400078e00f5 */
[----:B------:R2:W3:Y:S01]  /*c9f0*/  MUFU.EX2 R2, R0 ;  /* 0x0000000000027308 */ /* 0x0004e20000000800 */
[--C-:B------:R-:W-:Y:S02]  /*ca00*/  FFMA.FTZ R4, R25, c[0x0][0x2d0], -R97.reuse ;  /* 0x0000b40019047a23 */ /* 0x100fe40000010861 */
[--C-:B------:R-:W-:Y:S02]  /*ca10*/  FFMA.FTZ R58, R58, c[0x0][0x2d0], -R97.reuse ;  /* 0x0000b4003a3a7a23 */ /* 0x100fe40000010861 */
[--C-:B------:R-:W-:Y:S05]  /*ca20*/  FFMA.FTZ R62, R62, c[0x0][0x2d0], -R97.reuse ;  /* 0x0000b4003e3e7a23 */ /* 0x100fea0000010861 */
[----:B------:R4:W-:Y:S01]  /*ca30*/  MUFU.EX2 R54, R4 ;  /* 0x0000000400367308 */ /* 0x0009e20000000800 */
[C---:B-1----:R-:W-:Y:S02]  /*ca40*/  FMUL.FTZ R6, R68.reuse, R106 ;  /* 0x0000006a44067220 */ /* 0x042fe40000410000 */
[C---:B------:R-:W-:Y:S01]  /*ca50*/  FMUL.FTZ R7, R68.reuse, R107 ;  /* 0x0000006b44077220 */ /* 0x040fe20000410000 */
[----:B------:R-:W-:Y:S01]  /*ca60*/  MOV R107, R52 ;  /* 0x00000034006b7202 */ /* 0x000fe20000000f00 */
[C---:B------:R-:W-:Y:S02]  /*ca70*/  FMUL.FTZ R18, R68.reuse, R118 ;  /* 0x0000007644127220 */ /* 0x040fe40000410000 */
[C---:B------:R-:W-:Y:S01]  /*ca80*/  FMUL.FTZ R19, R68.reuse, R119 ;  /* 0x0000007744137220 */ /* 0x040fe20000410000 */
[----:B------:R-:W-:Y:S01]  /*ca90*/  F2FP.BF16.PACK_AB R66, R107, R89 ;  /* 0x000000596b42723e */ /* 0x000fe200000010ff */
[C---:B------:R-:W-:Y:S01]  /*caa0*/  FMUL.FTZ R34, R68.reuse, R134 ;  /* 0x0000008644227220 */ /* 0x040fe20000410000 */
[----:B------:R-:W-:Y:S01]  /*cab0*/  MOV R119, R246 ;  /* 0x000000f600777202 */ /* 0x000fe20000000f00 */
[----:B------:R-:W-:Y:S02]  /*cac0*/  FMUL.FTZ R35, R68, R135 ;  /* 0x0000008744237220 */ /* 0x000fe40000410000 */
[----:B--2---:R-:W-:Y:S02]  /*cad0*/  FFMA.FTZ R0, R8, c[0x0][0x2d0], -R97 ;  /* 0x0000b40008007a23 */ /* 0x004fe40000010861 */
[----:B------:R-:W-:Y:S02]  /*cae0*/  IMAD.MOV.U32 R118, RZ, RZ, R251 ;  /* 0x000000ffff767224 */ /* 0x000fe400078e00fb */
[----:B------:R1:W-:Y:S01]  /*caf0*/  MUFU.EX2 R200, R0 ;  /* 0x0000000000c87308 */ /* 0x0003e20000000800 */
[----:B------:R-:W-:Y:S02]  /*cb00*/  FFMA.FTZ R8, R41, c[0x0][0x2d0], -R75 ;  /* 0x0000b40029087a23 */ /* 0x000fe4000001084b */
[----:B---3--:R-:W-:Y:S02]  /*cb10*/  FMUL.FTZ R13, R2, R113 ;  /* 0x00000071020d7220 */ /* 0x008fe40000410000 */
[----:B----4-:R-:W-:Y:S02]  /*cb20*/  FFMA.FTZ R4, R24, c[0x0][0x2d0], -R97 ;  /* 0x0000b40018047a23 */ /* 0x010fe40000010861 */
[----:B------:R-:W-:Y:S02]  /*cb30*/  IMAD.MOV.U32 R113, RZ, RZ, R89 ;  /* 0x000000ffff717224 */ /* 0x000fe400078e0059 */
[----:B------:R-:W-:Y:S01]  /*cb40*/  FMUL.FTZ R45, R2, R145 ;  /* 0x00000091022d7220 */ /* 0x000fe20000410000 */
[----:B------:R2:W-:Y:S01]  /*cb50*/  MUFU.EX2 R87, R4 ;  /* 0x0000000400577308 */ /* 0x0005e20000000800 */
[----:B------:R-:W-:Y:S02]  /*cb60*/  FMUL.FTZ R50, R68, R150 ;  /* 0x0000009644327220 */ /* 0x000fe40000410000 */
[C---:B------:R-:W-:Y:S02]  /*cb70*/  FMUL.FTZ R9, R2.reuse, R109 ;  /* 0x0000006d02097220 */ /* 0x040fe40000410000 */
[C---:B------:R-:W-:Y:S02]  /*cb80*/  FMUL.FTZ R25, R2.reuse, R125 ;  /* 0x0000007d02197220 */ /* 0x040fe40000410000 */
[C---:B------:R-:W-:Y:S02]  /*cb90*/  FMUL.FTZ R28, R2.reuse, R128 ;  /* 0x00000080021c7220 */ /* 0x040fe40000410000 */
[----:B------:R-:W-:Y:S01]  /*cba0*/  FMUL.FTZ R29, R2, R129 ;  /* 0x00000081021d7220 */ /* 0x000fe20000410000 */
[----:B------:R3:W4:Y:S01]  /*cbb0*/  MUFU.EX2 R31, R8 ;  /* 0x00000008001f7308 */ /* 0x0007220000000800 */
[----:B------:R-:W-:Y:S02]  /*cbc0*/  FFMA.FTZ R24, R44, c[0x0][0x2d0], -R75 ;  /* 0x0000b4002c187a23 */ /* 0x000fe4000001084b */
[----:B------:R-:W-:Y:S02]  /*cbd0*/  FFMA.FTZ R44, R51, c[0x0][0x2d0], -R96 ;  /* 0x0000b400332c7a23 */ /* 0x000fe40000010860 */
[----:B-1----:R-:W-:Y:S02]  /*cbe0*/  FFMA.FTZ R0, R10, c[0x0][0x2d0], -R97 ;  /* 0x0000b4000a007a23 */ /* 0x002fe40000010861 */
[----:B------:R-:W-:Y:S02]  /*cbf0*/  FMUL.FTZ R51, R68, R151 ;  /* 0x0000009744337220 */ /* 0x000fe40000410000 */
[----:B------:R-:W-:Y:S01]  /*cc00*/  FMUL.FTZ R41, R2, R141 ;  /* 0x0000008d02297220 */ /* 0x000fe20000410000 */
[----:B------:R1:W5:Y:S01]  /*cc10*/  MUFU.EX2 R53, R0 ;  /* 0x0000000000357308 */ /* 0x0003620000000800 */
[----:B--2---:R-:W-:Y:S09]  /*cc20*/  FFMA.FTZ R4, R42, c[0x0][0x2d0], -R74 ;  /* 0x0000b4002a047a23 */ /* 0x004ff2000001084a */
[----:B------:R-:W2:Y:S01]  /*cc30*/  MUFU.EX2 R244, R4 ;  /* 0x0000000400f47308 */ /* 0x000ea20000000800 */
[----:B---3--:R-:W-:Y:S01]  /*cc40*/  FMUL.FTZ R8, R2, R108 ;  /* 0x0000006c02087220 */ /* 0x008fe20000410000 */
[----:B------:R-:W-:Y:S01]  /*cc50*/  MOV R108, R85 ;  /* 0x00000055006c7202 */ /* 0x000fe20000000f00 */
[----:B----4-:R-:W-:Y:S07]  /*cc60*/  IMAD.MOV.U32 R125, RZ, RZ, R31 ;  /* 0x000000ffff7d7224 */ /* 0x010fee00078e001f */
[----:B------:R3:W4:Y:S01]  /*cc70*/  MUFU.EX2 R30, R24 ;  /* 0x00000018001e7308 */ /* 0x0007220000000800 */
[----:B-1----:R-:W-:Y:S01]  /*cc80*/  FSEL R0, R3, RZ, P0 ;  /* 0x000000ff03007208 */ /* 0x002fe20000000000 */
[----:B-----5:R-:W-:Y:S01]  /*cc90*/  IMAD.MOV.U32 R106, RZ, RZ, R53 ;  /* 0x000000ffff6a7224 */ /* 0x020fe200078e0035 */
[C---:B------:R-:W-:Y:S02]  /*cca0*/  ISETP.GT.AND P0, PT, R225.reuse, UR4, PT ;  /* 0x00000004e1007c0c */ /* 0x040fe4000bf04270 */
[----:B------:R-:W-:Y:S01]  /*ccb0*/  IADD3 R225, R225, -0x1, RZ ;  /* 0xffffffffe1e17810 */ /* 0x000fe20007ffe0ff */
[----:B------:R-:W-:Y:S01]  /*ccc0*/  FADD.FTZ R0, -R0, R103 ;  /* 0x0000006700007221 */ /* 0x000fe20000010100 */
[----:B------:R-:W-:Y:S03]  /*ccd0*/  F2FP.BF16.PACK_AB R65, R106, R200 ;  /* 0x000000c86a41723e */ /* 0x000fe600000010ff */
[----:B------:R1:W-:Y:S01]  /*cce0*/  MUFU.EX2 R49, R44 ;  /* 0x0000002c00317308 */ /* 0x0003e20000000800 */
[----:B------:R-:W-:Y:S01]  /*ccf0*/  FMUL.FTZ R0, R0, c[0x0][0x2d0] ;  /* 0x0000b40000007a20 */ /* 0x000fe20000410000 */
[----:B--2---:R-:W-:Y:S01]  /*cd00*/  MOV R105, R244 ;  /* 0x000000f400697202 */ /* 0x004fe20000000f00 */
[----:B------:R-:W-:Y:S01]  /*cd10*/  FMUL.FTZ R4, R69, R104 ;  /* 0x0000006845047220 */ /* 0x000fe20000410000 */
[----:B------:R-:W-:Y:S02]  /*cd20*/  MOV R104, R54 ;  /* 0x0000003600687202 */ /* 0x000fe40000000f00 */
[----:B------:R-:W2:Y:S02]  /*cd30*/  LDSM.16.MT88.4 R52, [R210+0x100] ;  /* 0x00010000d234783b */ /* 0x000ea40000004200 */
[----:B------:R-:W-:Y:S02]  /*cd40*/  F2FP.BF16.PACK_AB R67, R87, R104 ;  /* 0x000000685743723e */ /* 0x000fe400000010ff */
[----:B------:R-:W5:Y:S01]  /*cd50*/  MUFU.EX2 R0, R0 ;  /* 0x0000000000007308 */ /* 0x000f620000000800 */
[-C--:B------:R-:W-:Y:S05]  /*cd60*/  HMMA.16816.F32.BF16 R4, R76, R20.reuse, R4 ;  /* 0x000000144c04723c */ /* 0x080fea0000041804 */
[C---:B---3--:R-:W-:Y:S02]  /*cd70*/  FMUL.FTZ R24, R2.reuse, R124 ;  /* 0x0000007c02187220 */ /* 0x048fe40000410000 */
[----:B----4-:R-:W-:Y:S02]  /*cd80*/  IMAD.MOV.U32 R129, RZ, RZ, R30 ;  /* 0x000000ffff817224 */ /* 0x010fe400078e001e */
[----:B------:R-:W-:Y:S03]  /*cd90*/  MUFU.EX2 R124, R32 ;  /* 0x00000020007c7308 */ /* 0x000fe60000000800 */
[----:B-1----:R-:W-:Y:S07]  /*cda0*/  FMUL.FTZ R44, R2, R144 ;  /* 0x00000090022c7220 */ /* 0x002fee0000410000 */
[----:B------:R-:W-:Y:S01]  /*cdb0*/  MUFU.EX2 R151, R58 ;  /* 0x0000003a00977308 */ /* 0x000fe20000000800 */
[C---:B-----5:R-:W-:Y:S02]  /*cdc0*/  FMUL.FTZ R11, R0.reuse, R111 ;  /* 0x0000006f000b7220 */ /* 0x060fe40000410000 */
[C---:B------:R-:W-:Y:S02]  /*cdd0*/  FMUL.FTZ R10, R0.reuse, R110 ;  /* 0x0000006e000a7220 */ /* 0x040fe40000410000 */
[----:B------:R-:W-:Y:S05]  /*cde0*/  IMAD.MOV.U32 R110, RZ, RZ, R86 ;  /* 0x000000ffff6e7224 */ /* 0x000fea00078e0056 */
[----:B------:R1:W-:Y:S01]  /*cdf0*/  MUFU.EX2 R111, R12 ;  /* 0x0000000c006f7308 */ /* 0x0003e20000000800 */
[C---:B------:R-:W-:Y:S01]  /*ce00*/  FMUL.FTZ R15, R0.reuse, R115 ;  /* 0x00000073000f7220 */ /* 0x040fe20000410000 */
[C---:B------:R-:W-:Y:S04]  /*ce10*/  HMMA.16816.F32.BF16 R8, R64.reuse, R20, R8 ;  /* 0x000000144008723c */ /* 0x040fe80000041808 */
[C---:B------:R-:W-:Y:S01]  /*ce20*/  FMUL.FTZ R14, R0.reuse, R114 ;  /* 0x00000072000e7220 */ /* 0x040fe20000410000 */
[----:B------:R-:W-:Y:S01]  /*ce30*/  MOV R114, R92 ;  /* 0x0000005c00727202 */ /* 0x000fe20000000f00 */
[C---:B------:R-:W-:Y:S01]  /*ce40*/  FMUL.FTZ R26, R0.reuse, R126 ;  /* 0x0000007e001a7220 */ /* 0x040fe20000410000 */
[----:B------:R-:W-:Y:S01]  /*ce50*/  MOV R126, R80 ;  /* 0x00000050007e7202 */ /* 0x000fe20000000f00 */
[----:B------:R-:W-:Y:S01]  /*ce60*/  FFMA.FTZ R20, R47, c[0x0][0x2d0], -R74 ;  /* 0x0000b4002f147a23 */ /* 0x000fe2000001084a */
[----:B------:R-:W3:Y:S03]  /*ce70*/  LDSM.16.MT88.4 R80, [R211+0x100] ;  /* 0x00010000d350783b */ /* 0x000ee60000004200 */
[----:B------:R4:W5:Y:S01]  /*ce80*/  MUFU.EX2 R59, R20 ;  /* 0x00000014003b7308 */ /* 0x0009620000000800 */
[C---:B------:R-:W-:Y:S02]  /*ce90*/  FMUL.FTZ R21, R69.reuse, R121 ;  /* 0x0000007945157220 */ /* 0x040fe40000410000 */
[C---:B------:R-:W-:Y:S02]  /*cea0*/  FMUL.FTZ R27, R0.reuse, R127 ;  /* 0x0000007f001b7220 */ /* 0x040fe40000410000 */
[C---:B------:R-:W-:Y:S02]  /*ceb0*/  FMUL.FTZ R31, R0.reuse, R131 ;  /* 0x00000083001f7220 */ /* 0x040fe40000410000 */
[----:B------:R-:W-:Y:S01]  /*cec0*/  FMUL.FTZ R30, R0, R130 ;  /* 0x00000082001e7220 */ /* 0x000fe20000410000 */
[----:B------:R-:W-:Y:S01]  /*ced0*/  MOV R130, R33 ;  /* 0x0000002100827202 */ /* 0x000fe20000000f00 */
[----:B-1----:R-:W-:Y:S01]  /*cee0*/  FMUL.FTZ R12, R2, R112 ;  /* 0x00000070020c7220 */ /* 0x002fe20000410000 */
[----:B------:R1:W-:Y:S01]  /*cef0*/  MUFU.EX2 R127, R40 ;  /* 0x00000028007f7308 */ /* 0x0003e20000000800 */
[C---:B------:R-:W-:Y:S01]  /*cf00*/  FMUL.FTZ R32, R69.reuse, R132 ;  /* 0x0000008445207220 */ /* 0x040fe20000410000 */
[----:B------:R-:W-:Y:S01]  /*cf10*/  MOV R112, R87 ;  /* 0x0000005700707202 */ /* 0x000fe20000000f00 */
[----:B------:R-:W-:Y:S02]  /*cf20*/  FMUL.FTZ R33, R69, R133 ;  /* 0x0000008545217220 */ /* 0x000fe40000410000 */
[----:B------:R-:W-:Y:S01]  /*cf30*/  LDSM.16.MT88.4 R132, [R212+0x2900] ;  /* 0x00290000d484783b */ /* 0x000fe20000004200 */
[-C--:B------:R-:W-:Y:S03]  /*cf40*/  HMMA.16816.F32.BF16 R12, R64, R22.reuse, R12 ;  /* 0x00000016400c723c */ /* 0x080fe6000004180c */
[----:B------:R-:W-:Y:S02]  /*cf50*/  IMAD.MOV.U32 R131, RZ, RZ, R84 ;  /* 0x000000ffff837224 */ /* 0x000fe400078e0054 */
[----:B------:R-:W-:Y:S02]  /*cf60*/  FFMA.FTZ R92, R95, c[0x0][0x2d0], -R75 ;  /* 0x0000b4005f5c7a23 */ /* 0x000fe4000001084b */
[----:B------:R-:W2:Y:S01]  /*cf70*/  LDSM.16.MT88.4 R84, [R209+0x900] ;  /* 0x00090000d154783b */ /* 0x000ea20000004200 */
[C---:B------:R-:W-:Y:S04]  /*cf80*/  HMMA.16816.F32.BF16 R16, R76.reuse, R22, R16 ;  /* 0x000000164c10723c */ /* 0x040fe80000041810 */
[C---:B----4-:R-:W-:Y:S02]  /*cf90*/  FMUL.FTZ R20, R69.reuse, R120 ;  /* 0x0000007845147220 */ /* 0x050fe40000410000 */
[----:B------:R-:W-:Y:S01]  /*cfa0*/  FMUL.FTZ R42, R0, R142 ;  /* 0x0000008e002a7220 */ /* 0x000fe20000410000 */
[----:B------:R4:W-:Y:S01]  /*cfb0*/  MUFU.EX2 R120, R62 ;  /* 0x0000003e00787308 */ /* 0x0009e20000000800 */
[C---:B------:R-:W-:Y:S01]  /*cfc0*/  FMUL.FTZ R22, R68.reuse, R122 ;  /* 0x0000007a44167220 */ /* 0x040fe20000410000 */
[----:B------:R-:W-:Y:S03]  /*cfd0*/  MOV R122, R60 ;  /* 0x0000003c007a7202 */ /* 0x000fe60000000f00 */
[----:B------:R-:W-:Y:S02]  /*cfe0*/  FMUL.FTZ R23, R68, R123 ;  /* 0x0000007b44177220 */ /* 0x000fe40000410000 */
[----:B-----5:R-:W-:Y:S02]  /*cff0*/  IMAD.MOV.U32 R150, RZ, RZ, R59 ;  /* 0x000000ffff967224 */ /* 0x020fe400078e003b */
[C---:B------:R-:W-:Y:S02]  /*d000*/  FMUL.FTZ R60, R2.reuse, R160 ;  /* 0x000000a0023c7220 */ /* 0x040fe40000410000 */
[----:B------:R-:W5:Y:S01]  /*d010*/  LDL.LU R160, [R1+0x10] ;  /* 0x0000100001a07983 */ /* 0x000f620000300800 */
[-C--:B------:R-:W-:Y:S03]  /*d020*/  HMMA.16816.F32.BF16 R20, R76, R36.reuse, R20 ;  /* 0x000000244c14723c */ /* 0x080fe60000041814 */
[----:B------:R-:W-:Y:S02]  /*d030*/  IMAD.MOV.U32 R115, RZ, RZ, R93 ;  /* 0x000000ffff737224 */ /* 0x000fe400078e005d */
[----:B-1----:R-:W-:Y:S02]  /*d040*/  FMUL.FTZ R40, R2, R140 ;  /* 0x0000008c02287220 */ /* 0x002fe40000410000 */
[----:B------:R-:W-:Y:S01]  /*d050*/  FMUL.FTZ R59, R0, R159 ;  /* 0x0000009f003b7220 */ /* 0x000fe20000410000 */
[C---:B------:R-:W-:Y:S04]  /*d060*/  HMMA.16816.F32.BF16 R24, R64.reuse, R36, R24 ;  /* 0x000000244018723c */ /* 0x040fe80000041818 */
[----:B------:R-:W-:Y:S02]  /*d070*/  IMAD.MOV.U32 R121, RZ, RZ, R61 ;  /* 0x000000ffff797224 */ /* 0x000fe400078e003d */
[----:B------:R-:W-:Y:S02]  /*d080*/  FMUL.FTZ R61, R2, R161 ;  /* 0x000000a1023d7220 */ /* 0x000fe40000410000 */
[-C--:B------:R-:W-:Y:S04]  /*d090*/  HMMA.16816.F32.BF16 R28, R64, R38.reuse, R28 ;  /* 0x00000026401c723c */ /* 0x080fe8000004181c */
[----:B------:R-:W-:Y:S02]  /*d0a0*/  FFMA.FTZ R36, R48, c[0x0][0x2d0], -R96 ;  /* 0x0000b40030247a23 */ /* 0x000fe40000010860 */
[----:B------:R-:W-:Y:S02]  /*d0b0*/  IMAD.MOV.U32 R161, RZ, RZ, R116 ;  /* 0x000000ffffa17224 */ /* 0x000fe400078e0074 */
[C---:B------:R-:W-:Y:S01]  /*d0c0*/  HMMA.16816.F32.BF16 R32, R76.reuse, R38, R32 ;  /* 0x000000264c20723c */ /* 0x040fe20000041820 */
[----:B------:R1:W-:Y:S03]  /*d0d0*/  MUFU.EX2 R128, R36 ;  /* 0x0000002400807308 */ /* 0x0003e60000000800 */
[----:B------:R-:W-:Y:S02]  /*d0e0*/  FMUL.FTZ R37, R69, R137 ;  /* 0x0000008945257220 */ /* 0x000fe40000410000 */
[----:B------:R-:W-:Y:S02]  /*d0f0*/  FMUL.FTZ R43, R0, R143 ;  /* 0x0000008f002b7220 */ /* 0x000fe40000410000 */
[C---:B------:R-:W-:Y:S03]  /*d100*/  FMUL.FTZ R38, R68.reuse, R138 ;  /* 0x0000008a44267220 */ /* 0x040fe60000410000 */
[----:B------:R-:W-:Y:S01]  /*d110*/  MUFU.EX2 R138, R92 ;  /* 0x0000005c008a7308 */ /* 0x000fe20000000800 */
[----:B------:R-:W-:Y:S02]  /*d120*/  FMUL.FTZ R39, R68, R139 ;  /* 0x0000008b44277220 */ /* 0x000fe40000410000 */
[--C-:B------:R-:W-:Y:S02]  /*d130*/  FFMA.FTZ R48, R57, c[0x0][0x2d0], -R74.reuse ;  /* 0x0000b40039307a23 */ /* 0x100fe4000001084a */
[C---:B------:R-:W-:Y:S02]  /*d140*/  FMUL.FTZ R46, R0.reuse, R146 ;  /* 0x00000092002e7220 */ /* 0x040fe40000410000 */
[----:B------:R-:W-:Y:S02]  /*d150*/  FMUL.FTZ R47, R0, R147 ;  /* 0x00000093002f7220 */ /* 0x000fe40000410000 */
[----:B------:R-:W-:Y:S01]  /*d160*/  FMUL.FTZ R57, R2, R157 ;  /* 0x0000009d02397220 */ /* 0x000fe20000410000 */
[----:B------:R3:W-:Y:S01]  /*d170*/  MUFU.EX2 R123, R48 ;  /* 0x00000030007b7308 */ /* 0x0007e20000000800 */
[C---:B------:R-:W-:Y:S02]  /*d180*/  FMUL.FTZ R58, R0.reuse, R158 ;  /* 0x0000009e003a7220 */ /* 0x040fe40000410000 */
[----:B----4-:R-:W-:Y:S02]  /*d190*/  FMUL.FTZ R62, R0, R162 ;  /* 0x000000a2003e7220 */ /* 0x010fe40000410000 */
[C---:B-1----:R-:W-:Y:S07]  /*d1a0*/  FMUL.FTZ R36, R69.reuse, R136 ;  /* 0x0000008845247220 */ /* 0x042fee0000410000 */
[-C--:B--2---:R-:W-:Y:S08]  /*d1b0*/  HMMA.16816.F32.BF16 R36, R76, R52.reuse, R36 ;  /* 0x000000344c24723c */ /* 0x084ff00000041824 */
[C---:B------:R-:W-:Y:S04]  /*d1c0*/  HMMA.16816.F32.BF16 R40, R64.reuse, R52, R40 ;  /* 0x000000344028723c */ /* 0x040fe80000041828 */
[C---:B---3--:R-:W-:Y:S02]  /*d1d0*/  FMUL.FTZ R48, R69.reuse, R148 ;  /* 0x0000009445307220 */ /* 0x048fe40000410000 */
[----:B------:R-:W-:Y:S02]  /*d1e0*/  IMAD.MOV.U32 R148, RZ, RZ, R49 ;  /* 0x000000ffff947224 */ /* 0x000fe400078e0031 */
[-C--:B------:R-:W-:Y:S04]  /*d1f0*/  HMMA.16816.F32.BF16 R44, R64, R54.reuse, R44 ;  /* 0x00000036402c723c */ /* 0x080fe8000004182c */
[--C-:B------:R-:W-:Y:S02]  /*d200*/  FFMA.FTZ R52, R56, c[0x0][0x2d0], -R97.reuse ;  /* 0x0000b40038347a23 */ /* 0x100fe40000010861 */
[C---:B------:R-:W-:Y:S01]  /*d210*/  FMUL.FTZ R49, R69.reuse, R149 ;  /* 0x0000009545317220 */ /* 0x040fe20000410000 */
[----:B------:R-:W-:Y:S01]  /*d220*/  MOV R149, R63 ;  /* 0x0000003f00957202 */ /* 0x000fe20000000f00 */
[----:B------:R1:W2:Y:S01]  /*d230*/  MUFU.EX2 R103, R52 ;  /* 0x0000003400677308 */ /* 0x0002a20000000800 */
[C---:B------:R-:W-:Y:S03]  /*d240*/  FMUL.FTZ R53, R69.reuse, R153 ;  /* 0x0000009945357220 */ /* 0x040fe60000410000 */
[----:B------:R-:W-:Y:S01]  /*d250*/  FMUL.FTZ R56, R2, R156 ;  /* 0x0000009c02387220 */ /* 0x000fe20000410000 */
[C---:B------:R-:W-:Y:S04]  /*d260*/  HMMA.16816.F32.BF16 R48, R76.reuse, R54, R48 ;  /* 0x000000364c30723c */ /* 0x040fe80000041830 */
[----:B------:R-:W-:Y:S03]  /*d270*/  FMUL.FTZ R63, R0, R163 ;  /* 0x000000a3003f7220 */ /* 0x000fe60000410000 */
[C---:B------:R-:W-:Y:S02]  /*d280*/  FMUL.FTZ R54, R68.reuse, R154 ;  /* 0x0000009a44367220 */ /* 0x040fe40000410000 */
[----:B------:R-:W-:Y:S03]  /*d290*/  FMUL.FTZ R55, R68, R155 ;  /* 0x0000009b44377220 */ /* 0x000fe60000410000 */
[----:B-1----:R-:W-:Y:S07]  /*d2a0*/  FMUL.FTZ R52, R69, R152 ;  /* 0x0000009845347220 */ /* 0x002fee0000410000 */
[-C--:B------:R-:W-:Y:S08]  /*d2b0*/  HMMA.16816.F32.BF16 R52, R76, R80.reuse, R52 ;  /* 0x000000504c34723c */ /* 0x080ff00000041834 */
[C---:B------:R-:W-:Y:S07]  /*d2c0*/  HMMA.16816.F32.BF16 R56, R64.reuse, R80, R56 ;  /* 0x000000504038723c */ /* 0x040fee0000041838 */
[----:B------:R-:W-:Y:S01]  /*d2d0*/  FFMA.FTZ R80, R88, c[0x0][0x2d0], -R97 ;  /* 0x0000b40058507a23 */ /* 0x000fe20000010861 */
[-C--:B------:R-:W-:Y:S03]  /*d2e0*/  HMMA.16816.F32.BF16 R60, R64, R82.reuse, R60 ;  /* 0x00000052403c723c */ /* 0x080fe6000004183c */
[----:B------:R1:W3:Y:S01]  /*d2f0*/  MUFU.EX2 R109, R80 ;  /* 0x00000050006d7308 */ /* 0x0002e20000000800 */
[----:B--2---:R-:W-:Y:S03]  /*d300*/  F2FP.BF16.PACK_AB R81, R151, R103 ;  /* 0x000000679751723e */ /* 0x004fe600000010ff */
[C---:B------:R-:W-:Y:S02]  /*d310*/  FMUL.FTZ R64, R69.reuse, R164 ;  /* 0x000000a445407220 */ /* 0x040fe40000410000 */
[----:B------:R-:W-:Y:S03]  /*d320*/  FMUL.FTZ R65, R69, R165 ;  /* 0x000000a545417220 */ /* 0x000fe60000410000 */
[C---:B------:R-:W-:Y:S02]  /*d330*/  FMUL.FTZ R66, R68.reuse, R166 ;  /* 0x000000a644427220 */ /* 0x040fe40000410000 */
[----:B------:R-:W-:Y:S07]  /*d340*/  FMUL.FTZ R67, R68, R167 ;  /* 0x000000a744437220 */ /* 0x000fee0000410000 */
[----:B------:R-:W-:Y:S04]  /*d350*/  HMMA.16816.F32.BF16 R64, R76, R82, R64 ;  /* 0x000000524c40723c */ /* 0x000fe80000041840 */
[--C-:B-1----:R-:W-:Y:S03]  /*d360*/  FFMA.FTZ R80, R90, c[0x0][0x2d0], -R74.reuse ;  /* 0x0000b4005a507a23 */ /* 0x102fe6000001084a */
[----:B------:R-:W-:Y:S01]  /*d370*/  F2FP.BF16.PACK_AB R78, R150, R130 ;  /* 0x00000082964e723e */ /* 0x000fe200000010ff */
[----:B------:R-:W1:Y:S01]  /*d380*/  LDSM.16.MT88.4 R88, [R212+0x900] ;  /* 0x00090000d458783b */ /* 0x000e620000004200 */
[----:B------:R-:W-:Y:S01]  /*d390*/  F2FP.BF16.PACK_AB R79, R149, R129 ;  /* 0x00000081954f723e */ /* 0x000fe200000010ff */
[----:B------:R2:W-:Y:S02]  /*d3a0*/  MUFU.EX2 R251, R80 ;  /* 0x0000005000fb7308 */ /* 0x0005e40000000800 */
[----:B------:R-:W-:Y:S02]  /*d3b0*/  F2FP.BF16.PACK_AB R76, R105, R126 ;  /* 0x0000007e694c723e */ /* 0x000fe400000010ff */
[----:B------:R-:W-:Y:S02]  /*d3c0*/  F2FP.BF16.PACK_AB R77, R111, R125 ;  /* 0x0000007d6f4d723e */ /* 0x000fe400000010ff */
[----:B------:R-:W-:Y:S02]  /*d3d0*/  F2FP.BF16.PACK_AB R82, R148, R127 ;  /* 0x0000007f9452723e */ /* 0x000fe400000010ff */
[----:B---3--:R-:W-:Y:S03]  /*d3e0*/  F2FP.BF16.PACK_AB R83, R109, R120 ;  /* 0x000000786d53723e */ /* 0x008fe600000010ff */
[-C--:B------:R-:W-:Y:S03]  /*d3f0*/  HMMA.16816.F32.BF16 R4, R76, R84.reuse, R4 ;  /* 0x000000544c04723c */ /* 0x080fe60000041804 */
[--C-:B--2---:R-:W-:Y:S02]  /*d400*/  FFMA.FTZ R80, R94, c[0x0][0x2d0], -R75.reuse ;  /* 0x0000b4005e507a23 */ /* 0x104fe4000001084b */
[----:B------:R-:W2:Y:S02]  /*d410*/  LDSM.16.MT88.4 R92, [R210+0x900] ;  /* 0x00090000d25c783b */ /* 0x000ea40000004200 */
[----:B------:R3:W-:Y:S02]  /*d420*/  MUFU.EX2 R139, R80 ;  /* 0x00000050008b7308 */ /* 0x0007e40000000800 */
[----:B---3--:R-:W-:Y:S07]  /*d430*/  F2FP.BF16.PACK_AB R80, R128, R124 ;  /* 0x0000007c8050723e */ /* 0x008fee00000010ff */
[C---:B------:R-:W-:Y:S07]  /*d440*/  HMMA.16816.F32.BF16 R8, R80.reuse, R84, R8 ;  /* 0x000000545008723c */ /* 0x040fee0000041808 */
[--C-:B------:R-:W-:Y:S01]  /*d450*/  FFMA.FTZ R84, R176, c[0x0][0x2d0], -R74.reuse ;  /* 0x0000b400b0547a23 */ /* 0x100fe2000001084a */
[-C--:B------:R-:W-:Y:S03]  /*d460*/  HMMA.16816.F32.BF16 R12, R80, R86.reuse, R12 ;  /* 0x00000056500c723c */ /* 0x080fe6000004180c */
[----:B------:R3:W-:Y:S05]  /*d470*/  MUFU.EX2 R249, R84 ;  /* 0x0000005400f97308 */ /* 0x0007ea0000000800 */
[C---:B------:R-:W-:Y:S08]  /*d480*/  HMMA.16816.F32.BF16 R16, R76.reuse, R86, R16 ;  /* 0x000000564c10723c */ /* 0x040ff00000041810 */
[-C--:B-1----:R-:W-:Y:S08]  /*d490*/  HMMA.16816.F32.BF16 R20, R76, R88.reuse, R20 ;  /* 0x000000584c14723c */ /* 0x082ff00000041814 */
[C---:B------:R-:W-:Y:S04]  /*d4a0*/  HMMA.16816.F32.BF16 R24, R80.reuse, R88, R24 ;  /* 0x000000585018723c */ /* 0x040fe80000041818 */
[----:B---3--:R-:W-:Y:S03]  /*d4b0*/  FFMA.FTZ R84, R177, c[0x0][0x2d0], -R74 ;  /* 0x0000b400b1547a23 */ /* 0x008fe6000001084a */
[--C-:B------:R-:W-:Y:S01]  /*d4c0*/  FFMA.FTZ R88, R171, c[0x0][0x2d0], -R96.reuse ;  /* 0x0000b400ab587a23 */ /* 0x100fe20000010860 */
[-C--:B------:R-:W-:Y:S01]  /*d4d0*/  HMMA.16816.F32.BF16 R28, R80, R90.reuse, R28 ;  /* 0x0000005a501c723c */ /* 0x080fe2000004181c */
[----:B------:R1:W-:Y:S07]  /*d4e0*/  MUFU.EX2 R246, R84 ;  /* 0x0000005400f67308 */ /* 0x0003ee0000000800 */
[C---:B------:R-:W-:Y:S03]  /*d4f0*/  HMMA.16816.F32.BF16 R32, R76.reuse, R90, R32 ;  /* 0x0000005a4c20723c */ /* 0x040fe60000041820 */
[----:B------:R3:W-:Y:S05]  /*d500*/  MUFU.EX2 R136, R88 ;  /* 0x0000005800887308 */ /* 0x0007ea0000000800 */
[-C--:B--2---:R-:W-:Y:S08]  /*d510*/  HMMA.16816.F32.BF16 R36, R76, R92.reuse, R36 ;  /* 0x0000005c4c24723c */ /* 0x084ff00000041824 */
[C---:B------:R-:W-:Y:S04]  /*d520*/  HMMA.16816.F32.BF16 R40, R80.reuse, R92, R40 ;  /* 0x0000005c5028723c */ /* 0x040fe80000041828 */
[----:B-1----:R-:W-:Y:S03]  /*d530*/  FFMA.FTZ R84, R173, c[0x0][0x2d0], -R75 ;  /* 0x0000b400ad547a23 */ /* 0x002fe6000001084b */
[----:B------:R-:W-:Y:S01]  /*d540*/  FFMA.FTZ R92, R168, c[0x0][0x2d0], -R97 ;  /* 0x0000b400a85c7a23 */ /* 0x000fe20000010861 */
[----:B------:R1:W-:Y:S01]  /*d550*/  MUFU.EX2 R245, R84 ;  /* 0x0000005400f57308 */ /* 0x0003e20000000800 */
[-C--:B------:R-:W-:Y:S03]  /*d560*/  HMMA.16816.F32.BF16 R44, R80, R94.reuse, R44 ;  /* 0x0000005e502c723c */ /* 0x080fe6000004182c */
[--C-:B---3--:R-:W-:Y:S05]  /*d570*/  FFMA.FTZ R88, R172, c[0x0][0x2d0], -R96.reuse ;  /* 0x0000b400ac587a23 */ /* 0x108fea0000010860 */
[C---:B------:R-:W-:Y:S01]  /*d580*/  HMMA.16816.F32.BF16 R48, R76.reuse, R94, R48 ;  /* 0x0000005e4c30723c */ /* 0x040fe20000041830 */
[----:B------:R2:W-:Y:S03]  /*d590*/  MUFU.EX2 R142, R88 ;  /* 0x00000058008e7308 */ /* 0x0005e60000000800 */
[----:B-----5:R-:W-:Y:S07]  /*d5a0*/  FFMA.FTZ R69, R69, R160, R161 ;  /* 0x000000a045457223 */ /* 0x020fee00000100a1 */
[----:B------:R3:W-:Y:S01]  /*d5b0*/  MUFU.EX2 R235, R92 ;  /* 0x0000005c00eb7308 */ /* 0x0007e20000000800 */
[----:B-1----:R-:W-:Y:S09]  /*d5c0*/  FFMA.FTZ R84, R175, c[0x0][0x2d0], -R75 ;  /* 0x0000b400af547a23 */ /* 0x002ff2000001084b */
[----:B------:R1:W-:Y:S01]  /*d5d0*/  MUFU.EX2 R143, R84 ;  /* 0x00000054008f7308 */ /* 0x0003e20000000800 */
[--C-:B--2---:R-:W-:Y:S09]  /*d5e0*/  FFMA.FTZ R88, R174, c[0x0][0x2d0], -R96.reuse ;  /* 0x0000b400ae587a23 */ /* 0x104ff20000010860 */
[----:B------:R2:W4:Y:S01]  /*d5f0*/  MUFU.EX2 R141, R88 ;  /* 0x00000058008d7308 */ /* 0x0005220000000800 */
[----:B---3--:R-:W-:Y:S09]  /*d600*/  FFMA.FTZ R92, R169, c[0x0][0x2d0], -R97 ;  /* 0x0000b400a95c7a23 */ /* 0x008ff20000010861 */
[----:B------:R3:W-:Y:S01]  /*d610*/  MUFU.EX2 R234, R92 ;  /* 0x0000005c00ea7308 */ /* 0x0007e20000000800 */
[----:B-1----:R-:W-:Y:S09]  /*d620*/  FFMA.FTZ R84, R99, c[0x0][0x2d0], -R96 ;  /* 0x0000b40063547a23 */ /* 0x002ff20000010860 */
[----:B------:R1:W-:Y:S01]  /*d630*/  MUFU.EX2 R137, R84 ;  /* 0x0000005400897308 */ /* 0x0003e20000000800 */
[--C-:B--2---:R-:W-:Y:S09]  /*d640*/  FFMA.FTZ R88, R182, c[0x0][0x2d0], -R74.reuse ;  /* 0x0000b400b6587a23 */ /* 0x104ff2000001084a */
[----:B------:R2:W-:Y:S01]  /*d650*/  MUFU.EX2 R244, R88 ;  /* 0x0000005800f47308 */ /* 0x0005e20000000800 */
[----:B---3--:R-:W-:Y:S09]  /*d660*/  FFMA.FTZ R92, R185, c[0x0][0x2d0], -R75 ;  /* 0x0000b400b95c7a23 */ /* 0x008ff2000001084b */
[----:B------:R3:W-:Y:S01]  /*d670*/  MUFU.EX2 R145, R92 ;  /* 0x0000005c00917308 */ /* 0x0007e20000000800 */
[----:B-1----:R-:W1:Y:S01]  /*d680*/  LDSM.16.MT88.4 R84, [R211+0x900] ;  /* 0x00090000d354783b */ /* 0x002e620000004200 */
[--C-:B--2---:R-:W-:Y:S08]  /*d690*/  FFMA.FTZ R88, R98, c[0x0][0x2d0], -R97.reuse ;  /* 0x0000b40062587a23 */ /* 0x104ff00000010861 */
[----:B------:R2:W5:Y:S01]  /*d6a0*/  MUFU.EX2 R140, R88 ;  /* 0x00000058008c7308 */ /* 0x0005620000000800 */
[----:B---3--:R-:W-:Y:S08]  /*d6b0*/  LDSM.16.MT88.4 R92, [R210+0x1100] ;  /* 0x00110000d25c783b */ /* 0x008ff00000004200 */
[----:B--2---:R-:W2:Y:S01]  /*d6c0*/  LDSM.16.MT88.4 R88, [R209+0x1100] ;  /* 0x00110000d158783b */ /* 0x004ea20000004200 */
[-C--:B-1----:R-:W-:Y:S08]  /*d6d0*/  HMMA.16816.F32.BF16 R52, R76, R84.reuse, R52 ;  /* 0x000000544c34723c */ /* 0x082ff00000041834 */
[C---:B------:R-:W-:Y:S07]  /*d6e0*/  HMMA.16816.F32.BF16 R56, R80.reuse, R84, R56 ;  /* 0x000000545038723c */ /* 0x040fee0000041838 */
[----:B------:R-:W-:Y:S01]  /*d6f0*/  FFMA.FTZ R84, R170, c[0x0][0x2d0], -R97 ;  /* 0x0000b400aa547a23 */ /* 0x000fe20000010861 */
[-C--:B------:R-:W-:Y:S03]  /*d700*/  HMMA.16816.F32.BF16 R60, R80, R86.reuse, R60 ;  /* 0x00000056503c723c */ /* 0x080fe6000004183c */
[----:B------:R1:W3:Y:S04]  /*d710*/  MUFU.EX2 R232, R84 ;  /* 0x0000005400e87308 */ /* 0x0002e80000000800 */
[--C-:B------:R-:W-:Y:S01]  /*d720*/  FFMA.FTZ R80, R187, c[0x0][0x2d0], -R74.reuse ;  /* 0x0000b400bb507a23 */ /* 0x100fe2000001084a */
[----:B------:R-:W-:Y:S04]  /*d730*/  HMMA.16816.F32.BF16 R64, R76, R86, R64 ;  /* 0x000000564c40723c */ /* 0x000fe80000041840 */
[----:B----4-:R-:W-:Y:S01]  /*d740*/  F2FP.BF16.PACK_AB R82, R141, R142 ;  /* 0x0000008e8d52723e */ /* 0x010fe200000010ff */
[----:B------:R4:W-:Y:S01]  /*d750*/  MUFU.EX2 R147, R80 ;  /* 0x0000005000937308 */ /* 0x0009e20000000800 */
[----:B-----5:R-:W-:Y:S02]  /*d760*/  F2FP.BF16.PACK_AB R81, R235, R140 ;  /* 0x0000008ceb51723e */ /* 0x020fe400000010ff */
[----:B------:R-:W-:Y:S04]  /*d770*/  F2FP.BF16.PACK_AB R76, R251, R123 ;  /* 0x0000007bfb4c723e */ /* 0x000fe800000010ff */
[----:B------:R-:W-:Y:S02]  /*d780*/  F2FP.BF16.PACK_AB R77, R138, R139 ;  /* 0x0000008b8a4d723e */ /* 0x000fe400000010ff */
[----:B------:R-:W-:Y:S02]  /*d790*/  F2FP.BF16.PACK_AB R78, R246, R249 ;  /* 0x000000f9f64e723e */ /* 0x000fe400000010ff */
[----:B------:R-:W-:Y:S01]  /*d7a0*/  F2FP.BF16.PACK_AB R79, R143, R245 ;  /* 0x000000f58f4f723e */ /* 0x000fe200000010ff */
[----:B-1----:R-:W1:Y:S01]  /*d7b0*/  LDSM.16.MT88.4 R84, [R212+0x1100] ;  /* 0x00110000d454783b */ /* 0x002e620000004200 */
[----:B---3--:R-:W-:Y:S05]  /*d7c0*/  F2FP.BF16.PACK_AB R83, R232, R234 ;  /* 0x000000eae853723e */ /* 0x008fea00000010ff */
[-C--:B--2---:R-:W-:Y:S03]  /*d7d0*/  HMMA.16816.F32.BF16 R4, R76, R88.reuse, R4 ;  /* 0x000000584c04723c */ /* 0x084fe60000041804 */
[--C-:B----4-:R-:W-:Y:S04]  /*d7e0*/  FFMA.FTZ R80, R183, c[0x0][0x2d0], -R75.reuse ;  /* 0x0000b400b7507a23 */ /* 0x110fe8000001084b */
[----:B------:R2:W-:Y:S02]  /*d7f0*/  MUFU.EX2 R146, R80 ;  /* 0x0000005000927308 */ /* 0x0005e40000000800 */
[----:B--2---:R-:W-:Y:S07]  /*d800*/  F2FP.BF16.PACK_AB R80, R136, R137 ;  /* 0x000000898850723e */ /* 0x004fee00000010ff */
[C---:B------:R-:W-:Y:S07]  /*d810*/  HMMA.16816.F32.BF16 R8, R80.reuse, R88, R8 ;  /* 0x000000585008723c */ /* 0x040fee0000041808 */
[--C-:B------:R-:W-:Y:S01]  /*d820*/  FFMA.FTZ R88, R195, c[0x0][0x2d0], -R74.reuse ;  /* 0x0000b400c3587a23 */ /* 0x100fe2000001084a */
[-C--:B------:R-:W-:Y:S03]  /*d830*/  HMMA.16816.F32.BF16 R12, R80, R90.reuse, R12 ;  /* 0x0000005a500c723c */ /* 0x080fe6000004180c */
[----:B------:R2:W-:Y:S05]  /*d840*/  MUFU.EX2 R231, R88 ;  /* 0x0000005800e77308 */ /* 0x0005ea0000000800 */
[C---:B------:R-:W-:Y:S08]  /*d850*/  HMMA.16816.F32.BF16 R16, R76.reuse, R90, R16 ;  /* 0x0000005a4c10723c */ /* 0x040ff00000041810 */
[-C--:B-1----:R-:W-:Y:S08]  /*d860*/  HMMA.16816.F32.BF16 R20, R76, R84.reuse, R20 ;  /* 0x000000544c14723c */ /* 0x082ff00000041814 */
[C---:B------:R-:W-:Y:S04]  /*d870*/  HMMA.16816.F32.BF16 R24, R80.reuse, R84, R24 ;  /* 0x000000545018723c */ /* 0x040fe80000041818 */
[----:B--2---:R-:W-:Y:S01]  /*d880*/  FFMA.FTZ R88, R198, c[0x0][0x2d0], -R74 ;  /* 0x0000b400c6587a23 */ /* 0x004fe2000001084a */
[----:B------:R-:W-:Y:S02]  /*d890*/  MOV R198, R109 ;  /* 0x0000006d00c67202 */ /* 0x000fe40000000f00 */
[--C-:B------:R-:W-:Y:S01]  /*d8a0*/  FFMA.FTZ R84, R184, c[0x0][0x2d0], -R96.reuse ;  /* 0x0000b400b8547a23 */ /* 0x100fe20000010860 */
[-C--:B------:R-:W-:Y:S01]  /*d8b0*/  HMMA.16816.F32.BF16 R28, R80, R86.reuse, R28 ;  /* 0x00000056501c723c */ /* 0x080fe2000004181c */
[----:B------:R1:W-:Y:S07]  /*d8c0*/  MUFU.EX2 R195, R88 ;  /* 0x0000005800c37308 */ /* 0x0003ee0000000800 */
[C---:B------:R-:W-:Y:S03]  /*d8d0*/  HMMA.16816.F32.BF16 R32, R76.reuse, R86, R32 ;  /* 0x000000564c20723c */ /* 0x040fe60000041820 */
[----:B------:R2:W-:Y:S05]  /*d8e0*/  MUFU.EX2 R144, R84 ;  /* 0x0000005400907308 */ /* 0x0005ea0000000800 */
[-C--:B------:R-:W-:Y:S08]  /*d8f0*/  HMMA.16816.F32.BF16 R36, R76, R92.reuse, R36 ;  /* 0x0000005c4c24723c */ /* 0x080ff00000041824 */
[C---:B------:R-:W-:Y:S04]  /*d900*/  HMMA.16816.F32.BF16 R40, R80.reuse, R92, R40 ;  /* 0x0000005c5028723c */ /* 0x040fe80000041828 */
[----:B-1----:R-:W-:Y:S03]  /*d910*/  FFMA.FTZ R88, R191, c[0x0][0x2d0], -R75 ;  /* 0x0000b400bf587a23 */ /* 0x002fe6000001084b */
[----:B------:R-:W-:Y:S01]  /*d920*/  FFMA.FTZ R92, R180, c[0x0][0x2d0], -R97 ;  /* 0x0000b400b45c7a23 */ /* 0x000fe20000010861 */
[-C--:B------:R-:W-:Y:S01]  /*d930*/  HMMA.16816.F32.BF16 R44, R80, R94.reuse, R44 ;  /* 0x0000005e502c723c */ /* 0x080fe2000004182c */
[----:B------:R1:W-:Y:S03]  /*d940*/  MUFU.EX2 R191, R88 ;  /* 0x0000005800bf7308 */ /* 0x0003e60000000800 */
[--C-:B--2---:R-:W-:Y:S04]  /*d950*/  FFMA.FTZ R84, R188, c[0x0][0x2d0], -R96.reuse ;  /* 0x0000b400bc547a23 */ /* 0x104fe80000010860 */
[C---:B------:R-:W-:Y:S03]  /*d960*/  HMMA.16816.F32.BF16 R48, R76.reuse, R94, R48 ;  /* 0x0000005e4c30723c */ /* 0x040fe60000041830 */
[----:B------:R2:W-:Y:S10]  /*d970*/  MUFU.EX2 R187, R84 ;  /* 0x0000005400bb7308 */ /* 0x0005f40000000800 */
[----:B------:R3:W-:Y:S01]  /*d980*/  MUFU.EX2 R155, R92 ;  /* 0x0000005c009b7308 */ /* 0x0007e20000000800 */
[----:B-1----:R-:W-:Y:S09]  /*d990*/  FFMA.FTZ R88, R193, c[0x0][0x2d0], -R75 ;  /* 0x0000b400c1587a23 */ /* 0x002ff2000001084b */
[----:B------:R1:W-:Y:S01]  /*d9a0*/  MUFU.EX2 R193, R88 ;  /* 0x0000005800c17308 */ /* 0x0003e20000000800 */
[--C-:B--2---:R-:W-:Y:S02]  /*d9b0*/  FFMA.FTZ R84, R189, c[0x0][0x2d0], -R96.reuse ;  /* 0x0000b400bd547a23 */ /* 0x104fe40000010860 */
[----:B------:R-:W-:Y:S01]  /*d9c0*/  IMAD.MOV.U32 R189, RZ, RZ, R123 ;  /* 0x000000ffffbd7224 */ /* 0x000fe200078e007b */
[----:B------:R-:W-:Y:S06]  /*d9d0*/  MOV R123, R118 ;  /* 0x00000076007b7202 */ /* 0x000fec0000000f00 */
[----:B------:R2:W-:Y:S01]  /*d9e0*/  MUFU.EX2 R184, R84 ;  /* 0x0000005400b87308 */ /* 0x0005e20000000800 */
[----:B---3--:R-:W-:Y:S09]  /*d9f0*/  FFMA.FTZ R92, R179, c[0x0][0x2d0], -R97 ;  /* 0x0000b400b35c7a23 */ /* 0x008ff20000010861 */
[----:B------:R3:W-:Y:S01]  /*da00*/  MUFU.EX2 R154, R92 ;  /* 0x0000005c009a7308 */ /* 0x0007e20000000800 */
[----:B-1----:R-:W1:Y:S01]  /*da10*/  LDSM.16.MT88.4 R88, [R211+0x1100] ;  /* 0x00110000d358783b */ /* 0x002e620000004200 */
[----:B--2---:R-:W-:Y:S01]  /*da20*/  FFMA.FTZ R84, R190, c[0x0][0x2d0], -R96 ;  /* 0x0000b400be547a23 */ /* 0x004fe20000010860 */
[----:B------:R-:W-:Y:S06]  /*da30*/  MOV R190, R127 ;  /* 0x0000007f00be7202 */ /* 0x000fec0000000f00 */
[----:B------:R-:W2:Y:S01]  /*da40*/  LDL.LU R127, [R1+0x14] ;  /* 0x00001400017f7983 */ /* 0x000ea20000300800 */
[----:B------:R4:W5:Y:S01]  /*da50*/  MUFU.EX2 R185, R84 ;  /* 0x0000005400b97308 */ /* 0x0009620000000800 */
[----:B---3--:R-:W-:Y:S01]  /*da60*/  FFMA.FTZ R92, R205, c[0x0][0x2d0], -R75 ;  /* 0x0000b400cd5c7a23 */ /* 0x008fe2000001084b */
[----:B------:R-:W-:Y:S01]  /*da70*/  MOV R205, R190 ;  /* 0x000000be00cd7202 */ /* 0x000fe20000000f00 */
[----:B------:R-:W-:Y:S07]  /*da80*/  IMAD.MOV.U32 R190, RZ, RZ, R151 ;  /* 0x000000ffffbe7224 */ /* 0x000fee00078e0097 */
[----:B------:R3:W-:Y:S01]  /*da90*/  MUFU.EX2 R159, R92 ;  /* 0x0000005c009f7308 */ /* 0x0007e20000000800 */
[--C-:B----4-:R-:W-:Y:S01]  /*daa0*/  FFMA.FTZ R84, R204, c[0x0][0x2d0], -R74.reuse ;  /* 0x0000b400cc547a23 */ /* 0x110fe2000001084a */
[----:B------:R-:W-:Y:S01]  /*dab0*/  MOV R204, R122 ;  /* 0x0000007a00cc7202 */ /* 0x000fe20000000f00 */
[-C--:B-1----:R-:W-:Y:S01]  /*dac0*/  HMMA.16816.F32.BF16 R52, R76, R88.reuse, R52 ;  /* 0x000000584c34723c */ /* 0x082fe20000041834 */
[----:B------:R-:W4:Y:S06]  /*dad0*/  LDL.LU R122, [R1+0x18] ;  /* 0x00001800017a7983 */ /* 0x000f2c0000300800 */
[----:B------:R1:W-:Y:S01]  /*dae0*/  MUFU.EX2 R183, R84 ;  /* 0x0000005400b77308 */ /* 0x0003e20000000800 */
[C---:B------:R-:W-:Y:S01]  /*daf0*/  HMMA.16816.F32.BF16 R56, R80.reuse, R88, R56 ;  /* 0x000000585038723c */ /* 0x040fe20000041838 */
[----:B---3--:R-:W-:Y:S06]  /*db00*/  LDSM.16.MT88.4 R92, [R210+0x1900] ;  /* 0x00190000d25c783b */ /* 0x008fec0000004200 */
[--C-:B------:R-:W-:Y:S01]  /*db10*/  FFMA.FTZ R88, R178, c[0x0][0x2d0], -R97.reuse ;  /* 0x0000b400b2587a23 */ /* 0x100fe20000010861 */
[-C--:B------:R-:W-:Y:S03]  /*db20*/  HMMA.16816.F32.BF16 R60, R80, R90.reuse, R60 ;  /* 0x0000005a503c723c */ /* 0x080fe6000004183c */
[----:B------:R-:W3:Y:S04]  /*db30*/  MUFU.EX2 R102, R88 ;  /* 0x0000005800667308 */ /* 0x000ee80000000800 */
[--C-:B------:R-:W-:Y:S01]  /*db40*/  FFMA.FTZ R80, R228, c[0x0][0x2d0], -R74.reuse ;  /* 0x0000b400e4507a23 */ /* 0x100fe2000001084a */
[----:B------:R-:W-:Y:S04]  /*db50*/  HMMA.16816.F32.BF16 R64, R76, R90, R64 ;  /* 0x0000005a4c40723c */ /* 0x000fe80000041840 */
[----:B-1----:R-:W-:Y:S01]  /*db60*/  FFMA.FTZ R84, R181, c[0x0][0x2d0], -R97 ;  /* 0x0000b400b5547a23 */ /* 0x002fe20000010861 */
[----:B-----5:R-:W-:Y:S01]  /*db70*/  F2FP.BF16.PACK_AB R82, R185, R184 ;  /* 0x000000b8b952723e */ /* 0x020fe200000010ff */
[----:B------:R1:W-:Y:S01]  /*db80*/  MUFU.EX2 R181, R80 ;  /* 0x0000005000b57308 */ /* 0x0003e20000000800 */
[----:B------:R-:W-:Y:S02]  /*db90*/  F2FP.BF16.PACK_AB R76, R147, R244 ;  /* 0x000000f4934c723e */ /* 0x000fe400000010ff */
[----:B------:R-:W-:Y:S03]  /*dba0*/  F2FP.BF16.PACK_AB R77, R145, R146 ;  /* 0x00000092914d723e */ /* 0x000fe600000010ff */
[----:B------:R-:W-:Y:S02]  /*dbb0*/  F2FP.BF16.PACK_AB R78, R195, R231 ;  /* 0x000000e7c34e723e */ /* 0x000fe400000010ff */
[----:B------:R-:W-:Y:S02]  /*dbc0*/  F2FP.BF16.PACK_AB R79, R193, R191 ;  /* 0x000000bfc14f723e */ /* 0x000fe400000010ff */
[----:B------:R5:W5:Y:S01]  /*dbd0*/  MUFU.EX2 R182, R84 ;  /* 0x0000005400b67308 */ /* 0x000b620000000800 */
[----:B------:R-:W-:Y:S01]  /*dbe0*/  MOV R228, R121 ;  /* 0x0000007900e47202 */ /* 0x000fe20000000f00 */
[----:B------:R-:W-:Y:S01]  /*dbf0*/  IMAD.MOV.U32 R121, RZ, RZ, R119 ;  /* 0x000000ffff797224 */ /* 0x000fe200078e0077 */
[----:B---3--:R-:W-:Y:S01]  /*dc00*/  F2FP.BF16.PACK_AB R83, R102, R154 ;  /* 0x0000009a6653723e */ /* 0x008fe200000010ff */
[----:B------:R-:W-:Y:S03]  /*dc10*/  LDSM.16.MT88.4 R88, [R212+0x1900] ;  /* 0x00190000d458783b */ /* 0x000fe60000004200 */
[----:B------:R-:W-:Y:S02]  /*dc20*/  MOV R188, R121 ;  /* 0x0000007900bc7202 */ /* 0x000fe40000000f00 */
[----:B------:R-:W-:Y:S01]  /*dc30*/  MOV R121, R113 ;  /* 0x0000007100797202 */ /* 0x000fe20000000f00 */
[----:B-1----:R-:W-:Y:S01]  /*dc40*/  FFMA.FTZ R80, R203, c[0x0][0x2d0], -R75 ;  /* 0x0000b400cb507a23 */ /* 0x002fe2000001084b */
[----:B------:R-:W-:Y:S03]  /*dc50*/  MOV R203, R150 ;  /* 0x0000009600cb7202 */ /* 0x000fe60000000f00 */
[----:B------:R1:W-:Y:S01]  /*dc60*/  MUFU.EX2 R153, R80 ;  /* 0x0000005000997308 */ /* 0x0003e20000000800 */
[----:B-----5:R-:W3:Y:S01]  /*dc70*/  LDSM.16.MT88.4 R84, [R209+0x1900] ;  /* 0x00190000d154783b */ /* 0x020ee20000004200 */
[----:B------:R-:W-:Y:S02]  /*dc80*/  F2FP.BF16.PACK_AB R81, R155, R182 ;  /* 0x000000b69b51723e */ /* 0x000fe400000010ff */
[----:B-1----:R-:W-:Y:S01]  /*dc90*/  F2FP.BF16.PACK_AB R80, R187, R144 ;  /* 0x00000090bb50723e */ /* 0x002fe200000010ff */
[-C--:B---3--:R-:W-:Y:S08]  /*dca0*/  HMMA.16816.F32.BF16 R4, R76, R84.reuse, R4 ;  /* 0x000000544c04723c */ /* 0x088ff00000041804 */
[C---:B------:R-:W-:Y:S07]  /*dcb0*/  HMMA.16816.F32.BF16 R8, R80.reuse, R84, R8 ;  /* 0x000000545008723c */ /* 0x040fee0000041808 */
[--C-:B------:R-:W-:Y:S01]  /*dcc0*/  FFMA.FTZ R84, R233, c[0x0][0x2d0], -R74.reuse ;  /* 0x0000b400e9547a23 */ /* 0x100fe2000001084a */
[-C--:B------:R-:W-:Y:S03]  /*dcd0*/  HMMA.16816.F32.BF16 R12, R80, R86.reuse, R12 ;  /* 0x00000056500c723c */ /* 0x080fe6000004180c */
[----:B------:R1:W-:Y:S01]  /*dce0*/  MUFU.EX2 R158, R84 ;  /* 0x00000054009e7308 */ /* 0x0003e20000000800 */
[----:B------:R-:W-:Y:S04]  /*dcf0*/  IMAD.MOV.U32 R233, RZ, RZ, R111 ;  /* 0x000000ffffe97224 */ /* 0x000fe800078e006f */
[C---:B------:R-:W-:Y:S08]  /*dd00*/  HMMA.16816.F32.BF16 R16, R76.reuse, R86, R16 ;  /* 0x000000564c10723c */ /* 0x040ff00000041810 */
[-C--:B------:R-:W-:Y:S08]  /*dd10*/  HMMA.16816.F32.BF16 R20, R76, R88.reuse, R20 ;  /* 0x000000584c14723c */ /* 0x080ff00000041814 */
[C---:B------:R-:W-:Y:S04]  /*dd20*/  HMMA.16816.F32.BF16 R24, R80.reuse, R88, R24 ;  /* 0x000000585018723c */ /* 0x040fe80000041818 */
[----:B-1----:R-:W-:Y:S02]  /*dd30*/  FFMA.FTZ R84, R236, c[0x0][0x2d0], -R74 ;  /* 0x0000b400ec547a23 */ /* 0x002fe4000001084a */
[----:B------:R-:W-:Y:S02]  /*dd40*/  IMAD.MOV.U32 R236, RZ, RZ, R105 ;  /* 0x000000ffffec7224 */ /* 0x000fe400078e0069 */
[-C--:B------:R-:W-:Y:S01]  /*dd50*/  HMMA.16816.F32.BF16 R28, R80, R90.reuse, R28 ;  /* 0x0000005a501c723c */ /* 0x080fe2000004181c */
[----:B------:R1:W-:Y:S03]  /*dd60*/  MUFU.EX2 R180, R84 ;  /* 0x0000005400b47308 */ /* 0x0003e60000000800 */
[--C-:B------:R-:W-:Y:S01]  /*dd70*/  FFMA.FTZ R88, R206, c[0x0][0x2d0], -R96.reuse ;  /* 0x0000b400ce587a23 */ /* 0x100fe20000010860 */
[----:B------:R-:W-:Y:S03]  /*dd80*/  MOV R206, R110 ;  /* 0x0000006e00ce7202 */ /* 0x000fe60000000f00 */
[C---:B------:R-:W-:Y:S03]  /*dd90*/  HMMA.16816.F32.BF16 R32, R76.reuse, R90, R32 ;  /* 0x0000005a4c20723c */ /* 0x040fe60000041820 */
[----:B------:R3:W-:Y:S05]  /*dda0*/  MUFU.EX2 R156, R88 ;  /* 0x00000058009c7308 */ /* 0x0007ea0000000800 */
[-C--:B------:R-:W-:Y:S08]  /*ddb0*/  HMMA.16816.F32.BF16 R36, R76, R92.reuse, R36 ;  /* 0x0000005c4c24723c */ /* 0x080ff00000041824 */
[C---:B------:R-:W-:Y:S04]  /*ddc0*/  HMMA.16816.F32.BF16 R40, R80.reuse, R92, R40 ;  /* 0x0000005c5028723c */ /* 0x040fe80000041828 */
[----:B-1----:R-:W-:Y:S01]  /*ddd0*/  FFMA.FTZ R84, R229, c[0x0][0x2d0], -R75 ;  /* 0x0000b400e5547a23 */ /* 0x002fe2000001084b */
[----:B------:R-:W-:Y:S02]  /*dde0*/  MOV R229, R104 ;  /* 0x0000006800e57202 */ /* 0x000fe40000000f00 */
[----:B------:R-:W-:Y:S01]  /*ddf0*/  FFMA.FTZ R92, R201, c[0x0][0x2d0], -R97 ;  /* 0x0000b400c95c7a23 */ /* 0x000fe20000010861 */
[-C--:B------:R-:W-:Y:S01]  /*de00*/  HMMA.16816.F32.BF16 R44, R80, R94.reuse, R44 ;  /* 0x0000005e502c723c */ /* 0x080fe2000004182c */
[----:B------:R1:W-:Y:S03]  /*de10*/  MUFU.EX2 R157, R84 ;  /* 0x00000054009d7308 */ /* 0x0003e60000000800 */
[--C-:B---3--:R-:W-:Y:S04]  /*de20*/  FFMA.FTZ R88, R207, c[0x0][0x2d0], -R96.reuse ;  /* 0x0000b400cf587a23 */ /* 0x108fe80000010860 */
[C---:B------:R-:W-:Y:S03]  /*de30*/  HMMA.16816.F32.BF16 R48, R76.reuse, R94, R48 ;  /* 0x0000005e4c30723c */ /* 0x040fe60000041830 */
[----:B------:R3:W-:Y:S10]  /*de40*/  MUFU.EX2 R178, R88 ;  /* 0x0000005800b27308 */ /* 0x0007f40000000800 */
[----:B------:R5:W-:Y:S01]  /*de50*/  MUFU.EX2 R100, R92 ;  /* 0x0000005c00647308 */ /* 0x000be20000000800 */
[----:B-1----:R-:W-:Y:S01]  /*de60*/  FFMA.FTZ R84, R230, c[0x0][0x2d0], -R75 ;  /* 0x0000b400e6547a23 */ /* 0x002fe2000001084b */
[----:B------:R-:W-:Y:S08]  /*de70*/  MOV R230, R107 ;  /* 0x0000006b00e67202 */ /* 0x000ff00000000f00 */
[----:B------:R1:W-:Y:S01]  /*de80*/  MUFU.EX2 R179, R84 ;  /* 0x0000005400b37308 */ /* 0x0003e20000000800 */
[--C-:B---3--:R-:W-:Y:S09]  /*de90*/  FFMA.FTZ R88, R226, c[0x0][0x2d0], -R96.reuse ;  /* 0x0000b400e2587a23 */ /* 0x108ff20000010860 */
[----:B------:R3:W2:Y:S01]  /*dea0*/  MUFU.EX2 R177, R88 ;  /* 0x0000005800b17308 */ /* 0x0006a20000000800 */
[----:B-----5:R-:W-:Y:S09]  /*deb0*/  FFMA.FTZ R92, R192, c[0x0][0x2d0], -R97 ;  /* 0x0000b400c05c7a23 */ /* 0x020ff20000010861 */
[----:B------:R5:W-:Y:S01]  /*dec0*/  MUFU.EX2 R99, R92 ;  /* 0x0000005c00637308 */ /* 0x000be20000000800 */
[----:B-1----:R-:W-:Y:S02]  /*ded0*/  FFMA.FTZ R84, R202, c[0x0][0x2d0], -R96 ;  /* 0x0000b400ca547a23 */ /* 0x002fe40000010860 */
[----:B------:R-:W-:Y:S07]  /*dee0*/  IMAD.MOV.U32 R202, RZ, RZ, R108 ;  /* 0x000000ffffca7224 */ /* 0x000fee00078e006c */
[----:B------:R1:W-:Y:S01]  /*def0*/  MUFU.EX2 R152, R84 ;  /* 0x0000005400987308 */ /* 0x0003e20000000800 */
[----:B---3--:R-:W-:Y:S09]  /*df00*/  FFMA.FTZ R88, R241, c[0x0][0x2d0], -R74 ;  /* 0x0000b400f1587a23 */ /* 0x008ff2000001084a */
[----:B------:R3:W-:Y:S01]  /*df10*/  MUFU.EX2 R176, R88 ;  /* 0x0000005800b07308 */ /* 0x0007e20000000800 */
[----:B-----5:R-:W-:Y:S09]  /*df20*/  FFMA.FTZ R92, R243, c[0x0][0x2d0], -R75 ;  /* 0x0000b400f35c7a23 */ /* 0x020ff2000001084b */
[----:B------:R5:W-:Y:S01]  /*df30*/  MUFU.EX2 R172, R92 ;  /* 0x0000005c00ac7308 */ /* 0x000be20000000800 */
[----:B-1----:R-:W1:Y:S01]  /*df40*/  LDSM.16.MT88.4 R84, [R211+0x1900] ;  /* 0x00190000d354783b */ /* 0x002e620000004200 */
[----:B---3--:R-:W-:Y:S08]  /*df50*/  FFMA.FTZ R88, R199, c[0x0][0x2d0], -R97 ;  /* 0x0000b400c7587a23 */ /* 0x008ff00000010861 */
[----:B------:R3:W1:Y:S01]  /*df60*/  MUFU.EX2 R101, R88 ;  /* 0x0000005800657308 */ /* 0x0006620000000800 */
[----:B-----5:R-:W-:Y:S01]  /*df70*/  LDSM.16.MT88.4 R92, [R210+0x2100] ;  /* 0x00210000d25c783b */ /* 0x020fe20000004200 */
[----:B----4-:R-:W-:Y:S01]  /*df80*/  FFMA.FTZ R2, R2, R122, R123 ;  /* 0x0000007a02027223 */ /* 0x010fe2000001007b */
[----:B------:R-:W-:Y:S01]  /*df90*/  MOV R123, R115 ;  /* 0x00000073007b7202 */ /* 0x000fe20000000f00 */
[----:B------:R-:W-:Y:S02]  /*dfa0*/  IMAD.MOV.U32 R122, RZ, RZ, R114 ;  /* 0x000000ffff7a7224 */ /* 0x000fe400078e0072 */
[----:B------:R-:W-:Y:S01]  /*dfb0*/  FADD.FTZ R2, R188, R2 ;  /* 0x00000002bc027221 */ /* 0x000fe20000010000 */
[----:B------:R-:W-:Y:S02]  /*dfc0*/  MOV R188, R120 ;  /* 0x0000007800bc7202 */ /* 0x000fe40000000f00 */
[----:B---3--:R-:W3:Y:S01]  /*dfd0*/  LDSM.16.MT88.4 R88, [R209+0x2100] ;  /* 0x00210000d158783b */ /* 0x008ee20000004200 */
[-C--:B-1----:R-:W-:Y:S08]  /*dfe0*/  HMMA.16816.F32.BF16 R52, R76, R84.reuse, R52 ;  /* 0x000000544c34723c */ /* 0x082ff00000041834 */
[C---:B------:R-:W-:Y:S07]  /*dff0*/  HMMA.16816.F32.BF16 R56, R80.reuse, R84, R56 ;  /* 0x000000545038723c */ /* 0x040fee0000041838 */
[----:B------:R-:W-:Y:S01]  /*e000*/  FFMA.FTZ R84, R186, c[0x0][0x2d0], -R97 ;  /* 0x0000b400ba547a23 */ /* 0x000fe20000010861 */
[-C--:B------:R-:W-:Y:S03]  /*e010*/  HMMA.16816.F32.BF16 R60, R80, R86.reuse, R60 ;  /* 0x00000056503c723c */ /* 0x080fe6000004183c */
[----:B------:R1:W4:Y:S04]  /*e020*/  MUFU.EX2 R98, R84 ;  /* 0x0000005400627308 */ /* 0x0003280000000800 */
[--C-:B------:R-:W-:Y:S01]  /*e030*/  FFMA.FTZ R80, R247, c[0x0][0x2d0], -R74.reuse ;  /* 0x0000b400f7507a23 */ /* 0x100fe2000001084a */
[----:B------:R-:W-:Y:S04]  /*e040*/  HMMA.16816.F32.BF16 R64, R76, R86, R64 ;  /* 0x000000564c40723c */ /* 0x000fe80000041840 */
[----:B--2---:R-:W-:Y:S01]  /*e050*/  F2FP.BF16.PACK_AB R82, R177, R178 ;  /* 0x000000b2b152723e */ /* 0x004fe200000010ff */
[----:B------:R2:W5:Y:S01]  /*e060*/  MUFU.EX2 R175, R80 ;  /* 0x0000005000af7308 */ /* 0x0005620000000800 */
[----:B------:R-:W-:Y:S02]  /*e070*/  F2FP.BF16.PACK_AB R81, R100, R101 ;  /* 0x000000656451723e */ /* 0x000fe400000010ff */
[----:B------:R-:W-:Y:S04]  /*e080*/  F2FP.BF16.PACK_AB R76, R181, R183 ;  /* 0x000000b7b54c723e */ /* 0x000fe800000010ff */
[----:B------:R-:W-:Y:S02]  /*e090*/  F2FP.BF16.PACK_AB R77, R159, R153 ;  /* 0x000000999f4d723e */ /* 0x000fe400000010ff */
[----:B------:R-:W-:Y:S02]  /*e0a0*/  F2FP.BF16.PACK_AB R78, R180, R158 ;  /* 0x0000009eb44e723e */ /* 0x000fe400000010ff */
[----:B------:R-:W-:Y:S01]  /*e0b0*/  F2FP.BF16.PACK_AB R79, R179, R157 ;  /* 0x0000009db34f723e */ /* 0x000fe200000010ff */
[----:B-1----:R-:W1:Y:S01]  /*e0c0*/  LDSM.16.MT88.4 R84, [R212+0x2100] ;  /* 0x00210000d454783b */ /* 0x002e620000004200 */
[----:B----4-:R-:W-:Y:S05]  /*e0d0*/  F2FP.BF16.PACK_AB R83, R98, R99 ;  /* 0x000000636253723e */ /* 0x010fea00000010ff */
[-C--:B---3--:R-:W-:Y:S03]  /*e0e0*/  HMMA.16816.F32.BF16 R4, R76, R88.reuse, R4 ;  /* 0x000000584c04723c */ /* 0x088fe60000041804 */
[----:B--2---:R-:W-:Y:S01]  /*e0f0*/  FFMA.FTZ R80, R242, c[0x0][0x2d0], -R75 ;  /* 0x0000b400f2507a23 */ /* 0x004fe2000001084b */
[----:B-----5:R-:W-:Y:S03]  /*e100*/  F2FP.BF16.PACK_AB R164, R175, R176 ;  /* 0x000000b0afa4723e */ /* 0x020fe600000010ff */
[----:B------:R2:W3:Y:S02]  /*e110*/  MUFU.EX2 R174, R80 ;  /* 0x0000005000ae7308 */ /* 0x0004e40000000800 */
[----:B--2---:R-:W-:Y:S03]  /*e120*/  F2FP.BF16.PACK_AB R80, R156, R152 ;  /* 0x000000989c50723e */ /* 0x004fe600000010ff */
[----:B---3--:R-:W-:Y:S04]  /*e130*/  F2FP.BF16.PACK_AB R165, R172, R174 ;  /* 0x000000aeaca5723e */ /* 0x008fe800000010ff */
[C---:B------:R-:W-:Y:S07]  /*e140*/  HMMA.16816.F32.BF16 R8, R80.reuse, R88, R8 ;  /* 0x000000585008723c */ /* 0x040fee0000041808 */
[--C-:B------:R-:W-:Y:S01]  /*e150*/  FFMA.FTZ R88, R252, c[0x0][0x2d0], -R74.reuse ;  /* 0x0000b400fc587a23 */ /* 0x100fe2000001084a */
[-C--:B------:R-:W-:Y:S03]  /*e160*/  HMMA.16816.F32.BF16 R12, R80, R90.reuse, R12 ;  /* 0x0000005a500c723c */ /* 0x080fe6000004180c */
[----:B------:R2:W-:Y:S01]  /*e170*/  MUFU.EX2 R173, R88 ;  /* 0x0000005800ad7308 */ /* 0x0005e20000000800 */
[----:B------:R-:W-:Y:S01]  /*e180*/  FFMA.FTZ R74, R131, c[0x0][0x2d0], -R74 ;  /* 0x0000b400834a7a23 */ /* 0x000fe2000001084a */
[----:B------:R-:W-:Y:S02]  /*e190*/  MOV R131, R117 ;  /* 0x0000007500837202 */ /* 0x000fe40000000f00 */
[----:B------:R-:W-:Y:S01]  /*e1a0*/  LDSM.16.MT88.4 R116, [R209+0x2900] ;  /* 0x00290000d174783b */ /* 0x000fe20000004200 */
[C---:B------:R-:W-:Y:S04]  /*e1b0*/  HMMA.16816.F32.BF16 R16, R76.reuse, R90, R16 ;  /* 0x0000005a4c10723c */ /* 0x040fe80000041810 */
[----:B------:R-:W-:Y:S01]  /*e1c0*/  FFMA.FTZ R68, R68, R127, R131 ;  /* 0x0000007f44447223 */ /* 0x000fe20000010083 */
[----:B------:R3:W4:Y:S01]  /*e1d0*/  MUFU.EX2 R171, R74 ;  /* 0x0000004a00ab7308 */ /* 0x0007220000000800 */
[----:B------:R-:W-:Y:S02]  /*e1e0*/  MOV R131, R112 ;  /* 0x0000007000837202 */ /* 0x000fe40000000f00 */
[-C--:B-1----:R-:W-:Y:S04]  /*e1f0*/  HMMA.16816.F32.BF16 R20, R76, R84.reuse, R20 ;  /* 0x000000544c14723c */ /* 0x082fe80000041814 */
[----:B------:R-:W-:Y:S04]  /*e200*/  MOV R127, R106 ;  /* 0x0000006a007f7202 */ /* 0x000fe80000000f00 */
[C---:B------:R-:W-:Y:S01]  /*e210*/  HMMA.16816.F32.BF16 R24, R80.reuse, R84, R24 ;  /* 0x000000545018723c */ /* 0x040fe20000041818 */
[----:B--2---:R-:W1:Y:S07]  /*e220*/  LDSM.16.MT88.4 R88, [R211+0x2100] ;  /* 0x00210000d358783b */ /* 0x004e6e0000004200 */
[-C--:B------:R-:W-:Y:S04]  /*e230*/  HMMA.16816.F32.BF16 R28, R80, R86.reuse, R28 ;  /* 0x00000056501c723c */ /* 0x080fe8000004181c */
[--C-:B---3--:R-:W-:Y:S01]  /*e240*/  FFMA.FTZ R74, R248, c[0x0][0x2d0], -R75.reuse ;  /* 0x0000b400f84a7a23 */ /* 0x108fe2000001084b */
[----:B----4-:R-:W-:Y:S01]  /*e250*/  F2FP.BF16.PACK_AB R166, R171, R173 ;  /* 0x000000adaba6723e */ /* 0x010fe200000010ff */
[----:B------:R-:W-:Y:S02]  /*e260*/  FFMA.FTZ R75, R250, c[0x0][0x2d0], -R75 ;  /* 0x0000b400fa4b7a23 */ /* 0x000fe4000001084b */
[C---:B------:R-:W-:Y:S01]  /*e270*/  HMMA.16816.F32.BF16 R32, R76.reuse, R86, R32 ;  /* 0x000000564c20723c */ /* 0x040fe20000041820 */
[----:B------:R2:W-:Y:S07]  /*e280*/  MUFU.EX2 R170, R74 ;  /* 0x0000004a00aa7308 */ /* 0x0005ee0000000800 */
[-C--:B------:R-:W-:Y:S03]  /*e290*/  HMMA.16816.F32.BF16 R36, R76, R92.reuse, R36 ;  /* 0x0000005c4c24723c */ /* 0x080fe60000041824 */
[----:B------:R-:W3:Y:S05]  /*e2a0*/  MUFU.EX2 R169, R75 ;  /* 0x0000004b00a97308 */ /* 0x000eea0000000800 */
[C---:B------:R-:W-:Y:S08]  /*e2b0*/  HMMA.16816.F32.BF16 R40, R80.reuse, R92, R40 ;  /* 0x0000005c5028723c */ /* 0x040ff00000041828 */
[-C--:B------:R-:W-:Y:S04]  /*e2c0*/  HMMA.16816.F32.BF16 R44, R80, R94.reuse, R44 ;  /* 0x0000005e502c723c */ /* 0x080fe8000004182c */
[--C-:B--2---:R-:W-:Y:S04]  /*e2d0*/  FFMA.FTZ R74, R237, c[0x0][0x2d0], -R96.reuse ;  /* 0x0000b400ed4a7a23 */ /* 0x104fe80000010860 */
[----:B------:R2:W-:Y:S01]  /*e2e0*/  MUFU.EX2 R168, R74 ;  /* 0x0000004a00a87308 */ /* 0x0005e20000000800 */
[C---:B------:R-:W-:Y:S04]  /*e2f0*/  HMMA.16816.F32.BF16 R48, R76.reuse, R94, R48 ;  /* 0x0000005e4c30723c */ /* 0x040fe80000041830 */
[----:B---3--:R-:W-:Y:S04]  /*e300*/  F2FP.BF16.PACK_AB R167, R169, R170 ;  /* 0x000000aaa9a7723e */ /* 0x008fe800000010ff */
[-C--:B-1----:R-:W-:Y:S08]  /*e310*/  HMMA.16816.F32.BF16 R52, R76, R88.reuse, R52 ;  /* 0x000000584c34723c */ /* 0x082ff00000041834 */
[C---:B------:R-:W-:Y:S04]  /*e320*/  HMMA.16816.F32.BF16 R56, R80.reuse, R88, R56 ;  /* 0x000000585038723c */ /* 0x040fe80000041838 */
[----:B--2---:R-:W-:Y:S04]  /*e330*/  FFMA.FTZ R74, R238, c[0x0][0x2d0], -R96 ;  /* 0x0000b400ee4a7a23 */ /* 0x004fe80000010860 */
[-C--:B------:R-:W-:Y:S01]  /*e340*/  HMMA.16816.F32.BF16 R60, R80, R90.reuse, R60 ;  /* 0x0000005a503c723c */ /* 0x080fe2000004183c */
[----:B------:R1:W2:Y:S07]  /*e350*/  MUFU.EX2 R85, R74 ;  /* 0x0000004a00557308 */ /* 0x0002ae0000000800 */
[----:B------:R-:W-:Y:S08]  /*e360*/  HMMA.16816.F32.BF16 R64, R76, R90, R64 ;  /* 0x0000005a4c40723c */ /* 0x000ff00000041840 */
[-C--:B------:R-:W-:Y:S07]  /*e370*/  HMMA.16816.F32.BF16 R104, R164, R116.reuse, R4 ;  /* 0x00000074a468723c */ /* 0x080fee0000041804 */
[----:B------:R-:W-:Y:S01]  /*e380*/  FADD.FTZ R4, R228, R69 ;  /* 0x00000045e4047221 */ /* 0x000fe20000010000 */
[----:B------:R-:W-:Y:S01]  /*e390*/  MOV R228, R149 ;  /* 0x0000009500e47202 */ /* 0x000fe20000000f00 */
[----:B------:R-:W-:Y:S03]  /*e3a0*/  FADD.FTZ R6, R204, R68 ;  /* 0x00000044cc067221 */ /* 0x000fe60000010000 */
[--C-:B-1----:R-:W-:Y:S01]  /*e3b0*/  FFMA.FTZ R74, R239, c[0x0][0x2d0], -R96.reuse ;  /* 0x0000b400ef4a7a23 */ /* 0x102fe20000010860 */
[----:B--2---:R-:W-:Y:S01]  /*e3c0*/  F2FP.BF16.PACK_AB R160, R85, R168 ;  /* 0x000000a855a0723e */ /* 0x004fe200000010ff */
[----:B------:R-:W-:Y:S02]  /*e3d0*/  FFMA.FTZ R96, R240, c[0x0][0x2d0], -R96 ;  /* 0x0000b400f0607a23 */ /* 0x000fe40000010860 */
[----:B------:R-:W-:Y:S01]  /*e3e0*/  IMAD.MOV.U32 R204, RZ, RZ, R148 ;  /* 0x000000ffffcc7224 */ /* 0x000fe200078e0094 */
[----:B------:R1:W-:Y:S01]  /*e3f0*/  MUFU.EX2 R86, R74 ;  /* 0x0000004a00567308 */ /* 0x0003e20000000800 */
[----:B------:R-:W-:Y:S01]  /*e400*/  FADD.FTZ R4, R123, R4 ;  /* 0x000000047b047221 */ /* 0x000fe20000010000 */
[----:B------:R-:W2:Y:S01]  /*e410*/  LDSM.16.MT88.4 R148, [R210+0x2900] ;  /* 0x00290000d294783b */ /* 0x000ea20000004200 */
[----:B------:R-:W-:Y:S02]  /*e420*/  FADD.FTZ R6, R122, R6 ;  /* 0x000000067a067221 */ /* 0x000fe40000010000 */
[----:B------:R-:W-:Y:S02]  /*e430*/  FADD.FTZ R5, R121, R2 ;  /* 0x0000000279057221 */ /* 0x000fe40000010000 */
[----:B------:R-:W-:Y:S02]  /*e440*/  FADD.FTZ R4, R206, R4 ;  /* 0x00000004ce047221 */ /* 0x000fe40000010000 */
[----:B------:R-:W-:Y:S01]  /*e450*/  FADD.FTZ R2, R202, R6 ;  /* 0x00000006ca027221 */ /* 0x000fe20000010000 */
[----:B------:R-:W3:Y:S01]  /*e460*/  MUFU.EX2 R96, R96 ;  /* 0x0000006000607308 */ /* 0x000ee20000000800 */
[----:B------:R-:W-:Y:S02]  /*e470*/  FADD.FTZ R6, R126, R4 ;  /* 0x000000047e067221 */ /* 0x000fe40000010000 */
[--C-:B-1----:R-:W-:Y:S07]  /*e480*/  FFMA.FTZ R74, R194, c[0x0][0x2d0], -R97.reuse ;  /* 0x0000b400c24a7a23 */ /* 0x102fee0000010861 */
[----:B------:R1:W-:Y:S01]  /*e490*/  MUFU.EX2 R75, R74 ;  /* 0x0000004a004b7308 */ /* 0x0003e20000000800 */
[----:B---3--:R-:W-:Y:S01]  /*e4a0*/  F2FP.BF16.PACK_AB R162, R96, R86 ;  /* 0x0000005660a2723e */ /* 0x008fe200000010ff */
[--C-:B-1----:R-:W-:Y:S08]  /*e4b0*/  FFMA.FTZ R74, R196, c[0x0][0x2d0], -R97.reuse ;  /* 0x0000b400c44a7a23 */ /* 0x102ff00000010861 */
[----:B------:R1:W3:Y:S02]  /*e4c0*/  MUFU.EX2 R84, R74 ;  /* 0x0000004a00547308 */ /* 0x0002e40000000800 */
[--C-:B-1----:R-:W-:Y:S01]  /*e4d0*/  FFMA.FTZ R74, R197, c[0x0][0x2d0], -R97.reuse ;  /* 0x0000b400c54a7a23 */ /* 0x102fe20000010861 */
[----:B---3--:R-:W-:Y:S01]  /*e4e0*/  F2FP.BF16.PACK_AB R161, R84, R75 ;  /* 0x0000004b54a1723e */ /* 0x008fe200000010ff */
[----:B------:R-:W-:Y:S02]  /*e4f0*/  FFMA.FTZ R97, R73, c[0x0][0x2d0], -R97 ;  /* 0x0000b40049617a23 */ /* 0x000fe40000010861 */
[----:B------:R-:W3:Y:S04]  /*e500*/  LDL.LU R73, [R1+0x1c] ;  /* 0x00001c0001497983 */ /* 0x000ee80000300800 */
[----:B------:R-:W-:Y:S10]  /*e510*/  MUFU.EX2 R74, R74 ;  /* 0x0000004a004a7308 */ /* 0x000ff40000000800 */
[----:B------:R-:W1:Y:S02]  /*e520*/  MUFU.EX2 R97, R97 ;  /* 0x0000006100617308 */ /* 0x000e640000000800 */
[----:B-1----:R-:W-:Y:S07]  /*e530*/  F2FP.BF16.PACK_AB R163, R97, R74 ;  /* 0x0000004a61a3723e */ /* 0x002fee00000010ff */
[C---:B------:R-:W-:Y:S08]  /*e540*/  HMMA.16816.F32.BF16 R108, R160.reuse, R116, R8 ;  /* 0x00000074a06c723c */ /* 0x040ff00000041808 */
[-C--:B------:R-:W-:Y:S08]  /*e550*/  HMMA.16816.F32.BF16 R112, R160, R118.reuse, R12 ;  /* 0x00000076a070723c */ /* 0x080ff0000004180c */
[C---:B------:R-:W-:Y:S08]  /*e560*/  HMMA.16816.F32.BF16 R116, R164.reuse, R118, R16 ;  /* 0x00000076a474723c */ /* 0x040ff00000041810 */
[-C--:B------:R-:W-:Y:S04]  /*e570*/  HMMA.16816.F32.BF16 R120, R164, R132.reuse, R20 ;  /* 0x00000084a478723c */ /* 0x080fe80000041814 */
[----:B---3--:R-:W-:Y:S02]  /*e580*/  FFMA.FTZ R8, R0, R73, R200 ;  /* 0x0000004900087223 */ /* 0x008fe400000100c8 */
[----:B------:R-:W-:Y:S02]  /*e590*/  FADD.FTZ R0, R230, R5 ;  /* 0x00000005e6007221 */ /* 0x000fe40000010000 */
[----:B------:R-:W-:Y:S04]  /*e5a0*/  FADD.FTZ R8, R127, R8 ;  /* 0x000000087f087221 */ /* 0x000fe80000010000 */
        /* <DEDUP_REMOVED lines=17> */
[----:B------:R-:W-:Y:S02]  /*e6c0*/  FADD.FTZ R11, R190, R4 ;  /* 0x00000004be0b7221 */ /* 0x000fe40000010000 */
[----:B------:R-:W-:Y:S01]  /*e6d0*/  FADD.FTZ R8, R204, R2 ;  /* 0x00000002cc087221 */ /* 0x000fe20000010000 */
[----:B------:R-:W1:Y:S01]  /*e6e0*/  LDSM.16.MT88.4 R4, [R211+0x2900] ;  /* 0x00290000d304783b */ /* 0x000e620000004200 */
        /* <DEDUP_REMOVED lines=8> */
[-C--:B--2---:R-:W-:Y:S03]  /*e770*/  HMMA.16816.F32.BF16 R136, R164, R148.reuse, R36 ;  /* 0x00000094a488723c */ /* 0x084fe60000041824 */
[----:B------:R-:W-:Y:S02]  /*e780*/  FADD.FTZ R8, R249, R9 ;  /* 0x00000009f9087221 */ /* 0x000fe40000010000 */
[----:B------:R-:W-:Y:S02]  /*e790*/  FADD.FTZ R2, R245, R2 ;  /* 0x00000002f5027221 */ /* 0x000fe40000010000 */
[----:B------:R-:W-:Y:S02]  /*e7a0*/  FADD.FTZ R0, R142, R0 ;  /* 0x000000008e007221 */ /* 0x000fe40000010000 */
[----:B------:R-:W-:Y:S03]  /*e7b0*/  FADD.FTZ R12, R140, R12 ;  /* 0x0000000c8c0c7221 */ /* 0x000fe60000010000 */
[----:B------:R-:W-:Y:S02]  /*e7c0*/  FADD.FTZ R10, R246, R8 ;  /* 0x00000008f60a7221 */ /* 0x000fe40000010000 */
        /* <DEDUP_REMOVED lines=31> */
[----:B------:R-:W-:Y:S02]  /*e9c0*/  FADD.FTZ R9, R157, R0 ;  /* 0x000000009d097221 */ /* 0x000fe40000010000 */
[C---:B------:R-:W-:Y:S04]  /*e9d0*/  HMMA.16816.F32.BF16 R156, R160.reuse, R4, R56 ;  /* 0x00000004a09c723c */ /* 0x040fe80000041838 */
[----:B------:R-:W-:Y:S01]  /*e9e0*/  FADD.FTZ R8, R102, R8 ;  /* 0x0000000866087221 */ /* 0x000fe20000010000 */
[----:B------:R-:W-:Y:S01]  /*e9f0*/  MOV R102, R70 ;  /* 0x0000004600667202 */ /* 0x000fe20000000f00 */
[----:B------:R-:W-:Y:S02]  /*ea00*/  FADD.FTZ R2, R178, R10 ;  /* 0x0000000ab2027221 */ /* 0x000fe40000010000 */
[----:B------:R-:W-:Y:S01]  /*ea10*/  FADD.FTZ R8, R101, R8 ;  /* 0x0000000865087221 */ /* 0x000fe20000010000 */
[-C--:B------:R-:W-:Y:S03]  /*ea20*/  HMMA.16816.F32.BF16 R160, R160, R6.reuse, R60 ;  /* 0x00000006a0a0723c */ /* 0x080fe6000004183c */
[----:B------:R-:W-:Y:S01]  /*ea30*/  FADD.FTZ R4, R100, R8 ;  /* 0x0000000864047221 */ /* 0x000fe20000010000 */
[----:B------:R-:W-:Y:S01]  /*ea40*/  MOV R101, R71 ;  /* 0x0000004700657202 */ /* 0x000fe20000000f00 */
        /* <DEDUP_REMOVED lines=18> */
[----:B------:R1:W-:Y:S01]  /*eb70*/  STL [R1+0x10], R6 ;  /* 0x0000100601007387 */ /* 0x0003e20000100800 */
[----:B------:R-:W-:Y:S02]  /*eb80*/  FADD.FTZ R4, R86, R4 ;  /* 0x0000000456047221 */ /* 0x000fe40000010000 */
[----:B------:R-:W-:Y:S01]  /*eb90*/  FADD.FTZ R0, R74, R2 ;  /* 0x000000024a007221 */ /* 0x000fe20000010000 */
[----:B------:R1:W-:Y:S01]  /*eba0*/  STL [R1+0x14], R5 ;  /* 0x0000140501007387 */ /* 0x0003e20000100800 */
[----:B------:R-:W-:Y:S02]  /*ebb0*/  FADD.FTZ R2, R96, R4 ;  /* 0x0000000460027221 */ /* 0x000fe40000010000 */
[----:B------:R-:W-:Y:S02]  /*ebc0*/  FADD.FTZ R0, R97, R0 ;  /* 0x0000000061007221 */ /* 0x000fe40000010000 */
[----:B------:R-:W-:Y:S01]  /*ebd0*/  IMAD.MOV.U32 R100, RZ, RZ, R72 ;  /* 0x000000ffff647224 */ /* 0x000fe200078e0048 */
[----:B------:R1:W-:Y:S04]  /*ebe0*/  STL [R1+0x18], R2 ;  /* 0x0000180201007387 */ /* 0x0003e80000100800 */
[----:B------:R1:W-:Y:S01]  /*ebf0*/  STL [R1+0x1c], R0 ;  /* 0x00001c0001007387 */ /* 0x0003e20000100800 */
[----:B------:R-:W-:-:S05]  /*ec00*/  @P0 BRA `(.L_x_498) ;  /* 0xffff98e000000947 */ /* 0x000fca000383ffff */
.L_x_481:
[----:B------:R-:W2:Y:S01]  /*ec10*/  S2UR UR6, SR_CTAID.X ;  /* 0x00000000000679c3 */ /* 0x000ea20000002500 */
[----:B------:R-:W-:Y:S01]  /*ec20*/  ULDC.64 UR4, c[0x0][0x2c8] ;  /* 0x0000b20000047ab9 */ /* 0x000fe20000000a00 */
[----:B------:R-:W-:Y:S01]  /*ec30*/  PLOP3.LUT P0, PT, PT, PT, UP1, 0x40, 0x0 ;  /* 0x000000000000781c */ /* 0x000fe20003f0e818 */
[----:B--2---:R-:W-:-:S04]  /*ec40*/  ULEA UR6, UR6, 0x7f, 0x7 ;  /* 0x0000007f06067891 */ /* 0x004fc8000f8e383f */
[----:B------:R-:W-:-:S03]  /*ec50*/  UIMAD.WIDE.U32 UR14, UR6, UR4, URZ ;  /* 0x00000004060e72a5 */ /* 0x000fc6000f8e003f */
[----:B------:R-:W-:Y:S02]  /*ec60*/  ULDC UR4, c[0x0][0x168] ;  /* 0x00005a0000047ab9 */ /* 0x000fe40000000800 */
[----:B------:R-:W-:Y:S02]  /*ec70*/  UIADD3 UR4, -UR4, 0x1, URZ ;  /* 0x0000000104047890 */ /* 0x000fe4000fffe13f */
[----:B------:R-:W-:-:S03]  /*ec80*/  @UP2 USHF.R.U32.HI UR6, URZ, UR5, UR15 ;  /* 0x000000053f062299 */ /* 0x000fc6000801160f */
[----:B------:R-:W-:Y:S02]  /*ec90*/  ULDC UR5, c[0x0][0x1d0] ;  /* 0x0000740000057ab9 */ /* 0x000fe40000000800 */
[----:B------:R-:W-:-:S03]  /*eca0*/  UIADD3 UR5, UR6, UR5, UR4 ;  /* 0x0000000506057290 */ /* 0x000fc6000fffe004 */
[----:B------:R-:W-:Y:S02]  /*ecb0*/  ULDC UR4, c[0x0][0x324] ;  /* 0x0000c90000047ab9 */ /* 0x000fe40000000800 */
[----:B------:R-:W-:-:S06]  /*ecc0*/  UIADD3 UR4, UR5, -UR4, URZ ;  /* 0x8000000405047290 */ /* 0x000fcc000fffe03f */
[----:B-1----:R-:W-:Y:S01]  /*ecd0*/  MOV R2, UR4 ;  /* 0x0000000400027c02 */ /* 0x002fe20008000f00 */
        /* <DEDUP_REMOVED lines=11> */
.L_x_500:
[----:B------:R-:W-:-:S04]  /*ed90*/  MOV R4, c[0x0][0x32c] ;  /* 0x0000cb0000047a02 */ /* 0x000fc80000000f00 */
[----:B------:R-:W-:-:S13]  /*eda0*/  ISETP.NE.AND P0, PT, R4, 0x1, PT ;  /* 0x000000010400780c */ /* 0x000fda0003f05270 */
[----:B------:R-:W-:-:S05]  /*edb0*/  @P0 IMAD.HI.U32 R4, R0, c[0x0][0x330], RZ ;  /* 0x0000cc0000040a27 */ /* 0x000fca00078e00ff */
[----:B------:R-:W-:-:S05]  /*edc0*/  @P0 SHF.R.U32.HI R0, RZ, c[0x0][0x334], R4 ;  /* 0x0000cd00ff000a19 */ /* 0x000fca0000011604 */
.L_x_501:
[----:B------:R-:W-:-:S05]  /*edd0*/  IMAD R0, R0, c[0x0][0x32c], RZ ;  /* 0x0000cb0000007a24 */ /* 0x000fca00078e02ff */
[----:B------:R-:W-:-:S03]  /*ede0*/  IMNMX R2, R2, R0, !PT ;  /* 0x0000000002027217 */ /* 0x000fc60007800200 */
.L_x_499:
[----:B------:R-:W2:Y:S01]  /*edf0*/  LDL R4, [R1] ;  /* 0x0000000001047983 */ /* 0x000ea20000100800 */
[----:B------:R-:W-:-:S05]  /*ee00*/  IADD3 R2, R2, 0x5f, RZ ;  /* 0x0000005f02027810 */ /* 0x000fca0007ffe0ff */
[----:B------:R-:W-:-:S05]  /*ee10*/  IMAD.HI R2, R2, 0x2aaaaaab, RZ ;  /* 0x2aaaaaab02027827 */ /* 0x000fca00078e02ff */
[----:B------:R-:W-:-:S04]  /*ee20*/  SHF.R.U32.HI R0, RZ, 0x1f, R2 ;  /* 0x0000001fff007819 */ /* 0x000fc80000011602 */
[----:B------:R-:W-:-:S04]  /*ee30*/  LEA.HI.SX32 R0, R2, R0, 0x1c ;  /* 0x0000000002007211 */ /* 0x000fc800078fe2ff */
[----:B--2---:R-:W-:-:S04]  /*ee40*/  IMNMX R4, R4, R0, !PT ;  /* 0x0000000004047217 */ /* 0x004fc80007800200 */
[----:B------:R-:W-:Y:S01]  /*ee50*/  ISETP.GE.AND P0, PT, R225, R4, PT ;  /* 0x00000004e100720c */ /* 0x000fe20003f06270 */
[----:B------:R1:W-:-:S12]  /*ee60*/  STL [R1+0x24], R4 ;  /* 0x0000240401007387 */ /* 0x0003d80000100800 */
[----:B------:R-:W-:Y:S05]  /*ee70*/  @!P0 BRA `(.L_x_502) ;  /* 0x00004df000008947 */ /* 0x000fea0003800000 */
[----:B------:R-:W-:Y:S01]  /*ee80*/  MOV R100, R71 ;  /* 0x0000004700647202 */ /* 0x000fe20000000f00 */
[----:B------:R-:W-:Y:S01]  /*ee90*/  IMAD.MOV.U32 R102, RZ, RZ, R3 ;  /* 0x000000ffff667224 */ /* 0x000fe200078e0003 */
[----:B------:R-:W-:Y:S01]  /*eea0*/  MOV R2, R72 ;  /* 0x0000004800027202 */ /* 0x000fe20000000f00 */
[----:B------:R-:W-:Y:S01]  /*eeb0*/  IMAD.MOV.U32 R103, RZ, RZ, R225 ;  /* 0x000000ffff677224 */ /* 0x000fe200078e00e1 */
[----:B------:R-:W-:Y:S02]  /*eec0*/  MOV R101, R70 ;  /* 0x0000004600657202 */ /* 0x000fe40000000f00 */
.L_x_503:
[----:B--2---:R-:W2:Y:S01]  /*eed0*/  LDL R225, [R1] ;  /* 0x0000000001e17983 */ /* 0x004ea20000100800 */
[----:B------:R-:W-:Y:S04]  /*eee0*/  DEPBAR.LE SB0, 0x0 ;  /* 0x000080000000791a */ /* 0x000fe80000000000 */
[----:B------:R-:W-:Y:S08]  /*eef0*/  BAR.SYNC.DEFER_BLOCKING 0x0 ;  /* 0x0000000000007b1d */ /* 0x000ff00000010000 */
[----:B-----5:R-:W-:Y:S08]  /*ef00*/  LDSM.16.M88.4 R96, [R215+0x6100] ;  /* 0x00610000d760783b */ /* 0x020ff00000000200 */
[----:B------:R-:W3:Y:S08]  /*ef10*/  LDSM.16.M88.4 R16, [R208+0x3100] ;  /* 0x00310000d010783b */ /* 0x000ef00000000200 */
[----:B------:R-:W4:Y:S06]  /*ef20*/  LDL.64 R198, [R1+0x40] ;  /* 0x0000400001c67983 */ /* 0x000f2c0000100a00 */
[----:B------:R-:W4:Y:S06]  /*ef30*/  LDL.64 R196, [R1+0x48] ;  /* 0x0000480001c47983 */ /* 0x000f2c0000100a00 */
        /* <DEDUP_REMOVED lines=11> */
[----:B------:R-:W-:Y:S04]  /*eff0*/  STL [R1+0x50], R215 ;  /* 0x000050d701007387 */ /* 0x000fe80000100800 */
[----:B------:R-:W-:Y:S04]  /*f000*/  STL [R1+0x54], R208 ;  /* 0x000054d001007387 */ /* 0x000fe80000100800 */
[----:B------:R-:W-:Y:S04]  /*f010*/  STL [R1+0x58], R219 ;  /* 0x000058db01007387 */ /* 0x000fe80000100800 */
[----:B------:R-:W-:Y:S04]  /*f020*/  STL [R1+0x5c], R218 ;  /* 0x00005cda01007387 */ /* 0x000fe80000100800 */
[----:B------:R-:W-:Y:S04]  /*f030*/  STL [R1+0x60], R224 ;  /* 0x000060e001007387 */ /* 0x000fe80000100800 */
[----:B------:R-:W-:Y:S04]  /*f040*/  STL [R1+0x64], R223 ;  /* 0x000064df01007387 */ /* 0x000fe80000100800 */
[----:B------:R-:W-:Y:S04]  /*f050*/  STL [R1+0x68], R222 ;  /* 0x000068de01007387 */ /* 0x000fe80000100800 */
[----:B------:R-:W-:Y:S04]  /*f060*/  STL [R1+0x6c], R221 ;  /* 0x00006cdd01007387 */ /* 0x000fe80000100800 */
[----:B------:R-:W-:Y:S01]  /*f070*/  STL [R1+0x70], R220 ;  /* 0x000070dc01007387 */ /* 0x000fe20000100800 */
[-C--:B-1-3--:R-:W-:Y:S08]  /*f080*/  HMMA.16816.F32.BF16 R4, R96, R16.reuse, RZ ;  /* 0x000000106004723c */ /* 0x08aff000000418ff */
        /* <DEDUP_REMOVED lines=14> */
[C---:B------:R-:W-:Y:S02]  /*f170*/  HMMA.16816.F32.BF16 R64, R96.reuse, R66, RZ ;  /* 0x000000426040723c */ /* 0x040fe400000418ff */
[----:B--2---:R-:W-:Y:S06]  /*f180*/  ISETP.GT.AND P0, PT, R225, R103, PT ;  /* 0x00000067e100720c */ /* 0x004fec0003f04270 */
[-C--:B------:R-:W-:Y:S07]  /*f190*/  HMMA.16816.F32.BF16 R68, R96, R80.reuse, RZ ;  /* 0x000000506044723c */ /* 0x080fee00000418ff */
[----:B------:R-:W-:Y:S01]  /*f1a0*/  @!P0 SHF.R.S32.HI R0, RZ, 0x1f, R103 ;  /* 0x0000001fff008819 */ /* 0x000fe20000011467 */
[C---:B------:R-:W-:Y:S04]  /*f1b0*/  HMMA.16816.F32.BF16 R72, R92.reuse, R80, RZ ;  /* 0x000000505c48723c */ /* 0x040fe800000418ff */
[----:B------:R-:W-:Y:S04]  /*f1c0*/  @!P0 IMAD R0, R0, c[0x0][0x208], RZ ;  /* 0x0000820000008a24 */ /* 0x000fe800078e02ff */
[-C--:B------:R-:W-:Y:S01]  /*f1d0*/  HMMA.16816.F32.BF16 R76, R92, R82.reuse, RZ ;  /* 0x000000525c4c723c */ /* 0x080fe200000418ff */
[C---:B------:R-:W-:Y:S07]  /*f1e0*/  @!P0 IMAD R0, R103.reuse, c[0x0][0x20c], R0 ;  /* 0x0000830067008a24 */ /* 0x040fee00078e0200 */
[C---:B------:R-:W-:Y:S08]  /*f1f0*/  HMMA.16816.F32.BF16 R80, R96.reuse, R82, RZ ;  /* 0x000000526050723c */ /* 0x040ff000000418ff */
[-C--:B------:R-:W-:Y:S08]  /*f200*/  HMMA.16816.F32.BF16 R84, R96, R168.reuse, RZ ;  /* 0x000000a86054723c */ /* 0x080ff000000418ff */
[C---:B------:R-:W-:Y:S08]  /*f210*/  HMMA.16816.F32.BF16 R88, R92.reuse, R168, RZ ;  /* 0x000000a85c58723c */ /* 0x040ff000000418ff */
[-C--:B------:R-:W-:Y:S08]  /*f220*/  HMMA.16816.F32.BF16 R92, R92, R170.reuse, RZ ;  /* 0x000000aa5c5c723c */ /* 0x080ff000000418ff */
[----:B------:R-:W-:Y:S01]  /*f230*/  HMMA.16816.F32.BF16 R96, R96, R170, RZ ;  /* 0x000000aa6060723c */ /* 0x000fe200000418ff */
[----:B------:R-:W1:Y:S07]  /*f240*/  LDSM.16.M88.4 R168, [R222] ;  /* 0x00000000dea8783b */ /* 0x000e6e0000000200 */
[-C--:B------:R-:W-:Y:S08]  /*f250*/  HMMA.16816.F32.BF16 R4, R172, R176.reuse, R4 ;  /* 0x000000b0ac04723c */ /* 0x080ff00000041804 */
[C---:B------:R-:W-:Y:S07]  /*f260*/  HMMA.16816.F32.BF16 R8, R180.reuse, R176, R8 ;  /* 0x000000b0b408723c */ /* 0x040fee0000041808 */
[----:B------:R-:W-:Y:S01]  /*f270*/  @!P0 IMAD.WIDE.U32 R176, R103, c[0x0][0x208], RZ ;  /* 0x0000820067b08a25 */ /* 0x000fe200078e00ff */
[-C--:B------:R-:W-:Y:S04]  /*f280*/  HMMA.16816.F32.BF16 R12, R180, R178.reuse, R12 ;  /* 0x000000b2b40c723c */ /* 0x080fe8000004180c */
[----:B------:R-:W-:Y:S04]  /*f290*/  @!P0 IADD3 R0, R177, R0, RZ ;  /* 0x00000000b1008210 */ /* 0x000fe80007ffe0ff */
[C---:B------:R-:W-:Y:S04]  /*f2a0*/  HMMA.16816.F32.BF16 R16, R172.reuse, R178, R16 ;  /* 0x000000b2ac10723c */ /* 0x040fe80000041810 */
[----:B------:R-:W-:Y:S04]  /*f2b0*/  @!P0 IMAD R0, R0, 0x60, RZ ;  /* 0x0000006000008824 */ /* 0x000fe800078e02ff */
[-C--:B------:R-:W-:Y:S08]  /*f2c0*/  HMMA.16816.F32.BF16 R20, R172, R184.reuse, R20 ;  /* 0x000000b8ac14723c */ /* 0x080ff00000041814 */
[C---:B------:R-:W-:Y:S07]  /*f2d0*/  HMMA.16816.F32.BF16 R24, R180.reuse, R184, R24 ;  /* 0x000000b8b418723c */ /* 0x040fee0000041818 */
[----:B----4-:R-:W-:Y:S01]  /*f2e0*/  @!P0 MOV R184, R196 ;  /* 0x000000c400b88202 */ /* 0x010fe20000000f00 */
[-C--:B------:R-:W-:Y:S04]  /*f2f0*/  HMMA.16816.F32.BF16 R28, R180, R186.reuse, R28 ;  /* 0x000000bab41c723c */ /* 0x080fe8000004181c */
[----:B------:R-:W-:Y:S04]  /*f300*/  @!P0 MOV R185, R199 ;  /* 0x000000c700b98202 */ /* 0x000fe80000000f00 */
[C---:B------:R-:W-:Y:S04]  /*f310*/  HMMA.16816.F32.BF16 R32, R172.reuse, R186, R32 ;  /* 0x000000baac20723c */ /* 0x040fe80000041820 */
[----:B------:R-:W-:Y:S02]  /*f320*/  @!P0 IMAD.WIDE.U32 R184, R176, 0x60, R184 ;  /* 0x00000060b0b88825 */ /* 0x000fe400078e00b8 */
[----:B------:R-:W2:Y:S02]  /*f330*/  LDSM.16.M88.4 R176, [R221] ;  /* 0x00000000ddb0783b */ /* 0x000ea40000000200 */
[-C--:B------:R-:W-:Y:S04]  /*f340*/  HMMA.16816.F32.BF16 R36, R172, R188.reuse, R36 ;  /* 0x000000bcac24723c */ /* 0x080fe80000041824 */
[C---:B------:R-:W-:Y:S02]  /*f350*/  @!P0 LEA R194, P1, R184.reuse, c[0x0][0x1f8], 0x1 ;  /* 0x00007e00b8c28a11 */ /* 0x040fe400078208ff */
[----:B------:R-:W-:Y:S02]  /*f360*/  @!P0 IADD3 R0, R185, R0, RZ ;  /* 0x00000000b9008210 */ /* 0x000fe40007ffe0ff */
[C---:B------:R-:W-:Y:S04]  /*f370*/  HMMA.16816.F32.BF16 R40, R180.reuse, R188, R40 ;  /* 0x000000bcb428723c */ /* 0x040fe80000041828 */
[----:B------:R-:W-:Y:S02]  /*f380*/  @!P0 LEA.HI.X R195, R184, c[0x0][0x1fc], R0, 0x1, P1 ;  /* 0x00007f00b8c38a11 */ /* 0x000fe400008f0c00 */
[----:B------:R-:W3:Y:S01]  /*f390*/  LDSM.16.M88.4 R184, [R220] ;  /* 0x00000000dcb8783b */ /* 0x000ee20000000200 */
[----:B------:R-:W-:Y:S01]  /*f3a0*/  @!P0 IADD3 R192, P2, R194, UR9, RZ ;  /* 0x00000009c2c08c10 */ /* 0x000fe2000ff5e0ff */
[-C--:B------:R-:W-:Y:S04]  /*f3b0*/  HMMA.16816.F32.BF16 R44, R180, R190.reuse, R44 ;  /* 0x000000beb42c723c */ /* 0x080fe8000004182c */
[----:B------:R-:W-:Y:S02]  /*f3c0*/  @!P0 IADD3.X R193, R195, UR8, RZ, P2, !PT ;  /* 0x00000008c3c18c10 */ /* 0x000fe400097fe4ff */
[----:B------:R-:W-:Y:S01]  /*f3d0*/  @!PT LDS RZ, [RZ] ;  /* 0x00000000fffff984 */ /* 0x000fe20000000800 */
[----:B------:R-:W-:Y:S01]  /*f3e0*/  @!PT LDS RZ, [RZ] ;  /* 0x00000000fffff984 */ /* 0x000fe20000000800 */
[----:B------:R-:W-:Y:S01]  /*f3f0*/  @!PT LDS RZ, [RZ] ;  /* 0x00000000fffff984 */ /* 0x000fe20000000800 */
[----:B------:R4:W-:Y:S02]  /*f400*/  @!P0 LDGSTS.E.BYPASS.LTC128B.128 [R227+0x100], [R194.64], !P6 ;  /* 0x00100000c2e38fae */ /* 0x0009e4000f101d4c */
[C---:B------:R-:W-:Y:S06]  /*f410*/  HMMA.16816.F32.BF16 R48, R172.reuse, R190, R48 ;  /* 0x000000beac30723c */ /* 0x040fec0000041830 */
[----:B------:R2:W-:Y:S01]  /*f420*/  @!P0 LDGSTS.E.BYPASS.LTC128B.128 [R227+0x900], [R192.64], !P6 ;  /* 0x00900000c0e38fae */ /* 0x0005e2000f101d4c */
        /* <DEDUP_REMOVED lines=11> */
[----:B----4-:R-:W-:Y:S02]  /*f4e0*/  @!P0 IADD3 R194, P1, R168, UR9, RZ ;  /* 0x00000009a8c28c10 */ /* 0x010fe4000ff3e0ff */
[C---:B------:R-:W-:Y:S01]  /*f4f0*/  HMMA.16816.F32.BF16 R64, R172.reuse, R170, R64 ;  /* 0x000000aaac40723c */ /* 0x040fe20000041840 */
[----:B------:R4:W-:Y:S03]  /*f500*/  @!P0 LDGSTS.E.BYPASS.LTC128B.128 [R227+0x2100], [R168.64], !P6 ;  /* 0x02100000a8e38fae */ /* 0x0009e6000f101d4c */
[----:B------:R-:W-:Y:S04]  /*f510*/  @!P0 IADD3.X R195, R169, UR8, RZ, P1, !PT ;  /* 0x00000008a9c38c10 */ /* 0x000fe80008ffe4ff */
[-C--:B--2---:R-:W-:Y:S01]  /*f520*/  HMMA.16816.F32.BF16 R68, R172, R176.reuse, R68 ;  /* 0x000000b0ac44723c */ /* 0x084fe20000041844 */
[----:B------:R2:W-:Y:S02]  /*f530*/  @!P0 LDGSTS.E.BYPASS.LTC128B.128 [R227+0x2900], [R194.64], !P6 ;  /* 0x02900000c2e38fae */ /* 0x0005e4000f101d4c */
[C---:B------:R-:W-:Y:S02]  /*f540*/  ISETP.GT.AND P0, PT, R103.reuse, R225, PT ;  /* 0x000000e16700720c */ /* 0x040fe40003f04270 */
[----:B------:R-:W-:Y:S03]  /*f550*/  IADD3 R225, R103, -0x1, RZ ;  /* 0xffffffff67e17810 */ /* 0x000fe60007ffe0ff */
[C---:B------:R-:W-:Y:S01]  /*f560*/  HMMA.16816.F32.BF16 R72, R180.reuse, R176, R72 ;  /* 0x000000b0b448723c */ /* 0x040fe20000041848 */
[----:B------:R-:W-:Y:S07]  /*f570*/  LDSM.16.M88.4 R196, [R214+0x3900] ;  /* 0x00390000d6c4783b */ /* 0x000fee0000000200 */
[-C--:B------:R-:W-:Y:S01]  /*f580*/  HMMA.16816.F32.BF16 R76, R180, R178.reuse, R76 ;  /* 0x000000b2b44c723c */ /* 0x080fe2000004184c */
[----:B-1----:R-:W-:Y:S07]  /*f590*/  LDSM.16.M88.4 R188, [R214+0x3100] ;  /* 0x00310000d6bc783b */ /* 0x002fee0000000200 */
[C---:B------:R-:W-:Y:S01]  /*f5a0*/  HMMA.16816.F32.BF16 R80, R172.reuse, R178, R80 ;  /* 0x000000b2ac50723c */ /* 0x040fe20000041850 */
[----:B----4-:R-:W1:Y:S07]  /*f5b0*/  LDSM.16.M88.4 R168, [R216+0x6100] ;  /* 0x00610000d8a8783b */ /* 0x010e6e0000000200 */
[-C--:B---3--:R-:W-:Y:S01]  /*f5c0*/  HMMA.16816.F32.BF16 R84, R172, R184.reuse, R84 ;  /* 0x000000b8ac54723c */ /* 0x088fe20000041854 */
[----:B--2---:R-:W2:Y:S07]  /*f5d0*/  LDSM.16.M88.4 R192, [R216+0x8100] ;  /* 0x00810000d8c0783b */ /* 0x004eae0000000200 */
[C---:B------:R-:W-:Y:S01]  /*f5e0*/  HMMA.16816.F32.BF16 R88, R180.reuse, R184, R88 ;  /* 0x000000b8b458723c */ /* 0x040fe20000041858 */
[----:B------:R-:W3:Y:S07]  /*f5f0*/  LDSM.16.M88.4 R200, [R214+0x4100] ;  /* 0x00410000d6c8783b */ /* 0x000eee0000000200 */
[-C--:B------:R-:W-:Y:S01]  /*f600*/  HMMA.16816.F32.BF16 R92, R180, R186.reuse, R92 ;  /* 0x000000bab45c723c */ /* 0x080fe2000004185c */
[----:B------:R-:W4:Y:S07]  /*f610*/  LDSM.16.M88.4 R176, [R214+0x4900] ;  /* 0x00490000d6b0783b */ /* 0x000f2e0000000200 */
[----:B------:R-:W-:Y:S01]  /*f620*/  HMMA.16816.F32.BF16 R96, R172, R186, R96 ;  /* 0x000000baac60723c */ /* 0x000fe20000041860 */
[----:B------:R-:W3:Y:S07]  /*f630*/  LDSM.16.M88.4 R180, [R214+0x5100] ;  /* 0x00510000d6b4783b */ /* 0x000eee0000000200 */
[-C--:B-1----:R-:W-:Y:S01]  /*f640*/  HMMA.16816.F32.BF16 R4, R168, R188.reuse, R4 ;  /* 0x000000bca804723c */ /* 0x082fe20000041804 */
[----:B------:R-:W1:Y:S07]  /*f650*/  LDSM.16.M88.4 R204, [R214+0x5900] ;  /* 0x00590000d6cc783b */ /* 0x000e6e0000000200 */
[C---:B--2---:R-:W-:Y:S01]  /*f660*/  HMMA.16816.F32.BF16 R8, R192.reuse, R188, R8 ;  /* 0x000000bcc008723c */ /* 0x044fe20000041808 */
[----:B------:R-:W-:Y:S07]  /*f670*/  LDSM.16.M88.4 R172, [R217+0x6100] ;  /* 0x00610000d9ac783b */ /* 0x000fee0000000200 */
[-C--:B------:R-:W-:Y:S01]  /*f680*/  HMMA.16816.F32.BF16 R12, R192, R190.reuse, R12 ;  /* 0x000000bec00c723c */ /* 0x080fe2000004180c */
[----:B------:R-:W2:Y:S07]  /*f690*/  LDSM.16.M88.4 R184, [R213] ;  /* 0x00000000d5b8783b */ /* 0x000eae0000000200 */
[C---:B------:R-:W-:Y:S01]  /*f6a0*/  HMMA.16816.F32.BF16 R16, R168.reuse, R190, R16 ;  /* 0x000000bea810723c */ /* 0x040fe20000041810 */
[----:B------:R-:W1:Y:S07]  /*f6b0*/  LDSM.16.M88.4 R188, [R217+0x8100] ;  /* 0x00810000d9bc783b */ /* 0x000e6e0000000200 */
[-C--:B------:R-:W-:Y:S01]  /*f6c0*/  HMMA.16816.F32.BF16 R20, R168, R196.reuse, R20 ;  /* 0x000000c4a814723c */ /* 0x080fe20000041814 */
[----:B------:R-:W0:Y:S07]  /*f6d0*/  LDGDEPBAR ;  /* 0x00000000000079af */ /* 0x000e2e0000000000 */
        /* <DEDUP_REMOVED lines=45> */
[----:B------:R1:W2:Y:S01]  /*f9b0*/  MUFU.TANH R170, R7 ;  /* 0x0000000700aa7308 */ /* 0x0002a20000002400 */
[----:B---3--:R-:W-:Y:S09]  /*f9c0*/  FMNMX.FTZ R0, R168, R0, !PT ;  /* 0x00000000a8007209 */ /* 0x008ff20007810000 */
[----:B------:R-:W-:Y:S10]  /*f9d0*/  MUFU.TANH R179, R14 ;  /* 0x0000000e00b37308 */ /* 0x000ff40000002400 */
[----:B------:R-:W3:Y:S01]  /*f9e0*/  MUFU.TANH R177, R8 ;  /* 0x0000000800b17308 */ /* 0x000ee20000002400 */
[----:B-1----:R-:W1:Y:S01]  /*f9f0*/  LDSM.16.M88.4 R4, [R213+0x800] ;  /* 0x00080000d504783b */ /* 0x002e620000000200 */
[----:B--2---:R-:W-:Y:S08]  /*fa00*/  FMNMX.FTZ R3, R170, R3, !PT ;  /* 0x00000003aa037209 */ /* 0x004ff00007810000 */
[----:B------:R-:W-:Y:S10]  /*fa10*/  MUFU.TANH R171, R9 ;  /* 0x0000000900ab7308 */ /* 0x000ff40000002400 */
[----:B------:R-:W-:Y:S10]  /*fa20*/  MUFU.TANH R178, R10 ;  /* 0x0000000a00b27308 */ /* 0x000ff40000002400 */
[----:B------:R2:W-:Y:S10]  /*fa30*/  MUFU.TANH R181, R11 ;  /* 0x0000000b00b57308 */ /* 0x0005f40000002400 */
[----:B------:R-:W4:Y:S01]  /*fa40*/  MUFU.TANH R16, R16 ;  /* 0x0000001000107308 */ /* 0x000f220000002400 */
[-C--:B-1----:R-:W-:Y:S09]  /*fa50*/  HMMA.16816.F32.BF16 R20, R172, R4.reuse, R20 ;  /* 0x00000004ac14723c */ /* 0x082ff20000041814 */
[----:B------:R-:W1:Y:S01]  /*fa60*/  MUFU.TANH R18, R18 ;  /* 0x0000001200127308 */ /* 0x000e620000002400 */
[C---:B------:R-:W-:Y:S01]  /*fa70*/  HMMA.16816.F32.BF16 R24, R188.reuse, R4, R24 ;  /* 0x00000004bc18723c */ /* 0x040fe20000041818 */
[----:B--2---:R-:W2:Y:S08]  /*fa80*/  LDSM.16.M88.4 R8, [R213+0x1000] ;  /* 0x00100000d508783b */ /* 0x004eb00000000200 */
        /* <DEDUP_REMOVED lines=9> */
[----:B------:R-:W-:Y:S01]  /*fb20*/  MUFU.TANH R12, R12 ;  /* 0x0000000c000c7308 */ /* 0x000fe20000002400 */
[----:B------:R-:W-:Y:S02]  /*fb30*/  FMUL.FTZ R26, R26, c[0x0][0x320] ;  /* 0x0000c8001a1a7a20 */ /* 0x000fe40000410000 */
[----:B------:R-:W-:Y:S02]  /*fb40*/  FMUL.FTZ R27, R27, c[0x0][0x320] ;  /* 0x0000c8001b1b7a20 */ /* 0x000fe40000410000 */
[----:B------:R-:W-:Y:S02]  /*fb50*/  FMUL.FTZ R30, R30, c[0x0][0x320] ;  /* 0x0000c8001e1e7a20 */ /* 0x000fe40000410000 */
[----:B------:R-:W-:Y:S02]  /*fb60*/  FMUL.FTZ R31, R31, c[0x0][0x320] ;  /* 0x0000c8001f1f7a20 */ /* 0x000fe40000410000 */
[----:B------:R-:W-:Y:S01]  /*fb70*/  FMUL.FTZ R29, R29, c[0x0][0x320] ;  /* 0x0000c8001d1d7a20 */ /* 0x000fe20000410000 */
[----:B------:R-:W1:Y:S01]  /*fb80*/  MUFU.TANH R20, R20 ;  /* 0x0000001400147308 */ /* 0x000e620000002400 */
[----:B------:R-:W-:Y:S02]  /*fb90*/  FMUL.FTZ R24, R24, c[0x0][0x320] ;  /* 0x0000c80018187a20 */ /* 0x000fe40000410000 */
[----:B------:R-:W-:Y:S01]  /*fba0*/  FMUL.FTZ R34, R34, c[0x0][0x320] ;  /* 0x0000c80022227a20 */ /* 0x000fe20000410000 */
[-C--:B--2---:R-:W-:Y:S03]  /*fbb0*/  HMMA.16816.F32.BF16 R36, R172, R8.reuse, R36 ;  /* 0x00000008ac24723c */ /* 0x084fe60000041824 */
[----:B------:R-:W-:Y:S02]  /*fbc0*/  FMUL.FTZ R33, R33, c[0x0][0x320] ;  /* 0x0000c80021217a20 */ /* 0x000fe40000410000 */
[----:B------:R-:W-:Y:S01]  /*fbd0*/  FMUL.FTZ R35, R35, c[0x0][0x320] ;  /* 0x0000c80023237a20 */ /* 0x000fe20000410000 */
[----:B------:R-:W2:Y:S01]  /*fbe0*/  MUFU.TANH R15, R22 ;  /* 0x00000016000f7308 */ /* 0x000ea20000002400 */
        /* <DEDUP_REMOVED lines=13> */
[----:B------:R1:W1:Y:S01]  /*fcc0*/  MUFU.TANH R14, R23 ;  /* 0x00000017000e7308 */ /* 0x0002620000002400 */
[----:B------:R-:W-:Y:S02]  /*fcd0*/  FMUL.FTZ R37, R37, c[0x0][0x320] ;  /* 0x0000c80025257a20 */ /* 0x000fe40000410000 */
[----:B------:R-:W-:Y:S02]  /*fce0*/  FMUL.FTZ R40, R40, c[0x0][0x320] ;  /* 0x0000c80028287a20 */ /* 0x000fe40000410000 */
[C---:B------:R-:W-:Y:S04]  /*fcf0*/  HMMA.16816.F32.BF16 R56, R188.reuse, R4, R56 ;  /* 0x00000004bc38723c */ /* 0x040fe80000041838 */
[----:B------:R-:W-:Y:S01]  /*fd00*/  FMUL.FTZ R44, R44, c[0x0][0x320] ;  /* 0x0000c8002c2c7a20 */ /* 0x000fe20000410000 */
[----:B------:R-:W3:Y:S01]  /*fd10*/  MUFU.TANH R32, R32 ;  /* 0x0000002000207308 */ /* 0x000ee20000002400 */
[----:B------:R-:W-:Y:S02]  /*fd20*/  FMUL.FTZ R42, R42, c[0x0][0x320] ;  /* 0x0000c8002a2a7a20 */ /* 0x000fe40000410000 */
[-C--:B------:R-:W-:Y:S04]  /*fd30*/  HMMA.16816.F32.BF16 R60, R188, R6.reuse, R60 ;  /* 0x00000006bc3c723c */ /* 0x080fe8000004183c */
[----:B------:R-:W-:Y:S02]  /*fd40*/  FMUL.FTZ R48, R48, c[0x0][0x320] ;  /* 0x0000c80030307a20 */ /* 0x000fe40000410000 */
[----:B------:R-:W-:Y:S01]  /*fd50*/  FMUL.FTZ R50, R50, c[0x0][0x320] ;  /* 0x0000c80032327a20 */ /* 0x000fe20000410000 */
[----:B------:R-:W3:Y:S01]  /*fd60*/  MUFU.TANH R34, R34 ;  /* 0x0000002200227308 */ /* 0x000ee20000002400 */
[C---:B------:R-:W-:Y:S01]  /*fd70*/  HMMA.16816.F32.BF16 R64, R172.reuse, R6, R64 ;  /* 0x00000006ac40723c */ /* 0x040fe20000041840 */
[----:B------:R-:W3:Y:S01]  /*fd80*/  LDSM.16.M88.4 R4, [R213+0x2800] ;  /* 0x00280000d504783b */ /* 0x000ee20000000200 */
[----:B------:R-:W-:Y:S04]  /*fd90*/  DEPBAR.LE SB0, 0x0 ;  /* 0x000080000000791a */ /* 0x000fe80000000000 */
[----:B------:R-:W-:Y:S02]  /*fda0*/  FMUL.FTZ R54, R54, c[0x0][0x320] ;  /* 0x0000c80036367a20 */ /* 0x000fe40000410000 */
[----:B------:R-:W-:Y:S01]  /*fdb0*/  FMUL.FTZ R55, R55, c[0x0][0x320] ;  /* 0x0000c80037377a20 */ /* 0x000fe20000410000 */
[----:B------:R-:W3:Y:S01]  /*fdc0*/  MUFU.TANH R33, R33 ;  /* 0x0000002100217308 */ /* 0x000ee20000002400 */
[-C--:B--2---:R-:W-:Y:S01]  /*fdd0*/  HMMA.16816.F32.BF16 R68, R172, R8.reuse, R68 ;  /* 0x00000008ac44723c */ /* 0x084fe20000041844 */
[----:B-1----:R-:W2:Y:S04]  /*fde0*/  LDL.64 R22, [R1+0x38] ;  /* 0x0000380001167983 */ /* 0x002ea80000100a00 */
[----:B------:R-:W-:Y:S02]  /*fdf0*/  FMUL.FTZ R52, R52, c[0x0][0x320] ;  /* 0x0000c80034347a20 */ /* 0x000fe40000410000 */
[----:B------:R-:W-:Y:S01]  /*fe00*/  FMUL.FTZ R53, R53, c[0x0][0x320] ;  /* 0x0000c80035357a20 */ /* 0x000fe20000410000 */
[C---:B------:R-:W-:Y:S01]  /*fe10*/  HMMA.16816.F32.BF16 R72, R188.reuse, R8, R72 ;  /* 0x00000008bc48723c */ /* 0x040fe20000041848 */
[----:B------:R-:W1:Y:S01]  /*fe20*/  MUFU.TANH R35, R35 ;  /* 0x0000002300237308 */ /* 0x000e620000002400 */
[----:B------:R-:W-:Y:S02]  /*fe30*/  BAR.SYNC.DEFER_BLOCKING 0x0 ;  /* 0x0000000000007b1d */ /* 0x000fe40000010000 */
[----:B------:R-:W-:Y:S02]  /*fe40*/  FMUL.FTZ R61, R61, c[0x0][0x320] ;  /* 0x0000c8003d3d7a20 */ /* 0x000fe40000410000 */
[----:B------:R-:W-:Y:S02]  /*fe50*/  FMUL.FTZ R62, R62, c[0x0][0x320] ;  /* 0x0000c8003e3e7a20 */ /* 0x000fe40000410000 */
[-C--:B------:R-:W-:Y:S03]  /*fe60*/  HMMA.16816.F32.BF16 R76, R188, R10.reuse, R76 ;  /* 0x0000000abc4c723c */ /* 0x080fe6000004184c */
[----:B------:R-:W1:Y:S01]  /*fe70*/  MUFU.TANH R194, R36 ;  /* 0x0000002400c27308 */ /* 0x000e620000002400 */
[----:B------:R-:W-:Y:S02]  /*fe80*/  FMUL.FTZ R63, R63, c[0x0][0x320] ;  /* 0x0000c8003f3f7a20 */ /* 0x000fe40000410000 */
[----:B------:R-:W-:Y:S02]  /*fe90*/  FMUL.FTZ R51, R51, c[0x0][0x320] ;  /* 0x0000c80033337a20 */ /* 0x000fe40000410000 */
[C---:B------:R-:W-:Y:S04]  /*fea0*/  HMMA.16816.F32.BF16 R80, R172.reuse, R10, R80 ;  /* 0x0000000aac50723c */ /* 0x040fe80000041850 */
[----:B------:R-:W-:Y:S01]  /*feb0*/  FMUL.FTZ R68, R68, c[0x0][0x320] ;  /* 0x0000c80044447a20 */ /* 0x000fe20000410000 */
[----:B------:R-:W1:Y:S01]  /*fec0*/  MUFU.TANH R200, R38 ;  /* 0x0000002600c87308 */ /* 0x000e620000002400 */
[----:B------:R-:W-:Y:S02]  /*fed0*/  FMUL.FTZ R71, R71, c[0x0][0x320] ;  /* 0x0000c80047477a20 */ /* 0x000fe40000410000 */
[-C--:B---3--:R-:W-:Y:S04]  /*fee0*/  HMMA.16816.F32.BF16 R84, R172, R4.reuse, R84 ;  /* 0x00000004ac54723c */ /* 0x088fe80000041854 */
[----:B------:R-:W-:Y:S02]  /*fef0*/  FMUL.FTZ R72, R72, c[0x0][0x320] ;  /* 0x0000c80048487a20 */ /* 0x000fe40000410000 */
[----:B------:R-:W-:Y:S01]  /*ff00*/  FMUL.FTZ R74, R74, c[0x0][0x320] ;  /* 0x0000c8004a4a7a20 */ /* 0x000fe20000410000 */
[----:B------:R-:W-:Y:S01]  /*ff10*/  MUFU.TANH R201, R39 ;  /* 0x0000002700c97308 */ /* 0x000fe20000002400 */
[C---:B------:R-:W-:Y:S04]  /*ff20*/  HMMA.16816.F32.BF16 R88, R188.reuse, R4, R88 ;  /* 0x00000004bc58723c */ /* 0x040fe80000041858 */
[----:B------:R-:W-:Y:S02]  /*ff30*/  FMUL.FTZ R73, R73, c[0x0][0x320] ;  /* 0x0000c80049497a20 */ /* 0x000fe40000410000 */
[----:B------:R-:W-:Y:S01]  /*ff40*/  FMUL.FTZ R75, R75, c[0x0][0x320] ;  /* 0x0000c8004b4b7a20 */ /* 0x000fe20000410000 */
[----:B------:R-:W-:Y:S01]  /*ff50*/  FMNMX.FTZ R5, R177, R101, !PT ;  /* 0x00000065b1057209 */ /* 0x000fe20007810000 */
[-C--:B------:R-:W-:Y:S01]  /*ff60*/  HMMA.16816.F32.BF16 R92, R188, R6.reuse, R92 ;  /* 0x00000006bc5c723c */ /* 0x080fe2000004185c */
[----:B------:R-:W-:Y:S03]  /*ff70*/  MUFU.TANH R230, R72 ;  /* 0x0000004800e67308 */ /* 0x000fe60000002400 */
[----:B----4-:R-:W-:Y:S01]  /*ff80*/  FMNMX.FTZ R4, R16, R0, !PT ;  /* 0x0000000010047209 */ /* 0x010fe20007810000 */
[----:B------:R-:W-:Y:S01]  /*ff90*/  FMUL.FTZ R82, R82, c[0x0][0x320] ;  /* 0x0000c80052527a20 */ /* 0x000fe20000410000 */
[----:B------:R-:W-:Y:S01]  /*ffa0*/  FMNMX.FTZ R0, R18, R3, !PT ;  /* 0x0000000312007209 */ /* 0x000fe20007810000 */
[----:B------:R-:W-:Y:S01]  /*ffb0*/  FMUL.FTZ R83, R83, c[0x0][0x320] ;  /* 0x0000c80053537a20 */ /* 0x000fe20000410000 */
[----:B------:R-:W-:Y:S01]  /*ffc0*/  FMNMX.FTZ R4, R17, R4, !PT ;  /* 0x0000000411047209 */ /* 0x000fe20007810000 */
[----:B------:R-:W-:Y:S01]  /*ffd0*/  FMUL.FTZ R80, R80, c[0x0][0x320] ;  /* 0x0000c80050507a20 */ /* 0x000fe20000410000 */
[----:B------:R-:W-:Y:S01]  /*ffe0*/  HMMA.16816.F32.BF16 R96, R172, R6, R96 ;  /* 0x00000006ac60723c */ /* 0x000fe20000041860 */
[----:B------:R3:W4:Y:S03]  /*fff0*/  MUFU.TANH R195, R37 ;  /* 0x0000002500c37308 */ /* 0x0007260000002400 */
[----:B------:R-:W-:Y:S01]  /*10000*/  FMNMX.FTZ R3, R171, R5, !PT ;  /* 0x00000005ab037209 */ /* 0x000fe20007810000 */
[----:B------:R-:W-:Y:S01]  /*10010*/  FMUL.FTZ R86, R86, c[0x0][0x320] ;  /* 0x0000c80056567a20 */ /* 0x000fe20000410000 */
[----:B------:R-:W-:Y:S01]  /*10020*/  FMNMX.FTZ R0, R19, R0, !PT ;  /* 0x0000000013007209 */ /* 0x000fe20007810000 */
[----:B------:R-:W-:Y:S01]  /*10030*/  FMUL.FTZ R81, R81, c[0x0][0x320] ;  /* 0x0000c80051517a20 */ /* 0x000fe20000410000 */
[----:B------:R-:W-:Y:S01]  /*10040*/  FMNMX.FTZ R4, R20, R4, !PT ;  /* 0x0000000414047209 */ /* 0x000fe20007810000 */
[----:B------:R-:W-:Y:S02]  /*10050*/  FMUL.FTZ R84, R84, c[0x0][0x320] ;  /* 0x0000c80054547a20 */ /* 0x000fe40000410000 */
[----:B------:R-:W4:Y:S01]  /*10060*/  MUFU.TANH R198, R50 ;  /* 0x0000003200c67308 */ /* 0x000f220000002400 */
        /* <DEDUP_REMOVED lines=9> */
[----:B------:R-:W4:Y:S01]  /*10100*/  MUFU.TANH R182, R48 ;  /* 0x0000003000b67308 */ /* 0x000f220000002400 */
[----:B------:R-:W-:Y:S01]  /*10110*/  FMUL.FTZ R49, R49, c[0x0][0x320] ;  /* 0x0000c80031317a20 */ /* 0x000fe20000410000 */
[----:B------:R-:W-:Y:S01]  /*10120*/  FMNMX.FTZ R0, R32, R4, !PT ;  /* 0x0000000420007209 */ /* 0x000fe20007810000 */
[----:B------:R-:W-:Y:S01]  /*10130*/  FMUL.FTZ R93, R93, c[0x0][0x320] ;  /* 0x0000c8005d5d7a20 */ /* 0x000fe20000410000 */
[----:B---3--:R-:W3:Y:S01]  /*10140*/  LDL.64 R36, [R1+0x30] ;  /* 0x0000300001247983 */ /* 0x008ee20000100a00 */
[----:B------:R-:W-:Y:S01]  /*10150*/  FMUL.FTZ R90, R90, c[0x0][0x320] ;  /* 0x0000c8005a5a7a20 */ /* 0x000fe20000410000 */
[----:B------:R-:W-:Y:S01]  /*10160*/  FMNMX.FTZ R3, R34, R3, !PT ;  /* 0x0000000322037209 */ /* 0x000fe20007810000 */
[----:B------:R-:W-:Y:S01]  /*10170*/  FMUL.FTZ R91, R91, c[0x0][0x320] ;  /* 0x0000c8005b5b7a20 */ /* 0x000fe20000410000 */
[----:B------:R-:W-:Y:S01]  /*10180*/  FMNMX.FTZ R0, R33, R0, !PT ;  /* 0x0000000021007209 */ /* 0x000fe20007810000 */
[----:B------:R-:W-:Y:S01]  /*10190*/  FMUL.FTZ R99, R99, c[0x0][0x320] ;  /* 0x0000c80063637a20 */ /* 0x000fe20000410000 */
[----:B------:R-:W4:Y:S01]  /*101a0*/  MUFU.TANH R199, R51 ;  /* 0x0000003300c77308 */ /* 0x000f220000002400 */
[----:B-1----:R-:W-:Y:S01]  /*101b0*/  FMNMX.FTZ R3, R35, R3, !PT ;  /* 0x0000000323037209 */ /* 0x002fe20007810000 */
[----:B------:R-:W-:Y:S01]  /*101c0*/  FMUL.FTZ R92, R92, c[0x0][0x320] ;  /* 0x0000c8005c5c7a20 */ /* 0x000fe20000410000 */
[----:B------:R-:W-:Y:S01]  /*101d0*/  FMNMX.FTZ R72, R194, R0, !PT ;  /* 0x00000000c2487209 */ /* 0x000fe20007810000 */
[----:B------:R-:W-:Y:S01]  /*101e0*/  FMUL.FTZ R64, R64, c[0x0][0x320] ;  /* 0x0000c80040407a20 */ /* 0x000fe20000410000 */
[----:B------:R-:W-:Y:S01]  /*101f0*/  FMNMX.FTZ R0, R200, R3, !PT ;  /* 0x00000003c8007209 */ /* 0x000fe20007810000 */
[----:B------:R-:W-:Y:S01]  /*10200*/  FMUL.FTZ R69, R69, c[0x0][0x320] ;  /* 0x0000c80045457a20 */ /* 0x000fe20000410000 */
[----:B----4-:R-:W-:Y:S01]  /*10210*/  FMNMX.FTZ R72, R195, R72, !PT ;  /* 0x00000048c3487209 */ /* 0x010fe20007810000 */
[----:B------:R-:W-:Y:S01]  /*10220*/  FMUL.FTZ R96, R96, c[0x0][0x320] ;  /* 0x0000c80060607a20 */ /* 0x000fe20000410000 */
[----:B------:R-:W-:Y:S01]  /*10230*/  FMNMX.FTZ R0, R201, R0, !PT ;  /* 0x00000000c9007209 */ /* 0x000fe20007810000 */
[----:B------:R-:W1:Y:S01]  /*10240*/  MUFU.TANH R192, R49 ;  /* 0x0000003100c07308 */ /* 0x000e620000002400 */
[----:B------:R-:W-:Y:S02]  /*10250*/  FMUL.FTZ R97, R97, c[0x0][0x320] ;  /* 0x0000c80061617a20 */ /* 0x000fe40000410000 */
[----:B------:R-:W-:Y:S01]  /*10260*/  FMUL.FTZ R57, R57, c[0x0][0x320] ;  /* 0x0000c80039397a20 */ /* 0x000fe20000410000 */
[----:B------:R-:W-:Y:S01]  /*10270*/  FMNMX.FTZ R0, R198, R0, !PT ;  /* 0x00000000c6007209 */ /* 0x000fe20007810000 */
[----:B------:R-:W-:Y:S01]  /*10280*/  FMUL.FTZ R60, R60, c[0x0][0x320] ;  /* 0x0000c8003c3c7a20 */ /* 0x000fe20000410000 */
[----:B------:R-:W-:Y:S01]  /*10290*/  FMNMX.FTZ R72, R182, R72, !PT ;  /* 0x00000048b6487209 */ /* 0x000fe20007810000 */
[----:B------:R-:W-:Y:S02]  /*102a0*/  FMUL.FTZ R59, R59, c[0x0][0x320] ;  /* 0x0000c8003b3b7a20 */ /* 0x000fe40000410000 */
[----:B------:R-:W-:Y:S01]  /*102b0*/  FMUL.FTZ R66, R66, c[0x0][0x320] ;  /* 0x0000c80042427a20 */ /* 0x000fe20000410000 */
[----:B------:R-:W4:Y:S01]  /*102c0*/  MUFU.TANH R207, R54 ;  /* 0x0000003600cf7308 */ /* 0x000f220000002400 */
[----:B------:R-:W-:Y:S02]  /*102d0*/  FMUL.FTZ R43, R43, c[0x0][0x320] ;  /* 0x0000c8002b2b7a20 */ /* 0x000fe40000410000 */
[----:B------:R-:W-:Y:S01]  /*102e0*/  FMUL.FTZ R67, R67, c[0x0][0x320] ;  /* 0x0000c80043437a20 */ /* 0x000fe20000410000 */
[----:B------:R-:W-:Y:S01]  /*102f0*/  FMNMX.FTZ R0, R199, R0, !PT ;  /* 0x00000000c7007209 */ /* 0x000fe20007810000 */
[----:B------:R-:W-:Y:S02]  /*10300*/  FMUL.FTZ R65, R65, c[0x0][0x320] ;  /* 0x0000c80041417a20 */ /* 0x000fe40000410000 */
[----:B------:R-:W-:Y:S02]  /*10310*/  FMUL.FTZ R70, R70, c[0x0][0x320] ;  /* 0x0000c80046467a20 */ /* 0x000fe40000410000 */
[----:B------:R-:W-:Y:S01]  /*10320*/  FMUL.FTZ R98, R98, c[0x0][0x320] ;  /* 0x0000c80062627a20 */ /* 0x000fe20000410000 */
[----:B------:R-:W4:Y:S01]  /*10330*/  MUFU.TANH R51, R52 ;  /* 0x0000003400337308 */ /* 0x000f220000002400 */
[----:B------:R-:W-:Y:S02]  /*10340*/  FMUL.FTZ R41, R41, c[0x0][0x320] ;  /* 0x0000c80029297a20 */ /* 0x000fe40000410000 */
[----:B------:R-:W-:Y:S01]  /*10350*/  FMUL.FTZ R56, R56, c[0x0][0x320] ;  /* 0x0000c80038387a20 */ /* 0x000fe20000410000 */
[----:B-1----:R-:W-:Y:S01]  /*10360*/  FMNMX.FTZ R72, R192, R72, !PT ;  /* 0x00000048c0487209 */ /* 0x002fe20007810000 */
[----:B------:R-:W-:Y:S02]  /*10370*/  FMUL.FTZ R46, R46, c[0x0][0x320] ;  /* 0x0000c8002e2e7a20 */ /* 0x000fe40000410000 */
[----:B------:R-:W-:Y:S02]  /*10380*/  FMUL.FTZ R58, R58, c[0x0][0x320] ;  /* 0x0000c8003a3a7a20 */ /* 0x000fe40000410000 */
[----:B------:R-:W-:Y:S01]  /*10390*/  FMUL.FTZ R76, R76, c[0x0][0x320] ;  /* 0x0000c8004c4c7a20 */ /* 0x000fe20000410000 */
[----:B------:R-:W-:Y:S01]  /*103a0*/  MUFU.TANH R205, R44 ;  /* 0x0000002c00cd7308 */ /* 0x000fe20000002400 */
[----:B------:R-:W-:Y:S02]  /*103b0*/  FMUL.FTZ R77, R77, c[0x0][0x320] ;  /* 0x0000c8004d4d7a20 */ /* 0x000fe40000410000 */
[----:B------:R-:W-:Y:S01]  /*103c0*/  FMUL.FTZ R78, R78, c[0x0][0x320] ;  /* 0x0000c8004e4e7a20 */ /* 0x000fe20000410000 */
[----:B----4-:R-:W-:Y:S01]  /*103d0*/  FMNMX.FTZ R0, R207, R0, !PT ;  /* 0x00000000cf007209 */ /* 0x010fe20007810000 */
[----:B------:R-:W-:Y:S02]  /*103e0*/  FMUL.FTZ R79, R79, c[0x0][0x320] ;  /* 0x0000c8004f4f7a20 */ /* 0x000fe40000410000 */
[----:B------:R-:W-:Y:S02]  /*103f0*/  FMUL.FTZ R45, R45, c[0x0][0x320] ;  /* 0x0000c8002d2d7a20 */ /* 0x000fe40000410000 */
[----:B------:R-:W-:Y:S01]  /*10400*/  FMUL.FTZ R47, R47, c[0x0][0x320] ;  /* 0x0000c8002f2f7a20 */ /* 0x000fe20000410000 */
[----:B------:R-:W1:Y:S01]  /*10410*/  MUFU.TANH R44, R55 ;  /* 0x00000037002c7308 */ /* 0x000e620000002400 */
[----:B------:R-:W-:Y:S09]  /*10420*/  FMNMX.FTZ R72, R51, R72, !PT ;  /* 0x0000004833487209 */ /* 0x000ff20007810000 */
[----:B------:R-:W4:Y:S10]  /*10430*/  MUFU.TANH R24, R24 ;  /* 0x0000001800187308 */ /* 0x000f340000002400 */
[----:B------:R-:W4:Y:S01]  /*10440*/  MUFU.TANH R233, R53 ;  /* 0x0000003500e97308 */ /* 0x000f220000002400 */
[----:B-1----:R-:W-:Y:S09]  /*10450*/  FMNMX.FTZ R0, R44, R0, !PT ;  /* 0x000000002c007209 */ /* 0x002ff20007810000 */
[----:B------:R-:W1:Y:S01]  /*10460*/  MUFU.TANH R231, R66 ;  /* 0x0000004200e77308 */ /* 0x000e620000002400 */
[----:B----4-:R-:W-:Y:S09]  /*10470*/  FMNMX.FTZ R4, R24, R5, !PT ;  /* 0x0000000518047209 */ /* 0x010ff20007810000 */
[----:B------:R-:W4:Y:S01]  /*10480*/  MUFU.TANH R25, R25 ;  /* 0x0000001900197308 */ /* 0x000f220000002400 */
[----:B------:R-:W-:Y:S09]  /*10490*/  FMNMX.FTZ R72, R233, R72, !PT ;  /* 0x00000048e9487209 */ /* 0x000ff20007810000 */
[----:B------:R-:W4:Y:S01]  /*104a0*/  MUFU.TANH R251, R64 ;  /* 0x0000004000fb7308 */ /* 0x000f220000002400 */
[----:B-1----:R-:W-:Y:S09]  /*104b0*/  FMNMX.FTZ R0, R231, R0, !PT ;  /* 0x00000000e7007209 */ /* 0x002ff20007810000 */
[----:B------:R-:W-:Y:S01]  /*104c0*/  MUFU.TANH R226, R40 ;  /* 0x0000002800e27308 */ /* 0x000fe20000002400 */
[----:B----4-:R-:W-:Y:S09]  /*104d0*/  FMNMX.FTZ R4, R25, R4, !PT ;  /* 0x0000000419047209 */ /* 0x010ff20007810000 */
[----:B------:R-:W-:Y:S01]  /*104e0*/  MUFU.TANH R40, R42 ;  /* 0x0000002a00287308 */ /* 0x000fe20000002400 */
[----:B------:R-:W-:Y:S09]  /*104f0*/  FMNMX.FTZ R72, R251, R72, !PT ;  /* 0x00000048fb487209 */ /* 0x000ff20007810000 */
[----:B------:R-:W-:Y:S10]  /*10500*/  MUFU.TANH R42, R43 ;  /* 0x0000002b002a7308 */ /* 0x000ff40000002400 */
[----:B------:R-:W1:Y:S10]  /*10510*/  MUFU.TANH R43, R67 ;  /* 0x00000043002b7308 */ /* 0x000e740000002400 */
[----:B------:R-:W4:Y:S10]  /*10520*/  MUFU.TANH R28, R28 ;  /* 0x0000001c001c7308 */ /* 0x000f340000002400 */
[----:B------:R-:W4:Y:S01]  /*10530*/  MUFU.TANH R252, R65 ;  /* 0x0000004100fc7308 */ /* 0x000f220000002400 */
[----:B-1----:R-:W-:Y:S09]  /*10540*/  FMNMX.FTZ R0, R43, R0, !PT ;  /* 0x000000002b007209 */ /* 0x002ff20007810000 */
[----:B------:R-:W1:Y:S01]  /*10550*/  MUFU.TANH R203, R70 ;  /* 0x0000004600cb7308 */ /* 0x000e620000002400 */
[----:B----4-:R-:W-:Y:S09]  /*10560*/  FMNMX.FTZ R4, R28, R4, !PT ;  /* 0x000000041c047209 */ /* 0x010ff20007810000 */
[----:B------:R-:W4:Y:S01]  /*10570*/  MUFU.TANH R29, R29 ;  /* 0x0000001d001d7308 */ /* 0x000f220000002400 */
[----:B------:R-:W-:Y:S09]  /*10580*/  FMNMX.FTZ R72, R252, R72, !PT ;  /* 0x00000048fc487209 */ /* 0x000ff20007810000 */
[----:B------:R-:W2:Y:S01]  /*10590*/  MUFU.TANH R218, R68 ;  /* 0x0000004400da7308 */ /* 0x000ea20000002400 */
[----:B-1----:R-:W-:Y:S09]  /*105a0*/  FMNMX.FTZ R0, R203, R0, !PT ;  /* 0x00000000cb007209 */ /* 0x002ff20007810000 */
[----:B------:R-:W1:Y:S01]  /*105b0*/  MUFU.TANH R235, R69 ;  /* 0x0000004500eb7308 */ /* 0x000e620000002400 */
[----:B----4-:R-:W-:Y:S02]  /*105c0*/  FMNMX.FTZ R3, R29, R4, !PT ;  /* 0x000000041d037209 */ /* 0x010fe40007810000 */
[----:B------:R-:W-:Y:S02]  /*105d0*/  FMNMX.FTZ R4, R178, R102, !PT ;  /* 0x00000066b2047209 */ /* 0x000fe40007810000 */
[----:B------:R-:W-:Y:S05]  /*105e0*/  FMNMX.FTZ R3, R226, R3, !PT ;  /* 0x00000003e2037209 */ /* 0x000fea0007810000 */
[----:B------:R-:W4:Y:S01]  /*105f0*/  MUFU.TANH R222, R71 ;  /* 0x0000004700de7308 */ /* 0x000f220000002400 */
[----:B------:R-:W-:Y:S02]  /*10600*/  FMNMX.FTZ R4, R181, R4, !PT ;  /* 0x00000004b5047209 */ /* 0x000fe40007810000 */
[----:B--2---:R-:W-:Y:S02]  /*10610*/  MOV R23, c[0x0][0x1e4] ;  /* 0x0000790000177a02 */ /* 0x004fe40000000f00 */
[----:B------:R-:W-:Y:S02]  /*10620*/  FMNMX.FTZ R72, R218, R72, !PT ;  /* 0x00000048da487209 */ /* 0x000fe40007810000 */
[----:B------:R-:W-:Y:S03]  /*10630*/  FMNMX.FTZ R4, R179, R4, !PT ;  /* 0x00000004b3047209 */ /* 0x000fe60007810000 */
[----:B------:R-:W2:Y:S01]  /*10640*/  MUFU.TANH R204, R82 ;  /* 0x0000005200cc7308 */ /* 0x000ea20000002400 */
[----:B------:R-:W-:Y:S02]  /*10650*/  FMNMX.FTZ R4, R180, R4, !PT ;  /* 0x00000004b4047209 */ /* 0x000fe40007810000 */
[----:B-1----:R-:W-:Y:S04]  /*10660*/  MOV R189, R235 ;  /* 0x000000eb00bd7202 */ /* 0x002fe80000000f00 */
[----:B------:R-:W-:Y:S03]  /*10670*/  FMNMX.FTZ R72, R189, R72, !PT ;  /* 0x00000048bd487209 */ /* 0x000fe60007810000 */
[----:B------:R-:W1:Y:S01]  /*10680*/  MUFU.TANH R234, R83 ;  /* 0x0000005300ea7308 */ /* 0x000e620000002400 */
[----:B----4-:R-:W-:Y:S09]  /*10690*/  FMNMX.FTZ R0, R222, R0, !PT ;  /* 0x00000000de007209 */ /* 0x010ff20007810000 */
[----:B------:R-:W4:Y:S01]  /*106a0*/  MUFU.TANH R206, R80 ;  /* 0x0000005000ce7308 */ /* 0x000f220000002400 */
[----:B--2---:R-:W-:Y:S09]  /*106b0*/  FMNMX.FTZ R0, R204, R0, !PT ;  /* 0x00000000cc007209 */ /* 0x004ff20007810000 */
[----:B------:R-:W2:Y:S01]  /*106c0*/  MUFU.TANH R237, R86 ;  /* 0x0000005600ed7308 */ /* 0x000ea20000002400 */
[----:B-1----:R-:W-:Y:S04]  /*106d0*/  MOV R190, R234 ;  /* 0x000000ea00be7202 */ /* 0x002fe80000000f00 */
[----:B------:R-:W-:Y:S05]  /*106e0*/  FMNMX.FTZ R0, R190, R0, !PT ;  /* 0x00000000be007209 */ /* 0x000fea0007810000 */
[----:B------:R2:W-:Y:S01]  /*106f0*/  MUFU.TANH R172, R96 ;  /* 0x0000006000ac7308 */ /* 0x0005e20000002400 */
[----:B----4-:R-:W-:Y:S09]  /*10700*/  FMNMX.FTZ R72, R206, R72, !PT ;  /* 0x00000048ce487209 */ /* 0x010ff20007810000 */
[----:B------:R-:W-:Y:S10]  /*10710*/  MUFU.TANH R196, R30 ;  /* 0x0000001e00c47308 */ /* 0x000ff40000002400 */
[----:B------:R-:W1:Y:S01]  /*10720*/  MUFU.TANH R30, R81 ;  /* 0x00000051001e7308 */ /* 0x000e620000002400 */
[----:B--2---:R-:W-:Y:S04]  /*10730*/  MOV R96, R237 ;  /* 0x000000ed00607202 */ /* 0x004fe80000000f00 */
[----:B------:R-:W-:Y:S05]  /*10740*/  FMNMX.FTZ R0, R96, R0, !PT ;  /* 0x0000000060007209 */ /* 0x000fea0007810000 */
[----:B------:R-:W2:Y:S10]  /*10750*/  MUFU.TANH R187, R26 ;  /* 0x0000001a00bb7308 */ /* 0x000eb40000002400 */
[----:B------:R-:W4:Y:S01]  /*10760*/  MUFU.TANH R223, R84 ;  /* 0x0000005400df7308 */ /* 0x000f220000002400 */
[----:B-1----:R-:W-:Y:S09]  /*10770*/  FMNMX.FTZ R72, R30, R72, !PT ;  /* 0x000000481e487209 */ /* 0x002ff20007810000 */
[----:B------:R-:W1:Y:S01]  /*10780*/  MUFU.TANH R228, R87 ;  /* 0x0000005700e47308 */ /* 0x000e620000002400 */
[----:B--2---:R-:W-:Y:S09]  /*10790*/  FMNMX.FTZ R4, R187, R4, !PT ;  /* 0x00000004bb047209 */ /* 0x004ff20007810000 */
[----:B------:R-:W2:Y:S01]  /*107a0*/  MUFU.TANH R193, R27 ;  /* 0x0000001b00c17308 */ /* 0x000ea20000002400 */
[----:B----4-:R-:W-:Y:S09]  /*107b0*/  FMNMX.FTZ R72, R223, R72, !PT ;  /* 0x00000048df487209 */ /* 0x010ff20007810000 */
[----:B------:R-:W4:Y:S01]  /*107c0*/  MUFU.TANH R221, R85 ;  /* 0x0000005500dd7308 */ /* 0x000f220000002400 */
[----:B-1----:R-:W-:Y:S09]  /*107d0*/  FMNMX.FTZ R0, R228, R0, !PT ;  /* 0x00000000e4007209 */ /* 0x002ff20007810000 */
[----:B------:R-:W1:Y:S01]  /*107e0*/  MUFU.TANH R191, R98 ;  /* 0x0000006200bf7308 */ /* 0x000e620000002400 */
[----:B--2---:R-:W-:Y:S04]  /*107f0*/  FMNMX.FTZ R4, R193, R4, !PT ;  /* 0x00000004c1047209 */ /* 0x004fe80007810000 */
[----:B------:R-:W-:Y:S05]  /*10800*/  FMNMX.FTZ R4, R196, R4, !PT ;  /* 0x00000004c4047209 */ /* 0x000fea0007810000 */
[----:B------:R-:W2:Y:S01]  /*10810*/  MUFU.TANH R229, R41 ;  /* 0x0000002900e57308 */ /* 0x000ea20000002400 */
[----:B----4-:R-:W-:Y:S04]  /*10820*/  FMNMX.FTZ R72, R221, R72, !PT ;  /* 0x00000048dd487209 */ /* 0x010fe80007810000 */
[----:B------:R-:W-:Y:S05]  /*10830*/  FMNMX.FTZ R72, R172, R72, !PT ;  /* 0x00000048ac487209 */ /* 0x000fea0007810000 */
[----:B------:R-:W4:Y:S01]  /*10840*/  MUFU.TANH R52, R99 ;  /* 0x0000006300347308 */ /* 0x000f220000002400 */
[----:B-1----:R-:W-:Y:S09]  /*10850*/  FMNMX.FTZ R0, R191, R0, !PT ;  /* 0x00000000bf007209 */ /* 0x002ff20007810000 */
[----:B------:R-:W1:Y:S01]  /*10860*/  MUFU.TANH R197, R31 ;  /* 0x0000001f00c57308 */ /* 0x000e620000002400 */
[----:B--2---:R-:W-:Y:S04]  /*10870*/  FMNMX.FTZ R3, R229, R3, !PT ;  /* 0x00000003e5037209 */ /* 0x004fe80007810000 */
[----:B------:R-:W-:Y:S05]  /*10880*/  FMNMX.FTZ R3, R205, R3, !PT ;  /* 0x00000003cd037209 */ /* 0x000fea0007810000 */
[----:B------:R-:W2:Y:S01]  /*10890*/  MUFU.TANH R173, R97 ;  /* 0x0000006100ad7308 */ /* 0x000ea20000002400 */
[----:B----4-:R-:W-:Y:S05]  /*108a0*/  FMNMX.FTZ R0, R52, R0, !PT ;  /* 0x0000000034007209 */ /* 0x010fea0007810000 */
[----:B------:R-:W4:Y:S04]  /*108b0*/  SHFL.BFLY PT, R71, R0, 0x2, 0x1f ;  /* 0x0c401f0000477f89 */ /* 0x000f2800000e0000 */
[----:B------:R-:W3:Y:S01]  /*108c0*/  MUFU.TANH R27, R45 ;  /* 0x0000002d001b7308 */ /* 0x000ee20000002400 */
[----:B-1----:R-:W-:Y:S04]  /*108d0*/  FMNMX.FTZ R4, R197, R4, !PT ;  /* 0x00000004c5047209 */ /* 0x002fe80007810000 */
[----:B------:R-:W-:Y:S05]  /*108e0*/  FMNMX.FTZ R4, R40, R4, !PT ;  /* 0x0000000428047209 */ /* 0x000fea0007810000 */
[----:B------:R-:W1:Y:S01]  /*108f0*/  MUFU.TANH R232, R56 ;  /* 0x0000003800e87308 */ /* 0x000e620000002400 */
[----:B------:R-:W-:Y:S02]  /*10900*/  FMNMX.FTZ R4, R42, R4, !PT ;  /* 0x000000042a047209 */ /* 0x000fe40007810000 */
[----:B--2---:R-:W-:Y:S05]  /*10910*/  FMNMX.FTZ R72, R173, R72, !PT ;  /* 0x00000048ad487209 */ /* 0x004fea0007810000 */
[----:B------:R-:W2:Y:S02]  /*10920*/  SHFL.BFLY PT, R5, R72, 0x2, 0x1f ;  /* 0x0c401f0048057f89 */ /* 0x000ea400000e0000 */
[----:B------:R-:W2:Y:S01]  /*10930*/  MUFU.TANH R45, R46 ;  /* 0x0000002e002d7308 */ /* 0x000ea20000002400 */
[----:B----4-:R-:W-:Y:S02]  /*10940*/  FMNMX.FTZ R71, R0, R71, !PT ;  /* 0x0000004700477209 */ /* 0x010fe40007810000 */
[----:B---3--:R-:W-:Y:S07]  /*10950*/  FMNMX.FTZ R3, R27, R3, !PT ;  /* 0x000000031b037209 */ /* 0x008fee0007810000 */
[----:B------:R-:W3:Y:S01]  /*10960*/  MUFU.TANH R46, R57 ;  /* 0x00000039002e7308 */ /* 0x000ee20000002400 */
[----:B-1----:R-:W-:Y:S09]  /*10970*/  FMNMX.FTZ R3, R232, R3, !PT ;  /* 0x00000003e8037209 */ /* 0x002ff20007810000 */
[----:B------:R-:W1:Y:S01]  /*10980*/  MUFU.TANH R47, R47 ;  /* 0x0000002f002f7308 */ /* 0x000e620000002400 */
[----:B--2---:R-:W-:Y:S02]  /*10990*/  FMNMX.FTZ R72, R72, R5, !PT ;  /* 0x0000000548487209 */ /* 0x004fe40007810000 */
[----:B------:R-:W2:Y:S01]  /*109a0*/  SHFL.BFLY PT, R5, R71, 0x1, 0x1f ;  /* 0x0c201f0047057f89 */ /* 0x000ea200000e0000 */
[----:B------:R-:W-:Y:S06]  /*109b0*/  FMNMX.FTZ R4, R45, R4, !PT ;  /* 0x000000042d047209 */ /* 0x000fec0007810000 */
[----:B------:R-:W4:Y:S01]  /*109c0*/  MUFU.TANH R50, R60 ;  /* 0x0000003c00327308 */ /* 0x000f220000002400 */
[----:B------:R-:W4:Y:S01]  /*109d0*/  SHFL.BFLY PT, R7, R72, 0x1, 0x1f ;  /* 0x0c201f0048077f89 */ /* 0x000f2200000e0000 */
[----:B---3--:R-:W-:Y:S08]  /*109e0*/  FMNMX.FTZ R3, R46, R3, !PT ;  /* 0x000000032e037209 */ /* 0x008ff00007810000 */
[----:B------:R-:W3:Y:S01]  /*109f0*/  MUFU.TANH R41, R58 ;  /* 0x0000003a00297308 */ /* 0x000ee20000002400 */
[----:B-1----:R-:W-:Y:S02]  /*10a00*/  FMNMX.FTZ R4, R47, R4, !PT ;  /* 0x000000042f047209 */ /* 0x002fe40007810000 */
[----:B--2---:R-:W-:Y:S07]  /*10a10*/  FMNMX.FTZ R71, R71, R5, !PT ;  /* 0x0000000547477209 */ /* 0x004fee0007810000 */
[----:B------:R-:W1:Y:S01]  /*10a20*/  MUFU.TANH R219, R61 ;  /* 0x0000003d00db7308 */ /* 0x000e620000002400 */
[----:B----4-:R-:W-:Y:S02]  /*10a30*/  FMNMX.FTZ R3, R50, R3, !PT ;  /* 0x0000000332037209 */ /* 0x010fe40007810000 */
[----:B------:R-:W-:Y:S07]  /*10a40*/  FMNMX.FTZ R72, R72, R7, !PT ;  /* 0x0000000748487209 */ /* 0x000fee0007810000 */
[----:B------:R2:W4:Y:S01]  /*10a50*/  MUFU.TANH R215, R74 ;  /* 0x0000004a00d77308 */ /* 0x0005220000002400 */
[----:B---3--:R-:W-:Y:S09]  /*10a60*/  FMNMX.FTZ R4, R41, R4, !PT ;  /* 0x0000000429047209 */ /* 0x008ff20007810000 */
[----:B------:R-:W3:Y:S01]  /*10a70*/  MUFU.TANH R49, R59 ;  /* 0x0000003b00317308 */ /* 0x000ee20000002400 */
[----:B-1----:R-:W-:Y:S04]  /*10a80*/  FMNMX.FTZ R3, R219, R3, !PT ;  /* 0x00000003db037209 */ /* 0x002fe80007810000 */
[----:B------:R-:W-:Y:S05]  /*10a90*/  FMNMX.FTZ R3, R230, R3, !PT ;  /* 0x00000003e6037209 */ /* 0x000fea0007810000 */
[----:B------:R-:W1:Y:S01]  /*10aa0*/  MUFU.TANH R53, R62 ;  /* 0x0000003e00357308 */ /* 0x000e620000002400 */
[----:B--2---:R-:W-:Y:S01]  /*10ab0*/  FMUL.FTZ R74, R94, c[0x0][0x320] ;  /* 0x0000c8005e4a7a20 */ /* 0x004fe20000410000 */
[----:B----4-:R-:W-:Y:S08]  /*10ac0*/  MOV R99, R215 ;  /* 0x000000d700637202 */ /* 0x010ff00000000f00 */
[----:B------:R-:W2:Y:S01]  /*10ad0*/  MUFU.TANH R208, R73 ;  /* 0x0000004900d07308 */ /* 0x000ea20000002400 */
[----:B---3--:R-:W-:Y:S09]  /*10ae0*/  FMNMX.FTZ R4, R49, R4, !PT ;  /* 0x0000000431047209 */ /* 0x008ff20007810000 */
[----:B------:R-:W3:Y:S01]  /*10af0*/  MUFU.TANH R224, R63 ;  /* 0x0000003f00e07308 */ /* 0x000ee20000002400 */
[----:B-1----:R-:W-:Y:S09]  /*10b00*/  FMNMX.FTZ R0, R53, R4, !PT ;  /* 0x0000000435007209 */ /* 0x002ff20007810000 */
[----:B------:R-:W1:Y:S01]  /*10b10*/  MUFU.TANH R202, R76 ;  /* 0x0000004c00ca7308 */ /* 0x000e620000002400 */
[----:B--2---:R-:W-:Y:S09]  /*10b20*/  FMNMX.FTZ R3, R208, R3, !PT ;  /* 0x00000003d0037209 */ /* 0x004ff20007810000 */
[----:B------:R-:W2:Y:S01]  /*10b30*/  MUFU.TANH R236, R77 ;  /* 0x0000004d00ec7308 */ /* 0x000ea20000002400 */
[----:B---3--:R-:W-:Y:S04]  /*10b40*/  FMNMX.FTZ R0, R224, R0, !PT ;  /* 0x00000000e0007209 */ /* 0x008fe80007810000 */
[----:B------:R-:W-:Y:S01]  /*10b50*/  FMNMX.FTZ R4, R99, R0, !PT ;  /* 0x0000000063047209 */ /* 0x000fe20007810000 */
[----:B------:R-:W-:Y:S04]  /*10b60*/  FMUL.FTZ R0, R95, c[0x0][0x320] ;  /* 0x0000c8005f007a20 */ /* 0x000fe80000410000 */
[----:B------:R-:W3:Y:S01]  /*10b70*/  MUFU.TANH R175, R88 ;  /* 0x0000005800af7308 */ /* 0x000ee20000002400 */
[----:B-1----:R-:W-:Y:S09]  /*10b80*/  FMNMX.FTZ R3, R202, R3, !PT ;  /* 0x00000003ca037209 */ /* 0x002ff20007810000 */
[----:B------:R-:W1:Y:S01]  /*10b90*/  MUFU.TANH R48, R89 ;  /* 0x0000005900307308 */ /* 0x000e620000002400 */
[----:B--2---:R-:W-:Y:S04]  /*10ba0*/  MOV R188, R236 ;  /* 0x000000ec00bc7202 */ /* 0x004fe80000000f00 */
[----:B------:R-:W-:Y:S05]  /*10bb0*/  FMNMX.FTZ R3, R188, R3, !PT ;  /* 0x00000003bc037209 */ /* 0x000fea0007810000 */
[----:B------:R-:W2:Y:S01]  /*10bc0*/  MUFU.TANH R215, R92 ;  /* 0x0000005c00d77308 */ /* 0x000ea20000002400 */
[----:B---3--:R-:W-:Y:S09]  /*10bd0*/  FMNMX.FTZ R3, R175, R3, !PT ;  /* 0x00000003af037209 */ /* 0x008ff20007810000 */
[----:B------:R-:W3:Y:S01]  /*10be0*/  MUFU.TANH R26, R93 ;  /* 0x0000005d001a7308 */ /* 0x000ee20000002400 */
[----:B-1----:R-:W-:Y:S09]  /*10bf0*/  FMNMX.FTZ R3, R48, R3, !PT ;  /* 0x0000000330037209 */ /* 0x002ff20007810000 */
[----:B------:R-:W1:Y:S01]  /*10c00*/  MUFU.TANH R220, R75 ;  /* 0x0000004b00dc7308 */ /* 0x000e620000002400 */
[----:B--2---:R-:W-:Y:S09]  /*10c10*/  FMNMX.FTZ R3, R215, R3, !PT ;  /* 0x00000003d7037209 */ /* 0x004ff20007810000 */
[----:B------:R2:W-:Y:S01]  /*10c20*/  MUFU.TANH R75, R0 ;  /* 0x00000000004b7308 */ /* 0x0005e20000002400 */
[----:B---3--:R-:W-:Y:S05]  /*10c30*/  FMNMX.FTZ R3, R26, R3, !PT ;  /* 0x000000031a037209 */ /* 0x008fea0007810000 */
[----:B------:R-:W3:Y:S04]  /*10c40*/  SHFL.BFLY PT, R6, R3, 0x2, 0x1f ;  /* 0x0c401f0003067f89 */ /* 0x000ee800000e0000 */
[----:B------:R-:W4:Y:S01]  /*10c50*/  MUFU.TANH R97, R78 ;  /* 0x0000004e00617308 */ /* 0x000f220000002400 */
[----:B-1----:R-:W-:Y:S09]  /*10c60*/  FMNMX.FTZ R4, R220, R4, !PT ;  /* 0x00000004dc047209 */ /* 0x002ff20007810000 */
[----:B------:R-:W1:Y:S01]  /*10c70*/  MUFU.TANH R98, R79 ;  /* 0x0000004f00627308 */ /* 0x000e620000002400 */
[----:B--2---:R-:W-:Y:S04]  /*10c80*/  FADD.FTZ R0, -R72, R2 ;  /* 0x0000000248007221 */ /* 0x004fe80000010100 */
[----:B------:R-:W-:Y:S05]  /*10c90*/  FMUL.FTZ R2, R0, c[0x0][0x2d0] ;  /* 0x0000b40000027a20 */ /* 0x000fea0000410000 */
[----:B------:R-:W2:Y:S01]  /*10ca0*/  MUFU.TANH R174, R90 ;  /* 0x0000005a00ae7308 */ /* 0x000ea20000002400 */
[----:B---3--:R-:W-:Y:S02]  /*10cb0*/  FMNMX.FTZ R3, R3, R6, !PT ;  /* 0x0000000603037209 */ /* 0x008fe40007810000 */
[----:B----4-:R-:W-:Y:S02]  /*10cc0*/  FMNMX.FTZ R4, R97, R4, !PT ;  /* 0x0000000461047209 */ /* 0x010fe40007810000 */
[----:B------:R-:W-:Y:S01]  /*10cd0*/  @P0 SHF.R.S32.HI R6, RZ, 0x1f, R225 ;  /* 0x0000001fff060819 */ /* 0x000fe200000114e1 */
[----:B------:R-:W3:Y:S04]  /*10ce0*/  SHFL.BFLY PT, R70, R3, 0x1, 0x1f ;  /* 0x0c201f0003467f89 */ /* 0x000ee800000e0000 */
[----:B------:R4:W-:Y:S01]  /*10cf0*/  MUFU.EX2 R73, R2 ;  /* 0x0000000200497308 */ /* 0x0009e20000000800 */
[----:B------:R-:W-:Y:S01]  /*10d00*/  @P0 IMAD R6, R6, c[0x0][0x1e0], RZ ;  /* 0x0000780006060a24 */ /* 0x000fe200078e02ff */
[----:B-1----:R-:W-:Y:S03]  /*10d10*/  FMNMX.FTZ R4, R98, R4, !PT ;  /* 0x0000000462047209 */ /* 0x002fe60007810000 */
[----:B------:R-:W-:Y:S05]  /*10d20*/  @P0 IMAD R6, R225, c[0x0][0x1e4], R6 ;  /* 0x00007900e1060a24 */ /* 0x000fea00078e0206 */
[----:B------:R-:W1:Y:S01]  /*10d30*/  MUFU.TANH R31, R91 ;  /* 0x0000005b001f7308 */ /* 0x000e620000002400 */
[----:B--2---:R-:W-:Y:S09]  /*10d40*/  FMNMX.FTZ R4, R174, R4, !PT ;  /* 0x00000004ae047209 */ /* 0x004ff20007810000 */
[----:B------:R-:W2:Y:S01]  /*10d50*/  MUFU.TANH R74, R74 ;  /* 0x0000004a004a7308 */ /* 0x000ea20000002400 */
[----:B---3--:R-:W-:Y:S01]  /*10d60*/  FMNMX.FTZ R70, R3, R70, !PT ;  /* 0x0000004603467209 */ /* 0x008fe20007810000 */
[----:B----4-:R-:W-:Y:S02]  /*10d70*/  FADD.FTZ R2, -R71, R100 ;  /* 0x0000006447027221 */ /* 0x010fe40000010100 */
[----:B------:R-:W-:Y:S02]  /*10d80*/  FMUL.FTZ R100, R72, c[0x0][0x2d0] ;  /* 0x0000b40048647a20 */ /* 0x000fe40000410000 */
[----:B------:R-:W-:Y:S02]  /*10d90*/  FMUL.FTZ R2, R2, c[0x0][0x2d0] ;  /* 0x0000b40002027a20 */ /* 0x000fe40000410000 */
[--C-:B------:R-:W-:Y:S02]  /*10da0*/  FFMA.FTZ R56, R195, c[0x0][0x2d0], -R100.reuse ;  /* 0x0000b400c3387a23 */ /* 0x100fe40000010864 */
[----:B------:R3:W-:Y:S01]  /*10db0*/  MUFU.EX2 R69, R2 ;  /* 0x0000000200457308 */ /* 0x0007e20000000800 */
[--C-:B------:R-:W-:Y:S01]  /*10dc0*/  FFMA.FTZ R60, R182, c[0x0][0x2d0], -R100.reuse ;  /* 0x0000b400b63c7a23 */ /* 0x100fe20000010864 */
[----:B-1----:R-:W-:Y:S01]  /*10dd0*/  FMNMX.FTZ R0, R31, R4, !PT ;  /* 0x000000041f007209 */ /* 0x002fe20007810000 */
[--C-:B------:R-:W-:Y:S02]  /*10de0*/  FFMA.FTZ R4, R169, c[0x0][0x2d0], -R100.reuse ;  /* 0x0000b400a9047a23 */ /* 0x100fe40000010864 */
[----:B------:R-:W-:Y:S04]  /*10df0*/  FMUL.FTZ R169, R70, c[0x0][0x2d0] ;  /* 0x0000b40046a97a20 */ /* 0x000fe80000410000 */
[----:B------:R-:W-:Y:S01]  /*10e00*/  FFMA.FTZ R28, R28, c[0x0][0x2d0], -R169 ;  /* 0x0000b4001c1c7a23 */ /* 0x000fe200000108a9 */
[----:B------:R1:W-:Y:S01]  /*10e10*/  MUFU.EX2 R244, R4 ;  /* 0x0000000400f47308 */ /* 0x0003e20000000800 */
[----:B--2---:R-:W-:Y:S04]  /*10e20*/  FMNMX.FTZ R0, R74, R0, !PT ;  /* 0x000000004a007209 */ /* 0x004fe80007810000 */
[----:B------:R-:W-:Y:S05]  /*10e30*/  FMNMX.FTZ R0, R75, R0, !PT ;  /* 0x000000004b007209 */ /* 0x000fea0007810000 */
[----:B------:R-:W2:Y:S01]  /*10e40*/  SHFL.BFLY PT, R3, R0, 0x2, 0x1f ;  /* 0x0c401f0000037f89 */ /* 0x000ea200000e0000 */
[----:B---3--:R-:W-:Y:S01]  /*10e50*/  FADD.FTZ R2, -R70, R101 ;  /* 0x0000006546027221 */ /* 0x008fe20000010100 */
[----:B------:R-:W-:Y:S03]  /*10e60*/  MOV R101, R230 ;  /* 0x000000e600657202 */ /* 0x000fe60000000f00 */
[----:B------:R-:W-:Y:S04]  /*10e70*/  FMUL.FTZ R2, R2, c[0x0][0x2d0] ;  /* 0x0000b40002027a20 */ /* 0x000fe80000410000 */
[----:B------:R3:W4:Y:S01]  /*10e80*/  MUFU.EX2 R68, R2 ;  /* 0x0000000200447308 */ /* 0x0007220000000800 */
[----:B-1----:R-:W-:Y:S05]  /*10e90*/  @P0 IMAD.WIDE.U32 R4, R225, c[0x0][0x1e0], RZ ;  /* 0x00007800e1040a25 */ /* 0x002fea00078e00ff */
[----:B------:R-:W-:Y:S02]  /*10ea0*/  @P0 IADD3 R5, R5, R6, RZ ;  /* 0x0000000605050210 */ /* 0x000fe40007ffe0ff */
[----:B------:R-:W-:Y:S02]  /*10eb0*/  @P0 MOV R6, R22 ;  /* 0x0000001600060202 */ /* 0x000fe40000000f00 */
[----:B------:R-:W-:Y:S01]  /*10ec0*/  MOV R22, c[0x0][0x1e0] ;  /* 0x0000780000167a02 */ /* 0x000fe20000000f00 */
[----:B------:R-:W-:Y:S01]  /*10ed0*/  @P0 IMAD R5, R5, 0x60, RZ ;  /* 0x0000006005050824 */ /* 0x000fe200078e02ff */
[----:B--2---:R-:W-:Y:S01]  /*10ee0*/  FMNMX.FTZ R0, R0, R3, !PT ;  /* 0x0000000300007209 */ /* 0x004fe20007810000 */
[--C-:B------:R-:W-:Y:S02]  /*10ef0*/  FFMA.FTZ R3, R17, c[0x0][0x2d0], -R100.reuse ;  /* 0x0000b40011037a23 */ /* 0x100fe40000010864 */
[----:B------:R-:W-:Y:S01]  /*10f00*/  FMUL.FTZ R17, R73, R117 ;  /* 0x0000007549117220 */ /* 0x000fe20000410000 */
[----:B------:R-:W-:Y:S01]  /*10f10*/  MOV R117, R43 ;  /* 0x0000002b00757202 */ /* 0x000fe20000000f00 */
[----:B------:R1:W-:Y:S01]  /*10f20*/  MUFU.EX2 R250, R3 ;  /* 0x0000000300fa7308 */ /* 0x0003e20000000800 */
[----:B---3--:R-:W-:Y:S02]  /*10f30*/  FFMA.FTZ R2, R168, c[0x0][0x2d0], -R100 ;  /* 0x0000b400a8027a23 */ /* 0x008fe40000010864 */
[----:B------:R-:W-:Y:S07]  /*10f40*/  FMUL.FTZ R168, R71, c[0x0][0x2d0] ;  /* 0x0000b40047a87a20 */ /* 0x000fee0000410000 */
[----:B------:R2:W3:Y:S01]  /*10f50*/  MUFU.EX2 R249, R2 ;  /* 0x0000000200f97308 */ /* 0x0004e20000000800 */
[C---:B----4-:R-:W-:Y:S02]  /*10f60*/  FMUL.FTZ R57, R68.reuse, R157 ;  /* 0x0000009d44397220 */ /* 0x050fe40000410000 */
[----:B------:R-:W-:Y:S02]  /*10f70*/  FMUL.FTZ R61, R68, R161 ;  /* 0x000000a1443d7220 */ /* 0x000fe40000410000 */
[--C-:B------:R-:W-:Y:S02]  /*10f80*/  FFMA.FTZ R92, R198, c[0x0][0x2d0], -R168.reuse ;  /* 0x0000b400c65c7a23 */ /* 0x100fe400000108a8 */
[----:B-1----:R-:W-:Y:S01]  /*10f90*/  FFMA.FTZ R3, R176, c[0x0][0x2d0], -R168 ;  /* 0x0000b400b0037a23 */ /* 0x002fe200000108a8 */
[----:B------:R-:W-:Y:S03]  /*10fa0*/  MOV R176, R52 ;  /* 0x0000003400b07202 */ /* 0x000fe60000000f00 */
[----:B------:R1:W-:Y:S01]  /*10fb0*/  MUFU.EX2 R242, R3 ;  /* 0x0000000300f27308 */ /* 0x0003e20000000800 */
[----:B--2---:R-:W-:Y:S01]  /*10fc0*/  FFMA.FTZ R2, R16, c[0x0][0x2d0], -R100 ;  /* 0x0000b40010027a23 */ /* 0x004fe20000010864 */
[----:B---3--:R-:W-:Y:S01]  /*10fd0*/  F2FP.BF16.PACK_AB R76, R249, R244 ;  /* 0x000000f4f94c723e */ /* 0x008fe200000010ff */
[--C-:B------:R-:W-:Y:S07]  /*10fe0*/  FFMA.FTZ R16, R35, c[0x0][0x2d0], -R168.reuse ;  /* 0x0000b40023107a23 */ /* 0x100fee00000108a8 */
[----:B------:R2:W3:Y:S01]  /*10ff0*/  MUFU.EX2 R248, R2 ;  /* 0x0000000200f87308 */ /* 0x0004e20000000800 */
[----:B------:R-:W-:Y:S02]  /*11000*/  FMUL.FTZ R35, R69, R135 ;  /* 0x0000008745237220 */ /* 0x000fe40000410000 */
[--C-:B-1----:R-:W-:Y:S01]  /*11010*/  FFMA.FTZ R3, R170, c[0x0][0x2d0], -R168.reuse ;  /* 0x0000b400aa037a23 */ /* 0x102fe200000108a8 */
[----:B------:R-:W-:Y:S06]  /*11020*/  MOV R170, R48 ;  /* 0x0000003000aa7202 */ /* 0x000fec0000000f00 */
[----:B------:R1:W4:Y:S01]  /*11030*/  MUFU.EX2 R245, R3 ;  /* 0x0000000300f57308 */ /* 0x0003220000000800 */
[----:B--2---:R-:W2:Y:S01]  /*11040*/  SHFL.BFLY PT, R2, R0, 0x1, 0x1f ;  /* 0x0c201f0000027f89 */ /* 0x004ea200000e0000 */
[----:B---3--:R-:W-:Y:S01]  /*11050*/  F2FP.BF16.PACK_AB R78, R250, R248 ;  /* 0x000000f8fa4e723e */ /* 0x008fe200000010ff */
[--C-:B-1----:R-:W-:Y:S01]  /*11060*/  FFMA.FTZ R3, R18, c[0x0][0x2d0], -R168.reuse ;  /* 0x0000b40012037a23 */ /* 0x102fe200000108a8 */
[----:B----4-:R-:W-:Y:S01]  /*11070*/  F2FP.BF16.PACK_AB R77, R245, R242 ;  /* 0x000000f2f54d723e */ /* 0x010fe200000010ff */
[----:B------:R-:W-:Y:S01]  /*11080*/  FMUL.FTZ R18, R69, R118 ;  /* 0x0000007645127220 */ /* 0x000fe20000410000 */
[----:B------:R-:W-:Y:S04]  /*11090*/  MOV R118, R44 ;  /* 0x0000002c00767202 */ /* 0x000fe80000000f00 */
[----:B------:R2:W-:Y:S02]  /*110a0*/  MUFU.EX2 R247, R3 ;  /* 0x0000000300f77308 */ /* 0x0005e40000000800 */
[----:B--2---:R-:W-:Y:S01]  /*110b0*/  FMNMX.FTZ R3, R0, R2, !PT ;  /* 0x0000000200037209 */ /* 0x004fe20007810000 */
[--C-:B------:R-:W-:Y:S01]  /*110c0*/  FFMA.FTZ R2, R177, c[0x0][0x2d0], -R169.reuse ;  /* 0x0000b400b1027a23 */ /* 0x100fe200000108a9 */
[----:B------:R-:W-:Y:S01]  /*110d0*/  MOV R177, R26 ;  /* 0x0000001a00b17202 */ /* 0x000fe20000000f00 */
[----:B------:R-:W-:Y:S05]  /*110e0*/  FFMA.FTZ R0, R19, c[0x0][0x2d0], -R168 ;  /* 0x0000b40013007a23 */ /* 0x000fea00000108a8 */
[----:B------:R1:W-:Y:S01]  /*110f0*/  MUFU.EX2 R239, R2 ;  /* 0x0000000200ef7308 */ /* 0x0003e20000000800 */
[----:B------:R-:W-:Y:S01]  /*11100*/  FMUL.FTZ R19, R69, R119 ;  /* 0x0000007745137220 */ /* 0x000fe20000410000 */
[----:B------:R-:W-:Y:S08]  /*11110*/  MOV R119, R42 ;  /* 0x0000002a00777202 */ /* 0x000ff00000000f00 */
[----:B------:R2:W3:Y:S01]  /*11120*/  MUFU.EX2 R246, R0 ;  /* 0x0000000000f67308 */ /* 0x0004e20000000800 */
[--C-:B-1----:R-:W-:Y:S01]  /*11130*/  FFMA.FTZ R2, R171, c[0x0][0x2d0], -R169.reuse ;  /* 0x0000b400ab027a23 */ /* 0x102fe200000108a9 */
[----:B------:R-:W-:Y:S08]  /*11140*/  MOV R171, R228 ;  /* 0x000000e400ab7202 */ /* 0x000ff00000000f00 */
[----:B------:R1:W4:Y:S01]  /*11150*/  MUFU.EX2 R240, R2 ;  /* 0x0000000200f07308 */ /* 0x0003220000000800 */
[----:B--2---:R-:W-:Y:S01]  /*11160*/  FADD.FTZ R0, -R3, R102 ;  /* 0x0000006603007221 */ /* 0x004fe20000010100 */
[----:B---3--:R-:W-:Y:S02]  /*11170*/  F2FP.BF16.PACK_AB R79, R246, R247 ;  /* 0x000000f7f64f723e */ /* 0x008fe400000010ff */
[----:B------:R-:W-:Y:S01]  /*11180*/  MOV R102, R49 ;  /* 0x0000003100667202 */ /* 0x000fe20000000f00 */
[----:B------:R-:W-:Y:S02]  /*11190*/  FMUL.FTZ R0, R0, c[0x0][0x2d0] ;  /* 0x0000b40000007a20 */ /* 0x000fe40000410000 */
[----:B------:R-:W-:Y:S04]  /*111a0*/  FMUL.FTZ R49, R73, R149 ;  /* 0x0000009549317220 */ /* 0x000fe80000410000 */
[----:B------:R-:W2:Y:S01]  /*111b0*/  MUFU.EX2 R0, R0 ;  /* 0x0000000000007308 */ /* 0x000ea20000000800 */
[----:B-1----:R-:W-:Y:S01]  /*111c0*/  FFMA.FTZ R2, R12, c[0x0][0x2d0], -R169 ;  /* 0x0000b4000c027a23 */ /* 0x002fe200000108a9 */
[----:B------:R-:W-:Y:S02]  /*111d0*/  @P0 SHF.L.U64.HI R12, R22, 0x5, R23 ;  /* 0x00000005160c0819 */ /* 0x000fe40000010217 */
[----:B----4-:R-:W-:Y:S06]  /*111e0*/  F2FP.BF16.PACK_AB R64, R240, R239 ;  /* 0x000000eff040723e */ /* 0x010fec00000010ff */
[----:B------:R1:W-:Y:S01]  /*111f0*/  MUFU.EX2 R241, R2 ;  /* 0x0000000200f17308 */ /* 0x0003e20000000800 */
[C---:B--2---:R-:W-:Y:S02]  /*11200*/  FMUL.FTZ R26, R0.reuse, R126 ;  /* 0x0000007e001a7220 */ /* 0x044fe40000410000 */
[C---:B------:R-:W-:Y:S02]  /*11210*/  FMUL.FTZ R42, R0.reuse, R142 ;  /* 0x0000008e002a7220 */ /* 0x040fe40000410000 */
[C---:B------:R-:W-:Y:S02]  /*11220*/  FMUL.FTZ R43, R0.reuse, R143 ;  /* 0x0000008f002b7220 */ /* 0x040fe40000410000 */
[C---:B------:R-:W-:Y:S02]  /*11230*/  FMUL.FTZ R59, R0.reuse, R159 ;  /* 0x0000009f003b7220 */ /* 0x040fe40000410000 */
[C---:B------:R-:W-:Y:S02]  /*11240*/  FMUL.FTZ R58, R0.reuse, R158 ;  /* 0x0000009e003a7220 */ /* 0x040fe40000410000 */
[----:B------:R-:W-:Y:S02]  /*11250*/  FMUL.FTZ R62, R0, R162 ;  /* 0x000000a2003e7220 */ /* 0x000fe40000410000 */
[----:B-1----:R-:W-:Y:S01]  /*11260*/  FFMA.FTZ R2, R13, c[0x0][0x2d0], -R169 ;  /* 0x0000b4000d027a23 */ /* 0x002fe200000108a9 */
[----:B------:R-:W-:Y:S01]  /*11270*/  @P0 SHF.L.U32 R13, R22, 0x5, RZ ;  /* 0x00000005160d0819 */ /* 0x000fe200000006ff */
[----:B------:R-:W-:Y:S02]  /*11280*/  FMUL.FTZ R63, R0, R163 ;  /* 0x000000a3003f7220 */ /* 0x000fe40000410000 */
[----:B------:R1:W2:Y:S02]  /*11290*/  MUFU.EX2 R243, R2 ;  /* 0x0000000200f37308 */ /* 0x0002a40000000800 */
[----:B-1----:R-:W-:Y:S01]  /*112a0*/  FMUL.FTZ R2, R3, c[0x0][0x2d0] ;  /* 0x0000b40003027a20 */ /* 0x002fe20000410000 */
[----:B--2---:R-:W-:Y:S03]  /*112b0*/  F2FP.BF16.PACK_AB R66, R243, R241 ;  /* 0x000000f1f342723e */ /* 0x004fe600000010ff */
[--C-:B------:R-:W-:Y:S01]  /*112c0*/  FFMA.FTZ R7, R178, c[0x0][0x2d0], -R2.reuse ;  /* 0x0000b400b2077a23 */ /* 0x100fe20000010802 */
[----:B------:R-:W-:Y:S01]  /*112d0*/  MOV R178, R233 ;  /* 0x000000e900b27202 */ /* 0x000fe20000000f00 */
[--C-:B------:R-:W-:Y:S01]  /*112e0*/  FFMA.FTZ R8, R181, c[0x0][0x2d0], -R2.reuse ;  /* 0x0000b400b5087a23 */ /* 0x100fe20000010802 */
[----:B------:R-:W-:Y:S01]  /*112f0*/  MOV R181, R231 ;  /* 0x000000e700b57202 */ /* 0x000fe20000000f00 */
[----:B------:R1:W-:Y:S01]  /*11300*/  MUFU.EX2 R183, R7 ;  /* 0x0000000700b77308 */ /* 0x0003e20000000800 */
[--C-:B------:R-:W-:Y:S02]  /*11310*/  FFMA.FTZ R44, R196, c[0x0][0x2d0], -R2.reuse ;  /* 0x0000b400c42c7a23 */ /* 0x100fe40000010802 */
[--C-:B------:R-:W-:Y:S02]  /*11320*/  FFMA.FTZ R48, R197, c[0x0][0x2d0], -R2.reuse ;  /* 0x0000b400c5307a23 */ /* 0x100fe40000010802 */
[----:B------:R-:W-:Y:S05]  /*11330*/  FFMA.FTZ R74, R74, c[0x0][0x2d0], -R2 ;  /* 0x0000b4004a4a7a23 */ /* 0x000fea0000010802 */
[----:B------:R-:W2:Y:S10]  /*11340*/  MUFU.EX2 R185, R8 ;  /* 0x0000000800b97308 */ /* 0x000eb40000000800 */
[----:B------:R3:W-:Y:S01]  /*11350*/  MUFU.EX2 R231, R16 ;  /* 0x0000001000e77308 */ /* 0x0007e20000000800 */
[----:B-1----:R-:W-:Y:S05]  /*11360*/  @P0 MOV R7, R37 ;  /* 0x0000002500070202 */ /* 0x002fea0000000f00 */
[----:B------:R-:W-:Y:S05]  /*11370*/  @P0 IMAD.WIDE.U32 R6, R4, 0x60, R6 ;  /* 0x0000006004060825 */ /* 0x000fea00078e0006 */
[----:B------:R-:W-:Y:S01]  /*11380*/  @P0 IADD3 R5, R7, R5, RZ ;  /* 0x0000000507050210 */ /* 0x000fe20007ffe0ff */
[--C-:B------:R-:W-:Y:S01]  /*11390*/  FFMA.FTZ R7, R179, c[0x0][0x2d0], -R2.reuse ;  /* 0x0000b400b3077a23 */ /* 0x100fe20000010802 */
[C---:B------:R-:W-:Y:S02]  /*113a0*/  @P0 LEA R4, P1, R6.reuse, c[0x0][0x1c8], 0x1 ;  /* 0x0000720006040a11 */ /* 0x040fe400078208ff */
[----:B--2---:R-:W-:Y:S01]  /*113b0*/  F2FP.BF16.PACK_AB R65, R185, R183 ;  /* 0x000000b7b941723e */ /* 0x004fe200000010ff */
[----:B------:R1:W-:Y:S01]  /*113c0*/  MUFU.EX2 R184, R7 ;  /* 0x0000000700b87308 */ /* 0x0003e20000000800 */
[----:B------:R-:W-:Y:S02]  /*113d0*/  @P0 LEA.HI.X R5, R6, c[0x0][0x1cc], R5, 0x1, P1 ;  /* 0x0000730006050a11 */ /* 0x000fe400008f0c05 */
[-C--:B------:R-:W-:Y:S01]  /*113e0*/  @P0 IADD3 R10, P2, R4, R13.reuse, RZ ;  /* 0x0000000d040a0210 */ /* 0x080fe20007f5e0ff */
[----:B---3--:R-:W-:Y:S02]  /*113f0*/  FMUL.FTZ R16, R73, R116 ;  /* 0x0000007449107220 */ /* 0x008fe40000410000 */
[----:B------:R2:W-:Y:S01]  /*11400*/  @P0 LDGSTS.E.BYPASS.LTC128B.128 [R227+0x3100], [R4.64], !P6 ;  /* 0x0310000004e30fae */ /* 0x0005e2000f101d4c */
[-C--:B------:R-:W-:Y:S02]  /*11410*/  @P0 IADD3.X R11, R5, R12.reuse, RZ, P2, !PT ;  /* 0x0000000c050b0210 */ /* 0x080fe400017fe4ff */
[----:B------:R-:W-:Y:S02]  /*11420*/  @P0 IADD3 R8, P1, R10, R13, RZ ;  /* 0x0000000d0a080210 */ /* 0x000fe40007f3e0ff */
[----:B------:R-:W-:Y:S01]  /*11430*/  MOV R116, R45 ;  /* 0x0000002d00747202 */ /* 0x000fe20000000f00 */
[----:B------:R-:W-:Y:S01]  /*11440*/  FMUL.FTZ R45, R68, R145 ;  /* 0x00000091442d7220 */ /* 0x000fe20000410000 */
[----:B------:R-:W-:Y:S01]  /*11450*/  @P0 IADD3.X R9, R11, R12, RZ, P1, !PT ;  /* 0x0000000c0b090210 */ /* 0x000fe20000ffe4ff */
[----:B------:R3:W-:Y:S01]  /*11460*/  @P0 LDGSTS.E.BYPASS.LTC128B.128 [R227+0x3900], [R10.64], !P6 ;  /* 0x039000000ae30fae */ /* 0x0007e2000f101d4c */
[----:B------:R-:W-:Y:S02]  /*11470*/  @P0 IADD3 R6, P3, R8, R13, RZ ;  /* 0x0000000d08060210 */ /* 0x000fe40007f7e0ff */
[----:B------:R-:W-:Y:S05]  /*11480*/  MOV R179, R202 ;  /* 0x000000ca00b37202 */ /* 0x000fea0000000f00 */
[----:B------:R4:W-:Y:S01]  /*11490*/  @P0 LDGSTS.E.BYPASS.LTC128B.128 [R227+0x4100], [R8.64], !P6 ;  /* 0x0410000008e30fae */ /* 0x0009e2000f101d4c */
[----:B-1----:R-:W-:Y:S01]  /*114a0*/  FFMA.FTZ R7, R180, c[0x0][0x2d0], -R2 ;  /* 0x0000b400b4077a23 */ /* 0x002fe20000010802 */
[----:B------:R-:W-:Y:S03]  /*114b0*/  MOV R180, R203 ;  /* 0x000000cb00b47202 */ /* 0x000fe60000000f00 */
[----:B------:R1:W1:Y:S01]  /*114c0*/  MUFU.EX2 R186, R7 ;  /* 0x0000000700ba7308 */ /* 0x0002620000000800 */
[-C--:B--2---:R-:W-:Y:S04]  /*114d0*/  @P0 IADD3 R4, P2, R6, R13.reuse, RZ ;  /* 0x0000000d06040210 */ /* 0x084fe80007f5e0ff */
[----:B---3--:R-:W-:Y:S01]  /*114e0*/  @P0 IADD3 R10, P1, R4, R13, RZ ;  /* 0x0000000d040a0210 */ /* 0x008fe20007f3e0ff */
[----:B------:R-:W-:Y:S02]  /*114f0*/  FFMA.FTZ R11, R20, c[0x0][0x2d0], -R100 ;  /* 0x0000b400140b7a23 */ /* 0x000fe40000010864 */
[----:B------:R-:W-:Y:S01]  /*11500*/  FMUL.FTZ R13, R68, R113 ;  /* 0x00000071440d7220 */ /* 0x000fe20000410000 */
[----:B------:R-:W-:Y:S01]  /*11510*/  MOV R113, R47 ;  /* 0x0000002f00717202 */ /* 0x000fe20000000f00 */
[----:B------:R2:W-:Y:S01]  /*11520*/  MUFU.EX2 R238, R11 ;  /* 0x0000000b00ee7308 */ /* 0x0005e20000000800 */
[----:B------:R-:W-:Y:S02]  /*11530*/  FMUL.FTZ R47, R0, R147 ;  /* 0x00000093002f7220 */ /* 0x000fe40000410000 */
[C---:B----4-:R-:W-:Y:S01]  /*11540*/  FMUL.FTZ R8, R68.reuse, R108 ;  /* 0x0000006c44087220 */ /* 0x050fe20000410000 */
[----:B------:R-:W-:Y:S01]  /*11550*/  MOV R108, R51 ;  /* 0x00000033006c7202 */ /* 0x000fe20000000f00 */
[----:B------:R-:W-:Y:S01]  /*11560*/  FMUL.FTZ R51, R69, R151 ;  /* 0x0000009745337220 */ /* 0x000fe20000410000 */
[----:B-1----:R-:W-:Y:S01]  /*11570*/  @P0 IADD3.X R7, R9, R12, RZ, P3, !PT ;  /* 0x0000000c09070210 */ /* 0x002fe20001ffe4ff */
[----:B------:R-:W-:Y:S01]  /*11580*/  FMUL.FTZ R9, R68, R109 ;  /* 0x0000006d44097220 */ /* 0x000fe20000410000 */
[----:B------:R-:W-:Y:S02]  /*11590*/  F2FP.BF16.PACK_AB R67, R186, R184 ;  /* 0x000000b8ba43723e */ /* 0x000fe400000010ff */
[-C--:B------:R-:W-:Y:S01]  /*115a0*/  @P0 IADD3.X R5, R7, R12.reuse, RZ, P2, !PT ;  /* 0x0000000c07050210 */ /* 0x080fe200017fe4ff */
[----:B------:R1:W-:Y:S01]  /*115b0*/  @P0 LDGSTS.E.BYPASS.LTC128B.128 [R227+0x4900], [R6.64], !P6 ;  /* 0x0490000006e30fae */ /* 0x0003e2000f101d4c */
[----:B------:R-:W-:Y:S07]  /*115c0*/  MOV R109, R207 ;  /* 0x000000cf006d7202 */ /* 0x000fee0000000f00 */
[----:B------:R3:W-:Y:S01]  /*115d0*/  @P0 LDGSTS.E.BYPASS.LTC128B.128 [R227+0x5100], [R4.64], !P6 ;  /* 0x0510000004e30fae */ /* 0x0007e2000f101d4c */
[----:B--2---:R-:W-:Y:S01]  /*115e0*/  @P0 IADD3.X R11, R5, R12, RZ, P1, !PT ;  /* 0x0000000c050b0210 */ /* 0x004fe20000ffe4ff */
[----:B------:R-:W-:Y:S02]  /*115f0*/  FFMA.FTZ R12, R34, c[0x0][0x2d0], -R168 ;  /* 0x0000b400220c7a23 */ /* 0x000fe400000108a8 */
[----:B------:R-:W-:Y:S04]  /*11600*/  FMUL.FTZ R34, R69, R134 ;  /* 0x0000008645227220 */ /* 0x000fe80000410000 */
[----:B------:R2:W-:Y:S08]  /*11610*/  @P0 LDGSTS.E.BYPASS.LTC128B.128 [R227+0x5900], [R10.64], !P6 ;  /* 0x059000000ae30fae */ /* 0x0005f0000f101d4c */
[----:B------:R-:W-:Y:S01]  /*11620*/  LDSM.16.MT88.4 R36, [R212+0x100] ;  /* 0x00010000d424783b */ /* 0x000fe20000004200 */
[--C-:B-1----:R-:W-:Y:S02]  /*11630*/  FFMA.FTZ R6, R21, c[0x0][0x2d0], -R100.reuse ;  /* 0x0000b40015067a23 */ /* 0x102fe40000010864 */
[----:B------:R-:W-:Y:S01]  /*11640*/  FMUL.FTZ R7, R69, R107 ;  /* 0x0000006b45077220 */ /* 0x000fe20000410000 */
[----:B------:R-:W-:Y:S01]  /*11650*/  MOV R107, R204 ;  /* 0x000000cc006b7202 */ /* 0x000fe20000000f00 */
[----:B------:R1:W-:Y:S03]  /*11660*/  MUFU.EX2 R235, R6 ;  /* 0x0000000600eb7308 */ /* 0x0003e60000000800 */
[----:B------:R-:W4:Y:S01]  /*11670*/  LDSM.16.MT88.4 R20, [R209+0x100] ;  /* 0x00010000d114783b */ /* 0x000f220000004200 */
[--C-:B---3--:R-:W-:Y:S02]  /*11680*/  FFMA.FTZ R4, R32, c[0x0][0x2d0], -R100.reuse ;  /* 0x0000b40020047a23 */ /* 0x108fe40000010864 */
[--C-:B------:R-:W-:Y:S02]  /*11690*/  FFMA.FTZ R32, R29, c[0x0][0x2d0], -R169.reuse ;  /* 0x0000b4001d207a23 */ /* 0x100fe400000108a9 */
[----:B------:R-:W-:Y:S01]  /*116a0*/  FMUL.FTZ R5, R73, R105 ;  /* 0x0000006949057220 */ /* 0x000fe20000410000 */
[----:B------:R-:W-:Y:S01]  /*116b0*/  MOV R105, R206 ;  /* 0x000000ce00697202 */ /* 0x000fe20000000f00 */
[----:B------:R3:W-:Y:S01]  /*116c0*/  MUFU.EX2 R236, R4 ;  /* 0x0000000400ec7308 */ /* 0x0007e20000000800 */
[----:B------:R-:W-:Y:S01]  /*116d0*/  FMUL.FTZ R29, R68, R129 ;  /* 0x00000081441d7220 */ /* 0x000fe20000410000 */
[----:B------:R-:W-:Y:S01]  /*116e0*/  LDSM.16.MT88.4 R80, [R211+0x100] ;  /* 0x00010000d350783b */ /* 0x000fe20000004200 */
[C---:B--2---:R-:W-:Y:S01]  /*116f0*/  FMUL.FTZ R11, R0.reuse, R111 ;  /* 0x0000006f000b7220 */ /* 0x044fe20000410000 */
[----:B------:R-:W-:Y:S01]  /*11700*/  MOV R111, R232 ;  /* 0x000000e8006f7202 */ /* 0x000fe20000000f00 */
[C---:B------:R-:W-:Y:S01]  /*11710*/  FMUL.FTZ R10, R0.reuse, R110 ;  /* 0x0000006e000a7220 */ /* 0x040fe20000410000 */
[----:B------:R-:W-:Y:S01]  /*11720*/  MOV R110, R30 ;  /* 0x0000001e006e7202 */ /* 0x000fe20000000f00 */
[C---:B------:R-:W-:Y:S03]  /*11730*/  FMUL.FTZ R30, R0.reuse, R130 ;  /* 0x00000082001e7220 */ /* 0x040fe60000410000 */
[----:B------:R2:W-:Y:S01]  /*11740*/  MUFU.EX2 R232, R12 ;  /* 0x0000000c00e87308 */ /* 0x0005e20000000800 */
[----:B------:R-:W-:Y:S01]  /*11750*/  LDSM.16.MT88.4 R84, [R209+0x900] ;  /* 0x00090000d154783b */ /* 0x000fe20000004200 */
[----:B-1----:R-:W-:Y:S01]  /*11760*/  FMUL.FTZ R6, R69, R106 ;  /* 0x0000006a45067220 */ /* 0x002fe20000410000 */
[----:B------:R-:W-:Y:S01]  /*11770*/  MOV R106, R31 ;  /* 0x0000001f006a7202 */ /* 0x000fe20000000f00 */
[----:B------:R-:W-:Y:S05]  /*11780*/  FMUL.FTZ R31, R0, R131 ;  /* 0x00000083001f7220 */ /* 0x000fea0000410000 */
[----:B------:R-:W-:Y:S01]  /*11790*/  LDSM.16.MT88.4 R88, [R212+0x900] ;  /* 0x00090000d458783b */ /* 0x000fe20000004200 */
[----:B------:R1:W-:Y:S01]  /*117a0*/  MUFU.EX2 R228, R32 ;  /* 0x0000002000e47308 */ /* 0x0003e20000000800 */
[----:B---3--:R-:W-:Y:S02]  /*117b0*/  FFMA.FTZ R4, R33, c[0x0][0x2d0], -R100 ;  /* 0x0000b40021047a23 */ /* 0x008fe40000010864 */
[----:B------:R-:W-:Y:S04]  /*117c0*/  FMUL.FTZ R33, R73, R133 ;  /* 0x0000008549217220 */ /* 0x000fe80000410000 */
[----:B------:R-:W0:Y:S03]  /*117d0*/  LDGDEPBAR ;  /* 0x00000000000079af */ /* 0x000e260000000000 */
[----:B------:R3:W-:Y:S01]  /*117e0*/  MUFU.EX2 R237, R4 ;  /* 0x0000000400ed7308 */ /* 0x0007e20000000800 */
[----:B--2---:R-:W-:Y:S01]  /*117f0*/  FMUL.FTZ R12, R68, R112 ;  /* 0x00000070440c7220 */ /* 0x004fe20000410000 */
[----:B------:R-:W-:Y:S01]  /*11800*/  MOV R112, R50 ;  /* 0x0000003200707202 */ /* 0x000fe20000000f00 */
[----:B------:R-:W-:Y:S07]  /*11810*/  FMUL.FTZ R50, R69, R150 ;  /* 0x0000009645327220 */ /* 0x000fee0000410000 */
[----:B------:R2:W-:Y:S01]  /*11820*/  MUFU.EX2 R206, R56 ;  /* 0x0000003800ce7308 */ /* 0x0005e20000000800 */
[----:B-1----:R-:W-:Y:S02]  /*11830*/  FMUL.FTZ R32, R73, R132 ;  /* 0x0000008449207220 */ /* 0x002fe40000410000 */
[----:B------:R-:W-:Y:S01]  /*11840*/  LDSM.16.MT88.4 R132, [R212+0x2900] ;  /* 0x00290000d484783b */ /* 0x000fe20000004200 */
[--C-:B---3--:R-:W-:Y:S02]  /*11850*/  FFMA.FTZ R4, R15, c[0x0][0x2d0], -R168.reuse ;  /* 0x0000b4000f047a23 */ /* 0x108fe400000108a8 */
[C---:B------:R-:W-:Y:S01]  /*11860*/  FMUL.FTZ R15, R0.reuse, R115 ;  /* 0x00000073000f7220 */ /* 0x040fe20000410000 */
[----:B------:R-:W-:Y:S03]  /*11870*/  MOV R115, R46 ;  /* 0x0000002e00737202 */ /* 0x000fe60000000f00 */
[----:B------:R1:W-:Y:S01]  /*11880*/  MUFU.EX2 R233, R4 ;  /* 0x0000000400e97308 */ /* 0x0003e20000000800 */
[----:B------:R-:W-:Y:S02]  /*11890*/  FMUL.FTZ R46, R0, R146 ;  /* 0x00000092002e7220 */ /* 0x000fe40000410000 */
[----:B--2---:R-:W-:Y:S02]  /*118a0*/  FMUL.FTZ R56, R68, R156 ;  /* 0x0000009c44387220 */ /* 0x004fe40000410000 */
[----:B-1----:R-:W-:Y:S02]  /*118b0*/  FFMA.FTZ R4, R14, c[0x0][0x2d0], -R168 ;  /* 0x0000b4000e047a23 */ /* 0x002fe400000108a8 */
[----:B------:R-:W-:Y:S01]  /*118c0*/  FMUL.FTZ R14, R0, R114 ;  /* 0x00000072000e7220 */ /* 0x000fe20000410000 */
[----:B------:R-:W-:Y:S02]  /*118d0*/  MOV R114, R41 ;  /* 0x0000002900727202 */ /* 0x000fe40000000f00 */
[----:B------:R1:W-:Y:S01]  /*118e0*/  MUFU.EX2 R234, R4 ;  /* 0x0000000400ea7308 */ /* 0x0003e20000000800 */
[----:B------:R-:W-:Y:S02]  /*118f0*/  FMUL.FTZ R41, R68, R141 ;  /* 0x0000008d44297220 */ /* 0x000fe40000410000 */
[C---:B-1----:R-:W-:Y:S01]  /*11900*/  FMUL.FTZ R4, R73.reuse, R104 ;  /* 0x0000006849047220 */ /* 0x042fe20000410000 */
[----:B------:R-:W-:Y:S02]  /*11910*/  MOV R104, R53 ;  /* 0x0000003500687202 */ /* 0x000fe40000000f00 */
[----:B------:R-:W1:Y:S04]  /*11920*/  LDSM.16.MT88.4 R52, [R210+0x100] ;  /* 0x00010000d234783b */ /* 0x000e680000004200 */
[-C--:B----4-:R-:W-:Y:S08]  /*11930*/  HMMA.16816.F32.BF16 R4, R76, R20.reuse, R4 ;  /* 0x000000144c04723c */ /* 0x090ff00000041804 */
[C---:B------:R-:W-:Y:S07]  /*11940*/  HMMA.16816.F32.BF16 R8, R64.reuse, R20, R8 ;  /* 0x000000144008723c */ /* 0x040fee0000041808 */
[----:B------:R-:W-:Y:S01]  /*11950*/  FMUL.FTZ R21, R73, R121 ;  /* 0x0000007949157220 */ /* 0x000fe20000410000 */
[-C--:B------:R-:W-:Y:S04]  /*11960*/  HMMA.16816.F32.BF16 R12, R64, R22.reuse, R12 ;  /* 0x00000016400c723c */ /* 0x080fe8000004180c */
[--C-:B------:R-:W-:Y:S01]  /*11970*/  FFMA.FTZ R20, R24, c[0x0][0x2d0], -R169.reuse ;  /* 0x0000b40018147a23 */ /* 0x100fe200000108a9 */
[----:B------:R-:W-:Y:S01]  /*11980*/  MOV R121, R27 ;  /* 0x0000001b00797202 */ /* 0x000fe20000000f00 */
[--C-:B------:R-:W-:Y:S02]  /*11990*/  FFMA.FTZ R24, R25, c[0x0][0x2d0], -R169.reuse ;  /* 0x0000b40019187a23 */ /* 0x100fe400000108a9 */
[C---:B------:R-:W-:Y:S01]  /*119a0*/  HMMA.16816.F32.BF16 R16, R76.reuse, R22, R16 ;  /* 0x000000164c10723c */ /* 0x040fe20000041810 */
[----:B------:R2:W-:Y:S03]  /*119b0*/  MUFU.EX2 R230, R20 ;  /* 0x0000001400e67308 */ /* 0x0005e60000000800 */
[----:B------:R-:W-:Y:S02]  /*119c0*/  FMUL.FTZ R25, R68, R125 ;  /* 0x0000007d44197220 */ /* 0x000fe40000410000 */
[----:B------:R-:W-:Y:S02]  /*119d0*/  FMUL.FTZ R27, R0, R127 ;  /* 0x0000007f001b7220 */ /* 0x000fe40000410000 */
[C---:B------:R-:W-:Y:S01]  /*119e0*/  FMUL.FTZ R23, R69.reuse, R123 ;  /* 0x0000007b45177220 */ /* 0x040fe20000410000 */
[----:B------:R-:W-:Y:S02]  /*119f0*/  MOV R123, R229 ;  /* 0x000000e5007b7202 */ /* 0x000fe40000000f00 */
[----:B------:R3:W-:Y:S01]  /*11a00*/  MUFU.EX2 R229, R24 ;  /* 0x0000001800e57308 */ /* 0x0007e20000000800 */
[----:B------:R-:W-:Y:S01]  /*11a10*/  FMUL.FTZ R22, R69, R122 ;  /* 0x0000007a45167220 */ /* 0x000fe20000410000 */
[----:B------:R-:W-:Y:S08]  /*11a20*/  MOV R122, R205 ;  /* 0x000000cd007a7202 */ /* 0x000ff00000000f00 */
[----:B------:R4:W-:Y:S01]  /*11a30*/  MUFU.EX2 R205, R60 ;  /* 0x0000003c00cd7308 */ /* 0x0009e20000000800 */
[----:B--2---:R-:W-:Y:S01]  /*11a40*/  FMUL.FTZ R20, R73, R120 ;  /* 0x0000007849147220 */ /* 0x004fe20000410000 */
[----:B------:R-:W-:Y:S01]  /*11a50*/  MOV R120, R40 ;  /* 0x0000002800787202 */ /* 0x000fe20000000f00 */
[--C-:B------:R-:W-:Y:S05]  /*11a60*/  FFMA.FTZ R40, R193, c[0x0][0x2d0], -R2.reuse ;  /* 0x0000b400c1287a23 */ /* 0x100fea0000010802 */
[-C--:B------:R-:W-:Y:S03]  /*11a70*/  HMMA.16816.F32.BF16 R20, R76, R36.reuse, R20 ;  /* 0x000000244c14723c */ /* 0x080fe60000041814 */
[C---:B---3--:R-:W-:Y:S01]  /*11a80*/  FMUL.FTZ R24, R68.reuse, R124 ;  /* 0x0000007c44187220 */ /* 0x048fe20000410000 */
[----:B------:R-:W-:Y:S02]  /*11a90*/  MOV R124, R226 ;  /* 0x000000e2007c7202 */ /* 0x000fe40000000f00 */
[----:B------:R2:W-:Y:S04]  /*11aa0*/  MUFU.EX2 R226, R28 ;  /* 0x0000001c00e27308 */ /* 0x0005e80000000800 */
[C---:B------:R-:W-:Y:S04]  /*11ab0*/  HMMA.16816.F32.BF16 R24, R64.reuse, R36, R24 ;  /* 0x000000244018723c */ /* 0x040fe80000041818 */
[C---:B----4-:R-:W-:Y:S03]  /*11ac0*/  FMUL.FTZ R60, R68.reuse, R160 ;  /* 0x000000a0443c7220 */ /* 0x050fe60000410000 */
[----:B------:R-:W-:Y:S02]  /*11ad0*/  FFMA.FTZ R36, R187, c[0x0][0x2d0], -R2 ;  /* 0x0000b400bb247a23 */ /* 0x000fe40000010802 */
[----:B------:R-:W-:Y:S02]  /*11ae0*/  FMUL.FTZ R37, R73, R137 ;  /* 0x0000008949257220 */ /* 0x000fe40000410000 */
[----:B------:R3:W-:Y:S01]  /*11af0*/  MUFU.EX2 R137, R44 ;  /* 0x0000002c00897308 */ /* 0x0007e20000000800 */
[C---:B--2---:R-:W-:Y:S09]  /*11b00*/  FMUL.FTZ R28, R68.reuse, R128 ;  /* 0x00000080441c7220 */ /* 0x044ff20000410000 */
[----:B------:R2:W-:Y:S01]  /*11b10*/  MUFU.EX2 R128, R36 ;  /* 0x0000002400807308 */ /* 0x0005e20000000800 */
[-C--:B------:R-:W-:Y:S08]  /*11b20*/  HMMA.16816.F32.BF16 R28, R64, R38.reuse, R28 ;  /* 0x00000026401c723c */ /* 0x080ff0000004181c */
[C---:B------:R-:W-:Y:S04]  /*11b30*/  HMMA.16816.F32.BF16 R32, R76.reuse, R38, R32 ;  /* 0x000000264c20723c */ /* 0x040fe80000041820 */
[C---:B---3--:R-:W-:Y:S03]  /*11b40*/  FMUL.FTZ R44, R68.reuse, R144 ;  /* 0x00000090442c7220 */ /* 0x048fe60000410000 */
[----:B------:R-:W-:Y:S02]  /*11b50*/  FMUL.FTZ R39, R69, R139 ;  /* 0x0000008b45277220 */ /* 0x000fe40000410000 */
[----:B------:R3:W4:Y:S03]  /*11b60*/  MUFU.EX2 R139, R40 ;  /* 0x00000028008b7308 */ /* 0x0007260000000800 */
[----:B--2---:R-:W-:Y:S02]  /*11b70*/  FMUL.FTZ R36, R73, R136 ;  /* 0x0000008849247220 */ /* 0x004fe40000410000 */
[----:B------:R-:W-:Y:S05]  /*11b80*/  FMUL.FTZ R38, R69, R138 ;  /* 0x0000008a45267220 */ /* 0x000fea0000410000 */
[----:B------:R2:W2:Y:S02]  /*11b90*/  MUFU.EX2 R138, R48 ;  /* 0x00000030008a7308 */ /* 0x0004a40000000800 */
[-C--:B-1----:R-:W-:Y:S03]  /*11ba0*/  HMMA.16816.F32.BF16 R36, R76, R52.reuse, R36 ;  /* 0x000000344c24723c */ /* 0x082fe60000041824 */
[----:B---3--:R-:W-:Y:S07]  /*11bb0*/  FMUL.FTZ R40, R68, R140 ;  /* 0x0000008c44287220 */ /* 0x008fee0000410000 */
[C---:B------:R-:W-:Y:S04]  /*11bc0*/  HMMA.16816.F32.BF16 R40, R64.reuse, R52, R40 ;  /* 0x000000344028723c */ /* 0x040fe80000041828 */
[C---:B--2---:R-:W-:Y:S02]  /*11bd0*/  FMUL.FTZ R48, R73.reuse, R148 ;  /* 0x0000009449307220 */ /* 0x044fe40000410000 */
[----:B------:R-:W-:Y:S01]  /*11be0*/  LDSM.16.MT88.4 R148, [R210+0x2900] ;  /* 0x00290000d294783b */ /* 0x000fe20000004200 */
[--C-:B------:R-:W-:Y:S01]  /*11bf0*/  FFMA.FTZ R52, R194, c[0x0][0x2d0], -R100.reuse ;  /* 0x0000b400c2347a23 */ /* 0x100fe20000010864 */
[-C--:B------:R-:W-:Y:S03]  /*11c00*/  HMMA.16816.F32.BF16 R44, R64, R54.reuse, R44 ;  /* 0x00000036402c723c */ /* 0x080fe6000004182c */
[----:B------:R1:W2:Y:S01]  /*11c10*/  MUFU.EX2 R207, R52 ;  /* 0x0000003400cf7308 */ /* 0x0002a20000000800 */
[----:B------:R-:W-:Y:S04]  /*11c20*/  FMUL.FTZ R53, R73, R153 ;  /* 0x0000009949357220 */ /* 0x000fe80000410000 */
[C---:B------:R-:W-:Y:S07]  /*11c30*/  HMMA.16816.F32.BF16 R48, R76.reuse, R54, R48 ;  /* 0x000000364c30723c */ /* 0x040fee0000041830 */
        /* <DEDUP_REMOVED lines=8> */
[----:B----4-:R-:W-:Y:S03]  /*11cc0*/  F2FP.BF16.PACK_AB R81, R139, R128 ;  /* 0x000000808b51723e */ /* 0x010fe600000010ff */
[C---:B------:R-:W-:Y:S02]  /*11cd0*/  FMUL.FTZ R64, R73.reuse, R164 ;  /* 0x000000a449407220 */ /* 0x040fe40000410000 */
[----:B------:R-:W-:Y:S03]  /*11ce0*/  FMUL.FTZ R65, R73, R165 ;  /* 0x000000a549417220 */ /* 0x000fe60000410000 */
[C---:B------:R-:W-:Y:S02]  /*11cf0*/  FMUL.FTZ R66, R69.reuse, R166 ;  /* 0x000000a645427220 */ /* 0x040fe40000410000 */
[----:B------:R-:W-:Y:S07]  /*11d00*/  FMUL.FTZ R67, R69, R167 ;  /* 0x000000a745437220 */ /* 0x000fee0000410000 */
[----:B------:R-:W-:Y:S04]  /*11d10*/  HMMA.16816.F32.BF16 R64, R76, R82, R64 ;  /* 0x000000524c40723c */ /* 0x000fe80000041840 */
[--C-:B-1----:R-:W-:Y:S03]  /*11d20*/  FFMA.FTZ R80, R200, c[0x0][0x2d0], -R168.reuse ;  /* 0x0000b400c8507a23 */ /* 0x102fe600000108a8 */
[----:B------:R-:W-:Y:S01]  /*11d30*/  F2FP.BF16.PACK_AB R76, R235, R238 ;  /* 0x000000eeeb4c723e */ /* 0x000fe200000010ff */
[----:B------:R1:W-:Y:S01]  /*11d40*/  MUFU.EX2 R200, R92 ;  /* 0x0000005c00c87308 */ /* 0x0003e20000000800 */
[----:B------:R-:W-:Y:S03]  /*11d50*/  F2FP.BF16.PACK_AB R78, R237, R236 ;  /* 0x000000eced4e723e */ /* 0x000fe600000010ff */
[----:B------:R-:W-:Y:S02]  /*11d60*/  F2FP.BF16.PACK_AB R77, R234, R233 ;  /* 0x000000e9ea4d723e */ /* 0x000fe400000010ff */
[----:B------:R-:W-:Y:S02]  /*11d70*/  F2FP.BF16.PACK_AB R79, R231, R232 ;  /* 0x000000e8e74f723e */ /* 0x000fe400000010ff */
[----:B------:R-:W-:Y:S02]  /*11d80*/  F2FP.BF16.PACK_AB R82, R228, R226 ;  /* 0x000000e2e452723e */ /* 0x000fe400000010ff */
[----:B------:R4:W-:Y:S01]  /*11d90*/  MUFU.EX2 R203, R80 ;  /* 0x0000005000cb7308 */ /* 0x0009e20000000800 */
[----:B------:R-:W-:Y:S02]  /*11da0*/  F2FP.BF16.PACK_AB R83, R138, R137 ;  /* 0x000000898a53723e */ /* 0x000fe400000010ff */
[-C--:B------:R-:W-:Y:S01]  /*11db0*/  HMMA.16816.F32.BF16 R4, R76, R84.reuse, R4 ;  /* 0x000000544c04723c */ /* 0x080fe20000041804 */
[----:B-1----:R-:W1:Y:S02]  /*11dc0*/  LDSM.16.MT88.4 R92, [R210+0x900] ;  /* 0x00090000d25c783b */ /* 0x002e640000004200 */
[--C-:B----4-:R-:W-:Y:S04]  /*11dd0*/  FFMA.FTZ R80, R201, c[0x0][0x2d0], -R168.reuse ;  /* 0x0000b400c9507a23 */ /* 0x110fe800000108a8 */
[----:B------:R4:W1:Y:S02]  /*11de0*/  MUFU.EX2 R202, R80 ;  /* 0x0000005000ca7308 */ /* 0x0008640000000800 */
[----:B----4-:R-:W-:Y:S07]  /*11df0*/  F2FP.BF16.PACK_AB R80, R229, R230 ;  /* 0x000000e6e550723e */ /* 0x010fee00000010ff */
[C---:B------:R-:W-:Y:S07]  /*11e00*/  HMMA.16816.F32.BF16 R8, R80.reuse, R84, R8 ;  /* 0x000000545008723c */ /* 0x040fee0000041808 */
[----:B------:R-:W-:Y:S01]  /*11e10*/  FFMA.FTZ R84, R199, c[0x0][0x2d0], -R168 ;  /* 0x0000b400c7547a23 */ /* 0x000fe200000108a8 */
[-C--:B------:R-:W-:Y:S03]  /*11e20*/  HMMA.16816.F32.BF16 R12, R80, R86.reuse, R12 ;  /* 0x00000056500c723c */ /* 0x080fe6000004180c */
[----:B------:R4:W1:Y:S05]  /*11e30*/  MUFU.EX2 R201, R84 ;  /* 0x0000005400c97308 */ /* 0x00086a0000000800 */
[C---:B------:R-:W-:Y:S08]  /*11e40*/  HMMA.16816.F32.BF16 R16, R76.reuse, R86, R16 ;  /* 0x000000564c10723c */ /* 0x040ff00000041810 */
[-C--:B------:R-:W-:Y:S08]  /*11e50*/  HMMA.16816.F32.BF16 R20, R76, R88.reuse, R20 ;  /* 0x000000584c14723c */ /* 0x080ff00000041814 */
[C---:B------:R-:W-:Y:S04]  /*11e60*/  HMMA.16816.F32.BF16 R24, R80.reuse, R88, R24 ;  /* 0x000000585018723c */ /* 0x040fe80000041818 */
[--C-:B----4-:R-:W-:Y:S01]  /*11e70*/  FFMA.FTZ R84, R124, c[0x0][0x2d0], -R169.reuse ;  /* 0x0000b4007c547a23 */ /* 0x110fe200000108a9 */
[----:B------:R-:W-:Y:S02]  /*11e80*/  MOV R124, R123 ;  /* 0x0000007b007c7202 */ /* 0x000fe40000000f00 */
[----:B------:R-:W-:Y:S01]  /*11e90*/  MOV R123, R122 ;  /* 0x0000007a007b7202 */ /* 0x000fe20000000f00 */
[-C--:B------:R-:W-:Y:S01]  /*11ea0*/  HMMA.16816.F32.BF16 R28, R80, R90.reuse, R28 ;  /* 0x0000005a501c723c */ /* 0x080fe2000004181c */
[----:B------:R4:W-:Y:S03]  /*11eb0*/  MUFU.EX2 R143, R84 ;  /* 0x00000054008f7308 */ /* 0x0009e60000000800 */
[----:B------:R-:W-:Y:S02]  /*11ec0*/  MOV R122, R121 ;  /* 0x00000079007a7202 */ /* 0x000fe40000000f00 */
[----:B------:R-:W-:Y:S02]  /*11ed0*/  MOV R121, R120 ;  /* 0x0000007800797202 */ /* 0x000fe40000000f00 */
[C---:B------:R-:W-:Y:S04]  /*11ee0*/  HMMA.16816.F32.BF16 R32, R76.reuse, R90, R32 ;  /* 0x0000005a4c20723c */ /* 0x040fe80000041820 */
[----:B------:R-:W-:Y:S02]  /*11ef0*/  MOV R120, R119 ;  /* 0x0000007700787202 */ /* 0x000fe40000000f00 */
[----:B------:R-:W-:Y:S02]  /*11f00*/  MOV R119, R118 ;  /* 0x0000007600777202 */ /* 0x000fe40000000f00 */
[-C--:B-1----:R-:W-:Y:S04]  /*11f10*/  HMMA.16816.F32.BF16 R36, R76, R92.reuse, R36 ;  /* 0x0000005c4c24723c */ /* 0x082fe80000041824 */
[----:B------:R-:W-:Y:S02]  /*11f20*/  MOV R118, R116 ;  /* 0x0000007400767202 */ /* 0x000fe40000000f00 */
[----:B------:R-:W-:Y:S02]  /*11f30*/  MOV R116, R115 ;  /* 0x0000007300747202 */ /* 0x000fe40000000f00 */
        /* <DEDUP_REMOVED lines=11> */
[----:B------:R-:W-:Y:S04]  /*11ff0*/  MOV R118, R116 ;  /* 0x0000007400767202 */ /* 0x000fe80000000f00 */
[----:B------:R-:W-:Y:S02]  /*12000*/  MOV R116, R115 ;  /* 0x0000007300747202 */ /* 0x000fe40000000f00 */
[----:B------:R-:W-:Y:S02]  /*12010*/  MOV R113, R112 ;  /* 0x0000007000717202 */ /* 0x000fe40000000f00 */
[----:B------:R-:W-:Y:S01]  /*12020*/  MOV R112, R111 ;  /* 0x0000006f00707202 */ /* 0x000fe20000000f00 */
[--C-:B-1----:R-:W-:Y:S01]  /*12030*/  FFMA.FTZ R84, R124, c[0x0][0x2d0], -R169.reuse ;  /* 0x0000b4007c547a23 */ /* 0x102fe200000108a9 */
[----:B------:R-:W-:Y:S02]  /*12040*/  MOV R124, R123 ;  /* 0x0000007b007c7202 */ /* 0x000fe40000000f00 */
[----:B------:R-:W-:Y:S01]  /*12050*/  MOV R123, R122 ;  /* 0x0000007a007b7202 */ /* 0x000fe20000000f00 */
[----:B------:R1:W-:Y:S01]  /*12060*/  MUFU.EX2 R142, R84 ;  /* 0x00000054008e7308 */ /* 0x0003e20000000800 */
[----:B------:R-:W-:Y:S01]  /*12070*/  MOV R122, R121 ;  /* 0x00000079007a7202 */ /* 0x000fe20000000f00 */
        /* <DEDUP_REMOVED lines=17> */
[----:B------:R-:W-:Y:S01]  /*12190*/  MOV R108, R104 ;  /* 0x00000068006c7202 */ /* 0x000fe20000000f00 */
[----:B------:R1:W5:Y:S01]  /*121a0*/  LDL.LU R220, [R1+0x70] ;  /* 0x0000700001dc7983 */ /* 0x0003620000300800 */
[----:B------:R-:W-:Y:S01]  /*121b0*/  MOV R104, R178 ;  /* 0x000000b200687202 */ /* 0x000fe20000000f00 */
[--C-:B----4-:R-:W-:Y:S01]  /*121c0*/  FFMA.FTZ R88, R124, c[0x0][0x2d0], -R2.reuse ;  /* 0x0000b4007c587a23 */ /* 0x110fe20000010802 */
[----:B------:R-:W-:Y:S02]  /*121d0*/  MOV R124, R123 ;  /* 0x0000007b007c7202 */ /* 0x000fe40000000f00 */
[----:B------:R-:W-:Y:S01]  /*121e0*/  MOV R123, R122 ;  /* 0x0000007a007b7202 */ /* 0x000fe20000000f00 */
[----:B------:R4:W-:Y:S01]  /*121f0*/  MUFU.EX2 R136, R88 ;  /* 0x0000005800887308 */ /* 0x0009e20000000800 */
[----:B------:R-:W-:Y:S02]  /*12200*/  MOV R122, R121 ;  /* 0x00000079007a7202 */ /* 0x000fe40000000f00 */
[----:B------:R-:W-:Y:S02]  /*12210*/  MOV R178, R171 ;  /* 0x000000ab00b27202 */ /* 0x000fe40000000f00 */
[----:B------:R-:W-:Y:S02]  /*12220*/  MOV R171, R221 ;  /* 0x000000dd00ab7202 */ /* 0x000fe40000000f00 */
[----:B------:R2:W5:Y:S01]  /*12230*/  LDL.LU R221, [R1+0x6c] ;  /* 0x00006c0001dd7983 */ /* 0x0005620000300800 */
[----:B------:R-:W-:Y:S02]  /*12240*/  MOV R115, R112 ;  /* 0x0000007000737202 */ /* 0x000fe40000000f00 */
[----:B------:R-:W-:Y:S02]  /*12250*/  MOV R112, R111 ;  /* 0x0000006f00707202 */ /* 0x000fe40000000f00 */
[----:B------:R-:W-:Y:S02]  /*12260*/  MOV R111, R108 ;  /* 0x0000006c006f7202 */ /* 0x000fe40000000f00 */
[----:B------:R-:W-:Y:S02]  /*12270*/  MOV R108, R104 ;  /* 0x00000068006c7202 */ /* 0x000fe40000000f00 */
[----:B------:R-:W-:Y:S02]  /*12280*/  MOV R104, R222 ;  /* 0x000000de00687202 */ /* 0x000fe40000000f00 */
[----:B------:R2:W5:Y:S01]  /*12290*/  LDL.LU R222, [R1+0x68] ;  /* 0x0000680001de7983 */ /* 0x0005620000300800 */
[----:B------:R-:W-:Y:S02]  /*122a0*/  MOV R120, R115 ;  /* 0x0000007300787202 */ /* 0x000fe40000000f00 */
[----:B------:R-:W-:Y:S02]  /*122b0*/  MOV R115, R111 ;  /* 0x0000006f00737202 */ /* 0x000fe40000000f00 */
[----:B------:R-:W-:Y:S01]  /*122c0*/  MOV R111, R109 ;  /* 0x0000006d006f7202 */ /* 0x000fe20000000f00 */
[----:B----4-:R-:W-:Y:S01]  /*122d0*/  FFMA.FTZ R88, R124, c[0x0][0x2d0], -R2 ;  /* 0x0000b4007c587a23 */ /* 0x010fe20000010802 */
[----:B------:R-:W-:Y:S01]  /*122e0*/  MOV R124, R123 ;  /* 0x0000007b007c7202 */ /* 0x000fe20000000f00 */
[-C--:B-1----:R-:W-:Y:S02]  /*122f0*/  HMMA.16816.F32.BF16 R52, R76, R84.reuse, R52 ;  /* 0x000000544c34723c */ /* 0x082fe40000041834 */
[----:B------:R1:W4:Y:S01]  /*12300*/  MUFU.EX2 R141, R88 ;  /* 0x00000058008d7308 */ /* 0x0003220000000800 */
[----:B------:R-:W-:Y:S02]  /*12310*/  MOV R123, R122 ;  /* 0x0000007a007b7202 */ /* 0x000fe40000000f00 */
[----:B------:R-:W-:Y:S02]  /*12320*/  MOV R109, R107 ;  /* 0x0000006b006d7202 */ /* 0x000fe40000000f00 */
[----:B------:R-:W-:Y:S01]  /*12330*/  MOV R107, R223 ;  /* 0x000000df006b7202 */ /* 0x000fe20000000f00 */
[C---:B------:R-:W-:Y:S01]  /*12340*/  HMMA.16816.F32.BF16 R56, R80.reuse, R84, R56 ;  /* 0x000000545038723c */ /* 0x040fe20000041838 */
[----:B------:R2:W5:Y:S03]  /*12350*/  LDL.LU R223, [R1+0x64] ;  /* 0x0000640001df7983 */ /* 0x0005660000300800 */
[----:B------:R-:W-:Y:S02]  /*12360*/  MOV R121, R120 ;  /* 0x0000007800797202 */ /* 0x000fe40000000f00 */
[----:B------:R-:W-:Y:S01]  /*12370*/  MOV R120, R115 ;  /* 0x0000007300787202 */ /* 0x000fe20000000f00 */
[--C-:B------:R-:W-:Y:S01]  /*12380*/  FFMA.FTZ R84, R251, c[0x0][0x2d0], -R100.reuse ;  /* 0x0000b400fb547a23 */ /* 0x100fe20000010864 */
[-C--:B------:R-:W-:Y:S03]  /*12390*/  HMMA.16816.F32.BF16 R60, R80, R86.reuse, R60 ;  /* 0x00000056503c723c */ /* 0x080fe6000004183c */
[----:B------:R2:W-:Y:S01]  /*123a0*/  MUFU.EX2 R196, R84 ;  /* 0x0000005400c47308 */ /* 0x0005e20000000800 */
[----:B------:R-:W-:Y:S02]  /*123b0*/  MOV R115, R111 ;  /* 0x0000006f00737202 */ /* 0x000fe40000000f00 */
[----:B------:R-:W-:Y:S01]  /*123c0*/  MOV R122, R121 ;  /* 0x00000079007a7202 */ /* 0x000fe20000000f00 */
[----:B------:R-:W-:Y:S01]  /*123d0*/  FFMA.FTZ R80, R252, c[0x0][0x2d0], -R100 ;  /* 0x0000b400fc507a23 */ /* 0x000fe20000010864 */
[----:B------:R-:W-:Y:S04]  /*123e0*/  HMMA.16816.F32.BF16 R64, R76, R86, R64 ;  /* 0x000000564c40723c */ /* 0x000fe80000041840 */
[--C-:B-1----:R-:W-:Y:S01]  /*123f0*/  FFMA.FTZ R88, R124, c[0x0][0x2d0], -R2.reuse ;  /* 0x0000b4007c587a23 */ /* 0x102fe20000010802 */
[----:B------:R-:W-:Y:S01]  /*12400*/  MOV R124, R123 ;  /* 0x0000007b007c7202 */ /* 0x000fe20000000f00 */
[----:B------:R-:W-:Y:S01]  /*12410*/  MUFU.EX2 R195, R80 ;  /* 0x0000005000c37308 */ /* 0x000fe20000000800 */
[----:B------:R-:W-:Y:S02]  /*12420*/  MOV R121, R120 ;  /* 0x0000007800797202 */ /* 0x000fe40000000f00 */
[----:B------:R-:W-:Y:S03]  /*12430*/  MOV R120, R115 ;  /* 0x0000007300787202 */ /* 0x000fe60000000f00 */
[----:B------:R-:W-:Y:S02]  /*12440*/  MOV R123, R122 ;  /* 0x0000007a007b7202 */ /* 0x000fe40000000f00 */
[----:B------:R-:W-:Y:S02]  /*12450*/  MOV R122, R121 ;  /* 0x00000079007a7202 */ /* 0x000fe40000000f00 */
[----:B------:R1:W-:Y:S01]  /*12460*/  MUFU.EX2 R140, R88 ;  /* 0x00000058008c7308 */ /* 0x0003e20000000800 */
[----:B------:R-:W-:Y:S02]  /*12470*/  MOV R121, R120 ;  /* 0x0000007800797202 */ /* 0x000fe40000000f00 */
[----:B--2---:R-:W-:Y:S01]  /*12480*/  F2FP.BF16.PACK_AB R76, R206, R207 ;  /* 0x000000cfce4c723e */ /* 0x004fe200000010ff */
[----:B------:R-:W-:Y:S01]  /*12490*/  LDSM.16.MT88.4 R84, [R212+0x1100] ;  /* 0x00110000d454783b */ /* 0x000fe20000004200 */
[----:B---3--:R-:W-:Y:S02]  /*124a0*/  F2FP.BF16.PACK_AB R78, R204, R205 ;  /* 0x000000cdcc4e723e */ /* 0x008fe400000010ff */
[----:B------:R-:W-:Y:S02]  /*124b0*/  F2FP.BF16.PACK_AB R77, R202, R203 ;  /* 0x000000cbca4d723e */ /* 0x000fe400000010ff */
[----:B------:R-:W-:Y:S02]  /*124c0*/  F2FP.BF16.PACK_AB R79, R201, R200 ;  /* 0x000000c8c94f723e */ /* 0x000fe400000010ff */
[----:B------:R-:W-:Y:S02]  /*124d0*/  F2FP.BF16.PACK_AB R82, R198, R142 ;  /* 0x0000008ec652723e */ /* 0x000fe400000010ff */
[----:B----4-:R-:W-:Y:S02]  /*124e0*/  F2FP.BF16.PACK_AB R81, R141, R136 ;  /* 0x000000888d51723e */ /* 0x010fe400000010ff */
[----:B------:R-:W-:Y:S02]  /*124f0*/  MOV R120, R119 ;  /* 0x0000007700787202 */ /* 0x000fe40000000f00 */
[----:B------:R-:W-:Y:S02]  /*12500*/  MOV R119, R117 ;  /* 0x0000007500777202 */ /* 0x000fe40000000f00 */
[----:B------:R-:W-:Y:S02]  /*12510*/  MOV R117, R219 ;  /* 0x000000db00757202 */ /* 0x000fe40000000f00 */
[----:B------:R-:W-:Y:S02]  /*12520*/  MOV R111, R224 ;  /* 0x000000e0006f7202 */ /* 0x000fe40000000f00 */
[----:B------:R-:W-:Y:S01]  /*12530*/  MOV R115, R218 ;  /* 0x000000da00737202 */ /* 0x000fe20000000f00 */
[----:B-1----:R-:W-:Y:S01]  /*12540*/  FFMA.FTZ R88, R124, c[0x0][0x2d0], -R2 ;  /* 0x0000b4007c587a23 */ /* 0x002fe20000010802 */
[----:B------:R-:W-:Y:S01]  /*12550*/  MOV R124, R123 ;  /* 0x0000007b007c7202 */ /* 0x000fe20000000f00 */
[----:B------:R1:W5:Y:S01]  /*12560*/  LDL.LU R224, [R1+0x60] ;  /* 0x0000600001e07983 */ /* 0x0003620000300800 */
[----:B------:R-:W-:Y:S01]  /*12570*/  MOV R123, R122 ;  /* 0x0000007a007b7202 */ /* 0x000fe20000000f00 */
[----:B------:R2:W3:Y:S01]  /*12580*/  MUFU.EX2 R144, R88 ;  /* 0x0000005800907308 */ /* 0x0004e20000000800 */
[----:B------:R-:W-:Y:S01]  /*12590*/  MOV R122, R121 ;  /* 0x00000079007a7202 */ /* 0x000fe20000000f00 */
[----:B------:R-:W-:Y:S01]  /*125a0*/  FFMA.FTZ R92, R124, c[0x0][0x2d0], -R100 ;  /* 0x0000b4007c5c7a23 */ /* 0x000fe20000010864 */
[----:B------:R-:W-:Y:S01]  /*125b0*/  MOV R124, R123 ;  /* 0x0000007b007c7202 */ /* 0x000fe20000000f00 */
[----:B------:R1:W5:Y:S01]  /*125c0*/  LDL.LU R218, [R1+0x5c] ;  /* 0x00005c0001da7983 */ /* 0x0003620000300800 */
[----:B------:R-:W-:Y:S02]  /*125d0*/  MOV R123, R122 ;  /* 0x0000007a007b7202 */ /* 0x000fe40000000f00 */
[----:B------:R-:W-:Y:S01]  /*125e0*/  MOV R121, R120 ;  /* 0x0000007800797202 */ /* 0x000fe20000000f00 */
[----:B------:R1:W5:Y:S01]  /*125f0*/  LDL.LU R219, [R1+0x58] ;  /* 0x0000580001db7983 */ /* 0x0003620000300800 */
[----:B------:R-:W-:Y:S01]  /*12600*/  MOV R120, R119 ;  /* 0x0000007700787202 */ /* 0x000fe20000000f00 */
[----:B------:R-:W-:Y:S01]  /*12610*/  FFMA.FTZ R80, R123, c[0x0][0x2d0], -R168 ;  /* 0x0000b4007b507a23 */ /* 0x000fe200000108a8 */
[----:B------:R-:W-:Y:S01]  /*12620*/  MOV R119, R181 ;  /* 0x000000b500777202 */ /* 0x000fe20000000f00 */
[----:B------:R4:W-:Y:S01]  /*12630*/  MUFU.EX2 R147, R92 ;  /* 0x0000005c00937308 */ /* 0x0009e20000000800 */
[----:B------:R-:W-:Y:S02]  /*12640*/  MOV R122, R121 ;  /* 0x00000079007a7202 */ /* 0x000fe40000000f00 */
[----:B------:R-:W-:Y:S02]  /*12650*/  MOV R121, R119 ;  /* 0x0000007700797202 */ /* 0x000fe40000000f00 */
[----:B------:R-:W-:Y:S02]  /*12660*/  MOV R119, R116 ;  /* 0x0000007400777202 */ /* 0x000fe40000000f00 */
[----:B------:R-:W-:Y:S02]  /*12670*/  MOV R116, R113 ;  /* 0x0000007100747202 */ /* 0x000fe40000000f00 */
[----:B------:R-:W-:Y:S01]  /*12680*/  MOV R113, R102 ;  /* 0x0000006600717202 */ /* 0x000fe20000000f00 */
[----:B------:R1:W-:Y:S01]  /*12690*/  MUFU.EX2 R146, R80 ;  /* 0x0000005000927308 */ /* 0x0003e20000000800 */
[----:B------:R-:W-:Y:S01]  /*126a0*/  MOV R181, R208 ;  /* 0x000000d000b57202 */ /* 0x000fe20000000f00 */
[----:B--2---:R-:W2:Y:S01]  /*126b0*/  LDSM.16.MT88.4 R88, [R209+0x1100] ;  /* 0x00110000d158783b */ /* 0x004ea20000004200 */
[----:B------:R-:W-:Y:S02]  /*126c0*/  MOV R102, R215 ;  /* 0x000000d700667202 */ /* 0x000fe40000000f00 */
[----:B---3--:R-:W-:Y:S05]  /*126d0*/  F2FP.BF16.PACK_AB R83, R144, R140 ;  /* 0x0000008c9053723e */ /* 0x008fea00000010ff */
[----:B------:R3:W5:Y:S04]  /*126e0*/  LDL.LU R208, [R1+0x54] ;  /* 0x0000540001d07983 */ /* 0x0007680000300800 */
[----:B------:R3:W5:Y:S01]  /*126f0*/  LDL.LU R215, [R1+0x50] ;  /* 0x0000500001d77983 */ /* 0x0007620000300800 */
[----:B----4-:R-:W-:Y:S04]  /*12700*/  FFMA.FTZ R92, R124, c[0x0][0x2d0], -R100 ;  /* 0x0000b4007c5c7a23 */ /* 0x010fe80000010864 */
[----:B------:R4:W3:Y:S01]  /*12710*/  MUFU.EX2 R197, R92 ;  /* 0x0000005c00c57308 */ /* 0x0008e20000000800 */
[----:B-1----:R-:W-:Y:S01]  /*12720*/  F2FP.BF16.PACK_AB R80, R199, R143 ;  /* 0x0000008fc750723e */ /* 0x002fe200000010ff */
[-C--:B--2---:R-:W-:Y:S03]  /*12730*/  HMMA.16816.F32.BF16 R4, R76, R88.reuse, R4 ;  /* 0x000000584c04723c */ /* 0x084fe60000041804 */
[--C-:B----4-:R-:W-:Y:S05]  /*12740*/  FFMA.FTZ R92, R122, c[0x0][0x2d0], -R168.reuse ;  /* 0x0000b4007a5c7a23 */ /* 0x110fea00000108a8 */
[----:B------:R1:W2:Y:S01]  /*12750*/  MUFU.EX2 R194, R92 ;  /* 0x0000005c00c27308 */ /* 0x0002a20000000800 */
[C---:B------:R-:W-:Y:S07]  /*12760*/  HMMA.16816.F32.BF16 R8, R80.reuse, R88, R8 ;  /* 0x000000585008723c */ /* 0x040fee0000041808 */
[--C-:B------:R-:W-:Y:S01]  /*12770*/  FFMA.FTZ R88, R121, c[0x0][0x2d0], -R168.reuse ;  /* 0x0000b40079587a23 */ /* 0x100fe200000108a8 */
[-C--:B------:R-:W-:Y:S03]  /*12780*/  HMMA.16816.F32.BF16 R12, R80, R90.reuse, R12 ;  /* 0x0000005a500c723c */ /* 0x080fe6000004180c */
[----:B------:R4:W-:Y:S05]  /*12790*/  MUFU.EX2 R192, R88 ;  /* 0x0000005800c07308 */ /* 0x0009ea0000000800 */
[C---:B------:R-:W-:Y:S01]  /*127a0*/  HMMA.16816.F32.BF16 R16, R76.reuse, R90, R16 ;  /* 0x0000005a4c10723c */ /* 0x040fe20000041810 */
[----:B-1----:R-:W1:Y:S07]  /*127b0*/  LDSM.16.MT88.4 R92, [R210+0x1100] ;  /* 0x00110000d25c783b */ /* 0x002e6e0000004200 */
[-C--:B------:R-:W-:Y:S08]  /*127c0*/  HMMA.16816.F32.BF16 R20, R76, R84.reuse, R20 ;  /* 0x000000544c14723c */ /* 0x080ff00000041814 */
[C---:B------:R-:W-:Y:S04]  /*127d0*/  HMMA.16816.F32.BF16 R24, R80.reuse, R84, R24 ;  /* 0x000000545018723c */ /* 0x040fe80000041818 */
[----:B----4-:R-:W-:Y:S03]  /*127e0*/  FFMA.FTZ R88, R120, c[0x0][0x2d0], -R168 ;  /* 0x0000b40078587a23 */ /* 0x010fe600000108a8 */
[--C-:B------:R-:W-:Y:S01]  /*127f0*/  FFMA.FTZ R84, R116, c[0x0][0x2d0], -R169.reuse ;  /* 0x0000b40074547a23 */ /* 0x100fe200000108a9 */
[-C--:B------:R-:W-:Y:S01]  /*12800*/  HMMA.16816.F32.BF16 R28, R80, R86.reuse, R28 ;  /* 0x00000056501c723c */ /* 0x080fe2000004181c */
[----:B------:R4:W2:Y:S03]  /*12810*/  MUFU.EX2 R193, R88 ;  /* 0x0000005800c17308 */ /* 0x0008a60000000800 */
[----:B------:R-:W-:Y:S02]  /*12820*/  MOV R116, R113 ;  /* 0x0000007100747202 */ /* 0x000fe40000000f00 */
[----:B------:R-:W-:Y:S02]  /*12830*/  MOV R113, R112 ;  /* 0x0000007000717202 */ /* 0x000fe40000000f00 */
[C---:B------:R-:W-:Y:S04]  /*12840*/  HMMA.16816.F32.BF16 R32, R76.reuse, R86, R32 ;  /* 0x000000564c20723c */ /* 0x040fe80000041820 */
[----:B------:R-:W-:Y:S02]  /*12850*/  MOV R112, R105 ;  /* 0x0000006900707202 */ /* 0x000fe40000000f00 */
[----:B------:R-:W-:Y:S02]  /*12860*/  MOV R105, R104 ;  /* 0x0000006800697202 */ /* 0x000fe40000000f00 */
[----:B------:R-:W-:Y:S04]  /*12870*/  MOV R104, R180 ;  /* 0x000000b400687202 */ /* 0x000fe80000000f00 */
[----:B------:R-:W-:Y:S02]  /*12880*/  MOV R180, R179 ;  /* 0x000000b300b47202 */ /* 0x000fe40000000f00 */
[----:B------:R-:W-:Y:S01]  /*12890*/  MOV R179, R171 ;  /* 0x000000ab00b37202 */ /* 0x000fe20000000f00 */
[-C--:B-1----:R-:W-:Y:S03]  /*128a0*/  HMMA.16816.F32.BF16 R36, R76, R92.reuse, R36 ;  /* 0x0000005c4c24723c */ /* 0x082fe60000041824 */
[--C-:B----4-:R-:W-:Y:S01]  /*128b0*/  FFMA.FTZ R88, R119, c[0x0][0x2d0], -R169.reuse ;  /* 0x0000b40077587a23 */ /* 0x110fe200000108a9 */
[----:B------:R-:W-:Y:S02]  /*128c0*/  MOV R171, R177 ;  /* 0x000000b100ab7202 */ /* 0x000fe40000000f00 */
[----:B------:R-:W-:Y:S01]  /*128d0*/  MOV R177, R191 ;  /* 0x000000bf00b17202 */ /* 0x000fe20000000f00 */
[----:B------:R1:W-:Y:S01]  /*128e0*/  MUFU.EX2 R145, R88 ;  /* 0x0000005800917308 */ /* 0x0003e20000000800 */
[C---:B------:R-:W-:Y:S08]  /*128f0*/  HMMA.16816.F32.BF16 R40, R80.reuse, R92, R40 ;  /* 0x0000005c5028723c */ /* 0x040ff00000041828 */
[-C--:B------:R-:W-:Y:S01]  /*12900*/  HMMA.16816.F32.BF16 R44, R80, R94.reuse, R44 ;  /* 0x0000005e502c723c */ /* 0x080fe2000004182c */
[----:B------:R4:W-:Y:S07]  /*12910*/  MUFU.EX2 R191, R84 ;  /* 0x0000005400bf7308 */ /* 0x0009ee0000000800 */
[C---:B------:R-:W-:Y:S04]  /*12920*/  HMMA.16816.F32.BF16 R48, R76.reuse, R94, R48 ;  /* 0x0000005e4c30723c */ /* 0x040fe80000041830 */
[--C-:B-1----:R-:W-:Y:S01]  /*12930*/  FFMA.FTZ R88, R118, c[0x0][0x2d0], -R169.reuse ;  /* 0x0000b40076587a23 */ /* 0x102fe200000108a9 */
[----:B------:R-:W-:Y:S02]  /*12940*/  MOV R118, R117 ;  /* 0x0000007500767202 */ /* 0x000fe40000000f00 */
[----:B------:R-:W-:Y:S02]  /*12950*/  MOV R117, R114 ;  /* 0x0000007200757202 */ /* 0x000fe40000000f00 */
[----:B------:R-:W-:Y:S03]  /*12960*/  MOV R114, R111 ;  /* 0x0000006f00727202 */ /* 0x000fe60000000f00 */
[----:B------:R-:W-:Y:S01]  /*12970*/  MOV R111, R110 ;  /* 0x0000006e006f7202 */ /* 0x000fe20000000f00 */
[--C-:B----4-:R-:W-:Y:S01]  /*12980*/  FFMA.FTZ R84, R118, c[0x0][0x2d0], -R169.reuse ;  /* 0x0000b40076547a23 */ /* 0x110fe200000108a9 */
[----:B------:R-:W-:Y:S01]  /*12990*/  MOV R110, R109 ;  /* 0x0000006d006e7202 */ /* 0x000fe20000000f00 */
[--C-:B------:R-:W-:Y:S01]  /*129a0*/  FFMA.FTZ R92, R114, c[0x0][0x2d0], -R2.reuse ;  /* 0x0000b400725c7a23 */ /* 0x100fe20000010802 */
[----:B------:R-:W-:Y:S01]  /*129b0*/  MOV R109, R181 ;  /* 0x000000b5006d7202 */ /* 0x000fe20000000f00 */
[----:B------:R1:W4:Y:S01]  /*129c0*/  MUFU.EX2 R155, R84 ;  /* 0x00000054009b7308 */ /* 0x0003220000000800 */
[----:B------:R-:W-:Y:S02]  /*129d0*/  MOV R181, R190 ;  /* 0x000000be00b57202 */ /* 0x000fe40000000f00 */
[----:B------:R-:W-:Y:S02]  /*129e0*/  MOV R114, R111 ;  /* 0x0000006f00727202 */ /* 0x000fe40000000f00 */
[----:B------:R-:W-:Y:S02]  /*129f0*/  MOV R111, R110 ;  /* 0x0000006e006f7202 */ /* 0x000fe40000000f00 */
[----:B------:R-:W-:Y:S03]  /*12a00*/  MOV R110, R101 ;  /* 0x00000065006e7202 */ /* 0x000fe60000000f00 */
[----:B------:R2:W-:Y:S10]  /*12a10*/  MUFU.EX2 R190, R88 ;  /* 0x0000005800be7308 */ /* 0x0005f40000000800 */
[----:B------:R3:W-:Y:S01]  /*12a20*/  MUFU.EX2 R101, R92 ;  /* 0x0000005c00657308 */ /* 0x0007e20000000800 */
[----:B-1----:R-:W-:Y:S09]  /*12a30*/  FFMA.FTZ R84, R117, c[0x0][0x2d0], -R2 ;  /* 0x0000b40075547a23 */ /* 0x002ff20000010802 */
[----:B------:R1:W-:Y:S01]  /*12a40*/  MUFU.EX2 R153, R84 ;  /* 0x0000005400997308 */ /* 0x0003e20000000800 */
[----:B--2---:R-:W2:Y:S01]  /*12a50*/  LDSM.16.MT88.4 R88, [R211+0x1100] ;  /* 0x00110000d358783b */ /* 0x004ea20000004200 */
[----:B---3--:R-:W-:Y:S08]  /*12a60*/  FFMA.FTZ R92, R115, c[0x0][0x2d0], -R100 ;  /* 0x0000b400735c7a23 */ /* 0x008ff00000010864 */
[----:B------:R-:W-:Y:S01]  /*12a70*/  MUFU.EX2 R154, R92 ;  /* 0x0000005c009a7308 */ /* 0x000fe20000000800 */
[--C-:B-1----:R-:W-:Y:S02]  /*12a80*/  FFMA.FTZ R84, R116, c[0x0][0x2d0], -R2.reuse ;  /* 0x0000b40074547a23 */ /* 0x102fe40000010802 */
[----:B------:R-:W-:Y:S07]  /*12a90*/  LDSM.16.MT88.4 R116, [R209+0x2900] ;  /* 0x00290000d174783b */ /* 0x000fee0000004200 */
[----:B------:R1:W3:Y:S01]  /*12aa0*/  MUFU.EX2 R152, R84 ;  /* 0x0000005400987308 */ /* 0x0002e20000000800 */
[-C--:B--2---:R-:W-:Y:S08]  /*12ab0*/  HMMA.16816.F32.BF16 R52, R76, R88.reuse, R52 ;  /* 0x000000584c34723c */ /* 0x084ff00000041834 */
[C---:B------:R-:W-:Y:S04]  /*12ac0*/  HMMA.16816.F32.BF16 R56, R80.reuse, R88, R56 ;  /* 0x000000585038723c */ /* 0x040fe80000041838 */
[----:B-1----:R-:W-:Y:S01]  /*12ad0*/  FFMA.FTZ R84, R113, c[0x0][0x2d0], -R2 ;  /* 0x0000b40071547a23 */ /* 0x002fe20000010802 */
[----:B------:R-:W-:Y:S02]  /*12ae0*/  MOV R113, R112 ;  /* 0x0000007000717202 */ /* 0x000fe40000000f00 */
[----:B------:R-:W-:Y:S01]  /*12af0*/  MOV R112, R105 ;  /* 0x0000006900707202 */ /* 0x000fe20000000f00 */
[-C--:B------:R-:W-:Y:S04]  /*12b00*/  HMMA.16816.F32.BF16 R60, R80, R90.reuse, R60 ;  /* 0x0000005a503c723c */ /* 0x080fe8000004183c */
[----:B------:R-:W-:Y:S01]  /*12b10*/  MOV R105, R104 ;  /* 0x0000006800697202 */ /* 0x000fe20000000f00 */
[--C-:B------:R-:W-:Y:S01]  /*12b20*/  FFMA.FTZ R88, R189, c[0x0][0x2d0], -R100.reuse ;  /* 0x0000b400bd587a23 */ /* 0x100fe20000010864 */
[----:B------:R-:W-:Y:S01]  /*12b30*/  MOV R104, R180 ;  /* 0x000000b400687202 */ /* 0x000fe20000000f00 */
[----:B------:R-:W-:Y:S01]  /*12b40*/  FFMA.FTZ R80, R113, c[0x0][0x2d0], -R100 ;  /* 0x0000b40071507a23 */ /* 0x000fe20000010864 */
[----:B------:R-:W-:Y:S01]  /*12b50*/  HMMA.16816.F32.BF16 R64, R76, R90, R64 ;  /* 0x0000005a4c40723c */ /* 0x000fe20000041840 */
[----:B------:R1:W-:Y:S03]  /*12b60*/  MUFU.EX2 R189, R88 ;  /* 0x0000005800bd7308 */ /* 0x0003e60000000800 */
[----:B------:R-:W-:Y:S02]  /*12b70*/  MOV R180, R179 ;  /* 0x000000b300b47202 */ /* 0x000fe40000000f00 */
[----:B------:R-:W-:Y:S02]  /*12b80*/  MOV R179, R171 ;  /* 0x000000ab00b37202 */ /* 0x000fe40000000f00 */
[----:B------:R-:W-:Y:S04]  /*12b90*/  MOV R171, R177 ;  /* 0x000000b100ab7202 */ /* 0x000fe80000000f00 */
[----:B------:R-:W-:Y:S02]  /*12ba0*/  MOV R177, R102 ;  /* 0x0000006600b17202 */ /* 0x000fe40000000f00 */
[----:B------:R2:W2:Y:S01]  /*12bb0*/  MUFU.EX2 R102, R84 ;  /* 0x0000005400667308 */ /* 0x0004a20000000800 */
[----:B------:R-:W-:Y:S02]  /*12bc0*/  MOV R113, R105 ;  /* 0x0000006900717202 */ /* 0x000fe40000000f00 */
[----:B------:R-:W-:Y:S02]  /*12bd0*/  MOV R105, R104 ;  /* 0x0000006800697202 */ /* 0x000fe40000000f00 */
[----:B------:R-:W-:Y:S01]  /*12be0*/  MOV R104, R180 ;  /* 0x000000b400687202 */ /* 0x000fe20000000f00 */
[----:B------:R-:W-:Y:S01]  /*12bf0*/  FFMA.FTZ R92, R113, c[0x0][0x2d0], -R168 ;  /* 0x0000b400715c7a23 */ /* 0x000fe200000108a8 */
[----:B------:R-:W-:Y:S02]  /*12c00*/  MOV R180, R179 ;  /* 0x000000b300b47202 */ /* 0x000fe40000000f00 */
[----:B------:R-:W-:Y:S01]  /*12c10*/  MOV R179, R188 ;  /* 0x000000bc00b37202 */ /* 0x000fe20000000f00 */
[----:B------:R2:W-:Y:S01]  /*12c20*/  MUFU.EX2 R159, R92 ;  /* 0x0000005c009f7308 */ /* 0x0005e20000000800 */
[----:B------:R-:W-:Y:S01]  /*12c30*/  F2FP.BF16.PACK_AB R76, R197, R147 ;  /* 0x00000093c54c723e */ /* 0x000fe200000010ff */
[----:B-1----:R-:W-:Y:S01]  /*12c40*/  LDSM.16.MT88.4 R88, [R212+0x1900] ;  /* 0x00190000d458783b */ /* 0x002fe20000004200 */
[----:B------:R-:W-:Y:S02]  /*12c50*/  F2FP.BF16.PACK_AB R78, R195, R196 ;  /* 0x000000c4c34e723e */ /* 0x000fe400000010ff */
[----:B------:R-:W-:Y:S02]  /*12c60*/  F2FP.BF16.PACK_AB R77, R194, R146 ;  /* 0x00000092c24d723e */ /* 0x000fe400000010ff */
[----:B------:R-:W-:Y:S02]  /*12c70*/  F2FP.BF16.PACK_AB R79, R193, R192 ;  /* 0x000000c0c14f723e */ /* 0x000fe400000010ff */
[----:B----4-:R-:W-:Y:S01]  /*12c80*/  F2FP.BF16.PACK_AB R82, R155, R191 ;  /* 0x000000bf9b52723e */ /* 0x010fe200000010ff */
[----:B------:R1:W-:Y:S01]  /*12c90*/  MUFU.EX2 R188, R80 ;  /* 0x0000005000bc7308 */ /* 0x0003e20000000800 */
[----:B---3--:R-:W-:Y:S01]  /*12ca0*/  F2FP.BF16.PACK_AB R81, R152, R153 ;  /* 0x000000999851723e */ /* 0x008fe200000010ff */
[----:B--2---:R-:W2:Y:S01]  /*12cb0*/  LDSM.16.MT88.4 R84, [R209+0x1900] ;  /* 0x00190000d154783b */ /* 0x004ea20000004200 */
[----:B------:R-:W-:Y:S07]  /*12cc0*/  F2FP.BF16.PACK_AB R83, R101, R102 ;  /* 0x000000666553723e */ /* 0x000fee00000010ff */
[----:B------:R-:W3:Y:S01]  /*12cd0*/  LDSM.16.MT88.4 R92, [R210+0x1900] ;  /* 0x00190000d25c783b */ /* 0x000ee20000004200 */
[----:B-1----:R-:W-:Y:S04]  /*12ce0*/  FFMA.FTZ R80, R114, c[0x0][0x2d0], -R100 ;  /* 0x0000b40072507a23 */ /* 0x002fe80000010864 */
[----:B------:R1:W4:Y:S01]  /*12cf0*/  MUFU.EX2 R187, R80 ;  /* 0x0000005000bb7308 */ /* 0x0003220000000800 */
[-C--:B--2---:R-:W-:Y:S03]  /*12d00*/  HMMA.16816.F32.BF16 R4, R76, R84.reuse, R4 ;  /* 0x000000544c04723c */ /* 0x084fe60000041804 */
[----:B-1----:R-:W-:Y:S07]  /*12d10*/  F2FP.BF16.PACK_AB R80, R190, R145 ;  /* 0x00000091be50723e */ /* 0x002fee00000010ff */
[C---:B------:R-:W-:Y:S07]  /*12d20*/  HMMA.16816.F32.BF16 R8, R80.reuse, R84, R8 ;  /* 0x000000545008723c */ /* 0x040fee0000041808 */
[--C-:B------:R-:W-:Y:S01]  /*12d30*/  FFMA.FTZ R84, R112, c[0x0][0x2d0], -R168.reuse ;  /* 0x0000b40070547a23 */ /* 0x100fe200000108a8 */
[-C--:B------:R-:W-:Y:S03]  /*12d40*/  HMMA.16816.F32.BF16 R12, R80, R86.reuse, R12 ;  /* 0x00000056500c723c */ /* 0x080fe6000004180c */
[----:B------:R1:W2:Y:S01]  /*12d50*/  MUFU.EX2 R158, R84 ;  /* 0x00000054009e7308 */ /* 0x0002a20000000800 */
[----:B------:R-:W-:Y:S04]  /*12d60*/  MOV R112, R177 ;  /* 0x000000b100707202 */ /* 0x000fe80000000f00 */
[C---:B------:R-:W-:Y:S08]  /*12d70*/  HMMA.16816.F32.BF16 R16, R76.reuse, R86, R16 ;  /* 0x000000564c10723c */ /* 0x040ff00000041810 */
[-C--:B------:R-:W-:Y:S08]  /*12d80*/  HMMA.16816.F32.BF16 R20, R76, R88.reuse, R20 ;  /* 0x000000584c14723c */ /* 0x080ff00000041814 */
[C---:B------:R-:W-:Y:S04]  /*12d90*/  HMMA.16816.F32.BF16 R24, R80.reuse, R88, R24 ;  /* 0x000000585018723c */ /* 0x040fe80000041818 */
[--C-:B-1----:R-:W-:Y:S03]  /*12da0*/  FFMA.FTZ R84, R111, c[0x0][0x2d0], -R168.reuse ;  /* 0x0000b4006f547a23 */ /* 0x102fe600000108a8 */
[--C-:B------:R-:W-:Y:S01]  /*12db0*/  FFMA.FTZ R88, R109, c[0x0][0x2d0], -R169.reuse ;  /* 0x0000b4006d587a23 */ /* 0x100fe200000108a9 */
[-C--:B------:R-:W-:Y:S01]  /*12dc0*/  HMMA.16816.F32.BF16 R28, R80, R90.reuse, R28 ;  /* 0x0000005a501c723c */ /* 0x080fe2000004181c */
[----:B------:R1:W-:Y:S03]  /*12dd0*/  MUFU.EX2 R182, R84 ;  /* 0x0000005400b67308 */ /* 0x0003e60000000800 */
[----:B------:R-:W-:Y:S04]  /*12de0*/  MOV R109, R106 ;  /* 0x0000006a006d7202 */ /* 0x000fe80000000f00 */
[C---:B------:R-:W-:Y:S03]  /*12df0*/  HMMA.16816.F32.BF16 R32, R76.reuse, R90, R32 ;  /* 0x0000005a4c20723c */ /* 0x040fe60000041820 */
[----:B------:R2:W-:Y:S05]  /*12e00*/  MUFU.EX2 R156, R88 ;  /* 0x00000058009c7308 */ /* 0x0005ea0000000800 */
[-C--:B---3--:R-:W-:Y:S08]  /*12e10*/  HMMA.16816.F32.BF16 R36, R76, R92.reuse, R36 ;  /* 0x0000005c4c24723c */ /* 0x088ff00000041824 */
[C---:B------:R-:W-:Y:S04]  /*12e20*/  HMMA.16816.F32.BF16 R40, R80.reuse, R92, R40 ;  /* 0x0000005c5028723c */ /* 0x040fe80000041828 */
[----:B-1----:R-:W-:Y:S03]  /*12e30*/  FFMA.FTZ R84, R181, c[0x0][0x2d0], -R168 ;  /* 0x0000b400b5547a23 */ /* 0x002fe600000108a8 */
[--C-:B------:R-:W-:Y:S01]  /*12e40*/  FFMA.FTZ R92, R97, c[0x0][0x2d0], -R2.reuse ;  /* 0x0000b400615c7a23 */ /* 0x100fe20000010802 */
[-C--:B------:R-:W-:Y:S01]  /*12e50*/  HMMA.16816.F32.BF16 R44, R80, R94.reuse, R44 ;  /* 0x0000005e502c723c */ /* 0x080fe2000004182c */
[----:B------:R1:W3:Y:S03]  /*12e60*/  MUFU.EX2 R181, R84 ;  /* 0x0000005400b57308 */ /* 0x0002e60000000800 */
[--C-:B--2---:R-:W-:Y:S01]  /*12e70*/  FFMA.FTZ R88, R105, c[0x0][0x2d0], -R169.reuse ;  /* 0x0000b40069587a23 */ /* 0x104fe200000108a9 */
[----:B------:R-:W-:Y:S02]  /*12e80*/  MOV R105, R104 ;  /* 0x0000006800697202 */ /* 0x000fe40000000f00 */
[----:B------:R-:W-:Y:S01]  /*12e90*/  MOV R104, R180 ;  /* 0x000000b400687202 */ /* 0x000fe20000000f00 */
[C---:B------:R-:W-:Y:S03]  /*12ea0*/  HMMA.16816.F32.BF16 R48, R76.reuse, R94, R48 ;  /* 0x0000005e4c30723c */ /* 0x040fe60000041830 */
[----:B------:R2:W-:Y:S01]  /*12eb0*/  MUFU.EX2 R180, R88 ;  /* 0x0000005800b47308 */ /* 0x0005e20000000800 */
[----:B------:R-:W-:Y:S02]  /*12ec0*/  MOV R111, R104 ;  /* 0x00000068006f7202 */ /* 0x000fe40000000f00 */
[----:B------:R-:W-:Y:S07]  /*12ed0*/  MOV R104, R175 ;  /* 0x000000af00687202 */ /* 0x000fee0000000f00 */
[----:B------:R3:W-:Y:S01]  /*12ee0*/  MUFU.EX2 R97, R92 ;  /* 0x0000005c00617308 */ /* 0x0007e20000000800 */
[--C-:B-1----:R-:W-:Y:S01]  /*12ef0*/  FFMA.FTZ R84, R110, c[0x0][0x2d0], -R169.reuse ;  /* 0x0000b4006e547a23 */ /* 0x102fe200000108a9 */
[----:B------:R-:W-:Y:S08]  /*12f00*/  MOV R110, R174 ;  /* 0x000000ae006e7202 */ /* 0x000ff00000000f00 */
[----:B------:R1:W-:Y:S01]  /*12f10*/  MUFU.EX2 R157, R84 ;  /* 0x00000054009d7308 */ /* 0x0003e20000000800 */
[--C-:B--2---:R-:W-:Y:S09]  /*12f20*/  FFMA.FTZ R88, R179, c[0x0][0x2d0], -R169.reuse ;  /* 0x0000b400b3587a23 */ /* 0x104ff200000108a9 */
[----:B------:R2:W2:Y:S01]  /*12f30*/  MUFU.EX2 R179, R88 ;  /* 0x0000005800b37308 */ /* 0x0004a20000000800 */
[--C-:B---3--:R-:W-:Y:S09]  /*12f40*/  FFMA.FTZ R92, R98, c[0x0][0x2d0], -R2.reuse ;  /* 0x0000b400625c7a23 */ /* 0x108ff20000010802 */
[----:B------:R3:W-:Y:S01]  /*12f50*/  MUFU.EX2 R98, R92 ;  /* 0x0000005c00627308 */ /* 0x0007e20000000800 */
[----:B-1----:R-:W1:Y:S01]  /*12f60*/  LDSM.16.MT88.4 R84, [R211+0x1900] ;  /* 0x00190000d354783b */ /* 0x002e620000004200 */
[----:B--2---:R-:W-:Y:S08]  /*12f70*/  FFMA.FTZ R88, R99, c[0x0][0x2d0], -R2 ;  /* 0x0000b40063587a23 */ /* 0x004ff00000010802 */
[----:B------:R2:W-:Y:S01]  /*12f80*/  MUFU.EX2 R99, R88 ;  /* 0x0000005800637308 */ /* 0x0005e20000000800 */
[----:B---3--:R-:W-:Y:S09]  /*12f90*/  FFMA.FTZ R92, R173, c[0x0][0x2d0], -R100 ;  /* 0x0000b400ad5c7a23 */ /* 0x008ff20000010864 */
[----:B------:R3:W-:Y:S01]  /*12fa0*/  MUFU.EX2 R175, R92 ;  /* 0x0000005c00af7308 */ /* 0x0007e20000000800 */
[----:B--2---:R-:W-:Y:S01]  /*12fb0*/  FFMA.FTZ R88, R108, c[0x0][0x2d0], -R2 ;  /* 0x0000b4006c587a23 */ /* 0x004fe20000010802 */
[----:B------:R-:W-:Y:S01]  /*12fc0*/  MOV R108, R96 ;  /* 0x00000060006c7202 */ /* 0x000fe20000000f00 */
[-C--:B-1----:R-:W-:Y:S07]  /*12fd0*/  HMMA.16816.F32.BF16 R52, R76, R84.reuse, R52 ;  /* 0x000000544c34723c */ /* 0x082fee0000041834 */
[----:B------:R1:W2:Y:S01]  /*12fe0*/  MUFU.EX2 R96, R88 ;  /* 0x0000005800607308 */ /* 0x0002a20000000800 */
[C---:B------:R-:W-:Y:S01]  /*12ff0*/  HMMA.16816.F32.BF16 R56, R80.reuse, R84, R56 ;  /* 0x000000545038723c */ /* 0x040fe20000041838 */
[----:B---3--:R-:W-:Y:S06]  /*13000*/  LDSM.16.MT88.4 R92, [R210+0x2100] ;  /* 0x00210000d25c783b */ /* 0x008fec0000004200 */
[--C-:B------:R-:W-:Y:S01]  /*13010*/  FFMA.FTZ R84, R107, c[0x0][0x2d0], -R100.reuse ;  /* 0x0000b4006b547a23 */ /* 0x100fe20000010864 */
[-C--:B------:R-:W-:Y:S04]  /*13020*/  HMMA.16816.F32.BF16 R60, R80, R86.reuse, R60 ;  /* 0x00000056503c723c */ /* 0x080fe8000004183c */
[----:B------:R-:W-:Y:S02]  /*13030*/  MOV R107, R178 ;  /* 0x000000b2006b7202 */ /* 0x000fe40000000f00 */
[----:B------:R3:W-:Y:S01]  /*13040*/  MUFU.EX2 R178, R84 ;  /* 0x0000005400b27308 */ /* 0x0007e20000000800 */
[--C-:B------:R-:W-:Y:S01]  /*13050*/  FFMA.FTZ R80, R105, c[0x0][0x2d0], -R100.reuse ;  /* 0x0000b40069507a23 */ /* 0x100fe20000010864 */
[----:B------:R-:W-:Y:S01]  /*13060*/  HMMA.16816.F32.BF16 R64, R76, R86, R64 ;  /* 0x000000564c40723c */ /* 0x000fe20000041840 */
[----:B-1----:R-:W1:Y:S03]  /*13070*/  LDSM.16.MT88.4 R88, [R209+0x2100] ;  /* 0x00210000d158783b */ /* 0x002e660000004200 */
[----:B------:R-:W-:Y:S02]  /*13080*/  MOV R105, R171 ;  /* 0x000000ab00697202 */ /* 0x000fe40000000f00 */
[----:B------:R-:W-:Y:S02]  /*13090*/  MOV R171, R176 ;  /* 0x000000b000ab7202 */ /* 0x000fe40000000f00 */
[----:B------:R1:W1:Y:S01]  /*130a0*/  MUFU.EX2 R177, R80 ;  /* 0x0000005000b17308 */ /* 0x0002620000000800 */
[----:B------:R-:W-:Y:S03]  /*130b0*/  F2FP.BF16.PACK_AB R76, R189, R154 ;  /* 0x0000009abd4c723e */ /* 0x000fe600000010ff */
[----:B----4-:R-:W-:Y:S02]  /*130c0*/  F2FP.BF16.PACK_AB R78, R187, R188 ;  /* 0x000000bcbb4e723e */ /* 0x010fe400000010ff */
[----:B------:R-:W-:Y:S02]  /*130d0*/  F2FP.BF16.PACK_AB R77, R158, R159 ;  /* 0x0000009f9e4d723e */ /* 0x000fe400000010ff */
[----:B------:R-:W-:Y:S02]  /*130e0*/  F2FP.BF16.PACK_AB R79, R181, R182 ;  /* 0x000000b6b54f723e */ /* 0x000fe400000010ff */
[----:B------:R-:W-:Y:S02]  /*130f0*/  F2FP.BF16.PACK_AB R82, R179, R180 ;  /* 0x000000b4b352723e */ /* 0x000fe400000010ff */
[----:B--2---:R-:W-:Y:S01]  /*13100*/  F2FP.BF16.PACK_AB R81, R96, R99 ;  /* 0x000000636051723e */ /* 0x004fe200000010ff */
[----:B---3--:R-:W2:Y:S01]  /*13110*/  LDSM.16.MT88.4 R84, [R212+0x2100] ;  /* 0x00210000d454783b */ /* 0x008ea20000004200 */
[----:B------:R-:W-:Y:S01]  /*13120*/  F2FP.BF16.PACK_AB R83, R98, R97 ;  /* 0x000000616253723e */ /* 0x000fe200000010ff */
[----:B-1----:R-:W-:Y:S01]  /*13130*/  FFMA.FTZ R80, R172, c[0x0][0x2d0], -R100 ;  /* 0x0000b400ac507a23 */ /* 0x002fe20000010864 */
[----:B------:R-:W-:Y:S03]  /*13140*/  F2FP.BF16.PACK_AB R164, R177, R178 ;  /* 0x000000b2b1a4723e */ /* 0x000fe600000010ff */
[----:B------:R1:W3:Y:S01]  /*13150*/  MUFU.EX2 R176, R80 ;  /* 0x0000005000b07308 */ /* 0x0002e20000000800 */
[-C--:B------:R-:W-:Y:S03]  /*13160*/  HMMA.16816.F32.BF16 R4, R76, R88.reuse, R4 ;  /* 0x000000584c04723c */ /* 0x080fe60000041804 */
[----:B-1----:R-:W-:Y:S02]  /*13170*/  F2FP.BF16.PACK_AB R80, R156, R157 ;  /* 0x0000009d9c50723e */ /* 0x002fe400000010ff */
[----:B---3--:R-:W-:Y:S05]  /*13180*/  F2FP.BF16.PACK_AB R166, R175, R176 ;  /* 0x000000b0afa6723e */ /* 0x008fea00000010ff */
[C---:B------:R-:W-:Y:S07]  /*13190*/  HMMA.16816.F32.BF16 R8, R80.reuse, R88, R8 ;  /* 0x000000585008723c */ /* 0x040fee0000041808 */
[--C-:B------:R-:W-:Y:S01]  /*131a0*/  FFMA.FTZ R88, R108, c[0x0][0x2d0], -R168.reuse ;  /* 0x0000b4006c587a23 */ /* 0x100fe200000108a8 */
[-C--:B------:R-:W-:Y:S01]  /*131b0*/  HMMA.16816.F32.BF16 R12, R80, R90.reuse, R12 ;  /* 0x0000005a500c723c */ /* 0x080fe2000004180c */
[----:B------:R-:W3:Y:S02]  /*131c0*/  LDL R108, [R1+0x24] ;  /* 0x00002400016c7983 */ /* 0x000ee40000100800 */
[----:B------:R1:W-:Y:S05]  /*131d0*/  MUFU.EX2 R174, R88 ;  /* 0x0000005800ae7308 */ /* 0x0003ea0000000800 */
[C---:B------:R-:W-:Y:S08]  /*131e0*/  HMMA.16816.F32.BF16 R16, R76.reuse, R90, R16 ;  /* 0x0000005a4c10723c */ /* 0x040ff00000041810 */
[-C--:B--2---:R-:W-:Y:S08]  /*131f0*/  HMMA.16816.F32.BF16 R20, R76, R84.reuse, R20 ;  /* 0x000000544c14723c */ /* 0x084ff00000041814 */
[C---:B------:R-:W-:Y:S04]  /*13200*/  HMMA.16816.F32.BF16 R24, R80.reuse, R84, R24 ;  /* 0x000000545018723c */ /* 0x040fe80000041818 */
[--C-:B-1----:R-:W-:Y:S02]  /*13210*/  FFMA.FTZ R88, R107, c[0x0][0x2d0], -R168.reuse ;  /* 0x0000b4006b587a23 */ /* 0x102fe400000108a8 */
[----:B------:R-:W2:Y:S01]  /*13220*/  LDL.LU R107, [R1+0x10] ;  /* 0x00001000016b7983 */ /* 0x000ea20000300800 */
[--C-:B------:R-:W-:Y:S01]  /*13230*/  FFMA.FTZ R84, R104, c[0x0][0x2d0], -R169.reuse ;  /* 0x0000b40068547a23 */ /* 0x100fe200000108a9 */
[-C--:B------:R-:W-:Y:S01]  /*13240*/  HMMA.16816.F32.BF16 R28, R80, R86.reuse, R28 ;  /* 0x00000056501c723c */ /* 0x080fe2000004181c */
[----:B------:R1:W4:Y:S01]  /*13250*/  MUFU.EX2 R172, R88 ;  /* 0x0000005800ac7308 */ /* 0x0003220000000800 */
[----:B------:R-:W2:Y:S06]  /*13260*/  LDL.LU R106, [R1+0x14] ;  /* 0x00001400016a7983 */ /* 0x000eac0000300800 */
[C---:B------:R-:W-:Y:S08]  /*13270*/  HMMA.16816.F32.BF16 R32, R76.reuse, R86, R32 ;  /* 0x000000564c20723c */ /* 0x040ff00000041820 */
[-C--:B------:R-:W-:Y:S08]  /*13280*/  HMMA.16816.F32.BF16 R36, R76, R92.reuse, R36 ;  /* 0x0000005c4c24723c */ /* 0x080ff00000041824 */
[C---:B------:R-:W-:Y:S04]  /*13290*/  HMMA.16816.F32.BF16 R40, R80.reuse, R92, R40 ;  /* 0x0000005c5028723c */ /* 0x040fe80000041828 */
[--C-:B-1----:R-:W-:Y:S01]  /*132a0*/  FFMA.FTZ R88, R105, c[0x0][0x2d0], -R168.reuse ;  /* 0x0000b40069587a23 */ /* 0x102fe200000108a8 */
[----:B----4-:R-:W-:Y:S01]  /*132b0*/  F2FP.BF16.PACK_AB R165, R172, R174 ;  /* 0x000000aeaca5723e */ /* 0x010fe200000010ff */
[----:B------:R-:W4:Y:S02]  /*132c0*/  LDL.LU R105, [R1+0x18] ;  /* 0x0000180001697983 */ /* 0x000f240000300800 */
[----:B------:R1:W-:Y:S01]  /*132d0*/  MUFU.EX2 R173, R88 ;  /* 0x0000005800ad7308 */ /* 0x0003e20000000800 */
[-C--:B------:R-:W-:Y:S01]  /*132e0*/  HMMA.16816.F32.BF16 R44, R80, R94.reuse, R44 ;  /* 0x0000005e502c723c */ /* 0x080fe2000004182c */
[----:B------:R-:W4:Y:S07]  /*132f0*/  LDL.LU R104, [R1+0x1c] ;  /* 0x00001c0001687983 */ /* 0x000f2e0000300800 */
[C---:B------:R-:W-:Y:S04]  /*13300*/  HMMA.16816.F32.BF16 R48, R76.reuse, R94, R48 ;  /* 0x0000005e4c30723c */ /* 0x040fe80000041830 */
[----:B-1----:R-:W-:Y:S02]  /*13310*/  FFMA.FTZ R88, R171, c[0x0][0x2d0], -R168 ;  /* 0x0000b400ab587a23 */ /* 0x002fe400000108a8 */
[----:B------:R1:W-:Y:S10]  /*13320*/  MUFU.EX2 R168, R84 ;  /* 0x0000005400a87308 */ /* 0x0003f40000000800 */
[----:B------:R1:W1:Y:S02]  /*13330*/  MUFU.EX2 R171, R88 ;  /* 0x0000005800ab7308 */ /* 0x0002640000000800 */
[--C-:B-1----:R-:W-:Y:S08]  /*13340*/  FFMA.FTZ R84, R170, c[0x0][0x2d0], -R169.reuse ;  /* 0x0000b400aa547a23 */ /* 0x102ff000000108a9 */
[----:B------:R1:W1:Y:S01]  /*13350*/  MUFU.EX2 R170, R84 ;  /* 0x0000005400aa7308 */ /* 0x0002620000000800 */
[----:B------:R-:W1:Y:S01]  /*13360*/  LDSM.16.MT88.4 R88, [R211+0x2100] ;  /* 0x00210000d358783b */ /* 0x000e620000004200 */
[----:B------:R-:W-:Y:S01]  /*13370*/  F2FP.BF16.PACK_AB R167, R171, R173 ;  /* 0x000000adaba7723e */ /* 0x000fe200000010ff */
[--C-:B-1----:R-:W-:Y:S01]  /*13380*/  FFMA.FTZ R84, R112, c[0x0][0x2d0], -R169.reuse ;  /* 0x0000b40070547a23 */ /* 0x102fe200000108a9 */
[----:B------:R-:W-:Y:S06]  /*13390*/  F2FP.BF16.PACK_AB R160, R170, R168 ;  /* 0x000000a8aaa0723e */ /* 0x000fec00000010ff */
[----:B------:R1:W-:Y:S01]  /*133a0*/  MUFU.EX2 R100, R84 ;  /* 0x0000005400647308 */ /* 0x0003e20000000800 */
[-C--:B------:R-:W-:Y:S03]  /*133b0*/  HMMA.16816.F32.BF16 R52, R76, R88.reuse, R52 ;  /* 0x000000584c34723c */ /* 0x080fe60000041834 */
[----:B-1----:R-:W-:Y:S05]  /*133c0*/  FFMA.FTZ R84, R111, c[0x0][0x2d0], -R169 ;  /* 0x0000b4006f547a23 */ /* 0x002fea00000108a9 */
[C---:B------:R-:W-:Y:S01]  /*133d0*/  HMMA.16816.F32.BF16 R56, R80.reuse, R88, R56 ;  /* 0x000000585038723c */ /* 0x040fe20000041838 */
[----:B------:R1:W1:Y:S07]  /*133e0*/  MUFU.EX2 R87, R84 ;  /* 0x0000005400577308 */ /* 0x00026e0000000800 */
[-C--:B------:R-:W-:Y:S08]  /*133f0*/  HMMA.16816.F32.BF16 R60, R80, R90.reuse, R60 ;  /* 0x0000005a503c723c */ /* 0x080ff0000004183c */
[----:B------:R-:W-:Y:S04]  /*13400*/  HMMA.16816.F32.BF16 R64, R76, R90, R64 ;  /* 0x0000005a4c40723c */ /* 0x000fe80000041840 */
[--C-:B-1----:R-:W-:Y:S01]  /*13410*/  FFMA.FTZ R84, R110, c[0x0][0x2d0], -R2.reuse ;  /* 0x0000b4006e547a23 */ /* 0x102fe20000010802 */
[----:B------:R-:W-:Y:S03]  /*13420*/  F2FP.BF16.PACK_AB R162, R87, R100 ;  /* 0x0000006457a2723e */ /* 0x000fe600000010ff */
[----:B------:R1:W-:Y:S04]  /*13430*/  MUFU.EX2 R85, R84 ;  /* 0x0000005400557308 */ /* 0x0003e80000000800 */
[--C-:B-1----:R-:W-:Y:S02]  /*13440*/  FFMA.FTZ R84, R109, c[0x0][0x2d0], -R2.reuse ;  /* 0x0000b4006d547a23 */ /* 0x102fe40000010802 */
[----:B------:R-:W-:Y:S04]  /*13450*/  FFMA.FTZ R2, R75, c[0x0][0x2d0], -R2 ;  /* 0x0000b4004b027a23 */ /* 0x000fe80000010802 */
[----:B------:R-:W1:Y:S10]  /*13460*/  MUFU.EX2 R86, R84 ;  /* 0x0000005400567308 */ /* 0x000e740000000800 */
[----:B------:R-:W-:Y:S10]  /*13470*/  MUFU.EX2 R84, R74 ;  /* 0x0000004a00547308 */ /* 0x000ff40000000800 */
[----:B------:R-:W1:Y:S02]  /*13480*/  MUFU.EX2 R74, R2 ;  /* 0x00000002004a7308 */ /* 0x000e640000000800 */
[----:B-1----:R-:W-:Y:S02]  /*13490*/  F2FP.BF16.PACK_AB R161, R86, R85 ;  /* 0x0000005556a1723e */ /* 0x002fe400000010ff */
[----:B------:R-:W-:Y:S02]  /*134a0*/  F2FP.BF16.PACK_AB R163, R74, R84 ;  /* 0x000000544aa3723e */ /* 0x000fe400000010ff */
[----:B---3--:R-:W-:Y:S02]  /*134b0*/  ISETP.GT.AND P0, PT, R103, R108, PT ;  /* 0x0000006c6700720c */ /* 0x008fe40003f04270 */
[----:B------:R-:W-:Y:S01]  /*134c0*/  MOV R103, R225 ;  /* 0x000000e100677202 */ /* 0x000fe20000000f00 */
[----:B--2---:R-:W-:Y:S02]  /*134d0*/  FFMA.FTZ R73, R73, R107, R244 ;  /* 0x0000006b49497223 */ /* 0x004fe400000100f4 */
[----:B------:R-:W-:Y:S02]  /*134e0*/  FFMA.FTZ R69, R69, R106, R242 ;  /* 0x0000006a45457223 */ /* 0x000fe400000100f2 */
[----:B----4-:R-:W-:Y:S02]  /*134f0*/  FFMA.FTZ R2, R68, R105, R239 ;  /* 0x0000006944027223 */ /* 0x010fe400000100ef */
[----:B------:R-:W-:Y:S02]  /*13500*/  FFMA.FTZ R0, R0, R104, R183 ;  /* 0x0000006800007223 */ /* 0x000fe400000100b7 */
[----:B------:R-:W-:Y:S01]  /*13510*/  FADD.FTZ R2, R240, R2 ;  /* 0x00000002f0027221 */ /* 0x000fe20000010000 */
[-C--:B------:R-:W-:Y:S05]  /*13520*/  HMMA.16816.F32.BF16 R104, R164, R116.reuse, R4 ;  /* 0x00000074a468723c */ /* 0x080fea0000041804 */
        /* <DEDUP_REMOVED lines=29> */
[----:B------:R-:W-:Y:S02]  /*13700*/  FADD.FTZ R11, R137, R4 ;  /* 0x00000004890b7221 */ /* 0x000fe40000010000 */
[----:B------:R-:W1:Y:S02]  /*13710*/  LDSM.16.MT88.4 R4, [R211+0x2900] ;  /* 0x00290000d304783b */ /* 0x000e640000004200 */
        /* <DEDUP_REMOVED lines=37> */
[----:B------:R-:W-:Y:S01]  /*13970*/  MOV R102, R3 ;  /* 0x0000000300667202 */ /* 0x000fe20000000f00 */
        /* <DEDUP_REMOVED lines=36> */
[----:B------:R-:W-:Y:S01]  /*13bc0*/  FADD.FTZ R2, R100, R0 ;  /* 0x0000000064027221 */ /* 0x000fe20000010000 */
[----:B------:R-:W-:Y:S01]  /*13bd0*/  MOV R100, R71 ;  /* 0x0000004700647202 */ /* 0x000fe20000000f00 */
[----:B------:R-:W-:Y:S02]  /*13be0*/  FADD.FTZ R0, R84, R4 ;  /* 0x0000000454007221 */ /* 0x000fe40000010000 */
[----:B------:R-:W-:Y:S02]  /*13bf0*/  FADD.FTZ R4, R171, R5 ;  /* 0x00000005ab047221 */ /* 0x000fe40000010000 */
[----:B------:R-:W-:Y:S02]  /*13c00*/  FADD.FTZ R2, R87, R2 ;  /* 0x0000000257027221 */ /* 0x000fe40000010000 */
[----:B------:R-:W-:Y:S01]  /*13c10*/  FADD.FTZ R0, R74, R0 ;  /* 0x000000004a007221 */ /* 0x000fe20000010000 */
[----:B------:R-:W-:Y:S04]  /*13c20*/  STL [R1+0x14], R4 ;  /* 0x0000140401007387 */ /* 0x000fe80000100800 */
[----:B------:R1:W-:Y:S04]  /*13c30*/  STL [R1+0x18], R2 ;  /* 0x0000180201007387 */ /* 0x0003e80000100800 */
[----:B------:R2:W-:Y:S01]  /*13c40*/  STL [R1+0x1c], R0 ;  /* 0x00001c0001007387 */ /* 0x0005e20000100800 */
[----:B-1----:R-:W-:Y:S01]  /*13c50*/  MOV R2, R72 ;  /* 0x0000004800027202 */ /* 0x002fe20000000f00 */
[----:B------:R-:W-:-:S05]  /*13c60*/  @P0 BRA `(.L_x_503) ;  /* 0xffffb26000000947 */ /* 0x000fca000383ffff */
.L_x_502:
[----:B--2---:R-:W2:Y:S02]  /*13c70*/  LDL R0, [R1] ;  /* 0x0000000001007983 */ /* 0x004ea40000100800 */
[----:B--2---:R-:W-:-:S13]  /*13c80*/  ISETP.GE.AND P0, PT, R225, R0, PT ;  /* 0x00000000e100720c */ /* 0x004fda0003f06270 */
[----:B------:R-:W-:Y:S05]  /*13c90*/  @!P0 BRA `(.L_x_504) ;  /* 0x000067e000008947 */ /* 0x000fea0003800000 */
[----:B------:R-:W2:Y:S01]  /*13ca0*/  LDL.LU.64 R6, [R1+0x40] ;  /* 0x0000400001067983 */ /* 0x000ea20000300a00 */
[----:B------:R-:W-:Y:S01]  /*13cb0*/  MOV R103, R3 ;  /* 0x0000000300677202 */ /* 0x000fe20000000f00 */
[----:B------:R-:W-:Y:S01]  /*13cc0*/  UMOV UR14, 0x60 ;  /* 0x00000060000e7882 */ /* 0x000fe20000000000 */
[----:B------:R-:W-:Y:S01]  /*13cd0*/  IMAD.MOV.U32 R101, RZ, RZ, R71 ;  /* 0x000000ffff657224 */ /* 0x000fe200078e0047 */
[----:B-1----:R-:W3:Y:S01]  /*13ce0*/  LDL.LU.64 R4, [R1+0x48] ;  /* 0x0000480001047983 */ /* 0x002ee20000300a00 */
[----:B------:R-:W-:Y:S01]  /*13cf0*/  ULDC.64 UR4, c[0x0][0x208] ;  /* 0x0000820000047ab9 */ /* 0x000fe20000000a00 */
[----:B------:R-:W-:Y:S01]  /*13d00*/  IMAD.MOV.U32 R100, RZ, RZ, R72 ;  /* 0x000000ffff647224 */ /* 0x000fe200078e0048 */
[----:B------:R-:W-:Y:S01]  /*13d10*/  UIMAD.WIDE.U32 UR16, UR14, UR4, URZ ;  /* 0x000000040e1072a5 */ /* 0x000fe2000f8e003f */
[----:B------:R-:W-:Y:S01]  /*13d20*/  IMAD.MOV.U32 R102, RZ, RZ, R70 ;  /* 0x000000ffff667224 */ /* 0x000fe200078e0046 */
[----:B------:R-:W-:Y:S02]  /*13d30*/  UIMAD UR5, UR14, UR5, URZ ;  /* 0x000000050e0572a4 */ /* 0x000fe4000f8e023f */
[----:B------:R-:W-:-:S02]  /*13d40*/  ULDC.64 UR6, c[0x0][0x1e0] ;  /* 0x0000780000067ab9 */ /* 0x000fc40000000a00 */
[----:B------:R-:W-:Y:S02]  /*13d50*/  USHF.L.U64.HI UR7, UR6, 0x5, UR7 ;  /* 0x0000000506077899 */ /* 0x000fe40008010207 */
[----:B------:R-:W-:Y:S02]  /*13d60*/  USHF.L.U32 UR6, UR6, 0x5, URZ ;  /* 0x0000000506067899 */ /* 0x000fe4000800063f */
[----:B------:R-:W-:Y:S01]  /*13d70*/  UIADD3 UR5, UR17, UR5, URZ ;  /* 0x0000000511057290 */ /* 0x000fe2000fffe03f */
[----:B--2---:R-:W-:Y:S02]  /*13d80*/  MOV R3, R7 ;  /* 0x0000000700037202 */ /* 0x004fe40000000f00 */
[----:B---3--:R-:W-:-:S05]  /*13d90*/  MOV R2, R4 ;  /* 0x0000000400027202 */ /* 0x008fca0000000f00 */
[----:B------:R1:W-:Y:S04]  /*13da0*/  STL.64 [R1+0x8], R2 ;  /* 0x0000080201007387 */ /* 0x0003e80000100a00 */
.L_x_521:
[----:B------:R-:W-:Y:S04]  /*13db0*/  DEPBAR.LE SB0, 0x0 ;  /* 0x000080000000791a */ /* 0x000fe80000000000 */
[----:B------:R-:W-:Y:S01]  /*13dc0*/  BAR.SYNC.DEFER_BLOCKING 0x0 ;  /* 0x0000000000007b1d */ /* 0x000fe20000010000 */
[----:B-12---:R-:W-:Y:S01]  /*13dd0*/  SHF.R.S32.HI R2, RZ, 0x1f, R225 ;  /* 0x0000001fff027819 */ /* 0x006fe200000114e1 */
[C---:B------:R-:W-:Y:S01]  /*13de0*/  IMAD R0, R225.reuse, UR5, RZ ;  /* 0x00000005e1007c24 */ /* 0x040fe2000f8e02ff */
[----:B------:R-:W-:Y:S03]  /*13df0*/  PLOP3.LUT P3, PT, PT, PT, UP2, 0x80, 0x0 ;  /* 0x000000000000781c */ /* 0x000fe60003f6f028 */
[----:B------:R-:W-:Y:S02]  /*13e00*/  IMAD R0, R2, UR16, R0 ;  /* 0x0000001002007c24 */ /* 0x000fe4000f8e0200 */
[----:B-----5:R-:W-:Y:S08]  /*13e10*/  LDSM.16.M88.4 R96, [R215+0x6100] ;  /* 0x00610000d760783b */ /* 0x020ff00000000200 */
[----:B------:R-:W2:Y:S06]  /*13e20*/  LDL.64 R196, [R1+0x8] ;  /* 0x0000080001c47983 */ /* 0x000eac0000100a00 */
[----:B------:R-:W1:Y:S08]  /*13e30*/  LDSM.16.M88.4 R16, [R208+0x3100] ;  /* 0x00310000d010783b */ /* 0x000e700000000200 */
[----:B------:R-:W3:Y:S08]  /*13e40*/  LDSM.16.M88.4 R92, [R215+0x8100] ;  /* 0x00810000d75c783b */ /* 0x000ef00000000200 */
[----:B------:R-:W4:Y:S08]  /*13e50*/  LDSM.16.M88.4 R32, [R208+0x3900] ;  /* 0x00390000d020783b */ /* 0x000f300000000200 */
[----:B------:R-:W1:Y:S08]  /*13e60*/  LDSM.16.M88.4 R48, [R208+0x4100] ;  /* 0x00410000d030783b */ /* 0x000e700000000200 */
[----:B------:R-:W1:Y:S08]  /*13e70*/  LDSM.16.M88.4 R64, [R208+0x4900] ;  /* 0x00490000d040783b */ /* 0x000e700000000200 */
[----:B------:R-:W1:Y:S08]  /*13e80*/  LDSM.16.M88.4 R80, [R208+0x5100] ;  /* 0x00510000d050783b */ /* 0x000e700000000200 */
[----:B------:R-:W1:Y:S08]  /*13e90*/  LDSM.16.M88.4 R168, [R208+0x5900] ;  /* 0x00590000d0a8783b */ /* 0x000e700000000200 */
[----:B------:R-:W-:Y:S08]  /*13ea0*/  LDSM.16.M88.4 R172, [R218+0x6100] ;  /* 0x00610000daac783b */ /* 0x000ff00000000200 */
[----:B------:R-:W1:Y:S08]  /*13eb0*/  LDSM.16.M88.4 R176, [R219] ;  /* 0x00000000dbb0783b */ /* 0x000e700000000200 */
[----:B------:R-:W2:Y:S08]  /*13ec0*/  LDSM.16.M88.4 R180, [R218+0x8100] ;  /* 0x00810000dab4783b */ /* 0x000eb00000000200 */
[----:B------:R-:W2:Y:S08]  /*13ed0*/  LDSM.16.M88.4 R184, [R224] ;  /* 0x00000000e0b8783b */ /* 0x000eb00000000200 */
[----:B------:R-:W2:Y:S08]  /*13ee0*/  LDSM.16.M88.4 R188, [R223] ;  /* 0x00000000dfbc783b */ /* 0x000eb00000000200 */
[----:B------:R-:W2:Y:S08]  /*13ef0*/  LDSM.16.M88.4 R192, [R222] ;  /* 0x00000000dec0783b */ /* 0x000eb00000000200 */
[----:B------:R-:W2:Y:S06]  /*13f00*/  LDL.64 R250, [R1+0x38] ;  /* 0x0000380001fa7983 */ /* 0x000eac0000100a00 */
[----:B------:R-:W2:Y:S01]  /*13f10*/  LDL R226, [R1+0x28] ;  /* 0x0000280001e27983 */ /* 0x000ea20000100800 */
        /* <DEDUP_REMOVED lines=26> */
[C---:B--2---:R-:W-:Y:S07]  /*140c0*/  HMMA.16816.F32.BF16 R8, R180.reuse, R176, R8 ;  /* 0x000000b0b408723c */ /* 0x044fee0000041808 */
[----:B------:R-:W-:Y:S01]  /*140d0*/  IMAD.WIDE.U32 R176, R225, UR16, R196 ;  /* 0x00000010e1b07c25 */ /* 0x000fe2000f8e00c4 */
[-C--:B------:R-:W-:Y:S04]  /*140e0*/  HMMA.16816.F32.BF16 R12, R180, R178.reuse, R12 ;  /* 0x000000b2b40c723c */ /* 0x080fe8000004180c */
[----:B------:R-:W-:Y:S02]  /*140f0*/  IADD3 R0, R177, R0, RZ ;  /* 0x00000000b1007210 */ /* 0x000fe40007ffe0ff */
[C---:B------:R-:W-:Y:S02]  /*14100*/  LEA R2, P0, R176.reuse, c[0x0][0x1f8], 0x1 ;  /* 0x00007e00b0027a11 */ /* 0x040fe400078008ff */
[C---:B------:R-:W-:Y:S04]  /*14110*/  HMMA.16816.F32.BF16 R16, R172.reuse, R178, R16 ;  /* 0x000000b2ac10723c */ /* 0x040fe80000041810 */
[----:B------:R-:W-:Y:S02]  /*14120*/  LEA.HI.X R3, R176, c[0x0][0x1fc], R0, 0x1, P0 ;  /* 0x00007f00b0037a11 */ /* 0x000fe400000f0c00 */
[----:B------:R-:W2:Y:S02]  /*14130*/  LDSM.16.M88.4 R176, [R220] ;  /* 0x00000000dcb0783b */ /* 0x000ea40000000200 */
[-C--:B------:R-:W-:Y:S06]  /*14140*/  HMMA.16816.F32.BF16 R20, R172, R184.reuse, R20 ;  /* 0x000000b8ac14723c */ /* 0x080fec0000041814 */
[----:B------:R-:W-:Y:S01]  /*14150*/  @!PT LDS RZ, [RZ] ;  /* 0x00000000fffff984 */ /* 0x000fe20000000800 */
[----:B------:R-:W-:Y:S01]  /*14160*/  @!PT LDS RZ, [RZ] ;  /* 0x00000000fffff984 */ /* 0x000fe20000000800 */
[----:B------:R-:W-:Y:S01]  /*14170*/  @!PT LDS RZ, [RZ] ;  /* 0x00000000fffff984 */ /* 0x000fe20000000800 */
[----:B------:R3:W-:Y:S02]  /*14180*/  LDGSTS.E.BYPASS.LTC128B.128 [R227+0x100], [R2.64], !P6 ;  /* 0x0010000002e37fae */ /* 0x0007e4000f101d4c */
[C---:B------:R-:W-:Y:S08]  /*14190*/  HMMA.16816.F32.BF16 R24, R180.reuse, R184, R24 ;  /* 0x000000b8b418723c */ /* 0x040ff00000041818 */
[-C--:B------:R-:W-:Y:S08]  /*141a0*/  HMMA.16816.F32.BF16 R28, R180, R186.reuse, R28 ;  /* 0x000000bab41c723c */ /* 0x080ff0000004181c */
[C---:B------:R-:W-:Y:S08]  /*141b0*/  HMMA.16816.F32.BF16 R32, R172.reuse, R186, R32 ;  /* 0x000000baac20723c */ /* 0x040ff00000041820 */
[-C--:B------:R-:W-:Y:S08]  /*141c0*/  HMMA.16816.F32.BF16 R36, R172, R188.reuse, R36 ;  /* 0x000000bcac24723c */ /* 0x080ff00000041824 */
[C---:B------:R-:W-:Y:S07]  /*141d0*/  HMMA.16816.F32.BF16 R40, R180.reuse, R188, R40 ;  /* 0x000000bcb428723c */ /* 0x040fee0000041828 */
[----:B------:R-:W-:Y:S01]  /*141e0*/  IADD3 R188, P1, R2, UR9, RZ ;  /* 0x0000000902bc7c10 */ /* 0x000fe2000ff3e0ff */
[-C--:B------:R-:W-:Y:S04]  /*141f0*/  HMMA.16816.F32.BF16 R44, R180, R190.reuse, R44 ;  /* 0x000000beb42c723c */ /* 0x080fe8000004182c */
[----:B------:R-:W-:Y:S02]  /*14200*/  IADD3.X R189, R3, UR8, RZ, P1, !PT ;  /* 0x0000000803bd7c10 */ /* 0x000fe40008ffe4ff */
[----:B------:R-:W-:Y:S02]  /*14210*/  IADD3 R186, P0, R188, UR9, RZ ;  /* 0x00000009bcba7c10 */ /* 0x000fe4000ff1e0ff */
[C---:B------:R-:W-:Y:S01]  /*14220*/  HMMA.16816.F32.BF16 R48, R172.reuse, R190, R48 ;  /* 0x000000beac30723c */ /* 0x040fe20000041830 */
[----:B------:R4:W-:Y:S03]  /*14230*/  LDGSTS.E.BYPASS.LTC128B.128 [R227+0x900], [R188.64], !P6 ;  /* 0x00900000bce37fae */ /* 0x0009e6000f101d4c */
[----:B------:R-:W-:Y:S02]  /*14240*/  IADD3.X R187, R189, UR8, RZ, P0, !PT ;  /* 0x00000008bdbb7c10 */ /* 0x000fe400087fe4ff */
[----:B------:R-:W-:Y:S02]  /*14250*/  IADD3 R184, P2, R186, UR9, RZ ;  /* 0x00000009bab87c10 */ /* 0x000fe4000ff5e0ff */
[-C--:B------:R-:W-:Y:S01]  /*14260*/  HMMA.16816.F32.BF16 R52, R172, R192.reuse, R52 ;  /* 0x000000c0ac34723c */ /* 0x080fe20000041834 */
[----:B------:R1:W-:Y:S03]  /*14270*/  LDGSTS.E.BYPASS.LTC128B.128 [R227+0x1100], [R186.64], !P6 ;  /* 0x01100000bae37fae */ /* 0x0003e6000f101d4c */
[----:B------:R-:W-:Y:S02]  /*14280*/  IADD3.X R185, R187, UR8, RZ, P2, !PT ;  /* 0x00000008bbb97c10 */ /* 0x000fe400097fe4ff */
[----:B---3--:R-:W-:Y:S02]  /*14290*/  IADD3 R2, P1, R184, UR9, RZ ;  /* 0x00000009b8027c10 */ /* 0x008fe4000ff3e0ff */
[C---:B------:R-:W-:Y:S01]  /*142a0*/  HMMA.16816.F32.BF16 R56, R180.reuse, R192, R56 ;  /* 0x000000c0b438723c */ /* 0x040fe20000041838 */
[----:B------:R3:W-:Y:S03]  /*142b0*/  LDGSTS.E.BYPASS.LTC128B.128 [R227+0x1900], [R184.64], !P6 ;  /* 0x01900000b8e37fae */ /* 0x0007e6000f101d4c */
[----:B------:R-:W-:Y:S02]  /*142c0*/  IADD3.X R3, R185, UR8, RZ, P1, !PT ;  /* 0x00000008b9037c10 */ /* 0x000fe40008ffe4ff */
[----:B------:R-:W-:Y:S02]  /*142d0*/  IADD3 R190, P0, R2, UR9, RZ ;  /* 0x0000000902be7c10 */ /* 0x000fe4000ff1e0ff */
[-C--:B------:R-:W-:Y:S01]  /*142e0*/  HMMA.16816.F32.BF16 R60, R180, R194.reuse, R60 ;  /* 0x000000c2b43c723c */ /* 0x080fe2000004183c */
[----:B------:R2:W-:Y:S01]  /*142f0*/  LDGSTS.E.BYPASS.LTC128B.128 [R227+0x2100], [R2.64], !P6 ;  /* 0x0210000002e37fae */ /* 0x0005e2000f101d4c */
[----:B------:R-:W-:Y:S02]  /*14300*/  PLOP3.LUT P1, PT, PT, PT, UP2, 0x80, 0x0 ;  /* 0x000000000000781c */ /* 0x000fe40003f2f028 */
[----:B------:R-:W-:Y:S04]  /*14310*/  IADD3.X R191, R3, UR8, RZ, P0, !PT ;  /* 0x0000000803bf7c10 */ /* 0x000fe800087fe4ff */
[C---:B------:R-:W-:Y:S01]  /*14320*/  HMMA.16816.F32.BF16 R64, R172.reuse, R194, R64 ;  /* 0x000000c2ac40723c */ /* 0x040fe20000041840 */
[----:B------:R4:W-:Y:S07]  /*14330*/  LDGSTS.E.BYPASS.LTC128B.128 [R227+0x2900], [R190.64], !P6 ;  /* 0x02900000bee37fae */ /* 0x0009ee000f101d4c */
[-C--:B-1----:R-:W-:Y:S01]  /*14340*/  HMMA.16816.F32.BF16 R68, R172, R168.reuse, R68 ;  /* 0x000000a8ac44723c */ /* 0x082fe20000041844 */
[----:B------:R-:W-:Y:S07]  /*14350*/  LDSM.16.M88.4 R192, [R216+0x8100] ;  /* 0x00810000d8c0783b */ /* 0x000fee0000000200 */
[C---:B------:R-:W-:Y:S01]  /*14360*/  HMMA.16816.F32.BF16 R72, R180.reuse, R168, R72 ;  /* 0x000000a8b448723c */ /* 0x040fe20000041848 */
[----:B------:R-:W0:Y:S07]  /*14370*/  LDGDEPBAR ;  /* 0x00000000000079af */ /* 0x000e2e0000000000 */
[-C--:B------:R-:W-:Y:S01]  /*14380*/  HMMA.16816.F32.BF16 R76, R180, R170.reuse, R76 ;  /* 0x000000aab44c723c */ /* 0x080fe2000004184c */
[----:B---3--:R-:W-:Y:S07]  /*14390*/  LDSM.16.M88.4 R184, [R216+0x6100] ;  /* 0x00610000d8b8783b */ /* 0x008fee0000000200 */
[C---:B------:R-:W-:Y:S01]  /*143a0*/  HMMA.16816.F32.BF16 R80, R172.reuse, R170, R80 ;  /* 0x000000aaac50723c */ /* 0x040fe20000041850 */
[----:B--2---:R-:W2:Y:S06]  /*143b0*/  LDL.64 R2, [R1+0x30] ;  /* 0x0000300001027983 */ /* 0x004eac0000100a00 */
[----:B----4-:R-:W1:Y:S01]  /*143c0*/  LDSM.16.M88.4 R188, [R214+0x3100] ;  /* 0x00310000d6bc783b */ /* 0x010e620000000200 */
[-C--:B------:R-:W-:Y:S07]  /*143d0*/  HMMA.16816.F32.BF16 R84, R172, R176.reuse, R84 ;  /* 0x000000b0ac54723c */ /* 0x080fee0000041854 */
[----:B------:R-:W3:Y:S01]  /*143e0*/  LDSM.16.M88.4 R196, [R214+0x3900] ;  /* 0x00390000d6c4783b */ /* 0x000ee20000000200 */
[C---:B------:R-:W-:Y:S07]  /*143f0*/  HMMA.16816.F32.BF16 R88, R180.reuse, R176, R88 ;  /* 0x000000b0b458723c */ /* 0x040fee0000041858 */
[----:B------:R-:W4:Y:S01]  /*14400*/  LDSM.16.M88.4 R200, [R214+0x4100] ;  /* 0x00410000d6c8783b */ /* 0x000f220000000200 */
[-C--:B------:R-:W-:Y:S07]  /*14410*/  HMMA.16816.F32.BF16 R92, R180, R178.reuse, R92 ;  /* 0x000000b2b45c723c */ /* 0x080fee000004185c */
[----:B------:R-:W3:Y:S01]  /*14420*/  LDSM.16.M88.4 R168, [R214+0x4900] ;  /* 0x00490000d6a8783b */ /* 0x000ee20000000200 */
[----:B------:R-:W-:Y:S07]  /*14430*/  HMMA.16816.F32.BF16 R96, R172, R178, R96 ;  /* 0x000000b2ac60723c */ /* 0x000fee0000041860 */
[----:B------:R-:W3:Y:S08]  /*14440*/  LDSM.16.M88.4 R180, [R214+0x5100] ;  /* 0x00510000d6b4783b */ /* 0x000ef00000000200 */
[----:B------:R-:W4:Y:S01]  /*14450*/  LDSM.16.M88.4 R204, [R214+0x5900] ;  /* 0x00590000d6cc783b */ /* 0x000f220000000200 */
[-C--:B-1----:R-:W-:Y:S07]  /*14460*/  HMMA.16816.F32.BF16 R4, R184, R188.reuse, R4 ;  /* 0x000000bcb804723c */ /* 0x082fee0000041804 */
[----:B------:R-:W-:Y:S01]  /*14470*/  LDSM.16.M88.4 R172, [R217+0x6100] ;  /* 0x00610000d9ac783b */ /* 0x000fe20000000200 */
[C---:B------:R-:W-:Y:S07]  /*14480*/  HMMA.16816.F32.BF16 R8, R192.reuse, R188, R8 ;  /* 0x000000bcc008723c */ /* 0x040fee0000041808 */
[----:B------:R-:W1:Y:S01]  /*14490*/  LDSM.16.M88.4 R176, [R213] ;  /* 0x00000000d5b0783b */ /* 0x000e620000000200 */
[-C--:B------:R-:W-:Y:S08]  /*144a0*/  HMMA.16816.F32.BF16 R12, R192, R190.reuse, R12 ;  /* 0x000000bec00c723c */ /* 0x080ff0000004180c */
[C---:B------:R-:W-:Y:S01]  /*144b0*/  HMMA.16816.F32.BF16 R16, R184.reuse, R190, R16 ;  /* 0x000000beb810723c */ /* 0x040fe20000041810 */
[----:B------:R-:W1:Y:S07]  /*144c0*/  LDSM.16.M88.4 R188, [R217+0x8100] ;  /* 0x00810000d9bc783b */ /* 0x000e6e0000000200 */
        /* <DEDUP_REMOVED lines=20> */
[-C--:B-1----:R-:W-:Y:S08]  /*14610*/  HMMA.16816.F32.BF16 R4, R172, R176.reuse, R4 ;  /* 0x000000b0ac04723c */ /* 0x082ff00000041804 */
        /* <DEDUP_REMOVED lines=9> */
[----:B------:R-:W3:Y:S01]  /*146b0*/  MUFU.TANH R176, R5 ;  /* 0x0000000500b07308 */ /* 0x000ee20000002400 */
        /* <DEDUP_REMOVED lines=12> */
[----:B------:R-:W-:Y:S09]  /*14780*/  FMUL.FTZ R19, R19, c[0x0][0x320] ;  /* 0x0000c80013137a20 */ /* 0x000ff20000410000 */
[----:B------:R1:W1:Y:S01]  /*14790*/  MUFU.TANH R231, R7 ;  /* 0x0000000700e77308 */ /* 0x0002620000002400 */
[----:B----4-:R-:W4:Y:S09]  /*147a0*/  LDL R14, [R1+0x20] ;  /* 0x00002000010e7983 */ /* 0x010f320000100800 */
[----:B------:R-:W2:Y:S10]  /*147b0*/  MUFU.TANH R246, R8 ;  /* 0x0000000800f67308 */ /* 0x000eb40000002400 */
        /* <DEDUP_REMOVED lines=50> */
[----:B------:R-:W2:Y:S01]  /*14ae0*/  MUFU.TANH R20, R20 ;  /* 0x0000001400147308 */ /* 0x000ea20000002400 */
[C---:B------:R-:W-:Y:S01]  /*14af0*/  HMMA.16816.F32.BF16 R64, R172.reuse, R6, R64 ;  /* 0x00000006ac40723c */ /* 0x040fe20000041840 */
[----:B------:R-:W2:Y:S01]  /*14b00*/  LDSM.16.M88.4 R4, [R213+0x2800] ;  /* 0x00280000d504783b */ /* 0x000ea20000000200 */
[----:B------:R-:W-:Y:S04]  /*14b10*/  DEPBAR.LE SB0, 0x0 ;  /* 0x000080000000791a */ /* 0x000fe80000000000 */
[----:B------:R-:W-:Y:S02]  /*14b20*/  FMUL.FTZ R50, R50, c[0x0][0x320] ;  /* 0x0000c80032327a20 */ /* 0x000fe40000410000 */
[----:B------:R-:W-:Y:S01]  /*14b30*/  FMUL.FTZ R58, R58, c[0x0][0x320] ;  /* 0x0000c8003a3a7a20 */ /* 0x000fe20000410000 */
[----:B------:R-:W2:Y:S01]  /*14b40*/  MUFU.TANH R13, R21 ;  /* 0x00000015000d7308 */ /* 0x000ea20000002400 */
[----:B------:R-:W-:Y:S01]  /*14b50*/  BAR.SYNC.DEFER_BLOCKING 0x0 ;  /* 0x0000000000007b1d */ /* 0x000fe20000010000 */
[-C--:B-1----:R-:W-:Y:S05]  /*14b60*/  HMMA.16816.F32.BF16 R68, R172, R8.reuse, R68 ;  /* 0x00000008ac44723c */ /* 0x082fea0000041844 */
[----:B------:R-:W-:Y:S02]  /*14b70*/  FMUL.FTZ R52, R52, c[0x0][0x320] ;  /* 0x0000c80034347a20 */ /* 0x000fe40000410000 */
[----:B------:R-:W-:Y:S01]  /*14b80*/  FMUL.FTZ R53, R53, c[0x0][0x320] ;  /* 0x0000c80035357a20 */ /* 0x000fe20000410000 */
[----:B------:R1:W1:Y:S01]  /*14b90*/  MUFU.TANH R180, R58 ;  /* 0x0000003a00b47308 */ /* 0x0002620000002400 */
[C---:B------:R-:W-:Y:S04]  /*14ba0*/  HMMA.16816.F32.BF16 R72, R188.reuse, R8, R72 ;  /* 0x00000008bc48723c */ /* 0x040fe80000041848 */
[----:B------:R-:W-:Y:S02]  /*14bb0*/  FMUL.FTZ R54, R54, c[0x0][0x320] ;  /* 0x0000c80036367a20 */ /* 0x000fe40000410000 */
[----:B------:R-:W-:Y:S02]  /*14bc0*/  FMUL.FTZ R55, R55, c[0x0][0x320] ;  /* 0x0000c80037377a20 */ /* 0x000fe40000410000 */
[-C--:B------:R-:W-:Y:S01]  /*14bd0*/  HMMA.16816.F32.BF16 R76, R188, R10.reuse, R76 ;  /* 0x0000000abc4c723c */ /* 0x080fe2000004184c */
[----:B------:R3:W3:Y:S03]  /*14be0*/  MUFU.TANH R194, R22 ;  /* 0x0000001600c27308 */ /* 0x0006e60000002400 */
[----:B------:R-:W-:Y:S02]  /*14bf0*/  FMUL.FTZ R56, R56, c[0x0][0x320] ;  /* 0x0000c80038387a20 */ /* 0x000fe40000410000 */
[----:B------:R-:W-:Y:S02]  /*14c00*/  FMUL.FTZ R57, R57, c[0x0][0x320] ;  /* 0x0000c80039397a20 */ /* 0x000fe40000410000 */
[C---:B------:R-:W-:Y:S03]  /*14c10*/  HMMA.16816.F32.BF16 R80, R172.reuse, R10, R80 ;  /* 0x0000000aac50723c */ /* 0x040fe60000041850 */
[----:B------:R3:W3:Y:S01]  /*14c20*/  MUFU.TANH R186, R23 ;  /* 0x0000001700ba7308 */ /* 0x0006e20000002400 */
[----:B------:R-:W-:Y:S02]  /*14c30*/  FMUL.FTZ R59, R59, c[0x0][0x320] ;  /* 0x0000c8003b3b7a20 */ /* 0x000fe40000410000 */
[----:B------:R-:W-:Y:S01]  /*14c40*/  FMUL.FTZ R60, R60, c[0x0][0x320] ;  /* 0x0000c8003c3c7a20 */ /* 0x000fe20000410000 */
[----:B-1----:R-:W3:Y:S01]  /*14c50*/  LDL R58, [R1] ;  /* 0x00000000013a7983 */ /* 0x002ee20000100800 */
[-C--:B--2---:R-:W-:Y:S04]  /*14c60*/  HMMA.16816.F32.BF16 R84, R172, R4.reuse, R84 ;  /* 0x00000004ac54723c */ /* 0x084fe80000041854 */
[----:B------:R-:W-:Y:S01]  /*14c70*/  FMUL.FTZ R61, R61, c[0x0][0x320] ;  /* 0x0000c8003d3d7a20 */ /* 0x000fe20000410000 */
[----:B------:R1:W2:Y:S01]  /*14c80*/  MUFU.TANH R207, R24 ;  /* 0x0000001800cf7308 */ /* 0x0002a20000002400 */
[----:B------:R-:W-:Y:S02]  /*14c90*/  FMUL.FTZ R63, R63, c[0x0][0x320] ;  /* 0x0000c8003f3f7a20 */ /* 0x000fe40000410000 */
[C---:B------:R-:W-:Y:S04]  /*14ca0*/  HMMA.16816.F32.BF16 R88, R188.reuse, R4, R88 ;  /* 0x00000004bc58723c */ /* 0x040fe80000041858 */
[----:B------:R-:W-:Y:S02]  /*14cb0*/  FMUL.FTZ R64, R64, c[0x0][0x320] ;  /* 0x0000c80040407a20 */ /* 0x000fe40000410000 */
[----:B------:R-:W-:Y:S01]  /*14cc0*/  FMUL.FTZ R65, R65, c[0x0][0x320] ;  /* 0x0000c80041417a20 */ /* 0x000fe20000410000 */
[----:B------:R1:W1:Y:S01]  /*14cd0*/  MUFU.TANH R206, R25 ;  /* 0x0000001900ce7308 */ /* 0x0002620000002400 */
[-C--:B------:R-:W-:Y:S04]  /*14ce0*/  HMMA.16816.F32.BF16 R92, R188, R6.reuse, R92 ;  /* 0x00000006bc5c723c */ /* 0x080fe8000004185c */
[----:B------:R-:W-:Y:S02]  /*14cf0*/  FMUL.FTZ R66, R66, c[0x0][0x320] ;  /* 0x0000c80042427a20 */ /* 0x000fe40000410000 */
[----:B------:R-:W-:Y:S02]  /*14d00*/  FMUL.FTZ R67, R67, c[0x0][0x320] ;  /* 0x0000c80043437a20 */ /* 0x000fe40000410000 */
[----:B------:R-:W-:Y:S01]  /*14d10*/  HMMA.16816.F32.BF16 R96, R172, R6, R96 ;  /* 0x00000006ac60723c */ /* 0x000fe20000041860 */
[----:B------:R1:W1:Y:S03]  /*14d20*/  MUFU.TANH R233, R27 ;  /* 0x0000001b00e97308 */ /* 0x0002660000002400 */
[----:B------:R-:W-:Y:S02]  /*14d30*/  FMUL.FTZ R68, R68, c[0x0][0x320] ;  /* 0x0000c80044447a20 */ /* 0x000fe40000410000 */
[----:B------:R-:W-:Y:S02]  /*14d40*/  FMUL.FTZ R69, R69, c[0x0][0x320] ;  /* 0x0000c80045457a20 */ /* 0x000fe40000410000 */
[----:B------:R-:W-:Y:S03]  /*14d50*/  FMUL.FTZ R70, R70, c[0x0][0x320] ;  /* 0x0000c80046467a20 */ /* 0x000fe60000410000 */
        /* <DEDUP_REMOVED lines=48> */
[----:B------:R1:W1:Y:S10]  /*15060*/  MUFU.TANH R169, R39 ;  /* 0x0000002700a97308 */ /* 0x0002740000002400 */
        /* <DEDUP_REMOVED lines=16> */
[----:B------:R1:W1:Y:S10]  /*15170*/  MUFU.TANH R168, R56 ;  /* 0x0000003800a87308 */ /* 0x0002740000002400 */
[----:B------:R1:W1:Y:S01]  /*15180*/  MUFU.TANH R56, R57 ;  /* 0x0000003900387308 */ /* 0x0002620000002400 */
[C---:B---3--:R-:W-:Y:S09]  /*15190*/  ISETP.GT.AND P0, PT, R225.reuse, R58, PT ;  /* 0x0000003ae100720c */ /* 0x048ff20003f04270 */
[----:B------:R3:W1:Y:S04]  /*151a0*/  MUFU.TANH R179, R59 ;  /* 0x0000003b00b37308 */ /* 0x0006680000002400 */
[----:B------:R-:W-:Y:S02]  /*151b0*/  @P0 MOV R2, R250 ;  /* 0x000000fa00020202 */ /* 0x000fe40000000f00 */
[----:B------:R-:W-:Y:S04]  /*151c0*/  @P0 IADD3 R4, R225, -0x1, RZ ;  /* 0xffffffffe1040810 */ /* 0x000fe80007ffe0ff */
[----:B------:R-:W1:Y:S01]  /*151d0*/  MUFU.TANH R60, R60 ;  /* 0x0000003c003c7308 */ /* 0x000e620000002400 */
[----:B------:R-:W-:Y:S05]  /*151e0*/  @P0 SHF.R.S32.HI R0, RZ, 0x1f, R4 ;  /* 0x0000001fff000819 */ /* 0x000fea0000011404 */
[----:B------:R-:W-:Y:S04]  /*151f0*/  @P0 IMAD R0, R0, c[0x0][0x1e0], RZ ;  /* 0x0000780000000a24 */ /* 0x000fe800078e02ff */
[----:B------:R-:W1:Y:S01]  /*15200*/  MUFU.TANH R61, R61 ;  /* 0x0000003d003d7308 */ /* 0x000e620000002400 */
[C---:B------:R-:W-:Y:S02]  /*15210*/  @P0 IMAD R0, R4.reuse, c[0x0][0x1e4], R0 ;  /* 0x0000790004000a24 */ /* 0x040fe400078e0200 */
[----:B------:R-:W-:Y:S05]  /*15220*/  @P0 IMAD.WIDE.U32 R4, R4, c[0x0][0x1e0], RZ ;  /* 0x0000780004040a25 */ /* 0x000fea00078e00ff */
[----:B------:R-:W-:Y:S02]  /*15230*/  @P0 IADD3 R0, R5, R0, RZ ;  /* 0x0000000005000210 */ /* 0x000fe40007ffe0ff */
[----:B------:R3:W1:Y:S01]  /*15240*/  MUFU.TANH R178, R62 ;  /* 0x0000003e00b27308 */ /* 0x0006620000002400 */
[----:B------:R-:W-:Y:S01]  /*15250*/  @P0 IMAD.WIDE.U32 R2, R4, 0x60, R2 ;  /* 0x0000006004020825 */ /* 0x000fe200078e0002 */
[----:B------:R-:W-:Y:S03]  /*15260*/  MOV R5, R226 ;  /* 0x000000e200057202 */ /* 0x000fe60000000f00 */
[----:B------:R-:W-:Y:S01]  /*15270*/  @P1 IMAD.HI.U32 R4, R226, c[0x0][0x2c8], RZ ;  /* 0x0000b200e2041a27 */ /* 0x000fe200078e00ff */
[----:B------:R-:W-:Y:S03]  /*15280*/  @P0 LEA R6, P2, R2, c[0x0][0x1c8], 0x1 ;  /* 0x0000720002060a11 */ /* 0x000fe600078408ff */
[----:B------:R-:W-:Y:S01]  /*15290*/  @P0 IMAD R0, R0, 0x60, RZ ;  /* 0x0000006000000824 */ /* 0x000fe200078e02ff */
[----:B------:R-:W1:Y:S01]  /*152a0*/  MUFU.TANH R63, R63 ;  /* 0x0000003f003f7308 */ /* 0x000e620000002400 */
[----:B------:R-:W-:Y:S02]  /*152b0*/  @P0 IADD3 R10, P4, R6, UR6, RZ ;  /* 0x00000006060a0c10 */ /* 0x000fe4000ff9e0ff */
[----:B------:R-:W-:Y:S02]  /*152c0*/  @P3 SHF.R.U32.HI R5, RZ, c[0x0][0x2cc], R4 ;  /* 0x0000b300ff053a19 */ /* 0x000fe40000011604 */
[----:B------:R-:W-:Y:S02]  /*152d0*/  @P0 IADD3 R8, P1, R10, UR6, RZ ;  /* 0x000000060a080c10 */ /* 0x000fe4000ff3e0ff */
[----:B------:R-:W-:Y:S01]  /*152e0*/  @P0 IADD3 R0, R3, R0, RZ ;  /* 0x0000000003000210 */ /* 0x000fe20007ffe0ff */
[----:B------:R-:W1:Y:S02]  /*152f0*/  SHFL.IDX PT, R4, R5, RZ, 0x1c1f ;  /* 0x001c1fff05047589 */ /* 0x000e6400000e0000 */
[----:B------:R-:W1:Y:S01]  /*15300*/  MUFU.TANH R64, R64 ;  /* 0x0000004000407308 */ /* 0x000e620000002400 */
[----:B------:R-:W-:Y:S02]  /*15310*/  @P0 LEA.HI.X R7, R2, c[0x0][0x1cc], R0, 0x1, P2 ;  /* 0x0000730002070a11 */ /* 0x000fe400010f0c00 */
[----:B------:R-:W-:Y:S02]  /*15320*/  @P0 IADD3 R2, P3, R8, UR6, RZ ;  /* 0x0000000608020c10 */ /* 0x000fe4000ff7e0ff */
[----:B------:R-:W-:Y:S01]  /*15330*/  @P0 IADD3.X R11, R7, UR7, RZ, P4, !PT ;  /* 0x00000007070b0c10 */ /* 0x000fe2000a7fe4ff */
[----:B------:R-:W-:Y:S01]  /*15340*/  @!PT LDS RZ, [RZ] ;  /* 0x00000000fffff984 */ /* 0x000fe20000000800 */
[----:B------:R-:W-:Y:S01]  /*15350*/  @!PT LDS RZ, [RZ] ;  /* 0x00000000fffff984 */ /* 0x000fe20000000800 */
[----:B------:R1:W-:Y:S03]  /*15360*/  @P0 LDGSTS.E.BYPASS.LTC128B.128 [R227+0x3100], [R6.64], !P6 ;  /* 0x0310000006e30fae */ /* 0x0003e6000f101d4c */
[----:B------:R-:W-:Y:S01]  /*15370*/  @P0 IADD3.X R9, R11, UR7, RZ, P1, !PT ;  /* 0x000000070b090c10 */ /* 0x000fe20008ffe4ff */
[----:B------:R-:W2:Y:S03]  /*15380*/  MUFU.TANH R65, R65 ;  /* 0x0000004100417308 */ /* 0x000ea60000002400 */
[----:B------:R-:W-:Y:S01]  /*15390*/  @P0 IADD3.X R3, R9, UR7, RZ, P3, !PT ;  /* 0x0000000709030c10 */ /* 0x000fe20009ffe4ff */
[----:B------:R3:W-:Y:S06]  /*153a0*/  @P0 LDGSTS.E.BYPASS.LTC128B.128 [R227+0x3900], [R10.64], !P6 ;  /* 0x039000000ae30fae */ /* 0x0007ec000f101d4c */
[----:B------:R-:W2:Y:S02]  /*153b0*/  MUFU.TANH R66, R66 ;  /* 0x0000004200427308 */ /* 0x000ea40000002400 */
[----:B------:R2:W-:Y:S08]  /*153c0*/  @P0 LDGSTS.E.BYPASS.LTC128B.128 [R227+0x4100], [R8.64], !P6 ;  /* 0x0410000008e30fae */ /* 0x0005f0000f101d4c */
[----:B------:R-:W3:Y:S01]  /*153d0*/  MUFU.TANH R67, R67 ;  /* 0x0000004300437308 */ /* 0x000ee20000002400 */
[----:B------:R3:W-:Y:S01]  /*153e0*/  @P0 LDGSTS.E.BYPASS.LTC128B.128 [R227+0x4900], [R2.64], !P6 ;  /* 0x0490000002e30fae */ /* 0x0007e2000f101d4c */
[----:B-1----:R-:W-:Y:S04]  /*153f0*/  @P0 IADD3 R6, P2, R2, UR6, RZ ;  /* 0x0000000602060c10 */ /* 0x002fe8000ff5e0ff */
[----:B------:R-:W-:Y:S04]  /*15400*/  @P0 IADD3.X R7, R3, UR7, RZ, P2, !PT ;  /* 0x0000000703070c10 */ /* 0x000fe800097fe4ff */
[----:B------:R-:W1:Y:S01]  /*15410*/  MUFU.TANH R68, R68 ;  /* 0x0000004400447308 */ /* 0x000e620000002400 */
[----:B------:R4:W-:Y:S01]  /*15420*/  @P0 LDGSTS.E.BYPASS.LTC128B.128 [R227+0x5100], [R6.64], !P6 ;  /* 0x0510000006e30fae */ /* 0x0009e2000f101d4c */
[----:B--2---:R-:W-:Y:S08]  /*15430*/  @P0 IADD3 R8, P1, R6, UR6, RZ ;  /* 0x0000000606080c10 */ /* 0x004ff0000ff3e0ff */
[----:B------:R-:W2:Y:S01]  /*15440*/  MUFU.TANH R69, R69 ;  /* 0x0000004500457308 */ /* 0x000ea20000002400 */
[----:B------:R-:W-:Y:S05]  /*15450*/  @P0 IADD3.X R9, R7, UR7, RZ, P1, !PT ;  /* 0x0000000707090c10 */ /* 0x000fea0008ffe4ff */
[----:B------:R1:W-:Y:S01]  /*15460*/  @P0 LDGSTS.E.BYPASS.LTC128B.128 [R227+0x5900], [R8.64], !P6 ;  /* 0x0590000008e30fae */ /* 0x0003e2000f101d4c */
[----:B---3--:R-:W-:Y:S03]  /*15470*/  IMAD R3, R225, -0x60, RZ ;  /* 0xffffffa0e1037824 */ /* 0x008fe600078e02ff */
[----:B------:R-:W3:Y:S01]  /*15480*/  MUFU.TANH R70, R70 ;  /* 0x0000004600467308 */ /* 0x000ee20000002400 */
[----:B------:R-:W-:Y:S03]  /*15490*/  PLOP3.LUT P0, PT, PT, PT, UP1, 0x40, 0x0 ;  /* 0x000000000000781c */ /* 0x000fe60003f0e818 */
[----:B------:R-:W0:Y:S01]  /*154a0*/  LDGDEPBAR ;  /* 0x00000000000079af */ /* 0x000e220000000000 */
[C---:B----4-:R-:W-:Y:S05]  /*154b0*/  IADD3 R7, -R14.reuse, 0x1, R3 ;  /* 0x000000010e077810 */ /* 0x050fea0007ffe103 */
[----:B------:R-:W4:Y:S01]  /*154c0*/  MUFU.TANH R71, R71 ;  /* 0x0000004700477308 */ /* 0x000f220000002400 */
[----:B------:R-:W-:Y:S04]  /*154d0*/  IADD3 R7, R7, c[0x0][0x1d0], RZ ;  /* 0x0000740007077a10 */ /* 0x000fe80007ffe0ff */
[----:B------:R-:W-:Y:S05]  /*154e0*/  IADD3 R7, R7, -c[0x0][0x168], RZ ;  /* 0x80005a0007077a10 */ /* 0x000fea0007ffe0ff */
[----:B------:R-:W2:Y:S01]  /*154f0*/  MUFU.TANH R72, R72 ;  /* 0x0000004800487308 */ /* 0x000ea20000002400 */
[C---:B------:R-:W-:Y:S02]  /*15500*/  IADD3 R6, R7.reuse, c[0x0][0x328], RZ ;  /* 0x0000ca0007067a10 */ /* 0x040fe40007ffe0ff */
[----:B------:R-:W-:Y:S02]  /*15510*/  IADD3 R7, R7, UR10, RZ ;  /* 0x0000000a07077c10 */ /* 0x000fe4000fffe0ff */
[----:B-1----:R-:W-:Y:S02]  /*15520*/  IADD3 R8, -R14, R3, RZ ;  /* 0x000000030e087210 */ /* 0x002fe40007ffe1ff */
[-C--:B------:R-:W-:Y:S02]  /*15530*/  IADD3 R2, R6, R4.reuse, RZ ;  /* 0x0000000406027210 */ /* 0x080fe40007ffe0ff */
[----:B------:R-:W-:Y:S01]  /*15540*/  IADD3 R0, R7, R4, RZ ;  /* 0x0000000407007210 */ /* 0x000fe20007ffe0ff */
        /* <DEDUP_REMOVED lines=42> */
.L_x_507:
[----:B------:R-:W-:Y:S04]  /*157f0*/  MOV R9, c[0x0][0x32c] ;  /* 0x0000cb0000097a02 */ /* 0x000fe80000000f00 */
[----:B------:R-:W-:Y:S11]  /*15800*/  ISETP.NE.AND P0, PT, R9, 0x1, PT ;  /* 0x000000010900780c */ /* 0x000ff60003f05270 */
[----:B------:R-:W-:Y:S02]  /*15810*/  @!UPT UIADD3 URZ, URZ, URZ, URZ ;  /* 0x0000003f3f3ff290 */ /* 0x000fe4000fffe03f */
[----:B------:R-:W-:Y:S05]  /*15820*/  @P0 IMAD.HI.U32 R9, R4, c[0x0][0x330], RZ ;  /* 0x0000cc0004090a27 */ /* 0x000fea00078e00ff */
[----:B------:R-:W-:Y:S02]  /*15830*/  @P0 SHF.R.U32.HI R4, RZ, c[0x0][0x334], R9 ;  /* 0x0000cd00ff040a19 */ /* 0x000fe40000011609 */
.L_x_508:
[----:B------:R-:W-:Y:S05]  /*15840*/  BSYNC B0 ;  /* 0x0000000000007941 */ /* 0x000fea0003800000 */
.L_x_506:
[----:B------:R-:W-:Y:S05]  /*15850*/  IMAD R4, R4, c[0x0][0x32c], R8 ;  /* 0x0000cb0004047a24 */ /* 0x000fea00078e0208 */
[----:B------:R-:W-:Y:S02]  /*15860*/  IADD3 R9, R4, c[0x0][0x32c], RZ ;  /* 0x0000cb0004097a10 */ /* 0x000fe40007ffe0ff */
[----:B------:R-:W-:Y:S02]  /*15870*/  IMNMX R0, R0, R4, !PT ;  /* 0x0000000400007217 */ /* 0x000fe40007800200 */
[----:B------:R-:W-:Y:S02]  /*15880*/  IMNMX R2, R2, R9, PT ;  /* 0x0000000902027217 */ /* 0x000fe40003800200 */
.L_x_505:
        /* <DEDUP_REMOVED lines=43> */
[----:B-1----:R-:W-:Y:S02]  /*15b40*/  FSEL R90, R37, -INF , !P0 ;  /* 0xff800000255a7808 */ /* 0x002fe40004000000 */
        /* <DEDUP_REMOVED lines=90> */
.L_x_511:
[----:B------:R-:W-:Y:S04]  /*160f0*/  MOV R26, c[0x0][0x32c] ;  /* 0x0000cb00001a7a02 */ /* 0x000fe80000000f00 */
[----:B------:R-:W-:Y:S11]  /*16100*/  ISETP.NE.AND P0, PT, R26, 0x1, PT ;  /* 0x000000011a00780c */ /* 0x000ff60003f05270 */
[----:B------:R-:W-:Y:S02]  /*16110*/  @!UPT UIADD3 URZ, URZ, URZ, URZ ;  /* 0x0000003f3f3ff290 */ /* 0x000fe4000fffe03f */
[----:B------:R-:W-:Y:S05]  /*16120*/  @P0 IMAD.HI.U32 R26, R3, c[0x0][0x330], RZ ;  /* 0x0000cc00031a0a27 */ /* 0x000fea00078e00ff */
[----:B------:R-:W-:Y:S02]  /*16130*/  @P0 SHF.R.U32.HI R3, RZ, c[0x0][0x334], R26 ;  /* 0x0000cd00ff030a19 */ /* 0x000fe4000001161a */
.L_x_512:
[----:B------:R-:W-:Y:S05]  /*16140*/  BSYNC B0 ;  /* 0x0000000000007941 */ /* 0x000fea0003800000 */
.L_x_510:
[----:B------:R-:W-:Y:S05]  /*16150*/  IMAD R3, R3, c[0x0][0x32c], R8 ;  /* 0x0000cb0003037a24 */ /* 0x000fea00078e0208 */
[----:B------:R-:W-:Y:S02]  /*16160*/  IADD3 R26, R3, c[0x0][0x32c], RZ ;  /* 0x0000cb00031a7a10 */ /* 0x000fe40007ffe0ff */
[----:B------:R-:W-:Y:S02]  /*16170*/  IMNMX R0, R0, R3, !PT ;  /* 0x0000000300007217 */ /* 0x000fe40007800200 */
[----:B------:R-:W-:Y:S02]  /*16180*/  IMNMX R2, R2, R26, PT ;  /* 0x0000001a02027217 */ /* 0x000fe40003800200 */
.L_x_509:
        /* <DEDUP_REMOVED lines=111> */
.L_x_515:
[----:B------:R-:W-:Y:S04]  /*16880*/  MOV R26, c[0x0][0x32c] ;  /* 0x0000cb00001a7a02 */ /* 0x000fe80000000f00 */
[----:B------:R-:W-:Y:S11]  /*16890*/  ISETP.NE.AND P0, PT, R26, 0x1, PT ;  /* 0x000000011a00780c */ /* 0x000ff60003f05270 */
[----:B------:R-:W-:Y:S02]  /*168a0*/  @!UPT UIADD3 URZ, URZ, URZ, URZ ;  /* 0x0000003f3f3ff290 */ /* 0x000fe4000fffe03f */
[----:B------:R-:W-:Y:S05]  /*168b0*/  @P0 IMAD.HI.U32 R26, R3, c[0x0][0x330], RZ ;  /* 0x0000cc00031a0a27 */ /* 0x000fea00078e00ff */
[----:B------:R-:W-:Y:S02]  /*168c0*/  @P0 SHF.R.U32.HI R3, RZ, c[0x0][0x334], R26 ;  /* 0x0000cd00ff030a19 */ /* 0x000fe4000001161a */
.L_x_516:
[----:B------:R-:W-:Y:S05]  /*168d0*/  BSYNC B0 ;  /* 0x0000000000007941 */ /* 0x000fea0003800000 */
.L_x_514:
[----:B------:R-:W-:Y:S05]  /*168e0*/  IMAD R3, R3, c[0x0][0x32c], R8 ;  /* 0x0000cb0003037a24 */ /* 0x000fea00078e0208 */
[----:B------:R-:W-:Y:S02]  /*168f0*/  IADD3 R26, R3, c[0x0][0x32c], RZ ;  /* 0x0000cb00031a7a10 */ /* 0x000fe40007ffe0ff */
[----:B------:R-:W-:Y:S02]  /*16900*/  IMNMX R0, R0, R3, !PT ;  /* 0x0000000300007217 */ /* 0x000fe40007800200 */
[----:B------:R-:W-:Y:S02]  /*16910*/  IMNMX R2, R2, R26, PT ;  /* 0x0000001a02027217 */ /* 0x000fe40003800200 */
.L_x_513:
        /* <DEDUP_REMOVED lines=111> */
.L_x_519:
[----:B------:R-:W-:Y:S04]  /*17010*/  MOV R5, c[0x0][0x32c] ;  /* 0x0000cb0000057a02 */ /* 0x000fe80000000f00 */
[----:B------:R-:W-:Y:S11]  /*17020*/  ISETP.NE.AND P0, PT, R5, 0x1, PT ;  /* 0x000000010500780c */ /* 0x000ff60003f05270 */
[----:B------:R-:W-:Y:S02]  /*17030*/  @!UPT UIADD3 URZ, URZ, URZ, URZ ;  /* 0x0000003f3f3ff290 */ /* 0x000fe4000fffe03f */
[----:B------:R-:W-:Y:S05]  /*17040*/  @P0 IMAD.HI.U32 R5, R3, c[0x0][0x330], RZ ;  /* 0x0000cc0003050a27 */ /* 0x000fea00078e00ff */
[----:B------:R-:W-:Y:S02]  /*17050*/  @P0 SHF.R.U32.HI R3, RZ, c[0x0][0x334], R5 ;  /* 0x0000cd00ff030a19 */ /* 0x000fe40000011605 */
.L_x_520:
[----:B------:R-:W-:Y:S05]  /*17060*/  BSYNC B0 ;  /* 0x0000000000007941 */ /* 0x000fea0003800000 */
.L_x_518:
[----:B------:R-:W-:Y:S05]  /*17070*/  IMAD R8, R3, c[0x0][0x32c], R8 ;  /* 0x0000cb0003087a24 */ /* 0x000fea00078e0208 */
[----:B------:R-:W-:Y:S02]  /*17080*/  IADD3 R3, R8, c[0x0][0x32c], RZ ;  /* 0x0000cb0008037a10 */ /* 0x000fe40007ffe0ff */
[----:B------:R-:W-:Y:S02]  /*17090*/  IMNMX R0, R0, R8, !PT ;  /* 0x0000000800007217 */ /* 0x000fe40007800200 */
[----:B------:R-:W-:Y:S02]  /*170a0*/  IMNMX R2, R2, R3, PT ;  /* 0x0000000302027217 */ /* 0x000fe40003800200 */
.L_x_517:
        /* <DEDUP_REMOVED lines=24> */
[----:B------:R-:W-:Y:S02]  /*17230*/  MOV R52, R58 ;  /* 0x0000003a00347202 */ /* 0x000fe40000000f00 */
        /* <DEDUP_REMOVED lines=81> */
[----:B------:R-:W-:Y:S02]  /*17750*/  ISETP.LT.OR P0, PT, R2, 0x32, P0 ;  /* 0x000000320200780c */ /* 0x000fe40000701670 */
[----:B------:R-:W-:Y:S02]  /*17760*/  MOV R80, R52 ;  /* 0x0000003400507202 */ /* 0x000fe40000000f00 */
[----:B------:R-:W-:Y:S02]  /*17770*/  FSEL R179, R179, -INF , !P0 ;  /* 0xff800000b3b37808 */ /* 0x000fe40004000000 */
[----:B------:R-:W-:Y:S01]  /*17780*/  ISETP.NE.AND P0, PT, R12, RZ, PT ;  /* 0x000000ff0c00720c */ /* 0x000fe20003f05270 */
[----:B------:R-:W-:Y:S03]  /*17790*/  IMAD.MOV.U32 R249, RZ, RZ, R80 ;  /* 0x000000fffff97224 */ /* 0x000fe600078e0050 */
        /* <DEDUP_REMOVED lines=55> */
[----:B------:R-:W-:Y:S02]  /*17b10*/  FMNMX.FTZ R6, R168, R6, !PT ;  /* 0x00000006a8067209 */ /* 0x000fe40007810000 */
[----:B------:R-:W-:Y:S02]  /*17b20*/  ISETP.NE.AND P3, PT, R9, RZ, PT ;  /* 0x000000ff0900720c */ /* 0x000fe40003f65270 */
[C---:B------:R-:W-:Y:S02]  /*17b30*/  ISETP.GT.AND P4, PT, R0.reuse, 0x59, !P4 ;  /* 0x000000590000780c */ /* 0x040fe40006784270 */
[----:B------:R-:W-:Y:S01]  /*17b40*/  ISETP.GT.AND P3, PT, R0, 0x50, !P3 ;  /* 0x000000500000780c */ /* 0x000fe20005f64270 */
[----:B------:R2:W3:Y:S01]  /*17b50*/  MUFU.EX2 R87, R3 ;  /* 0x0000000300577308 */ /* 0x0004e20000000800 */
[----:B------:R-:W-:Y:S02]  /*17b60*/  FMNMX.FTZ R4, R189, R4, !PT ;  /* 0x00000004bd047209 */ /* 0x000fe40007810000 */
[----:B------:R-:W-:Y:S02]  /*17b70*/  ISETP.NE.AND P1, PT, R10, RZ, PT ;  /* 0x000000ff0a00720c */ /* 0x000fe40003f25270 */
[----:B------:R-:W-:Y:S02]  /*17b80*/  FMNMX.FTZ R4, R191, R4, !PT ;  /* 0x00000004bf047209 */ /* 0x000fe40007810000 */
[----:B------:R-:W-:Y:S02]  /*17b90*/  ISETP.GT.AND P0, PT, R0, 0x49, !P1 ;  /* 0x000000490000780c */ /* 0x000fe40004f04270 */
[----:B------:R-:W-:Y:S02]  /*17ba0*/  FMNMX.FTZ R4, R202, R4, !PT ;  /* 0x00000004ca047209 */ /* 0x000fe40007810000 */
[----:B------:R-:W-:Y:S02]  /*17bb0*/  FSETP.NEU.FTZ.AND P1, PT, R71, -INF , PT ;  /* 0xff8000004700780b */ /* 0x000fe40003f3d000 */
        /* <DEDUP_REMOVED lines=9> */
[--C-:B--2---:R-:W-:Y:S01]  /*17c50*/  FFMA.FTZ R3, R29, c[0x0][0x2d0], -R75.reuse ;  /* 0x0000b4001d037a23 */ /* 0x104fe2000001084b */
[----:B------:R-:W-:Y:S02]  /*17c60*/  FMNMX.FTZ R4, R237, R4, !PT ;  /* 0x00000004ed047209 */ /* 0x000fe40007810000 */
[C---:B------:R-:W-:Y:S02]  /*17c70*/  ISETP.LT.OR P0, PT, R2.reuse, 0x4a, P0 ;  /* 0x0000004a0200780c */ /* 0x040fe40000701670 */
[----:B------:R-:W-:Y:S02]  /*17c80*/  ISETP.LT.OR P3, PT, R2, 0x51, P3 ;  /* 0x000000510200780c */ /* 0x000fe40001f61670 */
[----:B------:R-:W-:Y:S02]  /*17c90*/  FSEL R183, R79, -INF , !P0 ;  /* 0xff8000004fb77808 */ /* 0x000fe40004000000 */
        /* <DEDUP_REMOVED lines=11> */
[----:B------:R-:W-:Y:S02]  /*17d50*/  ISETP.GT.AND P0, PT, R0, 0x51, !P0 ;  /* 0x000000510000780c */ /* 0x000fe40004704270 */
[----:B------:R-:W-:Y:S02]  /*17d60*/  FMNMX.FTZ R5, R201, R5, !PT ;  /* 0x00000005c9057209 */ /* 0x000fe40007810000 */
[----:B------:R-:W-:Y:S02]  /*17d70*/  ISETP.LT.OR P0, PT, R2, 0x52, P0 ;  /* 0x000000520200780c */ /* 0x000fe40000701670 */
[----:B--2---:R-:W-:Y:S02]  /*17d80*/  FMNMX.FTZ R3, R192, R5, !PT ;  /* 0x00000005c0037209 */ /* 0x004fe40007810000 */
[----:B------:R-:W-:Y:S02]  /*17d90*/  FSEL R195, R91, -INF , !P0 ;  /* 0xff8000005bc37808 */ /* 0x000fe40004000000 */
[----:B------:R-:W-:Y:S01]  /*17da0*/  FMNMX.FTZ R0, R183, R3, !PT ;  /* 0x00000003b7007209 */ /* 0x000fe20007810000 */
[--C-:B------:R-:W-:Y:S01]  /*17db0*/  FFMA.FTZ R3, R33, c[0x0][0x2d0], -R75.reuse ;  /* 0x0000b40021037a23 */ /* 0x100fe2000001084b */
[----:B------:R-:W-:Y:S01]  /*17dc0*/  ISETP.LT.OR P0, PT, R2, 0x5a, P4 ;  /* 0x0000005a0200780c */ /* 0x000fe20002701670 */
[----:B------:R-:W-:Y:S01]  /*17dd0*/  MUFU.EX2 R33, R16 ;  /* 0x0000001000217308 */ /* 0x000fe20000000800 */
[----:B------:R-:W-:Y:S02]  /*17de0*/  FSEL R193, R78, -INF , !P3 ;  /* 0xff8000004ec17808 */ /* 0x000fe40005800000 */
[----:B------:R-:W-:Y:S02]  /*17df0*/  FSEL R73, R57, -INF , !P0 ;  /* 0xff80000039497808 */ /* 0x000fe40004000000 */
[----:B---3--:R-:W-:Y:S02]  /*17e00*/  F2FP.BF16.PACK_AB R78, R87, R93 ;  /* 0x0000005d574e723e */ /* 0x008fe400000010ff */
[----:B------:R-:W-:Y:S01]  /*17e10*/  ISETP.LT.OR P3, PT, R2, 0x59, P5 ;  /* 0x000000590200780c */ /* 0x000fe20002f61670 */
[--C-:B------:R-:W-:Y:S01]  /*17e20*/  FFMA.FTZ R2, R37, c[0x0][0x2d0], -R75.reuse ;  /* 0x0000b40025027a23 */ /* 0x100fe2000001084b */
[----:B----4-:R-:W-:Y:S01]  /*17e30*/  FMNMX.FTZ R4, R4, R7, !PT ;  /* 0x0000000704047209 */ /* 0x010fe20007810000 */
[----:B------:R2:W3:Y:S01]  /*17e40*/  MUFU.EX2 R243, R3 ;  /* 0x0000000300f37308 */ /* 0x0004e20000000800 */
[----:B-1----:R-:W-:Y:S02]  /*17e50*/  F2FP.BF16.PACK_AB R76, R233, R230 ;  /* 0x000000e6e94c723e */ /* 0x002fe400000010ff */
[----:B------:R-:W-:Y:S01]  /*17e60*/  FSEL R197, R59, -INF , !P3 ;  /* 0xff8000003bc57808 */ /* 0x000fe20005800000 */
[----:B------:R-:W1:Y:S01]  /*17e70*/  SHFL.BFLY PT, R70, R4, 0x1, 0x1f ;  /* 0x0c201f0004467f89 */ /* 0x000e6200000e0000 */
[----:B------:R-:W-:Y:S04]  /*17e80*/  FMNMX.FTZ R0, R193, R0, !PT ;  /* 0x00000000c1007209 */ /* 0x000fe80007810000 */
[----:B------:R-:W-:Y:S01]  /*17e90*/  FMNMX.FTZ R0, R195, R0, !PT ;  /* 0x00000000c3007209 */ /* 0x000fe20007810000 */
[----:B------:R4:W-:Y:S03]  /*17ea0*/  MUFU.EX2 R92, R2 ;  /* 0x00000002005c7308 */ /* 0x0009e60000000800 */
[----:B------:R-:W-:Y:S04]  /*17eb0*/  FMNMX.FTZ R0, R197, R0, !PT ;  /* 0x00000000c5007209 */ /* 0x000fe80007810000 */
[----:B------:R-:W-:Y:S03]  /*17ec0*/  FMNMX.FTZ R0, R73, R0, !PT ;  /* 0x0000000049007209 */ /* 0x000fe60007810000 */
[----:B------:R-:W-:Y:S01]  /*17ed0*/  MUFU.EX2 R57, R12 ;  /* 0x0000000c00397308 */ /* 0x000fe20000000800 */
[--C-:B--2---:R-:W-:Y:S01]  /*17ee0*/  FFMA.FTZ R3, R38, c[0x0][0x2d0], -R75.reuse ;  /* 0x0000b40026037a23 */ /* 0x104fe2000001084b */
[----:B---3--:R-:W-:Y:S02]  /*17ef0*/  F2FP.BF16.PACK_AB R77, R243, R86 ;  /* 0x00000056f34d723e */ /* 0x008fe400000010ff */
[----:B-1----:R-:W-:Y:S06]  /*17f00*/  FMNMX.FTZ R70, R4, R70, !PT ;  /* 0x0000004604467209 */ /* 0x002fec0007810000 */
[----:B------:R1:W2:Y:S01]  /*17f10*/  MUFU.EX2 R89, R3 ;  /* 0x0000000300597308 */ /* 0x0002a20000000800 */
[C---:B------:R-:W-:Y:S01]  /*17f20*/  FSETP.NEU.FTZ.AND P0, PT, R70.reuse, -INF , PT ;  /* 0xff8000004600780b */ /* 0x040fe20003f1d000 */
[----:B------:R-:W-:Y:S01]  /*17f30*/  FMUL.FTZ R96, R70, c[0x0][0x2d0] ;  /* 0x0000b40046607a20 */ /* 0x000fe20000410000 */
[----:B----4-:R-:W3:Y:S04]  /*17f40*/  SHFL.BFLY PT, R2, R0, 0x2, 0x1f ;  /* 0x0c401f0000027f89 */ /* 0x010ee800000e0000 */
[----:B------:R-:W-:Y:S05]  /*17f50*/  FSEL R96, R96, RZ, P0 ;  /* 0x000000ff60607208 */ /* 0x000fea0000000000 */
[--C-:B------:R-:W-:Y:S02]  /*17f60*/  FFMA.FTZ R4, R36, c[0x0][0x2d0], -R96.reuse ;  /* 0x0000b40024047a23 */ /* 0x100fe40000010860 */
[--C-:B------:R-:W-:Y:S02]  /*17f70*/  FFMA.FTZ R32, R45, c[0x0][0x2d0], -R96.reuse ;  /* 0x0000b4002d207a23 */ /* 0x100fe40000010860 */
[----:B------:R-:W-:Y:S01]  /*17f80*/  MUFU.EX2 R248, R4 ;  /* 0x0000000400f87308 */ /* 0x000fe20000000800 */
[--C-:B-1----:R-:W-:Y:S01]  /*17f90*/  FFMA.FTZ R3, R26, c[0x0][0x2d0], -R96.reuse ;  /* 0x0000b4001a037a23 */ /* 0x102fe20000010860 */
[----:B--2---:R-:W-:Y:S08]  /*17fa0*/  F2FP.BF16.PACK_AB R79, R89, R92 ;  /* 0x0000005c594f723e */ /* 0x004ff000000010ff */
[----:B------:R1:W-:Y:S02]  /*17fb0*/  MUFU.EX2 R85, R3 ;  /* 0x0000000300557308 */ /* 0x0003e40000000800 */
[--C-:B-1----:R-:W-:Y:S02]  /*17fc0*/  FFMA.FTZ R3, R28, c[0x0][0x2d0], -R96.reuse ;  /* 0x0000b4001c037a23 */ /* 0x102fe40000010860 */
[----:B------:R-:W-:Y:S06]  /*17fd0*/  FFMA.FTZ R28, R47, c[0x0][0x2d0], -R75 ;  /* 0x0000b4002f1c7a23 */ /* 0x000fec000001084b */
[----:B------:R1:W2:Y:S02]  /*17fe0*/  MUFU.EX2 R246, R3 ;  /* 0x0000000300f67308 */ /* 0x0002a40000000800 */
[----:B-1----:R-:W-:Y:S01]  /*17ff0*/  FFMA.FTZ R3, R35, c[0x0][0x2d0], -R96 ;  /* 0x0000b40023037a23 */ /* 0x002fe20000010860 */
[----:B--2---:R-:W-:Y:S07]  /*18000*/  F2FP.BF16.PACK_AB R64, R246, R85 ;  /* 0x00000055f640723e */ /* 0x004fee00000010ff */
[----:B------:R3:W-:Y:S02]  /*18010*/  MUFU.EX2 R53, R3 ;  /* 0x0000000300357308 */ /* 0x0007e40000000800 */
[----:B---3--:R-:W-:Y:S01]  /*18020*/  FMNMX.FTZ R3, R0, R2, !PT ;  /* 0x0000000200037209 */ /* 0x008fe20007810000 */
[----:B------:R-:W-:Y:S01]  /*18030*/  FFMA.FTZ R2, R39, c[0x0][0x2d0], -R74 ;  /* 0x0000b40027027a23 */ /* 0x000fe2000001084a */
[----:B------:R-:W-:Y:S01]  /*18040*/  FSEL R0, R72, RZ, P2 ;  /* 0x000000ff48007208 */ /* 0x000fe20001000000 */
[----:B------:R-:W-:Y:S05]  /*18050*/  LDSM.16.MT88.4 R36, [R212+0x100] ;  /* 0x00010000d424783b */ /* 0x000fea0000004200 */
[----:B------:R1:W-:Y:S01]  /*18060*/  MUFU.EX2 R81, R2 ;  /* 0x0000000200517308 */ /* 0x0003e20000000800 */
[----:B------:R-:W-:Y:S04]  /*18070*/  FADD.FTZ R0, -R0, R100 ;  /* 0x0000006400007221 */ /* 0x000fe80000010100 */
[----:B------:R-:W-:Y:S01]  /*18080*/  FMUL.FTZ R0, R0, c[0x0][0x2d0] ;  /* 0x0000b40000007a20 */ /* 0x000fe20000410000 */
[----:B------:R-:W2:Y:S04]  /*18090*/  SHFL.BFLY PT, R4, R3, 0x1, 0x1f ;  /* 0x0c201f0003047f89 */ /* 0x000ea800000e0000 */
[----:B------:R3:W4:Y:S01]  /*180a0*/  MUFU.EX2 R69, R0 ;  /* 0x0000000000457308 */ /* 0x0007220000000800 */
[----:B-1----:R-:W-:Y:S05]  /*180b0*/  FSEL R2, R71, RZ, P1 ;  /* 0x000000ff47027208 */ /* 0x002fea0000800000 */
[----:B------:R-:W-:Y:S01]  /*180c0*/  FADD.FTZ R2, -R2, R101 ;  /* 0x0000006502027221 */ /* 0x000fe20000010100 */
[----:B--2---:R-:W-:Y:S03]  /*180d0*/  FMNMX.FTZ R3, R3, R4, !PT ;  /* 0x0000000403037209 */ /* 0x004fe60007810000 */
[----:B------:R-:W-:Y:S01]  /*180e0*/  FMUL.FTZ R2, R2, c[0x0][0x2d0] ;  /* 0x0000b40002027a20 */ /* 0x000fe20000410000 */
[----:B---3--:R-:W-:Y:S01]  /*180f0*/  FSEL R0, R70, RZ, P0 ;  /* 0x000000ff46007208 */ /* 0x008fe20000000000 */
[----:B----4-:R-:W-:Y:S01]  /*18100*/  FMUL.FTZ R5, R69, R105 ;  /* 0x0000006945057220 */ /* 0x010fe20000410000 */
[----:B------:R-:W-:Y:S01]  /*18110*/  MOV R105, R89 ;  /* 0x0000005900697202 */ /* 0x000fe20000000f00 */
[----:B------:R-:W1:Y:S01]  /*18120*/  MUFU.EX2 R68, R2 ;  /* 0x0000000200447308 */ /* 0x000e620000000800 */
[C---:B------:R-:W-:Y:S01]  /*18130*/  FMUL.FTZ R97, R3.reuse, c[0x0][0x2d0] ;  /* 0x0000b40003617a20 */ /* 0x040fe20000410000 */
[----:B------:R-:W-:Y:S01]  /*18140*/  FSETP.NEU.FTZ.AND P0, PT, R3, -INF , PT ;  /* 0xff8000000300780b */ /* 0x000fe20003f1d000 */
[----:B------:R-:W-:Y:S02]  /*18150*/  FADD.FTZ R0, -R0, R102 ;  /* 0x0000006600007221 */ /* 0x000fe40000010100 */
[----:B------:R-:W-:Y:S01]  /*18160*/  FMUL.FTZ R16, R69, R116 ;  /* 0x0000007445107220 */ /* 0x000fe20000410000 */
[----:B------:R-:W-:Y:S01]  /*18170*/  FSEL R97, R97, RZ, P0 ;  /* 0x000000ff61617208 */ /* 0x000fe20000000000 */
[----:B------:R-:W-:Y:S01]  /*18180*/  FMUL.FTZ R0, R0, c[0x0][0x2d0] ;  /* 0x0000b40000007a20 */ /* 0x000fe20000410000 */
[----:B------:R-:W-:Y:S01]  /*18190*/  MOV R116, R230 ;  /* 0x000000e600747202 */ /* 0x000fe20000000f00 */
[----:B------:R-:W-:Y:S02]  /*181a0*/  FMUL.FTZ R17, R69, R117 ;  /* 0x0000007545117220 */ /* 0x000fe40000410000 */
[----:B------:R2:W3:Y:S01]  /*181b0*/  MUFU.EX2 R2, R0 ;  /* 0x0000000000027308 */ /* 0x0004e20000000800 */
[----:B------:R-:W-:Y:S02]  /*181c0*/  FFMA.FTZ R4, R24, c[0x0][0x2d0], -R97 ;  /* 0x0000b40018047a23 */ /* 0x000fe40000010861 */
[----:B------:R-:W-:Y:S02]  /*181d0*/  IMAD.MOV.U32 R117, RZ, RZ, R233 ;  /* 0x000000ffff757224 */ /* 0x000fe400078e00e9 */
[--C-:B------:R-:W-:Y:S02]  /*181e0*/  FFMA.FTZ R58, R58, c[0x0][0x2d0], -R97.reuse ;  /* 0x0000b4003a3a7a23 */ /* 0x100fe40000010861 */
[----:B------:R-:W-:Y:S02]  /*181f0*/  FFMA.FTZ R62, R62, c[0x0][0x2d0], -R97 ;  /* 0x0000b4003e3e7a23 */ /* 0x000fe40000010861 */
[----:B------:R-:W-:Y:S01]  /*18200*/  FFMA.FTZ R24, R44, c[0x0][0x2d0], -R75 ;  /* 0x0000b4002c187a23 */ /* 0x000fe2000001084b */
[----:B------:R4:W-:Y:S01]  /*18210*/  MUFU.EX2 R61, R4 ;  /* 0x00000004003d7308 */ /* 0x0009e20000000800 */
[----:B------:R-:W-:Y:S02]  /*18220*/  FFMA.FTZ R44, R50, c[0x0][0x2d0], -R96 ;  /* 0x0000b400322c7a23 */ /* 0x000fe40000010860 */
[C---:B-1----:R-:W-:Y:S02]  /*18230*/  FMUL.FTZ R7, R68.reuse, R107 ;  /* 0x0000006b44077220 */ /* 0x042fe40000410000 */
[C---:B------:R-:W-:Y:S02]  /*18240*/  FMUL.FTZ R6, R68.reuse, R106 ;  /* 0x0000006a44067220 */ /* 0x040fe40000410000 */
[----:B------:R-:W-:Y:S02]  /*18250*/  IMAD.MOV.U32 R107, RZ, RZ, R53 ;  /* 0x000000ffff6b7224 */ /* 0x000fe400078e0035 */
[----:B------:R-:W-:Y:S01]  /*18260*/  LDSM.16.MT88.4 R52, [R210+0x100] ;  /* 0x00010000d234783b */ /* 0x000fe20000004200 */
[----:B------:R1:W2:Y:S01]  /*18270*/  MUFU.EX2 R30, R24 ;  /* 0x00000018001e7308 */ /* 0x0002a20000000800 */
[----:B------:R-:W-:Y:S01]  /*18280*/  FMUL.FTZ R18, R68, R118 ;  /* 0x0000007644127220 */ /* 0x000fe20000410000 */
[----:B------:R-:W-:Y:S01]  /*18290*/  F2FP.BF16.PACK_AB R66, R248, R107 ;  /* 0x0000006bf842723e */ /* 0x000fe200000010ff */
[----:B------:R-:W-:Y:S02]  /*182a0*/  FMUL.FTZ R19, R68, R119 ;  /* 0x0000007744137220 */ /* 0x000fe40000410000 */
[----:B--2---:R-:W-:Y:S02]  /*182b0*/  FFMA.FTZ R0, R8, c[0x0][0x2d0], -R97 ;  /* 0x0000b40008007a23 */ /* 0x004fe40000010861 */
[C---:B------:R-:W-:Y:S02]  /*182c0*/  FMUL.FTZ R35, R68.reuse, R135 ;  /* 0x0000008744237220 */ /* 0x040fe40000410000 */
[----:B------:R-:W-:Y:S01]  /*182d0*/  FMUL.FTZ R50, R68, R150 ;  /* 0x0000009644327220 */ /* 0x000fe20000410000 */
[----:B------:R2:W-:Y:S01]  /*182e0*/  MUFU.EX2 R200, R0 ;  /* 0x0000000000c87308 */ /* 0x0005e20000000800 */
[----:B------:R-:W-:Y:S01]  /*182f0*/  FFMA.FTZ R8, R40, c[0x0][0x2d0], -R75 ;  /* 0x0000b40028087a23 */ /* 0x000fe2000001084b */
[----:B------:R-:W5:Y:S01]  /*18300*/  LDL.LU R150, [R1+0x10] ;  /* 0x0000100001967983 */ /* 0x000f620000300800 */
[----:B------:R-:W-:Y:S02]  /*18310*/  IMAD.MOV.U32 R119, RZ, RZ, R243 ;  /* 0x000000ffff777224 */ /* 0x000fe400078e00f3 */
[--C-:B----4-:R-:W-:Y:S02]  /*18320*/  FFMA.FTZ R4, R25, c[0x0][0x2d0], -R97.reuse ;  /* 0x0000b40019047a23 */ /* 0x110fe40000010861 */
[----:B---3--:R-:W-:Y:S01]  /*18330*/  FMUL.FTZ R9, R2, R109 ;  /* 0x0000006d02097220 */ /* 0x008fe20000410000 */
[----:B------:R-:W-:Y:S01]  /*18340*/  MOV R109, R93 ;  /* 0x0000005d006d7202 */ /* 0x000fe20000000f00 */
[----:B------:R-:W-:Y:S01]  /*18350*/  FMUL.FTZ R34, R68, R134 ;  /* 0x0000008644227220 */ /* 0x000fe20000410000 */
[----:B------:R-:W3:Y:S01]  /*18360*/  MUFU.EX2 R235, R4 ;  /* 0x0000000400eb7308 */ /* 0x000ee20000000800 */
[----:B------:R-:W-:Y:S01]  /*18370*/  MOV R134, R84 ;  /* 0x0000005400867202 */ /* 0x000fe20000000f00 */
[C---:B------:R-:W-:Y:S02]  /*18380*/  FMUL.FTZ R45, R2.reuse, R145 ;  /* 0x00000091022d7220 */ /* 0x040fe40000410000 */
[C---:B------:R-:W-:Y:S02]  /*18390*/  FMUL.FTZ R12, R2.reuse, R112 ;  /* 0x00000070020c7220 */ /* 0x040fe40000410000 */
[C---:B------:R-:W-:Y:S02]  /*183a0*/  FMUL.FTZ R13, R2.reuse, R113 ;  /* 0x00000071020d7220 */ /* 0x040fe40000410000 */
[C---:B-1----:R-:W-:Y:S02]  /*183b0*/  FMUL.FTZ R24, R2.reuse, R124 ;  /* 0x0000007c02187220 */ /* 0x042fe40000410000 */
[----:B------:R1:W4:Y:S01]  /*183c0*/  MUFU.EX2 R31, R8 ;  /* 0x00000008001f7308 */ /* 0x0003220000000800 */
[C---:B------:R-:W-:Y:S02]  /*183d0*/  FMUL.FTZ R25, R2.reuse, R125 ;  /* 0x0000007d02197220 */ /* 0x040fe40000410000 */
[----:B------:R-:W-:Y:S02]  /*183e0*/  FMUL.FTZ R29, R2, R129 ;  /* 0x00000081021d7220 */ /* 0x000fe40000410000 */
[----:B--2---:R-:W-:Y:S02]  /*183f0*/  FFMA.FTZ R0, R22, c[0x0][0x2d0], -R97 ;  /* 0x0000b40016007a23 */ /* 0x004fe40000010861 */
[----:B------:R-:W2:Y:S01]  /*18400*/  LDSM.16.MT88.4 R20, [R209+0x100] ;  /* 0x00010000d114783b */ /* 0x000ea20000004200 */
[----:B------:R-:W-:Y:S02]  /*18410*/  IMAD.MOV.U32 R129, RZ, RZ, R30 ;  /* 0x000000ffff817224 */ /* 0x000fe400078e001e */
[----:B------:R4:W4:Y:S01]  /*18420*/  MUFU.EX2 R244, R0 ;  /* 0x0000000000f47308 */ /* 0x0009220000000800 */
[----:B------:R-:W-:Y:S02]  /*18430*/  FFMA.FTZ R40, R49, c[0x0][0x2d0], -R96 ;  /* 0x0000b40031287a23 */ /* 0x000fe40000010860 */
[----:B------:R-:W-:Y:S01]  /*18440*/  FMUL.FTZ R49, R69, R149 ;  /* 0x0000009545317220 */ /* 0x000fe20000410000 */
[----:B---3--:R-:W-:Y:S01]  /*18450*/  F2FP.BF16.PACK_AB R67, R235, R61 ;  /* 0x0000003deb43723e */ /* 0x008fe200000010ff */
[----:B------:R-:W-:Y:S01]  /*18460*/  FFMA.FTZ R4, R41, c[0x0][0x2d0], -R74 ;  /* 0x0000b40029047a23 */ /* 0x000fe2000001084a */
[----:B------:R-:W-:Y:S01]  /*18470*/  MOV R118, R235 ;  /* 0x000000eb00767202 */ /* 0x000fe20000000f00 */
[C---:B------:R-:W-:Y:S02]  /*18480*/  FMUL.FTZ R41, R2.reuse, R141 ;  /* 0x0000008d02297220 */ /* 0x040fe40000410000 */
[----:B------:R-:W-:Y:S01]  /*18490*/  IMAD.MOV.U32 R149, RZ, RZ, R117 ;  /* 0x000000ffff957224 */ /* 0x000fe200078e0075 */
[----:B------:R3:W-:Y:S01]  /*184a0*/  MUFU.EX2 R60, R4 ;  /* 0x00000004003c7308 */ /* 0x0007e20000000800 */
[----:B-1----:R-:W-:Y:S02]  /*184b0*/  FMUL.FTZ R8, R2, R108 ;  /* 0x0000006c02087220 */ /* 0x002fe40000410000 */
[----:B----4-:R-:W-:Y:S02]  /*184c0*/  IMAD.MOV.U32 R125, RZ, RZ, R31 ;  /* 0x000000ffff7d7224 */ /* 0x010fe400078e001f */
[----:B------:R-:W-:Y:S05]  /*184d0*/  IMAD.MOV.U32 R108, RZ, RZ, R92 ;  /* 0x000000ffff6c7224 */ /* 0x000fea00078e005c */
[----:B------:R1:W-:Y:S01]  /*184e0*/  MUFU.EX2 R113, R28 ;  /* 0x0000001c00717308 */ /* 0x0003e20000000800 */
[----:B------:R-:W-:Y:S01]  /*184f0*/  FFMA.FTZ R92, R95, c[0x0][0x2d0], -R75 ;  /* 0x0000b4005f5c7a23 */ /* 0x000fe2000001084b */
[----:B------:R-:W-:Y:S02]  /*18500*/  FSEL R0, R3, RZ, P0 ;  /* 0x000000ff03007208 */ /* 0x000fe40000000000 */
[----:B------:R-:W-:Y:S03]  /*18510*/  F2FP.BF16.PACK_AB R65, R244, R200 ;  /* 0x000000c8f441723e */ /* 0x000fe600000010ff */
[----:B------:R-:W-:Y:S03]  /*18520*/  FADD.FTZ R0, -R0, R103 ;  /* 0x0000006700007221 */ /* 0x000fe60000010100 */
[----:B------:R4:W-:Y:S01]  /*18530*/  MUFU.EX2 R124, R32 ;  /* 0x00000020007c7308 */ /* 0x0009e20000000800 */
[----:B------:R-:W-:Y:S02]  /*18540*/  FMUL.FTZ R0, R0, c[0x0][0x2d0] ;  /* 0x0000b40000007a20 */ /* 0x000fe40000410000 */
[C---:B---3--:R-:W-:Y:S02]  /*18550*/  FMUL.FTZ R4, R69.reuse, R104 ;  /* 0x0000006845047220 */ /* 0x048fe40000410000 */
[----:B------:R-:W-:Y:S05]  /*18560*/  IMAD.MOV.U32 R104, RZ, RZ, R87 ;  /* 0x000000ffff687224 */ /* 0x000fea00078e0057 */
[----:B------:R-:W3:Y:S01]  /*18570*/  MUFU.EX2 R0, R0 ;  /* 0x0000000000007308 */ /* 0x000ee20000000800 */
[-C--:B--2---:R-:W-:Y:S01]  /*18580*/  HMMA.16816.F32.BF16 R4, R76, R20.reuse, R4 ;  /* 0x000000144c04723c */ /* 0x084fe20000041804 */
[C---:B-1----:R-:W-:Y:S08]  /*18590*/  FMUL.FTZ R28, R2.reuse, R128 ;  /* 0x00000080021c7220 */ /* 0x042ff00000410000 */
[----:B------:R1:W2:Y:S03]  /*185a0*/  MUFU.EX2 R59, R40 ;  /* 0x00000028003b7308 */ /* 0x0002a60000000800 */
[C---:B----4-:R-:W-:Y:S01]  /*185b0*/  FMUL.FTZ R32, R69.reuse, R132 ;  /* 0x0000008445207220 */ /* 0x050fe20000410000 */
[----:B------:R-:W-:Y:S01]  /*185c0*/  MOV R132, R61 ;  /* 0x0000003d00847202 */ /* 0x000fe20000000f00 */
[----:B------:R-:W-:Y:S05]  /*185d0*/  FMUL.FTZ R61, R2, R161 ;  /* 0x000000a1023d7220 */ /* 0x000fea0000410000 */
[----:B------:R4:W-:Y:S01]  /*185e0*/  MUFU.EX2 R112, R44 ;  /* 0x0000002c00707308 */ /* 0x0009e20000000800 */
[C---:B---3--:R-:W-:Y:S02]  /*185f0*/  FMUL.FTZ R10, R0.reuse, R110 ;  /* 0x0000006e000a7220 */ /* 0x048fe40000410000 */
[C---:B------:R-:W-:Y:S02]  /*18600*/  FMUL.FTZ R11, R0.reuse, R111 ;  /* 0x0000006f000b7220 */ /* 0x040fe40000410000 */
[C---:B------:R-:W-:Y:S01]  /*18610*/  FMUL.FTZ R26, R0.reuse, R126 ;  /* 0x0000007e001a7220 */ /* 0x040fe20000410000 */
[----:B------:R-:W-:Y:S01]  /*18620*/  MOV R126, R81 ;  /* 0x00000051007e7202 */ /* 0x000fe20000000f00 */
[C---:B------:R-:W-:Y:S01]  /*18630*/  FMUL.FTZ R27, R0.reuse, R127 ;  /* 0x0000007f001b7220 */ /* 0x040fe20000410000 */
[----:B------:R-:W3:Y:S01]  /*18640*/  LDSM.16.MT88.4 R80, [R211+0x100] ;  /* 0x00010000d350783b */ /* 0x000ee20000004200 */
[----:B------:R-:W-:Y:S01]  /*18650*/  MOV R127, R86 ;  /* 0x00000056007f7202 */ /* 0x000fe20000000f00 */
[C---:B------:R-:W-:Y:S01]  /*18660*/  HMMA.16816.F32.BF16 R8, R64.reuse, R20, R8 ;  /* 0x000000144008723c */ /* 0x040fe20000041808 */
[C---:B------:R-:W-:Y:S01]  /*18670*/  FMUL.FTZ R14, R0.reuse, R114 ;  /* 0x00000072000e7220 */ /* 0x040fe20000410000 */
[----:B------:R-:W-:Y:S01]  /*18680*/  MUFU.EX2 R111, R58 ;  /* 0x0000003a006f7308 */ /* 0x000fe20000000800 */
[C---:B------:R-:W-:Y:S02]  /*18690*/  FMUL.FTZ R15, R0.reuse, R115 ;  /* 0x00000073000f7220 */ /* 0x040fe40000410000 */
[----:B------:R-:W-:Y:S02]  /*186a0*/  FMUL.FTZ R31, R0, R131 ;  /* 0x00000083001f7220 */ /* 0x000fe40000410000 */
[----:B------:R-:W-:Y:S02]  /*186b0*/  FFMA.FTZ R20, R46, c[0x0][0x2d0], -R74 ;  /* 0x0000b4002e147a23 */ /* 0x000fe4000001084a */
[----:B------:R-:W-:Y:S01]  /*186c0*/  IMAD.MOV.U32 R131, RZ, RZ, R85 ;  /* 0x000000ffff837224 */ /* 0x000fe200078e0055 */
[-C--:B------:R-:W-:Y:S01]  /*186d0*/  HMMA.16816.F32.BF16 R12, R64, R22.reuse, R12 ;  /* 0x00000016400c723c */ /* 0x080fe2000004180c */
[----:B------:R-:W2:Y:S01]  /*186e0*/  LDSM.16.MT88.4 R84, [R209+0x900] ;  /* 0x00090000d154783b */ /* 0x000ea20000004200 */
[----:B------:R3:W-:Y:S01]  /*186f0*/  MUFU.EX2 R114, R20 ;  /* 0x0000001400727308 */ /* 0x0007e20000000800 */
[----:B-1----:R-:W-:Y:S02]  /*18700*/  FMUL.FTZ R40, R2, R140 ;  /* 0x0000008c02287220 */ /* 0x002fe40000410000 */
[C---:B------:R-:W-:Y:S01]  /*18710*/  FMUL.FTZ R21, R69.reuse, R121 ;  /* 0x0000007945157220 */ /* 0x040fe20000410000 */
[----:B------:R-:W-:Y:S01]  /*18720*/  MOV R121, R249 ;  /* 0x000000f900797202 */ /* 0x000fe20000000f00 */
[C---:B------:R-:W-:Y:S01]  /*18730*/  FMUL.FTZ R30, R0.reuse, R130 ;  /* 0x00000082001e7220 */ /* 0x040fe20000410000 */
[C---:B------:R-:W-:Y:S01]  /*18740*/  HMMA.16816.F32.BF16 R16, R76.reuse, R22, R16 ;  /* 0x000000164c10723c */ /* 0x040fe20000041810 */
[----:B------:R-:W-:Y:S03]  /*18750*/  MOV R130, R33 ;  /* 0x0000002100827202 */ /* 0x000fe60000000f00 */
[C---:B------:R-:W-:Y:S02]  /*18760*/  FMUL.FTZ R33, R69.reuse, R133 ;  /* 0x0000008545217220 */ /* 0x040fe40000410000 */
[----:B------:R-:W-:Y:S02]  /*18770*/  FMUL.FTZ R42, R0, R142 ;  /* 0x0000008e002a7220 */ /* 0x000fe40000410000 */
[C---:B------:R-:W-:Y:S04]  /*18780*/  FMUL.FTZ R22, R68.reuse, R122 ;  /* 0x0000007a44167220 */ /* 0x040fe80000410000 */
[----:B------:R-:W-:Y:S01]  /*18790*/  FMUL.FTZ R23, R68, R123 ;  /* 0x0000007b44177220 */ /* 0x000fe20000410000 */
[----:B------:R-:W-:Y:S01]  /*187a0*/  MOV R123, R244 ;  /* 0x000000f4007b7202 */ /* 0x000fe20000000f00 */
[----:B------:R-:W-:Y:S02]  /*187b0*/  FMUL.FTZ R43, R0, R143 ;  /* 0x0000008f002b7220 */ /* 0x000fe40000410000 */
[C---:B----4-:R-:W-:Y:S02]  /*187c0*/  FMUL.FTZ R44, R2.reuse, R144 ;  /* 0x00000090022c7220 */ /* 0x050fe40000410000 */
[C---:B---3--:R-:W-:Y:S02]  /*187d0*/  FMUL.FTZ R20, R69.reuse, R120 ;  /* 0x0000007845147220 */ /* 0x048fe40000410000 */
[----:B------:R-:W-:Y:S01]  /*187e0*/  IMAD.MOV.U32 R133, RZ, RZ, R60 ;  /* 0x000000ffff857224 */ /* 0x000fe200078e003c */
[----:B------:R1:W-:Y:S01]  /*187f0*/  MUFU.EX2 R120, R62 ;  /* 0x0000003e00787308 */ /* 0x0003e20000000800 */
[----:B------:R-:W-:Y:S01]  /*18800*/  FMUL.FTZ R60, R2, R160 ;  /* 0x000000a0023c7220 */ /* 0x000fe20000410000 */
[----:B------:R-:W-:Y:S01]  /*18810*/  MOV R160, R116 ;  /* 0x0000007400a07202 */ /* 0x000fe20000000f00 */
[C---:B------:R-:W-:Y:S01]  /*18820*/  FMUL.FTZ R46, R0.reuse, R146 ;  /* 0x00000092002e7220 */ /* 0x040fe20000410000 */
[-C--:B------:R-:W-:Y:S01]  /*18830*/  HMMA.16816.F32.BF16 R20, R76, R36.reuse, R20 ;  /* 0x000000244c14723c */ /* 0x080fe20000041814 */
[C---:B------:R-:W-:Y:S02]  /*18840*/  FMUL.FTZ R47, R0.reuse, R147 ;  /* 0x00000093002f7220 */ /* 0x040fe40000410000 */
[C---:B------:R-:W-:Y:S02]  /*18850*/  FMUL.FTZ R58, R0.reuse, R158 ;  /* 0x0000009e003a7220 */ /* 0x040fe40000410000 */
[----:B------:R-:W-:Y:S02]  /*18860*/  FMUL.FTZ R63, R0, R163 ;  /* 0x000000a3003f7220 */ /* 0x000fe40000410000 */
[----:B------:R-:W-:Y:S01]  /*18870*/  IMAD.MOV.U32 R122, RZ, RZ, R248 ;  /* 0x000000ffff7a7224 */ /* 0x000fe200078e00f8 */
[C---:B------:R-:W-:Y:S01]  /*18880*/  HMMA.16816.F32.BF16 R24, R64.reuse, R36, R24 ;  /* 0x000000244018723c */ /* 0x040fe20000041818 */
[----:B------:R-:W-:Y:S06]  /*18890*/  IMAD.MOV.U32 R115, RZ, RZ, R246 ;  /* 0x000000ffff737224 */ /* 0x000fec00078e00f6 */
[----:B------:R-:W-:Y:S01]  /*188a0*/  FFMA.FTZ R36, R48, c[0x0][0x2d0], -R96 ;  /* 0x0000b40030247a23 */ /* 0x000fe20000010860 */
[-C--:B------:R-:W-:Y:S01]  /*188b0*/  HMMA.16816.F32.BF16 R28, R64, R38.reuse, R28 ;  /* 0x00000026401c723c */ /* 0x080fe2000004181c */
[----:B------:R-:W-:Y:S02]  /*188c0*/  FMUL.FTZ R37, R69, R137 ;  /* 0x0000008945257220 */ /* 0x000fe40000410000 */
[----:B------:R3:W-:Y:S01]  /*188d0*/  MUFU.EX2 R128, R36 ;  /* 0x0000002400807308 */ /* 0x0007e20000000800 */
[--C-:B------:R-:W-:Y:S02]  /*188e0*/  FFMA.FTZ R48, R51, c[0x0][0x2d0], -R74.reuse ;  /* 0x0000b40033307a23 */ /* 0x100fe4000001084a */
[----:B------:R-:W-:Y:S02]  /*188f0*/  FMUL.FTZ R51, R68, R151 ;  /* 0x0000009744337220 */ /* 0x000fe40000410000 */
[C---:B------:R-:W-:Y:S01]  /*18900*/  HMMA.16816.F32.BF16 R32, R76.reuse, R38, R32 ;  /* 0x000000264c20723c */ /* 0x040fe20000041820 */
[----:B------:R-:W-:Y:S03]  /*18910*/  IMAD.MOV.U32 R151, RZ, RZ, R57 ;  /* 0x000000ffff977224 */ /* 0x000fe600078e0039 */
[----:B------:R-:W-:Y:S01]  /*18920*/  FMUL.FTZ R57, R2, R157 ;  /* 0x0000009d02397220 */ /* 0x000fe20000410000 */
[----:B------:R4:W-:Y:S01]  /*18930*/  MUFU.EX2 R110, R48 ;  /* 0x00000030006e7308 */ /* 0x0009e20000000800 */
[----:B-1----:R-:W-:Y:S02]  /*18940*/  FMUL.FTZ R62, R0, R162 ;  /* 0x000000a2003e7220 */ /* 0x002fe40000410000 */
[C---:B------:R-:W-:Y:S04]  /*18950*/  FMUL.FTZ R38, R68.reuse, R138 ;  /* 0x0000008a44267220 */ /* 0x040fe80000410000 */
[----:B------:R-:W-:Y:S03]  /*18960*/  FMUL.FTZ R39, R68, R139 ;  /* 0x0000008b44277220 */ /* 0x000fe60000410000 */
[----:B------:R-:W-:Y:S01]  /*18970*/  MUFU.EX2 R138, R92 ;  /* 0x0000005c008a7308 */ /* 0x000fe20000000800 */
[C---:B---3--:R-:W-:Y:S07]  /*18980*/  FMUL.FTZ R36, R69.reuse, R136 ;  /* 0x0000008845247220 */ /* 0x048fee0000410000 */
[-C--:B------:R-:W-:Y:S01]  /*18990*/  HMMA.16816.F32.BF16 R36, R76, R52.reuse, R36 ;  /* 0x000000344c24723c */ /* 0x080fe20000041824 */
[C---:B----4-:R-:W-:Y:S01]  /*189a0*/  FMUL.FTZ R48, R69.reuse, R148 ;  /* 0x0000009445307220 */ /* 0x050fe20000410000 */
[----:B--2---:R-:W-:Y:S01]  /*189b0*/  MOV R148, R59 ;  /* 0x0000003b00947202 */ /* 0x004fe20000000f00 */
[----:B------:R-:W-:Y:S05]  /*189c0*/  FMUL.FTZ R59, R0, R159 ;  /* 0x0000009f003b7220 */ /* 0x000fea0000410000 */
[C---:B------:R-:W-:Y:S07]  /*189d0*/  HMMA.16816.F32.BF16 R40, R64.reuse, R52, R40 ;  /* 0x000000344028723c */ /* 0x040fee0000041828 */
[--C-:B------:R-:W-:Y:S01]  /*189e0*/  FFMA.FTZ R52, R56, c[0x0][0x2d0], -R97.reuse ;  /* 0x0000b40038347a23 */ /* 0x100fe20000010861 */
[-C--:B------:R-:W-:Y:S01]  /*189f0*/  HMMA.16816.F32.BF16 R44, R64, R54.reuse, R44 ;  /* 0x00000036402c723c */ /* 0x080fe2000004182c */
[C---:B------:R-:W-:Y:S02]  /*18a00*/  FMUL.FTZ R53, R69.reuse, R153 ;  /* 0x0000009945357220 */ /* 0x040fe40000410000 */
        /* <DEDUP_REMOVED lines=9> */
[-C--:B------:R-:W-:Y:S01]  /*18aa0*/  HMMA.16816.F32.BF16 R60, R64, R82.reuse, R60 ;  /* 0x00000052403c723c */ /* 0x080fe2000004183c */
[----:B--2---:R-:W-:Y:S02]  /*18ab0*/  F2FP.BF16.PACK_AB R81, R111, R103 ;  /* 0x000000676f51723e */ /* 0x004fe400000010ff */
[----:B------:R1:W2:Y:S04]  /*18ac0*/  MUFU.EX2 R106, R80 ;  /* 0x00000050006a7308 */ /* 0x0002a80000000800 */
[C---:B------:R-:W-:Y:S02]  /*18ad0*/  FMUL.FTZ R64, R69.reuse, R164 ;  /* 0x000000a445407220 */ /* 0x040fe40000410000 */
[----:B------:R-:W-:Y:S03]  /*18ae0*/  FMUL.FTZ R65, R69, R165 ;  /* 0x000000a545417220 */ /* 0x000fe60000410000 */
[C---:B------:R-:W-:Y:S02]  /*18af0*/  FMUL.FTZ R66, R68.reuse, R166 ;  /* 0x000000a644427220 */ /* 0x040fe40000410000 */
[----:B------:R-:W-:Y:S07]  /*18b00*/  FMUL.FTZ R67, R68, R167 ;  /* 0x000000a744437220 */ /* 0x000fee0000410000 */
[----:B------:R-:W-:Y:S01]  /*18b10*/  HMMA.16816.F32.BF16 R64, R76, R82, R64 ;  /* 0x000000524c40723c */ /* 0x000fe20000041840 */
[----:B-1----:R-:W-:Y:S06]  /*18b20*/  FFMA.FTZ R80, R90, c[0x0][0x2d0], -R74 ;  /* 0x0000b4005a507a23 */ /* 0x002fec000001084a */
[----:B------:R-:W-:Y:S01]  /*18b30*/  F2FP.BF16.PACK_AB R76, R133, R126 ;  /* 0x0000007e854c723e */ /* 0x000fe200000010ff */
[----:B------:R-:W1:Y:S01]  /*18b40*/  LDSM.16.MT88.4 R88, [R212+0x900] ;  /* 0x00090000d458783b */ /* 0x000e620000004200 */
[----:B------:R-:W-:Y:S01]  /*18b50*/  F2FP.BF16.PACK_AB R77, R151, R125 ;  /* 0x0000007d974d723e */ /* 0x000fe200000010ff */
[----:B------:R3:W-:Y:S02]  /*18b60*/  MUFU.EX2 R249, R80 ;  /* 0x0000005000f97308 */ /* 0x0007e40000000800 */
[----:B------:R-:W-:Y:S02]  /*18b70*/  F2FP.BF16.PACK_AB R78, R114, R130 ;  /* 0x00000082724e723e */ /* 0x000fe400000010ff */
[----:B------:R-:W-:Y:S02]  /*18b80*/  F2FP.BF16.PACK_AB R79, R113, R129 ;  /* 0x00000081714f723e */ /* 0x000fe400000010ff */
[----:B------:R-:W-:Y:S02]  /*18b90*/  F2FP.BF16.PACK_AB R82, R112, R148 ;  /* 0x000000947052723e */ /* 0x000fe400000010ff */
[----:B--2---:R-:W-:Y:S01]  /*18ba0*/  F2FP.BF16.PACK_AB R83, R106, R120 ;  /* 0x000000786a53723e */ /* 0x004fe200000010ff */
[----:B-----5:R-:W-:Y:S02]  /*18bb0*/  FFMA.FTZ R69, R69, R150, R160 ;  /* 0x0000009645457223 */ /* 0x020fe400000100a0 */
[-C--:B------:R-:W-:Y:S01]  /*18bc0*/  HMMA.16816.F32.BF16 R4, R76, R84.reuse, R4 ;  /* 0x000000544c04723c */ /* 0x080fe20000041804 */
[----:B------:R-:W-:Y:S02]  /*18bd0*/  IMAD.MOV.U32 R150, RZ, RZ, R149 ;  /* 0x000000ffff967224 */ /* 0x000fe400078e0095 */
[--C-:B---3--:R-:W-:Y:S02]  /*18be0*/  FFMA.FTZ R80, R94, c[0x0][0x2d0], -R75.reuse ;  /* 0x0000b4005e507a23 */ /* 0x108fe4000001084b */
        /* <DEDUP_REMOVED lines=9> */
[C---:B------:R-:W-:Y:S01]  /*18c80*/  HMMA.16816.F32.BF16 R24, R80.reuse, R88, R24 ;  /* 0x000000585018723c */ /* 0x040fe20000041818 */
[----:B---3--:R-:W-:Y:S06]  /*18c90*/  FFMA.FTZ R84, R177, c[0x0][0x2d0], -R74 ;  /* 0x0000b400b1547a23 */ /* 0x008fec000001084a */
[--C-:B------:R-:W-:Y:S01]  /*18ca0*/  FFMA.FTZ R88, R170, c[0x0][0x2d0], -R96.reuse ;  /* 0x0000b400aa587a23 */ /* 0x100fe20000010860 */
[-C--:B------:R-:W-:Y:S01]  /*18cb0*/  HMMA.16816.F32.BF16 R28, R80, R90.reuse, R28 ;  /* 0x0000005a501c723c */ /* 0x080fe2000004181c */
[----:B------:R1:W-:Y:S07]  /*18cc0*/  MUFU.EX2 R246, R84 ;  /* 0x0000005400f67308 */ /* 0x0003ee0000000800 */
[C---:B------:R-:W-:Y:S03]  /*18cd0*/  HMMA.16816.F32.BF16 R32, R76.reuse, R90, R32 ;  /* 0x0000005a4c20723c */ /* 0x040fe60000041820 */
[----:B------:R3:W-:Y:S05]  /*18ce0*/  MUFU.EX2 R136, R88 ;  /* 0x0000005800887308 */ /* 0x0007ea0000000800 */
[-C--:B--2---:R-:W-:Y:S08]  /*18cf0*/  HMMA.16816.F32.BF16 R36, R76, R92.reuse, R36 ;  /* 0x0000005c4c24723c */ /* 0x084ff00000041824 */
[C---:B------:R-:W-:Y:S01]  /*18d00*/  HMMA.16816.F32.BF16 R40, R80.reuse, R92, R40 ;  /* 0x0000005c5028723c */ /* 0x040fe20000041828 */
[----:B-1----:R-:W-:Y:S04]  /*18d10*/  FFMA.FTZ R84, R171, c[0x0][0x2d0], -R75 ;  /* 0x0000b400ab547a23 */ /* 0x002fe8000001084b */
[----:B------:R1:W-:Y:S02]  /*18d20*/  MUFU.EX2 R244, R84 ;  /* 0x0000005400f47308 */ /* 0x0003e40000000800 */
[----:B------:R-:W-:Y:S01]  /*18d30*/  FFMA.FTZ R92, R168, c[0x0][0x2d0], -R97 ;  /* 0x0000b400a85c7a23 */ /* 0x000fe20000010861 */
[-C--:B------:R-:W-:Y:S01]  /*18d40*/  HMMA.16816.F32.BF16 R44, R80, R94.reuse, R44 ;  /* 0x0000005e502c723c */ /* 0x080fe2000004182c */
[--C-:B---3--:R-:W-:Y:S06]  /*18d50*/  FFMA.FTZ R88, R173, c[0x0][0x2d0], -R96.reuse ;  /* 0x0000b400ad587a23 */ /* 0x108fec0000010860 */
[----:B------:R2:W-:Y:S01]  /*18d60*/  MUFU.EX2 R235, R92 ;  /* 0x0000005c00eb7308 */ /* 0x0005e20000000800 */
[C---:B------:R-:W-:Y:S09]  /*18d70*/  HMMA.16816.F32.BF16 R48, R76.reuse, R94, R48 ;  /* 0x0000005e4c30723c */ /* 0x040ff20000041830 */
[----:B------:R3:W-:Y:S03]  /*18d80*/  MUFU.EX2 R142, R88 ;  /* 0x00000058008e7308 */ /* 0x0007e60000000800 */
[----:B-1----:R-:W-:Y:S07]  /*18d90*/  FFMA.FTZ R84, R174, c[0x0][0x2d0], -R75 ;  /* 0x0000b400ae547a23 */ /* 0x002fee000001084b */
[----:B------:R1:W-:Y:S01]  /*18da0*/  MUFU.EX2 R143, R84 ;  /* 0x00000054008f7308 */ /* 0x0003e20000000800 */
[----:B--2---:R-:W-:Y:S09]  /*18db0*/  FFMA.FTZ R92, R169, c[0x0][0x2d0], -R97 ;  /* 0x0000b400a95c7a23 */ /* 0x004ff20000010861 */
[----:B------:R2:W-:Y:S01]  /*18dc0*/  MUFU.EX2 R233, R92 ;  /* 0x0000005c00e97308 */ /* 0x0005e20000000800 */
[--C-:B---3--:R-:W-:Y:S09]  /*18dd0*/  FFMA.FTZ R88, R175, c[0x0][0x2d0], -R96.reuse ;  /* 0x0000b400af587a23 */ /* 0x108ff20000010860 */
[----:B------:R3:W4:Y:S01]  /*18de0*/  MUFU.EX2 R141, R88 ;  /* 0x00000058008d7308 */ /* 0x0007220000000800 */
[----:B-1----:R-:W-:Y:S09]  /*18df0*/  FFMA.FTZ R84, R99, c[0x0][0x2d0], -R96 ;  /* 0x0000b40063547a23 */ /* 0x002ff20000010860 */
[----:B------:R1:W-:Y:S01]  /*18e00*/  MUFU.EX2 R137, R84 ;  /* 0x0000005400897308 */ /* 0x0003e20000000800 */
[----:B--2---:R-:W-:Y:S09]  /*18e10*/  FFMA.FTZ R92, R186, c[0x0][0x2d0], -R75 ;  /* 0x0000b400ba5c7a23 */ /* 0x004ff2000001084b */
[----:B------:R2:W-:Y:S01]  /*18e20*/  MUFU.EX2 R145, R92 ;  /* 0x0000005c00917308 */ /* 0x0005e20000000800 */
[--C-:B---3--:R-:W-:Y:S09]  /*18e30*/  FFMA.FTZ R88, R181, c[0x0][0x2d0], -R74.reuse ;  /* 0x0000b400b5587a23 */ /* 0x108ff2000001084a */
[----:B------:R3:W-:Y:S01]  /*18e40*/  MUFU.EX2 R243, R88 ;  /* 0x0000005800f37308 */ /* 0x0007e20000000800 */
[----:B-1----:R-:W1:Y:S08]  /*18e50*/  LDSM.16.MT88.4 R84, [R211+0x900] ;  /* 0x00090000d354783b */ /* 0x002e700000004200 */
[----:B--2---:R-:W-:Y:S01]  /*18e60*/  LDSM.16.MT88.4 R92, [R210+0x1100] ;  /* 0x00110000d25c783b */ /* 0x004fe20000004200 */
[--C-:B---3--:R-:W-:Y:S04]  /*18e70*/  FFMA.FTZ R88, R98, c[0x0][0x2d0], -R97.reuse ;  /* 0x0000b40062587a23 */ /* 0x108fe80000010861 */
[----:B------:R2:W3:Y:S01]  /*18e80*/  MUFU.EX2 R140, R88 ;  /* 0x00000058008c7308 */ /* 0x0004e20000000800 */
[-C--:B-1----:R-:W-:Y:S08]  /*18e90*/  HMMA.16816.F32.BF16 R52, R76, R84.reuse, R52 ;  /* 0x000000544c34723c */ /* 0x082ff00000041834 */
[C---:B------:R-:W-:Y:S01]  /*18ea0*/  HMMA.16816.F32.BF16 R56, R80.reuse, R84, R56 ;  /* 0x000000545038723c */ /* 0x040fe20000041838 */
[----:B--2---:R-:W1:Y:S06]  /*18eb0*/  LDSM.16.MT88.4 R88, [R209+0x1100] ;  /* 0x00110000d158783b */ /* 0x004e6c0000004200 */
[----:B------:R-:W-:Y:S01]  /*18ec0*/  FFMA.FTZ R84, R172, c[0x0][0x2d0], -R97 ;  /* 0x0000b400ac547a23 */ /* 0x000fe20000010861 */
[-C--:B------:R-:W-:Y:S03]  /*18ed0*/  HMMA.16816.F32.BF16 R60, R80, R86.reuse, R60 ;  /* 0x00000056503c723c */ /* 0x080fe6000004183c */
[----:B------:R2:W5:Y:S04]  /*18ee0*/  MUFU.EX2 R230, R84 ;  /* 0x0000005400e67308 */ /* 0x0005680000000800 */
[--C-:B------:R-:W-:Y:S01]  /*18ef0*/  FFMA.FTZ R80, R187, c[0x0][0x2d0], -R74.reuse ;  /* 0x0000b400bb507a23 */ /* 0x100fe2000001084a */
[----:B------:R-:W-:Y:S01]  /*18f00*/  HMMA.16816.F32.BF16 R64, R76, R86, R64 ;  /* 0x000000564c40723c */ /* 0x000fe20000041840 */
[----:B----4-:R-:W-:Y:S03]  /*18f10*/  F2FP.BF16.PACK_AB R82, R141, R142 ;  /* 0x0000008e8d52723e */ /* 0x010fe600000010ff */
[----:B---3--:R-:W-:Y:S01]  /*18f20*/  F2FP.BF16.PACK_AB R81, R235, R140 ;  /* 0x0000008ceb51723e */ /* 0x008fe200000010ff */
[----:B------:R3:W-:Y:S02]  /*18f30*/  MUFU.EX2 R147, R80 ;  /* 0x0000005000937308 */ /* 0x0007e40000000800 */
[----:B------:R-:W-:Y:S02]  /*18f40*/  F2FP.BF16.PACK_AB R76, R249, R110 ;  /* 0x0000006ef94c723e */ /* 0x000fe400000010ff */
[----:B------:R-:W-:Y:S03]  /*18f50*/  F2FP.BF16.PACK_AB R77, R138, R139 ;  /* 0x0000008b8a4d723e */ /* 0x000fe600000010ff */
[----:B------:R-:W-:Y:S02]  /*18f60*/  F2FP.BF16.PACK_AB R78, R246, R248 ;  /* 0x000000f8f64e723e */ /* 0x000fe400000010ff */
[----:B------:R-:W-:Y:S01]  /*18f70*/  F2FP.BF16.PACK_AB R79, R143, R244 ;  /* 0x000000f48f4f723e */ /* 0x000fe200000010ff */
[----:B--2---:R-:W2:Y:S01]  /*18f80*/  LDSM.16.MT88.4 R84, [R212+0x1100] ;  /* 0x00110000d454783b */ /* 0x004ea20000004200 */
[----:B-----5:R-:W-:Y:S05]  /*18f90*/  F2FP.BF16.PACK_AB R83, R230, R233 ;  /* 0x000000e9e653723e */ /* 0x020fea00000010ff */
[-C--:B-1----:R-:W-:Y:S01]  /*18fa0*/  HMMA.16816.F32.BF16 R4, R76, R88.reuse, R4 ;  /* 0x000000584c04723c */ /* 0x082fe20000041804 */
[--C-:B---3--:R-:W-:Y:S04]  /*18fb0*/  FFMA.FTZ R80, R182, c[0x0][0x2d0], -R75.reuse ;  /* 0x0000b400b6507a23 */ /* 0x108fe8000001084b */
[----:B------:R1:W-:Y:S02]  /*18fc0*/  MUFU.EX2 R146, R80 ;  /* 0x0000005000927308 */ /* 0x0003e40000000800 */
[----:B-1----:R-:W-:Y:S07]  /*18fd0*/  F2FP.BF16.PACK_AB R80, R136, R137 ;  /* 0x000000898850723e */ /* 0x002fee00000010ff */
[C---:B------:R-:W-:Y:S07]  /*18fe0*/  HMMA.16816.F32.BF16 R8, R80.reuse, R88, R8 ;  /* 0x000000585008723c */ /* 0x040fee0000041808 */
[--C-:B------:R-:W-:Y:S01]  /*18ff0*/  FFMA.FTZ R88, R196, c[0x0][0x2d0], -R74.reuse ;  /* 0x0000b400c4587a23 */ /* 0x100fe2000001084a */
[-C--:B------:R-:W-:Y:S03]  /*19000*/  HMMA.16816.F32.BF16 R12, R80, R90.reuse, R12 ;  /* 0x0000005a500c723c */ /* 0x080fe6000004180c */
[----:B------:R1:W-:Y:S05]  /*19010*/  MUFU.EX2 R228, R88 ;  /* 0x0000005800e47308 */ /* 0x0003ea0000000800 */
[C---:B------:R-:W-:Y:S08]  /*19020*/  HMMA.16816.F32.BF16 R16, R76.reuse, R90, R16 ;  /* 0x0000005a4c10723c */ /* 0x040ff00000041810 */
[-C--:B--2---:R-:W-:Y:S08]  /*19030*/  HMMA.16816.F32.BF16 R20, R76, R84.reuse, R20 ;  /* 0x000000544c14723c */ /* 0x084ff00000041814 */
[C---:B------:R-:W-:Y:S01]  /*19040*/  HMMA.16816.F32.BF16 R24, R80.reuse, R84, R24 ;  /* 0x000000545018723c */ /* 0x040fe20000041818 */
[----:B-1----:R-:W-:Y:S03]  /*19050*/  FFMA.FTZ R88, R198, c[0x0][0x2d0], -R74 ;  /* 0x0000b400c6587a23 */ /* 0x002fe6000001084a */
[----:B------:R-:W-:Y:S03]  /*19060*/  MOV R198, R121 ;  /* 0x0000007900c67202 */ /* 0x000fe60000000f00 */
[--C-:B------:R-:W-:Y:S01]  /*19070*/  FFMA.FTZ R84, R184, c[0x0][0x2d0], -R96.reuse ;  /* 0x0000b400b8547a23 */ /* 0x100fe20000010860 */
[-C--:B------:R-:W-:Y:S01]  /*19080*/  HMMA.16816.F32.BF16 R28, R80, R86.reuse, R28 ;  /* 0x00000056501c723c */ /* 0x080fe2000004181c */
[----:B------:R1:W-:Y:S01]  /*19090*/  MUFU.EX2 R196, R88 ;  /* 0x0000005800c47308 */ /* 0x0003e20000000800 */
[----:B------:R-:W-:Y:S02]  /*190a0*/  ISETP.GT.AND P0, PT, R225, R198, PT ;  /* 0x000000c6e100720c */ /* 0x000fe40003f04270 */
[----:B------:R-:W-:Y:S04]  /*190b0*/  MOV R121, R107 ;  /* 0x0000006b00797202 */ /* 0x000fe80000000f00 */
[C---:B------:R-:W-:Y:S03]  /*190c0*/  HMMA.16816.F32.BF16 R32, R76.reuse, R86, R32 ;  /* 0x000000564c20723c */ /* 0x040fe60000041820 */
[----:B------:R2:W-:Y:S05]  /*190d0*/  MUFU.EX2 R144, R84 ;  /* 0x0000005400907308 */ /* 0x0005ea0000000800 */
[-C--:B------:R-:W-:Y:S08]  /*190e0*/  HMMA.16816.F32.BF16 R36, R76, R92.reuse, R36 ;  /* 0x0000005c4c24723c */ /* 0x080ff00000041824 */
[C---:B------:R-:W-:Y:S01]  /*190f0*/  HMMA.16816.F32.BF16 R40, R80.reuse, R92, R40 ;  /* 0x0000005c5028723c */ /* 0x040fe20000041828 */
[----:B-1----:R-:W-:Y:S04]  /*19100*/  FFMA.FTZ R88, R190, c[0x0][0x2d0], -R75 ;  /* 0x0000b400be587a23 */ /* 0x002fe8000001084b */
[----:B------:R1:W-:Y:S02]  /*19110*/  MUFU.EX2 R190, R88 ;  /* 0x0000005800be7308 */ /* 0x0003e40000000800 */
[----:B------:R-:W-:Y:S01]  /*19120*/  FFMA.FTZ R92, R179, c[0x0][0x2d0], -R97 ;  /* 0x0000b400b35c7a23 */ /* 0x000fe20000010861 */
[-C--:B------:R-:W-:Y:S01]  /*19130*/  HMMA.16816.F32.BF16 R44, R80, R94.reuse, R44 ;  /* 0x0000005e502c723c */ /* 0x080fe2000004182c */
[--C-:B--2---:R-:W-:Y:S06]  /*19140*/  FFMA.FTZ R84, R188, c[0x0][0x2d0], -R96.reuse ;  /* 0x0000b400bc547a23 */ /* 0x104fec0000010860 */
[----:B------:R2:W-:Y:S01]  /*19150*/  MUFU.EX2 R155, R92 ;  /* 0x0000005c009b7308 */ /* 0x0005e20000000800 */
[C---:B------:R-:W-:Y:S09]  /*19160*/  HMMA.16816.F32.BF16 R48, R76.reuse, R94, R48 ;  /* 0x0000005e4c30723c */ /* 0x040ff20000041830 */
[----:B------:R3:W-:Y:S03]  /*19170*/  MUFU.EX2 R188, R84 ;  /* 0x0000005400bc7308 */ /* 0x0007e60000000800 */
[----:B-1----:R-:W-:Y:S07]  /*19180*/  FFMA.FTZ R88, R194, c[0x0][0x2d0], -R75 ;  /* 0x0000b400c2587a23 */ /* 0x002fee000001084b */
[----:B------:R1:W-:Y:S01]  /*19190*/  MUFU.EX2 R194, R88 ;  /* 0x0000005800c27308 */ /* 0x0003e20000000800 */
[----:B--2---:R-:W-:Y:S09]  /*191a0*/  FFMA.FTZ R92, R178, c[0x0][0x2d0], -R97 ;  /* 0x0000b400b25c7a23 */ /* 0x004ff20000010861 */
[----:B------:R2:W-:Y:S01]  /*191b0*/  MUFU.EX2 R154, R92 ;  /* 0x0000005c009a7308 */ /* 0x0005e20000000800 */
[----:B---3--:R-:W-:Y:S02]  /*191c0*/  FFMA.FTZ R84, R189, c[0x0][0x2d0], -R96 ;  /* 0x0000b400bd547a23 */ /* 0x008fe40000010860 */
[----:B------:R-:W-:Y:S07]  /*191d0*/  IMAD.MOV.U32 R189, RZ, RZ, R106 ;  /* 0x000000ffffbd7224 */ /* 0x000fee00078e006a */
[----:B------:R3:W-:Y:S01]  /*191e0*/  MUFU.EX2 R186, R84 ;  /* 0x0000005400ba7308 */ /* 0x0007e20000000800 */
[----:B-1----:R-:W1:Y:S01]  /*191f0*/  LDSM.16.MT88.4 R88, [R211+0x1100] ;  /* 0x00110000d358783b */ /* 0x002e620000004200 */
[----:B--2---:R-:W-:Y:S02]  /*19200*/  FFMA.FTZ R92, R205, c[0x0][0x2d0], -R75 ;  /* 0x0000b400cd5c7a23 */ /* 0x004fe4000001084b */
[----:B------:R-:W-:Y:S06]  /*19210*/  IMAD.MOV.U32 R205, RZ, RZ, R115 ;  /* 0x000000ffffcd7224 */ /* 0x000fec00078e0073 */
[----:B------:R2:W-:Y:S01]  /*19220*/  MUFU.EX2 R159, R92 ;  /* 0x0000005c009f7308 */ /* 0x0005e20000000800 */
[----:B---3--:R-:W-:Y:S01]  /*19230*/  FFMA.FTZ R84, R191, c[0x0][0x2d0], -R96 ;  /* 0x0000b400bf547a23 */ /* 0x008fe20000010860 */
[----:B------:R-:W-:Y:S08]  /*19240*/  MOV R191, R110 ;  /* 0x0000006e00bf7202 */ /* 0x000ff00000000f00 */
[----:B------:R3:W4:Y:S01]  /*19250*/  MUFU.EX2 R187, R84 ;  /* 0x0000005400bb7308 */ /* 0x0007220000000800 */
[----:B--2---:R-:W-:Y:S01]  /*19260*/  LDSM.16.MT88.4 R92, [R210+0x1900] ;  /* 0x00190000d25c783b */ /* 0x004fe20000004200 */
[-C--:B-1----:R-:W-:Y:S08]  /*19270*/  HMMA.16816.F32.BF16 R52, R76, R88.reuse, R52 ;  /* 0x000000584c34723c */ /* 0x082ff00000041834 */
[C---:B------:R-:W-:Y:S01]  /*19280*/  HMMA.16816.F32.BF16 R56, R80.reuse, R88, R56 ;  /* 0x000000585038723c */ /* 0x040fe20000041838 */
[----:B---3--:R-:W-:Y:S03]  /*19290*/  FFMA.FTZ R84, R203, c[0x0][0x2d0], -R74 ;  /* 0x0000b400cb547a23 */ /* 0x008fe6000001084a */
[----:B------:R-:W-:Y:S01]  /*192a0*/  MOV R203, R111 ;  /* 0x0000006f00cb7202 */ /* 0x000fe20000000f00 */
[----:B------:R1:W-:Y:S02]  /*192b0*/  MUFU.EX2 R184, R84 ;  /* 0x0000005400b87308 */ /* 0x0003e40000000800 */
[--C-:B------:R-:W-:Y:S01]  /*192c0*/  FFMA.FTZ R88, R185, c[0x0][0x2d0], -R97.reuse ;  /* 0x0000b400b9587a23 */ /* 0x100fe20000010861 */
[-C--:B------:R-:W-:Y:S01]  /*192d0*/  HMMA.16816.F32.BF16 R60, R80, R90.reuse, R60 ;  /* 0x0000005a503c723c */ /* 0x080fe2000004183c */
[----:B------:R-:W-:Y:S06]  /*192e0*/  IMAD.MOV.U32 R185, RZ, RZ, R112 ;  /* 0x000000ffffb97224 */ /* 0x000fec00078e0070 */
[--C-:B------:R-:W-:Y:S01]  /*192f0*/  FFMA.FTZ R80, R226, c[0x0][0x2d0], -R74.reuse ;  /* 0x0000b400e2507a23 */ /* 0x100fe2000001084a */
[----:B------:R-:W-:Y:S01]  /*19300*/  HMMA.16816.F32.BF16 R64, R76, R90, R64 ;  /* 0x0000005a4c40723c */ /* 0x000fe20000041840 */
[----:B------:R-:W2:Y:S03]  /*19310*/  MUFU.EX2 R102, R88 ;  /* 0x0000005800667308 */ /* 0x000ea60000000800 */
[----:B----4-:R-:W-:Y:S02]  /*19320*/  F2FP.BF16.PACK_AB R82, R187, R186 ;  /* 0x000000babb52723e */ /* 0x010fe400000010ff */
[----:B------:R-:W-:Y:S02]  /*19330*/  MOV R226, R113 ;  /* 0x0000007100e27202 */ /* 0x000fe40000000f00 */
[----:B------:R-:W-:Y:S03]  /*19340*/  F2FP.BF16.PACK_AB R76, R147, R243 ;  /* 0x000000f3934c723e */ /* 0x000fe600000010ff */
[----:B------:R3:W-:Y:S01]  /*19350*/  MUFU.EX2 R181, R80 ;  /* 0x0000005000b57308 */ /* 0x0007e20000000800 */
[----:B------:R-:W-:Y:S01]  /*19360*/  F2FP.BF16.PACK_AB R77, R145, R146 ;  /* 0x00000092914d723e */ /* 0x000fe200000010ff */
[----:B-1----:R-:W-:Y:S01]  /*19370*/  FFMA.FTZ R84, R180, c[0x0][0x2d0], -R97 ;  /* 0x0000b400b4547a23 */ /* 0x002fe20000010861 */
[----:B------:R-:W-:Y:S02]  /*19380*/  F2FP.BF16.PACK_AB R78, R196, R228 ;  /* 0x000000e4c44e723e */ /* 0x000fe400000010ff */
[----:B------:R-:W-:Y:S05]  /*19390*/  F2FP.BF16.PACK_AB R79, R194, R190 ;  /* 0x000000bec24f723e */ /* 0x000fea00000010ff */
[----:B------:R1:W4:Y:S01]  /*193a0*/  MUFU.EX2 R182, R84 ;  /* 0x0000005400b67308 */ /* 0x0003220000000800 */
[----:B--2---:R-:W-:Y:S01]  /*193b0*/  F2FP.BF16.PACK_AB R83, R102, R154 ;  /* 0x0000009a6653723e */ /* 0x004fe200000010ff */
[----:B------:R-:W-:Y:S01]  /*193c0*/  LDSM.16.MT88.4 R88, [R212+0x1900] ;  /* 0x00190000d458783b */ /* 0x000fe20000004200 */
[----:B---3--:R-:W-:Y:S01]  /*193d0*/  FFMA.FTZ R80, R204, c[0x0][0x2d0], -R75 ;  /* 0x0000b400cc507a23 */ /* 0x008fe2000001084b */
[----:B------:R-:W-:Y:S06]  /*193e0*/  MOV R204, R114 ;  /* 0x0000007200cc7202 */ /* 0x000fec0000000f00 */
[----:B------:R2:W-:Y:S01]  /*193f0*/  MUFU.EX2 R153, R80 ;  /* 0x0000005000997308 */ /* 0x0005e20000000800 */
[----:B-1----:R-:W1:Y:S01]  /*19400*/  LDSM.16.MT88.4 R84, [R209+0x1900] ;  /* 0x00190000d154783b */ /* 0x002e620000004200 */
[----:B----4-:R-:W-:Y:S02]  /*19410*/  F2FP.BF16.PACK_AB R81, R155, R182 ;  /* 0x000000b69b51723e */ /* 0x010fe400000010ff */
[----:B--2---:R-:W-:Y:S01]  /*19420*/  F2FP.BF16.PACK_AB R80, R188, R144 ;  /* 0x00000090bc50723e */ /* 0x004fe200000010ff */
[-C--:B-1----:R-:W-:Y:S08]  /*19430*/  HMMA.16816.F32.BF16 R4, R76, R84.reuse, R4 ;  /* 0x000000544c04723c */ /* 0x082ff00000041804 */
[C---:B------:R-:W-:Y:S07]  /*19440*/  HMMA.16816.F32.BF16 R8, R80.reuse, R84, R8 ;  /* 0x000000545008723c */ /* 0x040fee0000041808 */
[--C-:B------:R-:W-:Y:S01]  /*19450*/  FFMA.FTZ R84, R234, c[0x0][0x2d0], -R74.reuse ;  /* 0x0000b400ea547a23 */ /* 0x100fe2000001084a */
[-C--:B------:R-:W-:Y:S01]  /*19460*/  HMMA.16816.F32.BF16 R12, R80, R86.reuse, R12 ;  /* 0x00000056500c723c */ /* 0x080fe2000004180c */
[----:B------:R-:W-:Y:S02]  /*19470*/  IMAD.MOV.U32 R234, RZ, RZ, R133 ;  /* 0x000000ffffea7224 */ /* 0x000fe400078e0085 */
[----:B------:R1:W-:Y:S05]  /*19480*/  MUFU.EX2 R158, R84 ;  /* 0x00000054009e7308 */ /* 0x0003ea0000000800 */
[C---:B------:R-:W-:Y:S08]  /*19490*/  HMMA.16816.F32.BF16 R16, R76.reuse, R86, R16 ;  /* 0x000000564c10723c */ /* 0x040ff00000041810 */
[-C--:B------:R-:W-:Y:S08]  /*194a0*/  HMMA.16816.F32.BF16 R20, R76, R88.reuse, R20 ;  /* 0x000000584c14723c */ /* 0x080ff00000041814 */
[C---:B------:R-:W-:Y:S01]  /*194b0*/  HMMA.16816.F32.BF16 R24, R80.reuse, R88, R24 ;  /* 0x000000585018723c */ /* 0x040fe20000041818 */
[----:B-1----:R-:W-:Y:S03]  /*194c0*/  FFMA.FTZ R84, R236, c[0x0][0x2d0], -R74 ;  /* 0x0000b400ec547a23 */ /* 0x002fe6000001084a */
[----:B------:R-:W-:Y:S03]  /*194d0*/  MOV R236, R132 ;  /* 0x0000008400ec7202 */ /* 0x000fe60000000f00 */
[--C-:B------:R-:W-:Y:S01]  /*194e0*/  FFMA.FTZ R88, R206, c[0x0][0x2d0], -R96.reuse ;  /* 0x0000b400ce587a23 */ /* 0x100fe20000010860 */
[-C--:B------:R-:W-:Y:S01]  /*194f0*/  HMMA.16816.F32.BF16 R28, R80, R90.reuse, R28 ;  /* 0x0000005a501c723c */ /* 0x080fe2000004181c */
[----:B------:R1:W-:Y:S03]  /*19500*/  MUFU.EX2 R180, R84 ;  /* 0x0000005400b47308 */ /* 0x0003e60000000800 */
[----:B------:R-:W-:Y:S04]  /*19510*/  MOV R206, R105 ;  /* 0x0000006900ce7202 */ /* 0x000fe80000000f00 */
[C---:B------:R-:W-:Y:S03]  /*19520*/  HMMA.16816.F32.BF16 R32, R76.reuse, R90, R32 ;  /* 0x0000005a4c20723c */ /* 0x040fe60000041820 */
[----:B------:R2:W-:Y:S05]  /*19530*/  MUFU.EX2 R156, R88 ;  /* 0x00000058009c7308 */ /* 0x0005ea0000000800 */
[-C--:B------:R-:W-:Y:S08]  /*19540*/  HMMA.16816.F32.BF16 R36, R76, R92.reuse, R36 ;  /* 0x0000005c4c24723c */ /* 0x080ff00000041824 */
[C---:B------:R-:W-:Y:S01]  /*19550*/  HMMA.16816.F32.BF16 R40, R80.reuse, R92, R40 ;  /* 0x0000005c5028723c */ /* 0x040fe20000041828 */
[----:B-1----:R-:W-:Y:S03]  /*19560*/  FFMA.FTZ R84, R231, c[0x0][0x2d0], -R75 ;  /* 0x0000b400e7547a23 */ /* 0x002fe6000001084b */
[----:B------:R-:W-:Y:S01]  /*19570*/  IMAD.MOV.U32 R231, RZ, RZ, R131 ;  /* 0x000000ffffe77224 */ /* 0x000fe200078e0083 */
[----:B------:R1:W-:Y:S01]  /*19580*/  MUFU.EX2 R157, R84 ;  /* 0x00000054009d7308 */ /* 0x0003e20000000800 */
[----:B------:R-:W-:Y:S01]  /*19590*/  MOV R131, R118 ;  /* 0x0000007600837202 */ /* 0x000fe20000000f00 */
[----:B------:R-:W-:Y:S01]  /*195a0*/  FFMA.FTZ R92, R201, c[0x0][0x2d0], -R97 ;  /* 0x0000b400c95c7a23 */ /* 0x000fe20000010861 */
[-C--:B------:R-:W-:Y:S01]  /*195b0*/  HMMA.16816.F32.BF16 R44, R80, R94.reuse, R44 ;  /* 0x0000005e502c723c */ /* 0x080fe2000004182c */
[--C-:B--2---:R-:W-:Y:S03]  /*195c0*/  FFMA.FTZ R88, R207, c[0x0][0x2d0], -R96.reuse ;  /* 0x0000b400cf587a23 */ /* 0x104fe60000010860 */
[----:B------:R-:W-:Y:S03]  /*195d0*/  MOV R207, R104 ;  /* 0x0000006800cf7202 */ /* 0x000fe60000000f00 */
[----:B------:R2:W-:Y:S01]  /*195e0*/  MUFU.EX2 R100, R92 ;  /* 0x0000005c00647308 */ /* 0x0005e20000000800 */
[C---:B------:R-:W-:Y:S09]  /*195f0*/  HMMA.16816.F32.BF16 R48, R76.reuse, R94, R48 ;  /* 0x0000005e4c30723c */ /* 0x040ff20000041830 */
[----:B------:R3:W-:Y:S03]  /*19600*/  MUFU.EX2 R178, R88 ;  /* 0x0000005800b27308 */ /* 0x0007e60000000800 */
[----:B-1----:R-:W-:Y:S01]  /*19610*/  FFMA.FTZ R84, R232, c[0x0][0x2d0], -R75 ;  /* 0x0000b400e8547a23 */ /* 0x002fe2000001084b */
[----:B------:R-:W-:Y:S01]  /*19620*/  MOV R232, R127 ;  /* 0x0000007f00e87202 */ /* 0x000fe20000000f00 */
[----:B------:R-:W-:Y:S02]  /*19630*/  IMAD.MOV.U32 R127, RZ, RZ, R119 ;  /* 0x000000ffff7f7224 */ /* 0x000fe400078e0077 */
[----:B------:R-:W-:Y:S03]  /*19640*/  LDSM.16.MT88.4 R116, [R209+0x2900] ;  /* 0x00290000d174783b */ /* 0x000fe60000004200 */
[----:B------:R1:W-:Y:S01]  /*19650*/  MUFU.EX2 R179, R84 ;  /* 0x0000005400b37308 */ /* 0x0003e20000000800 */
[----:B------:R-:W-:Y:S01]  /*19660*/  MOV R149, R127 ;  /* 0x0000007f00957202 */ /* 0x000fe20000000f00 */
[----:B------:R-:W-:Y:S02]  /*19670*/  IMAD.MOV.U32 R127, RZ, RZ, R123 ;  /* 0x000000ffff7f7224 */ /* 0x000fe400078e007b */
[----:B--2---:R-:W-:Y:S02]  /*19680*/  FFMA.FTZ R92, R192, c[0x0][0x2d0], -R97 ;  /* 0x0000b400c05c7a23 */ /* 0x004fe40000010861 */
[----:B------:R-:W-:Y:S04]  /*19690*/  IMAD.MOV.U32 R123, RZ, RZ, R109 ;  /* 0x000000ffff7b7224 */ /* 0x000fe800078e006d */
[----:B------:R2:W-:Y:S01]  /*196a0*/  MUFU.EX2 R99, R92 ;  /* 0x0000005c00637308 */ /* 0x0005e20000000800 */
[--C-:B---3--:R-:W-:Y:S09]  /*196b0*/  FFMA.FTZ R88, R229, c[0x0][0x2d0], -R96.reuse ;  /* 0x0000b400e5587a23 */ /* 0x108ff20000010860 */
[----:B------:R3:W4:Y:S01]  /*196c0*/  MUFU.EX2 R177, R88 ;  /* 0x0000005800b17308 */ /* 0x0007220000000800 */
[----:B-1----:R-:W-:Y:S01]  /*196d0*/  FFMA.FTZ R84, R202, c[0x0][0x2d0], -R96 ;  /* 0x0000b400ca547a23 */ /* 0x002fe20000010860 */
[----:B------:R-:W-:Y:S02]  /*196e0*/  MOV R202, R122 ;  /* 0x0000007a00ca7202 */ /* 0x000fe40000000f00 */
[----:B------:R-:W-:Y:S06]  /*196f0*/  MOV R122, R108 ;  /* 0x0000006c007a7202 */ /* 0x000fec0000000f00 */
        /* <DEDUP_REMOVED lines=19> */
[----:B------:R3:W4:Y:S02]  /*19830*/  MUFU.EX2 R175, R80 ;  /* 0x0000005000af7308 */ /* 0x0007240000000800 */
[----:B------:R-:W-:Y:S02]  /*19840*/  F2FP.BF16.PACK_AB R76, R181, R184 ;  /* 0x000000b8b54c723e */ /* 0x000fe400000010ff */
[----:B------:R-:W-:Y:S03]  /*19850*/  F2FP.BF16.PACK_AB R77, R159, R153 ;  /* 0x000000999f4d723e */ /* 0x000fe600000010ff */
[----:B------:R-:W-:Y:S02]  /*19860*/  F2FP.BF16.PACK_AB R78, R180, R158 ;  /* 0x0000009eb44e723e */ /* 0x000fe400000010ff */
[----:B------:R-:W-:Y:S01]  /*19870*/  F2FP.BF16.PACK_AB R79, R179, R157 ;  /* 0x0000009db34f723e */ /* 0x000fe200000010ff */
[----:B--2---:R-:W2:Y:S01]  /*19880*/  LDSM.16.MT88.4 R84, [R212+0x2100] ;  /* 0x00210000d454783b */ /* 0x004ea20000004200 */
[----:B-----5:R-:W-:Y:S05]  /*19890*/  F2FP.BF16.PACK_AB R83, R98, R99 ;  /* 0x000000636253723e */ /* 0x020fea00000010ff */
[-C--:B-1----:R-:W-:Y:S01]  /*198a0*/  HMMA.16816.F32.BF16 R4, R76, R88.reuse, R4 ;  /* 0x000000584c04723c */ /* 0x082fe20000041804 */
[--C-:B---3--:R-:W-:Y:S01]  /*198b0*/  FFMA.FTZ R80, R242, c[0x0][0x2d0], -R75.reuse ;  /* 0x0000b400f2507a23 */ /* 0x108fe2000001084b */
[----:B----4-:R-:W-:Y:S03]  /*198c0*/  F2FP.BF16.PACK_AB R164, R175, R176 ;  /* 0x000000b0afa4723e */ /* 0x010fe600000010ff */
[----:B------:R1:W3:Y:S02]  /*198d0*/  MUFU.EX2 R174, R80 ;  /* 0x0000005000ae7308 */ /* 0x0002e40000000800 */
[----:B-1----:R-:W-:Y:S02]  /*198e0*/  F2FP.BF16.PACK_AB R80, R156, R152 ;  /* 0x000000989c50723e */ /* 0x002fe400000010ff */
[----:B---3--:R-:W-:Y:S05]  /*198f0*/  F2FP.BF16.PACK_AB R165, R172, R174 ;  /* 0x000000aeaca5723e */ /* 0x008fea00000010ff */
[C---:B------:R-:W-:Y:S07]  /*19900*/  HMMA.16816.F32.BF16 R8, R80.reuse, R88, R8 ;  /* 0x000000585008723c */ /* 0x040fee0000041808 */
[--C-:B------:R-:W-:Y:S01]  /*19910*/  FFMA.FTZ R88, R252, c[0x0][0x2d0], -R74.reuse ;  /* 0x0000b400fc587a23 */ /* 0x100fe2000001084a */
[-C--:B------:R-:W-:Y:S01]  /*19920*/  HMMA.16816.F32.BF16 R12, R80, R90.reuse, R12 ;  /* 0x0000005a500c723c */ /* 0x080fe2000004180c */
[----:B------:R-:W-:Y:S02]  /*19930*/  FFMA.FTZ R74, R134, c[0x0][0x2d0], -R74 ;  /* 0x0000b400864a7a23 */ /* 0x000fe4000001084a */
[----:B------:R-:W-:Y:S01]  /*19940*/  LDSM.16.MT88.4 R132, [R212+0x2900] ;  /* 0x00290000d484783b */ /* 0x000fe20000004200 */
[----:B------:R1:W-:Y:S04]  /*19950*/  MUFU.EX2 R173, R88 ;  /* 0x0000005800ad7308 */ /* 0x0003e80000000800 */
[C---:B------:R-:W-:Y:S06]  /*19960*/  HMMA.16816.F32.BF16 R16, R76.reuse, R90, R16 ;  /* 0x0000005a4c10723c */ /* 0x040fec0000041810 */
[----:B------:R3:W4:Y:S02]  /*19970*/  MUFU.EX2 R171, R74 ;  /* 0x0000004a00ab7308 */ /* 0x0007240000000800 */
[-C--:B--2---:R-:W-:Y:S08]  /*19980*/  HMMA.16816.F32.BF16 R20, R76, R84.reuse, R20 ;  /* 0x000000544c14723c */ /* 0x084ff00000041814 */
[C---:B------:R-:W-:Y:S01]  /*19990*/  HMMA.16816.F32.BF16 R24, R80.reuse, R84, R24 ;  /* 0x000000545018723c */ /* 0x040fe20000041818 */
[----:B-1----:R-:W1:Y:S07]  /*199a0*/  LDSM.16.MT88.4 R88, [R211+0x2100] ;  /* 0x00210000d358783b */ /* 0x002e6e0000004200 */
[-C--:B------:R-:W-:Y:S01]  /*199b0*/  HMMA.16816.F32.BF16 R28, R80, R86.reuse, R28 ;  /* 0x00000056501c723c */ /* 0x080fe2000004181c */
[--C-:B---3--:R-:W-:Y:S03]  /*199c0*/  FFMA.FTZ R74, R250, c[0x0][0x2d0], -R75.reuse ;  /* 0x0000b400fa4a7a23 */ /* 0x108fe6000001084b */
[----:B----4-:R-:W-:Y:S01]  /*199d0*/  F2FP.BF16.PACK_AB R166, R171, R173 ;  /* 0x000000adaba6723e */ /* 0x010fe200000010ff */
[----:B------:R-:W-:Y:S03]  /*199e0*/  FFMA.FTZ R75, R251, c[0x0][0x2d0], -R75 ;  /* 0x0000b400fb4b7a23 */ /* 0x000fe6000001084b */
[C---:B------:R-:W-:Y:S01]  /*199f0*/  HMMA.16816.F32.BF16 R32, R76.reuse, R86, R32 ;  /* 0x000000564c20723c */ /* 0x040fe20000041820 */
[----:B------:R2:W-:Y:S07]  /*19a00*/  MUFU.EX2 R170, R74 ;  /* 0x0000004a00aa7308 */ /* 0x0005ee0000000800 */
[-C--:B------:R-:W-:Y:S03]  /*19a10*/  HMMA.16816.F32.BF16 R36, R76, R92.reuse, R36 ;  /* 0x0000005c4c24723c */ /* 0x080fe60000041824 */
[----:B------:R-:W3:Y:S05]  /*19a20*/  MUFU.EX2 R169, R75 ;  /* 0x0000004b00a97308 */ /* 0x000eea0000000800 */
[C---:B------:R-:W-:Y:S08]  /*19a30*/  HMMA.16816.F32.BF16 R40, R80.reuse, R92, R40 ;  /* 0x0000005c5028723c */ /* 0x040ff00000041828 */
[-C--:B------:R-:W-:Y:S01]  /*19a40*/  HMMA.16816.F32.BF16 R44, R80, R94.reuse, R44 ;  /* 0x0000005e502c723c */ /* 0x080fe2000004182c */
[--C-:B--2---:R-:W-:Y:S04]  /*19a50*/  FFMA.FTZ R74, R237, c[0x0][0x2d0], -R96.reuse ;  /* 0x0000b400ed4a7a23 */ /* 0x104fe80000010860 */
[----:B------:R2:W-:Y:S03]  /*19a60*/  MUFU.EX2 R168, R74 ;  /* 0x0000004a00a87308 */ /* 0x0005e60000000800 */
[C---:B------:R-:W-:Y:S01]  /*19a70*/  HMMA.16816.F32.BF16 R48, R76.reuse, R94, R48 ;  /* 0x0000005e4c30723c */ /* 0x040fe20000041830 */
[----:B---3--:R-:W-:Y:S07]  /*19a80*/  F2FP.BF16.PACK_AB R167, R169, R170 ;  /* 0x000000aaa9a7723e */ /* 0x008fee00000010ff */
[-C--:B-1----:R-:W-:Y:S08]  /*19a90*/  HMMA.16816.F32.BF16 R52, R76, R88.reuse, R52 ;  /* 0x000000584c34723c */ /* 0x082ff00000041834 */
[C---:B------:R-:W-:Y:S01]  /*19aa0*/  HMMA.16816.F32.BF16 R56, R80.reuse, R88, R56 ;  /* 0x000000585038723c */ /* 0x040fe20000041838 */
[--C-:B--2---:R-:W-:Y:S07]  /*19ab0*/  FFMA.FTZ R74, R238, c[0x0][0x2d0], -R96.reuse ;  /* 0x0000b400ee4a7a23 */ /* 0x104fee0000010860 */
[-C--:B------:R-:W-:Y:S01]  /*19ac0*/  HMMA.16816.F32.BF16 R60, R80, R90.reuse, R60 ;  /* 0x0000005a503c723c */ /* 0x080fe2000004183c */
[----:B------:R1:W2:Y:S07]  /*19ad0*/  MUFU.EX2 R85, R74 ;  /* 0x0000004a00557308 */ /* 0x0002ae0000000800 */
[----:B------:R-:W-:Y:S01]  /*19ae0*/  HMMA.16816.F32.BF16 R64, R76, R90, R64 ;  /* 0x0000005a4c40723c */ /* 0x000fe20000041840 */
[----:B------:R-:W3:Y:S04]  /*19af0*/  LDL.LU R77, [R1+0x14] ;  /* 0x00001400014d7983 */ /* 0x000ee80000300800 */
[----:B------:R-:W4:Y:S03]  /*19b00*/  LDL.LU R76, [R1+0x18] ;  /* 0x00001800014c7983 */ /* 0x000f260000300800 */
[-C--:B------:R-:W-:Y:S07]  /*19b10*/  HMMA.16816.F32.BF16 R104, R164, R116.reuse, R4 ;  /* 0x00000074a468723c */ /* 0x080fee0000041804 */
[----:B------:R-:W-:Y:S02]  /*19b20*/  FADD.FTZ R4, R150, R69 ;  /* 0x0000004596047221 */ /* 0x000fe40000010000 */
[--C-:B-1----:R-:W-:Y:S03]  /*19b30*/  FFMA.FTZ R74, R239, c[0x0][0x2d0], -R96.reuse ;  /* 0x0000b400ef4a7a23 */ /* 0x102fe60000010860 */
[----:B------:R-:W-:Y:S01]  /*19b40*/  FFMA.FTZ R96, R240, c[0x0][0x2d0], -R96 ;  /* 0x0000b400f0607a23 */ /* 0x000fe20000010860 */
[----:B------:R1:W-:Y:S01]  /*19b50*/  MUFU.EX2 R86, R74 ;  /* 0x0000004a00567308 */ /* 0x0003e20000000800 */
[----:B------:R-:W-:Y:S01]  /*19b60*/  FADD.FTZ R4, R123, R4 ;  /* 0x000000047b047221 */ /* 0x000fe20000010000 */
[----:B--2---:R-:W-:Y:S03]  /*19b70*/  F2FP.BF16.PACK_AB R160, R85, R168 ;  /* 0x000000a855a0723e */ /* 0x004fe600000010ff */
[----:B------:R-:W-:Y:S05]  /*19b80*/  FADD.FTZ R4, R207, R4 ;  /* 0x00000004cf047221 */ /* 0x000fea0000010000 */
[----:B------:R-:W2:Y:S01]  /*19b90*/  MUFU.EX2 R96, R96 ;  /* 0x0000006000607308 */ /* 0x000ea20000000800 */
[--C-:B-1----:R-:W-:Y:S09]  /*19ba0*/  FFMA.FTZ R74, R193, c[0x0][0x2d0], -R97.reuse ;  /* 0x0000b400c14a7a23 */ /* 0x102ff20000010861 */
[----:B------:R1:W-:Y:S01]  /*19bb0*/  MUFU.EX2 R75, R74 ;  /* 0x0000004a004b7308 */ /* 0x0003e20000000800 */
[----:B--2---:R-:W-:Y:S01]  /*19bc0*/  F2FP.BF16.PACK_AB R162, R96, R86 ;  /* 0x0000005660a2723e */ /* 0x004fe200000010ff */
[--C-:B-1----:R-:W-:Y:S08]  /*19bd0*/  FFMA.FTZ R74, R195, c[0x0][0x2d0], -R97.reuse ;  /* 0x0000b400c34a7a23 */ /* 0x102ff00000010861 */
[----:B------:R1:W2:Y:S02]  /*19be0*/  MUFU.EX2 R84, R74 ;  /* 0x0000004a00547308 */ /* 0x0002a40000000800 */
[--C-:B-1----:R-:W-:Y:S01]  /*19bf0*/  FFMA.FTZ R74, R197, c[0x0][0x2d0], -R97.reuse ;  /* 0x0000b400c54a7a23 */ /* 0x102fe20000010861 */
[----:B--2---:R-:W-:Y:S01]  /*19c00*/  F2FP.BF16.PACK_AB R161, R84, R75 ;  /* 0x0000004b54a1723e */ /* 0x004fe200000010ff */
[----:B------:R-:W-:Y:S02]  /*19c10*/  FFMA.FTZ R97, R73, c[0x0][0x2d0], -R97 ;  /* 0x0000b40049617a23 */ /* 0x000fe40000010861 */
[----:B------:R-:W2:Y:S04]  /*19c20*/  LDL.LU R73, [R1+0x1c] ;  /* 0x00001c0001497983 */ /* 0x000ea80000300800 */
[----:B------:R-:W-:Y:S10]  /*19c30*/  MUFU.EX2 R74, R74 ;  /* 0x0000004a004a7308 */ /* 0x000ff40000000800 */
[----:B------:R-:W1:Y:S02]  /*19c40*/  MUFU.EX2 R97, R97 ;  /* 0x0000006100617308 */ /* 0x000e640000000800 */
[----:B-1----:R-:W-:Y:S07]  /*19c50*/  F2FP.BF16.PACK_AB R163, R97, R74 ;  /* 0x0000004a61a3723e */ /* 0x002fee00000010ff */
[C---:B------:R-:W-:Y:S08]  /*19c60*/  HMMA.16816.F32.BF16 R108, R160.reuse, R116, R8 ;  /* 0x00000074a06c723c */ /* 0x040ff00000041808 */
[-C--:B------:R-:W-:Y:S08]  /*19c70*/  HMMA.16816.F32.BF16 R112, R160, R118.reuse, R12 ;  /* 0x00000076a070723c */ /* 0x080ff0000004180c */
[C---:B------:R-:W-:Y:S01]  /*19c80*/  HMMA.16816.F32.BF16 R116, R164.reuse, R118, R16 ;  /* 0x00000076a474723c */ /* 0x040fe20000041810 */
[----:B---3--:R-:W-:Y:S03]  /*19c90*/  FFMA.FTZ R68, R68, R77, R232 ;  /* 0x0000004d44447223 */ /* 0x008fe600000100e8 */
[----:B------:R-:W-:Y:S01]  /*19ca0*/  IMAD.MOV.U32 R232, RZ, RZ, R236 ;  /* 0x000000ffffe87224 */ /* 0x000fe200078e00ec */
[----:B------:R-:W-:Y:S01]  /*19cb0*/  MOV R236, R151 ;  /* 0x0000009700ec7202 */ /* 0x000fe20000000f00 */
[----:B----4-:R-:W-:Y:S01]  /*19cc0*/  FFMA.FTZ R2, R2, R76, R231 ;  /* 0x0000004c02027223 */ /* 0x010fe200000100e7 */
[----:B------:R-:W-:Y:S01]  /*19cd0*/  MOV R231, R234 ;  /* 0x000000ea00e77202 */ /* 0x000fe20000000f00 */
[----:B------:R-:W-:Y:S04]  /*19ce0*/  FADD.FTZ R6, R149, R68 ;  /* 0x0000004495067221 */ /* 0x000fe80000010000 */
[----:B------:R-:W-:Y:S02]  /*19cf0*/  IMAD.MOV.U32 R234, RZ, RZ, R148 ;  /* 0x000000ffffea7224 */ /* 0x000fe400078e0094 */
[----:B------:R-:W-:Y:S01]  /*19d00*/  FADD.FTZ R2, R205, R2 ;  /* 0x00000002cd027221 */ /* 0x000fe20000010000 */
[----:B------:R-:W1:Y:S01]  /*19d10*/  LDSM.16.MT88.4 R148, [R210+0x2900] ;  /* 0x00290000d294783b */ /* 0x000e620000004200 */
[----:B------:R-:W-:Y:S01]  /*19d20*/  FADD.FTZ R6, R122, R6 ;  /* 0x000000067a067221 */ /* 0x000fe20000010000 */
[----:B------:R-:W-:Y:S01]  /*19d30*/  MOV R205, R204 ;  /* 0x000000cc00cd7202 */ /* 0x000fe20000000f00 */
[----:B------:R-:W-:Y:S01]  /*19d40*/  FADD.FTZ R5, R121, R2 ;  /* 0x0000000279057221 */ /* 0x000fe20000010000 */
[----:B------:R-:W-:Y:S01]  /*19d50*/  MOV R204, R226 ;  /* 0x000000e200cc7202 */ /* 0x000fe20000000f00 */
[----:B------:R-:W-:Y:S01]  /*19d60*/  IMAD.MOV.U32 R226, RZ, RZ, R185 ;  /* 0x000000ffffe27224 */ /* 0x000fe200078e00b9 */
[----:B------:R-:W-:Y:S01]  /*19d70*/  MOV R185, R203 ;  /* 0x000000cb00b97202 */ /* 0x000fe20000000f00 */
[----:B------:R-:W-:Y:S01]  /*19d80*/  FADD.FTZ R2, R206, R6 ;  /* 0x00000006ce027221 */ /* 0x000fe20000010000 */
[----:B------:R-:W-:Y:S01]  /*19d90*/  MOV R203, R191 ;  /* 0x000000bf00cb7202 */ /* 0x000fe20000000f00 */
[----:B------:R-:W-:Y:S02]  /*19da0*/  FADD.FTZ R6, R126, R4 ;  /* 0x000000047e067221 */ /* 0x000fe40000010000 */
[----:B------:R-:W-:Y:S02]  /*19db0*/  IMAD.MOV.U32 R191, RZ, RZ, R120 ;  /* 0x000000ffffbf7224 */ /* 0x000fe400078e0078 */
[-C--:B------:R-:W-:Y:S01]  /*19dc0*/  HMMA.16816.F32.BF16 R120, R164, R132.reuse, R20 ;  /* 0x00000084a478723c */ /* 0x080fe20000041814 */
[----:B--2---:R-:W-:Y:S02]  /*19dd0*/  FFMA.FTZ R8, R0, R73, R200 ;  /* 0x0000004900087223 */ /* 0x004fe400000100c8 */
[----:B------:R-:W-:Y:S02]  /*19de0*/  FADD.FTZ R0, R202, R5 ;  /* 0x00000005ca007221 */ /* 0x000fe40000010000 */
[----:B------:R-:W-:Y:S02]  /*19df0*/  FADD.FTZ R8, R127, R8 ;  /* 0x000000087f087221 */ /* 0x000fe40000010000 */
[----:B------:R-:W-:Y:S02]  /*19e00*/  FADD.FTZ R5, R125, R2 ;  /* 0x000000027d057221 */ /* 0x000fe40000010000 */
[----:B------:R-:W-:Y:S03]  /*19e10*/  FADD.FTZ R7, R124, R0 ;  /* 0x000000007c077221 */ /* 0x000fe60000010000 */
[----:B------:R-:W-:Y:S01]  /*19e20*/  FADD.FTZ R4, R232, R8 ;  /* 0x00000008e8047221 */ /* 0x000fe20000010000 */
[C---:B------:R-:W-:Y:S01]  /*19e30*/  HMMA.16816.F32.BF16 R124, R160.reuse, R132, R24 ;  /* 0x00000084a07c723c */ /* 0x040fe20000041818 */
[----:B------:R-:W-:Y:S02]  /*19e40*/  FADD.FTZ R2, R231, R6 ;  /* 0x00000006e7027221 */ /* 0x000fe40000010000 */
[----:B------:R-:W-:Y:S02]  /*19e50*/  FADD.FTZ R0, R236, R5 ;  /* 0x00000005ec007221 */ /* 0x000fe40000010000 */
[----:B------:R-:W-:Y:S02]  /*19e60*/  FADD.FTZ R7, R128, R7 ;  /* 0x0000000780077221 */ /* 0x000fe40000010000 */
[----:B------:R-:W-:Y:S02]  /*19e70*/  FADD.FTZ R4, R131, R4 ;  /* 0x0000000483047221 */ /* 0x000fe40000010000 */
[----:B------:R-:W-:Y:S03]  /*19e80*/  FADD.FTZ R6, R130, R2 ;  /* 0x0000000282067221 */ /* 0x000fe60000010000 */
[----:B------:R-:W-:Y:S02]  /*19e90*/  FADD.FTZ R5, R129, R0 ;  /* 0x0000000081057221 */ /* 0x000fe40000010000 */
[----:B------:R-:W-:Y:S01]  /*19ea0*/  FADD.FTZ R2, R234, R7 ;  /* 0x00000007ea027221 */ /* 0x000fe20000010000 */
[-C--:B------:R-:W-:Y:S01]  /*19eb0*/  HMMA.16816.F32.BF16 R128, R160, R134.reuse, R28 ;  /* 0x00000086a080723c */ /* 0x080fe2000004181c */
[----:B------:R-:W-:Y:S01]  /*19ec0*/  FADD.FTZ R4, R103, R4 ;  /* 0x0000000467047221 */ /* 0x000fe20000010000 */
[----:B------:R-:W-:Y:S01]  /*19ed0*/  MOV R103, R3 ;  /* 0x0000000300677202 */ /* 0x000fe20000000f00 */
[----:B------:R-:W-:Y:S02]  /*19ee0*/  FADD.FTZ R0, R205, R6 ;  /* 0x00000006cd007221 */ /* 0x000fe40000010000 */
[----:B------:R-:W-:Y:S02]  /*19ef0*/  FADD.FTZ R10, R204, R5 ;  /* 0x00000005cc0a7221 */ /* 0x000fe40000010000 */
[----:B------:R-:W-:Y:S01]  /*19f00*/  FADD.FTZ R11, R185, R4 ;  /* 0x00000004b90b7221 */ /* 0x000fe20000010000 */
[C---:B------:R-:W-:Y:S01]  /*19f10*/  HMMA.16816.F32.BF16 R132, R164.reuse, R134, R32 ;  /* 0x00000086a484723c */ /* 0x040fe20000041820 */
[----:B------:R-:W-:Y:S01]  /*19f20*/  FADD.FTZ R8, R226, R2 ;  /* 0x00000002e2087221 */ /* 0x000fe20000010000 */
[----:B------:R-:W2:Y:S02]  /*19f30*/  LDSM.16.MT88.4 R4, [R211+0x2900] ;  /* 0x00290000d304783b */ /* 0x000ea40000004200 */
[----:B------:R-:W-:Y:S02]  /*19f40*/  FADD.FTZ R9, R203, R0 ;  /* 0x00000000cb097221 */ /* 0x000fe40000010000 */
[----:B------:R-:W-:Y:S02]  /*19f50*/  FADD.FTZ R2, R139, R10 ;  /* 0x0000000a8b027221 */ /* 0x000fe40000010000 */
[----:B------:R-:W-:Y:S04]  /*19f60*/  FADD.FTZ R0, R137, R8 ;  /* 0x0000000889007221 */ /* 0x000fe80000010000 */
[----:B------:R-:W-:Y:S02]  /*19f70*/  FADD.FTZ R8, R191, R11 ;  /* 0x0000000bbf087221 */ /* 0x000fe40000010000 */
[----:B------:R-:W-:Y:S02]  /*19f80*/  FADD.FTZ R9, R249, R9 ;  /* 0x00000009f9097221 */ /* 0x000fe40000010000 */
[----:B------:R-:W-:Y:S02]  /*19f90*/  FADD.FTZ R2, R138, R2 ;  /* 0x000000028a027221 */ /* 0x000fe40000010000 */
[----:B------:R-:W-:Y:S02]  /*19fa0*/  FADD.FTZ R0, R136, R0 ;  /* 0x0000000088007221 */ /* 0x000fe40000010000 */
[----:B------:R-:W-:Y:S01]  /*19fb0*/  FADD.FTZ R12, R189, R8 ;  /* 0x00000008bd0c7221 */ /* 0x000fe20000010000 */
[-C--:B-1----:R-:W-:Y:S01]  /*19fc0*/  HMMA.16816.F32.BF16 R136, R164, R148.reuse, R36 ;  /* 0x00000094a488723c */ /* 0x082fe20000041824 */
[----:B------:R-:W-:Y:S02]  /*19fd0*/  FADD.FTZ R8, R248, R9 ;  /* 0x00000009f8087221 */ /* 0x000fe40000010000 */
[----:B------:R-:W-:Y:S02]  /*19fe0*/  FADD.FTZ R2, R244, R2 ;  /* 0x00000002f4027221 */ /* 0x000fe40000010000 */
[----:B------:R-:W-:Y:S02]  /*19ff0*/  FADD.FTZ R0, R142, R0 ;  /* 0x000000008e007221 */ /* 0x000fe40000010000 */
[----:B------:R-:W-:Y:S02]  /*1a000*/  FADD.FTZ R12, R140, R12 ;  /* 0x0000000c8c0c7221 */ /* 0x000fe40000010000 */
[----:B------:R-:W-:Y:S03]  /*1a010*/  FADD.FTZ R10, R246, R8 ;  /* 0x00000008f60a7221 */ /* 0x000fe60000010000 */
[----:B------:R-:W-:Y:S02]  /*1a020*/  FADD.FTZ R9, R143, R2 ;  /* 0x000000028f097221 */ /* 0x000fe40000010000 */
[----:B------:R-:W-:Y:S02]  /*1a030*/  FADD.FTZ R11, R141, R0 ;  /* 0x000000008d0b7221 */ /* 0x000fe40000010000 */
        /* <DEDUP_REMOVED lines=10> */
[----:B------:R-:W-:Y:S02]  /*1a0e0*/  FADD.FTZ R8, R230, R8 ;  /* 0x00000008e6087221 */ /* 0x000fe40000010000 */
[----:B------:R-:W-:Y:S02]  /*1a0f0*/  FADD.FTZ R0, R228, R10 ;  /* 0x0000000ae4007221 */ /* 0x000fe40000010000 */
[----:B------:R-:W-:Y:S02]  /*1a100*/  FADD.FTZ R9, R190, R9 ;  /* 0x00000009be097221 */ /* 0x000fe40000010000 */
[----:B------:R-:W-:Y:S01]  /*1a110*/  FADD.FTZ R11, R186, R2 ;  /* 0x00000002ba0b7221 */ /* 0x000fe20000010000 */
[C---:B------:R-:W-:Y:S01]  /*1a120*/  HMMA.16816.F32.BF16 R148, R164.reuse, R150, R48 ;  /* 0x00000096a494723c */ /* 0x040fe20000041830 */
[----:B------:R-:W-:Y:S03]  /*1a130*/  FADD.FTZ R8, R182, R8 ;  /* 0x00000008b6087221 */ /* 0x000fe60000010000 */
        /* <DEDUP_REMOVED lines=9> */
[-C--:B--2---:R-:W-:Y:S01]  /*1a1d0*/  HMMA.16816.F32.BF16 R152, R164, R4.reuse, R52 ;  /* 0x00000004a498723c */ /* 0x084fe20000041834 */
[----:B------:R-:W-:Y:S02]  /*1a1e0*/  FADD.FTZ R0, R159, R11 ;  /* 0x0000000b9f007221 */ /* 0x000fe40000010000 */
[----:B------:R-:W-:Y:S02]  /*1a1f0*/  FADD.FTZ R10, R156, R9 ;  /* 0x000000099c0a7221 */ /* 0x000fe40000010000 */
[----:B------:R-:W-:Y:S02]  /*1a200*/  FADD.FTZ R11, R158, R2 ;  /* 0x000000029e0b7221 */ /* 0x000fe40000010000 */
[----:B------:R-:W-:Y:S02]  /*1a210*/  FADD.FTZ R9, R157, R0 ;  /* 0x000000009d097221 */ /* 0x000fe40000010000 */
[----:B------:R-:W-:Y:S01]  /*1a220*/  FADD.FTZ R8, R102, R8 ;  /* 0x0000000866087221 */ /* 0x000fe20000010000 */
[C---:B------:R-:W-:Y:S02]  /*1a230*/  HMMA.16816.F32.BF16 R156, R160.reuse, R4, R56 ;  /* 0x00000004a09c723c */ /* 0x040fe40000041838 */
[----:B------:R-:W-:Y:S01]  /*1a240*/  FADD.FTZ R2, R178, R10 ;  /* 0x0000000ab2027221 */ /* 0x000fe20000010000 */
[----:B------:R-:W-:Y:S01]  /*1a250*/  MOV R102, R70 ;  /* 0x0000004600667202 */ /* 0x000fe20000000f00 */
[----:B------:R-:W-:Y:S01]  /*1a260*/  FADD.FTZ R8, R101, R8 ;  /* 0x0000000865087221 */ /* 0x000fe20000010000 */
[----:B------:R-:W-:Y:S01]  /*1a270*/  MOV R101, R71 ;  /* 0x0000004700657202 */ /* 0x000fe20000000f00 */
[----:B------:R-:W-:Y:S02]  /*1a280*/  FADD.FTZ R0, R180, R11 ;  /* 0x0000000bb4007221 */ /* 0x000fe40000010000 */
[----:B------:R-:W-:Y:S01]  /*1a290*/  FADD.FTZ R4, R100, R8 ;  /* 0x0000000864047221 */ /* 0x000fe20000010000 */
[-C--:B------:R-:W-:Y:S03]  /*1a2a0*/  HMMA.16816.F32.BF16 R160, R160, R6.reuse, R60 ;  /* 0x00000006a0a0723c */ /* 0x080fe6000004183c */
[----:B------:R-:W-:Y:S02]  /*1a2b0*/  FADD.FTZ R8, R179, R9 ;  /* 0x00000009b3087221 */ /* 0x000fe40000010000 */
[----:B------:R-:W-:Y:S02]  /*1a2c0*/  FADD.FTZ R9, R177, R2 ;  /* 0x00000002b1097221 */ /* 0x000fe40000010000 */
[----:B------:R-:W-:Y:S01]  /*1a2d0*/  FADD.FTZ R4, R99, R4 ;  /* 0x0000000463047221 */ /* 0x000fe20000010000 */
[----:B------:R-:W-:Y:S01]  /*1a2e0*/  HMMA.16816.F32.BF16 R164, R164, R6, R64 ;  /* 0x00000006a4a4723c */ /* 0x000fe20000041840 */
        /* <DEDUP_REMOVED lines=18> */
[----:B------:R-:W-:Y:S01]  /*1a410*/  IMAD.MOV.U32 R100, RZ, RZ, R72 ;  /* 0x000000ffff647224 */ /* 0x000fe200078e0048 */
[----:B------:R2:W-:Y:S01]  /*1a420*/  STL [R1+0x18], R4 ;  /* 0x0000180401007387 */ /* 0x0005e20000100800 */
[----:B------:R-:W-:Y:S05]  /*1a430*/  FADD.FTZ R2, R97, R2 ;  /* 0x0000000261027221 */ /* 0x000fea0000010000 */
[----:B------:R2:W-:Y:S01]  /*1a440*/  STL [R1+0x1c], R2 ;  /* 0x00001c0201007387 */ /* 0x0005e20000100800 */
[----:B-1----:R-:W-:Y:S04]  /*1a450*/  IADD3 R0, R225, -0x1, RZ ;  /* 0xffffffffe1007810 */ /* 0x002fe80007ffe0ff */
[----:B------:R-:W-:Y:S01]  /*1a460*/  MOV R225, R0 ;  /* 0x0000000000e17202 */ /* 0x000fe20000000f00 */
[----:B------:R-:W-:-:S05]  /*1a470*/  @P0 BRA `(.L_x_521) ;  /* 0xffff993000000947 */ /* 0x000fca000383ffff */
.L_x_504:
[----:B------:R-:W3:Y:S04]  /*1a480*/  LDL.LU R0, [R1+0x10] ;  /* 0x0000100001007983 */ /* 0x000ee80000300800 */
[----:B-12---:R-:W2:Y:S04]  /*1a490*/  LDL.LU R4, [R1+0x14] ;  /* 0x0000140001047983 */ /* 0x006ea80000300800 */
[----:B------:R-:W4:Y:S04]  /*1a4a0*/  LDL.LU R8, [R1+0x18] ;  /* 0x0000180001087983 */ /* 0x000f280000300800 */
[----:B------:R-:W4:Y:S01]  /*1a4b0*/  LDL.LU R2, [R1+0x1c] ;  /* 0x00001c0001027983 */ /* 0x000f220000300800 */
[----:B------:R-:W-:-:S02]  /*1a4c0*/  MOV R20, 0xff800000 ;  /* 0xff80000000147802 */ /* 0x000fc40000000f00 */
[----:B------:R-:W-:Y:S02]  /*1a4d0*/  MOV R21, 0xff800000 ;  /* 0xff80000000157802 */ /* 0x000fe40000000f00 */
[----:B------:R-:W-:Y:S02]  /*1a4e0*/  MOV R22, 0xff800000 ;  /* 0xff80000000167802 */ /* 0x000fe40000000f00 */
[----:B------:R-:W-:Y:S02]  /*1a4f0*/  MOV R23, 0xff800000 ;  /* 0xff80000000177802 */ /* 0x000fe40000000f00 */
[----:B------:R-:W-:Y:S01]  /*1a500*/  PLOP3.LUT P4, PT, PT, PT, PT, 0x8, 0x0 ;  /* 0x000000000000781c */ /* 0x000fe20003f8e170 */
[----:B---3--:R-:W1:Y:S04]  /*1a510*/  SHFL.BFLY PT, R5, R0, 0x2, 0x1f ;  /* 0x0c401f0000057f89 */ /* 0x008e6800000e0000 */
[----:B--2---:R-:W2:Y:S04]  /*1a520*/  SHFL.BFLY PT, R9, R4, 0x2, 0x1f ;  /* 0x0c401f0004097f89 */ /* 0x004ea800000e0000 */
        /* <DEDUP_REMOVED lines=19> */
[----:B------:R-:W-:-:S05]  /*1a660*/  FSETP.NE.FTZ.AND P1, PT, R7, RZ, PT ;  /* 0x000000ff0700720b */ /* 0x000fca0003f35000 */
[----:B------:R-:W1:Y:S01]  /*1a670*/  @P3 MUFU.RCP R0, R5 ;  /* 0x0000000500003308 */ /* 0x000e620000001000 */
[----:B------:R-:W-:-:S07]  /*1a680*/  FSETP.NE.FTZ.AND P0, PT, R6, RZ, PT ;  /* 0x000000ff0600720b */ /* 0x000fce0003f15000 */
[----:B------:R-:W-:Y:S06]  /*1a690*/  @P2 MUFU.RCP R4, R9 ;  /* 0x0000000900042308 */ /* 0x000fec0000001000 */
[----:B------:R-:W-:Y:S01]  /*1a6a0*/  @P0 MOV R8, 0x3f317218 ;  /* 0x3f31721800080802 */ /* 0x000fe20000000f00 */
[C---:B-1----:R-:W-:Y:S01]  /*1a6b0*/  FMUL.FTZ R104, R0.reuse, R104 ;  /* 0x0000006800687220 */ /* 0x042fe20000410000 */
[----:B------:R-:W1:Y:S01]  /*1a6c0*/  @P1 MUFU.RCP R2, R7 ;  /* 0x0000000700021308 */ /* 0x000e620000001000 */
        /* <DEDUP_REMOVED lines=12> */
[C---:B------:R-:W-:Y:S02]  /*1a790*/  FMUL.FTZ R149, R0.reuse, R149 ;  /* 0x0000009500957220 */ /* 0x040fe40000410000 */
[C---:B------:R-:W-:Y:S01]  /*1a7a0*/  FMUL.FTZ R152, R0.reuse, R152 ;  /* 0x0000009800987220 */ /* 0x040fe20000410000 */
[----:B------:R-:W-:Y:S01]  /*1a7b0*/  @P1 MUFU.LG2 R7, R7 ;  /* 0x0000000700071308 */ /* 0x000fe20000000c00 */
[C---:B------:R-:W-:Y:S02]  /*1a7c0*/  FMUL.FTZ R153, R0.reuse, R153 ;  /* 0x0000009900997220 */ /* 0x040fe40000410000 */
[C---:B------:R-:W-:Y:S02]  /*1a7d0*/  FMUL.FTZ R164, R0.reuse, R164 ;  /* 0x000000a400a47220 */ /* 0x040fe40000410000 */
[----:B------:R-:W-:Y:S01]  /*1a7e0*/  FMUL.FTZ R165, R0, R165 ;  /* 0x000000a500a57220 */ /* 0x000fe20000410000 */
[----:B------:R-:W-:Y:S01]  /*1a7f0*/  MOV R0, RZ ;  /* 0x000000ff00007202 */ /* 0x000fe20000000f00 */
[----:B-1----:R-:W-:-:S02]  /*1a800*/  FMUL.FTZ R108, R2, R108 ;  /* 0x0000006c026c7220 */ /* 0x002fc40000410000 */
[C---:B------:R-:W-:Y:S02]  /*1a810*/  FMUL.FTZ R109, R2.reuse, R109 ;  /* 0x0000006d026d7220 */ /* 0x040fe40000410000 */
[C---:B------:R-:W-:Y:S01]  /*1a820*/  FMUL.FTZ R112, R2.reuse, R112 ;  /* 0x0000007002707220 */ /* 0x040fe20000410000 */
[----:B------:R-:W1:Y:S01]  /*1a830*/  @P0 MUFU.RCP R0, R6 ;  /* 0x0000000600000308 */ /* 0x000e620000001000 */
[C---:B------:R-:W-:Y:S02]  /*1a840*/  FMUL.FTZ R113, R2.reuse, R113 ;  /* 0x0000007102717220 */ /* 0x040fe40000410000 */
[C---:B------:R-:W-:Y:S02]  /*1a850*/  FMUL.FTZ R124, R2.reuse, R124 ;  /* 0x0000007c027c7220 */ /* 0x040fe40000410000 */
[C---:B------:R-:W-:Y:S02]  /*1a860*/  FMUL.FTZ R125, R2.reuse, R125 ;  /* 0x0000007d027d7220 */ /* 0x040fe40000410000 */
[C---:B------:R-:W-:Y:S01]  /*1a870*/  FMUL.FTZ R128, R2.reuse, R128 ;  /* 0x0000008002807220 */ /* 0x040fe20000410000 */
[----:B------:R-:W2:Y:S01]  /*1a880*/  @P0 MUFU.LG2 R6, R6 ;  /* 0x0000000600060308 */ /* 0x000ea20000000c00 */
        /* <DEDUP_REMOVED lines=8> */
[----:B------:R-:W-:Y:S01]  /*1a910*/  FMUL.FTZ R161, R2, R161 ;  /* 0x000000a102a17220 */ /* 0x000fe20000410000 */
[----:B------:R-:W-:Y:S01]  /*1a920*/  @P2 MOV R2, 0x3f317218 ;  /* 0x3f31721800022802 */ /* 0x000fe20000000f00 */
        /* <DEDUP_REMOVED lines=34> */
[----:B------:R-:W-:Y:S02]  /*1ab50*/  @P2 FMUL.FTZ R5, R2, c[0x0][0x2d0] ;  /* 0x0000b40002052a20 */ /* 0x000fe40000410000 */
[----:B------:R-:W-:Y:S02]  /*1ab60*/  @P3 FMUL.FTZ R10, R4, c[0x0][0x2d0] ;  /* 0x0000b400040a3a20 */ /* 0x000fe40000410000 */
[----:B------:R-:W-:-:S02]  /*1ab70*/  @P1 FMUL.FTZ R2, R0, c[0x0][0x2d0] ;  /* 0x0000b40000021a20 */ /* 0x000fc40000410000 */
[----:B------:R-:W-:Y:S02]  /*1ab80*/  @P3 FMUL.FTZ R11, R11, 0.69314718246459960938 ;  /* 0x3f3172180b0b3820 */ /* 0x000fe40000410000 */
[----:B------:R-:W-:Y:S02]  /*1ab90*/  @P2 FMUL.FTZ R9, R9, 0.69314718246459960938 ;  /* 0x3f31721809092820 */ /* 0x000fe40000410000 */
[----:B------:R-:W-:Y:S02]  /*1aba0*/  @P1 FMUL.FTZ R7, R7, 0.69314718246459960938 ;  /* 0x3f31721807071820 */ /* 0x000fe40000410000 */
[----:B--2---:R-:W-:Y:S02]  /*1abb0*/  @P0 FMUL.FTZ R4, R6, 0.69314718246459960938 ;  /* 0x3f31721806040820 */ /* 0x004fe40000410000 */
[----:B------:R-:W-:Y:S02]  /*1abc0*/  @P0 FMUL.FTZ R0, R8, c[0x0][0x2d0] ;  /* 0x0000b40008000a20 */ /* 0x000fe40000410000 */
[----:B------:R-:W-:-:S02]  /*1abd0*/  @P3 FFMA.FTZ R20, R10, R72, R11 ;  /* 0x000000480a143223 */ /* 0x000fc4000001000b */
[----:B------:R-:W-:Y:S02]  /*1abe0*/  @P2 FFMA.FTZ R21, R5, R71, R9 ;  /* 0x0000004705152223 */ /* 0x000fe40000010009 */
[----:B------:R-:W-:Y:S02]  /*1abf0*/  @P1 FFMA.FTZ R22, R2, R70, R7 ;  /* 0x0000004602161223 */ /* 0x000fe40000010007 */
[----:B------:R-:W-:Y:S02]  /*1ac00*/  @P0 FFMA.FTZ R23, R0, R3, R4 ;  /* 0x0000000300170223 */ /* 0x000fe40000010004 */
.L_x_446:
[----:B-1----:R-:W-:Y:S05]  /*1ac10*/  @P4 BRA `(.L_x_522) ;  /* 0x0000149000004947 */ /* 0x002fea0003800000 */
[----:B------:R-:W1:Y:S01]  /*1ac20*/  S2R R16, SR_TID.X ;  /* 0x0000000000107919 */ /* 0x000e620000002100 */
[----:B------:R-:W-:Y:S01]  /*1ac30*/  ULDC.64 UR4, c[0x0][0x4d0] ;  /* 0x0001340000047ab9 */ /* 0x000fe20000000a00 */
[----:B------:R-:W-:Y:S01]  /*1ac40*/  IMAD R4, RZ, RZ, -UR11 ;  /* 0x8000000bff047e24 */ /* 0x000fe2000f8e02ff */
[----:B------:R-:W-:Y:S01]  /*1ac50*/  UIMAD.WIDE.U32 UR8, UR11, UR4, URZ ;  /* 0x000000040b0872a5 */ /* 0x000fe2000f8e003f */
[----:B------:R-:W2:Y:S01]  /*1ac60*/  S2R R12, SR_CTAID.Y ;  /* 0x00000000000c7919 */ /* 0x000ea20000002600 */
[----:B------:R-:W-:Y:S01]  /*1ac70*/  USHF.R.S32.HI UR6, URZ, 0x1f, UR11 ;  /* 0x0000001f3f067899 */ /* 0x000fe2000801140b */
[----:B------:R-:W-:Y:S01]  /*1ac80*/  MOV R24, c[0x0][0x4e8] ;  /* 0x00013a0000187a02 */ /* 0x000fe20000000f00 */
[----:B------:R-:W-:Y:S01]  /*1ac90*/  BSSY B0, `(.L_x_523) ;  /* 0x00000ab000007945 */ /* 0x000fe20003800000 */
[----:B------:R-:W3:Y:S01]  /*1aca0*/  S2R R9, SR_CTAID.Z ;  /* 0x0000000000097919 */ /* 0x000ee20000002700 */
[----:B------:R-:W-:Y:S01]  /*1acb0*/  IMAD.U32 R3, RZ, RZ, UR9 ;  /* 0x00000009ff037e24 */ /* 0x000fe2000f8e00ff */
[----:B------:R-:W-:Y:S01]  /*1acc0*/  UIMAD UR7, UR6, UR4, URZ ;  /* 0x00000004060772a4 */ /* 0x000fe2000f8e023f */
[----:B------:R-:W-:Y:S01]  /*1acd0*/  IMAD.U32 R2, RZ, RZ, UR8 ;  /* 0x00000008ff027e24 */ /* 0x000fe2000f8e00ff */
[----:B------:R-:W4:Y:S04]  /*1ace0*/  S2R R15, SR_CTAID.X ;  /* 0x00000000000f7919 */ /* 0x000f280000002500 */
[----:B------:R-:W-:Y:S01]  /*1acf0*/  BAR.SYNC.DEFER_BLOCKING 0x1, 0x80 ;  /* 0x0042000000007b1d */ /* 0x000fe20000010000 */
[----:B------:R-:W-:Y:S01]  /*1ad00*/  UIMAD UR5, UR11, UR5, UR7 ;  /* 0x000000050b0572a4 */ /* 0x000fe2000f8e0207 */
[C---:B------:R-:W-:Y:S01]  /*1ad10*/  ISETP.NE.AND P0, PT, R24.reuse, 0x1, PT ;  /* 0x000000011800780c */ /* 0x040fe20003f05270 */
[----:B------:R-:W-:-:S02]  /*1ad20*/  IMAD R24, R24, c[0x0][0x388], RZ ;  /* 0x0000e20018187a24 */ /* 0x000fc400078e02ff */
[----:B------:R-:W-:Y:S01]  /*1ad30*/  UIADD3 UR5, UR9, UR5, URZ ;  /* 0x0000000509057290 */ /* 0x000fe2000fffe03f */
[----:B-1----:R-:W-:-:S05]  /*1ad40*/  SHF.R.S32.HI R6, RZ, 0x1f, R16 ;  /* 0x0000001fff067819 */ /* 0x002fca0000011410 */
[----:B------:R-:W-:Y:S01]  /*1ad50*/  IMAD.U32 R5, RZ, RZ, UR5 ;  /* 0x00000005ff057e24 */ /* 0x000fe2000f8e00ff */
[-C--:B------:R-:W-:Y:S01]  /*1ad60*/  LEA.HI R0, R6, R16.reuse, RZ, 0x2 ;  /* 0x0000001006007211 */ /* 0x080fe200078f10ff */
[----:B--2---:R-:W-:Y:S01]  /*1ad70*/  IMAD R12, R4, c[0x0][0x550], R12 ;  /* 0x00015400040c7a24 */ /* 0x004fe200078e020c */
[-C--:B------:R-:W-:Y:S01]  /*1ad80*/  LEA.HI R6, R6, R16.reuse, RZ, 0x5 ;  /* 0x0000001006067211 */ /* 0x080fe200078f28ff */
[----:B------:R-:W-:Y:S01]  /*1ad90*/  IMAD.MOV.U32 R4, RZ, RZ, R2 ;  /* 0x000000ffff047224 */ /* 0x000fe200078e0002 */
[----:B------:R-:W-:Y:S01]  /*1ada0*/  LOP3.LUT R0, R0, 0xfffffffc, RZ, 0xc0, !PT ;  /* 0xfffffffc00007812 */ /* 0x000fe200078ec0ff */
[----:B------:R-:W-:Y:S01]  /*1adb0*/  ULDC.64 UR4, c[0x0][0x438] ;  /* 0x00010e0000047ab9 */ /* 0x000fe20000000a00 */
[----:B------:R-:W-:Y:S01]  /*1adc0*/  LOP3.LUT R7, R6, 0xffffffe0, RZ, 0xc0, !PT ;  /* 0xffffffe006077812 */ /* 0x000fe200078ec0ff */
[----:B------:R-:W-:Y:S01]  /*1add0*/  UIMAD UR6, UR6, UR4, URZ ;  /* 0x00000004060672a4 */ /* 0x000fe2000f8e023f */
[----:B------:R-:W-:Y:S01]  /*1ade0*/  IADD3 R0, -R0, R16, RZ ;  /* 0x0000001000007210 */ /* 0x000fe20007ffe1ff */
[----:B------:R-:W-:Y:S01]  /*1adf0*/  UIMAD.WIDE.U32 UR8, UR11, UR4, URZ ;  /* 0x000000040b0872a5 */ /* 0x000fe2000f8e003f */
[--C-:B------:R-:W-:Y:S01]  /*1ae00*/  SHF.R.S32.HI R8, RZ, 0x5, R6.reuse ;  /* 0x00000005ff087819 */ /* 0x100fe20000011406 */
[----:B------:R-:W-:Y:S01]  /*1ae10*/  IMAD.IADD R16, R16, 0x1, -R7 ;  /* 0x0000000110107824 */ /* 0x000fe200078e0a07 */
[----:B------:R-:W-:Y:S01]  /*1ae20*/  LEA.HI R3, R0, R0, RZ, 0x1 ;  /* 0x0000000000037211 */ /* 0x000fe200078f08ff */
[----:B------:R-:W-:Y:S01]  /*1ae30*/  UIMAD UR4, UR11, UR5, UR6 ;  /* 0x000000050b0472a4 */ /* 0x000fe2000f8e0206 */
[----:B------:R-:W-:Y:S01]  /*1ae40*/  SHF.R.S32.HI R2, RZ, 0x1f, R6 ;  /* 0x0000001fff027819 */ /* 0x000fe20000011406 */
[----:B---3--:R-:W-:Y:S01]  /*1ae50*/  IMAD.WIDE.U32 R4, R9, c[0x0][0x4d8], R4 ;  /* 0x0001360009047a25 */ /* 0x008fe200078e0004 */
[----:B------:R-:W-:Y:S01]  /*1ae60*/  LOP3.LUT R7, R3, 0x1ffffffe, RZ, 0xc0, !PT ;  /* 0x1ffffffe03077812 */ /* 0x000fe200078ec0ff */
[----:B------:R-:W-:Y:S01]  /*1ae70*/  UIADD3 UR4, UR9, UR4, URZ ;  /* 0x0000000409047290 */ /* 0x000fe2000fffe03f */
[----:B------:R-:W-:-:S02]  /*1ae80*/  LEA.HI R2, R2, R8, RZ, 0x2 ;  /* 0x0000000802027211 */ /* 0x000fc400078f10ff */
[----:B------:R-:W-:Y:S01]  /*1ae90*/  IADD3 R7, R0, -R7, RZ ;  /* 0x8000000700077210 */ /* 0x000fe20007ffe0ff */
[----:B------:R-:W-:Y:S01]  /*1aea0*/  IMAD.SHL.U32 R0, R3, 0x20, RZ ;  /* 0x0000002003007824 */ /* 0x000fe200078e00ff */
[----:B------:R-:W-:Y:S02]  /*1aeb0*/  SHF.R.S32.HI R3, RZ, 0x1f, R16 ;  /* 0x0000001fff037819 */ /* 0x000fe40000011410 */
[----:B------:R-:W-:Y:S02]  /*1aec0*/  LOP3.LUT R2, R2, 0xffffffc, RZ, 0xc0, !PT ;  /* 0x0ffffffc02027812 */ /* 0x000fe400078ec0ff */
[----:B------:R-:W-:Y:S01]  /*1aed0*/  LEA.HI R18, R3, R16, RZ, 0x2 ;  /* 0x0000001003127211 */ /* 0x000fe200078f10ff */
[----:B------:R-:W-:Y:S01]  /*1aee0*/  IMAD.U32 R3, RZ, RZ, UR9 ;  /* 0x00000009ff037e24 */ /* 0x000fe2000f8e00ff */
[----:B------:R-:W-:Y:S01]  /*1aef0*/  LOP3.LUT R0, R0, 0xffffffc0, RZ, 0xc0, !PT ;  /* 0xffffffc000007812 */ /* 0x000fe200078ec0ff */
[----:B------:R-:W-:Y:S01]  /*1af00*/  IMAD.IADD R8, R8, 0x1, -R2 ;  /* 0x0000000108087824 */ /* 0x000fe200078e0a02 */
[----:B------:R-:W-:Y:S01]  /*1af10*/  SHF.R.S32.HI R6, RZ, 0x2, R18 ;  /* 0x00000002ff067819 */ /* 0x000fe20000011412 */
[----:B------:R-:W-:Y:S01]  /*1af20*/  IMAD.U32 R2, RZ, RZ, UR8 ;  /* 0x00000008ff027e24 */ /* 0x000fe2000f8e00ff */
[----:B------:R-:W-:Y:S01]  /*1af30*/  SHF.R.S32.HI R10, RZ, 0x1f, R9 ;  /* 0x0000001fff0a7819 */ /* 0x000fe20000011409 */
[----:B------:R-:W-:Y:S01]  /*1af40*/  IMAD R7, R7, 0x8, R0 ;  /* 0x0000000807077824 */ /* 0x000fe200078e0200 */
[----:B------:R-:W-:Y:S01]  /*1af50*/  MOV R3, UR4 ;  /* 0x0000000400037c02 */ /* 0x000fe20008000f00 */
[----:B------:R-:W-:-:S02]  /*1af60*/  IMAD R14, R8, 0x10, R6 ;  /* 0x00000010080e7824 */ /* 0x000fc400078e0206 */
[C---:B------:R-:W-:Y:S02]  /*1af70*/  IMAD R0, R10.reuse, c[0x0][0x4d8], RZ ;  /* 0x000136000a007a24 */ /* 0x040fe400078e02ff */
[----:B------:R-:W-:Y:S01]  /*1af80*/  IMAD R6, R10, c[0x0][0x440], RZ ;  /* 0x000110000a067a24 */ /* 0x000fe200078e02ff */
[----:B------:R-:W-:Y:S01]  /*1af90*/  IADD3 R8, R14, R7, RZ ;  /* 0x000000070e087210 */ /* 0x000fe20007ffe0ff */
[C---:B------:R-:W-:Y:S02]  /*1afa0*/  IMAD R0, R9.reuse, c[0x0][0x4dc], R0 ;  /* 0x0001370009007a24 */ /* 0x040fe400078e0200 */
[----:B------:R-:W-:Y:S02]  /*1afb0*/  IMAD R6, R9, c[0x0][0x444], R6 ;  /* 0x0001110009067a24 */ /* 0x000fe400078e0206 */
[----:B----4-:R-:W-:Y:S02]  /*1afc0*/  IMAD R8, R15, 0x80, R8 ;  /* 0x000000800f087824 */ /* 0x010fe400078e0208 */
[----:B------:R-:W-:-:S04]  /*1afd0*/  IMAD.WIDE.U32 R2, R9, c[0x0][0x440], R2 ;  /* 0x0001100009027a25 */ /* 0x000fc800078e0002 */
[----:B------:R-:W-:-:S04]  /*1afe0*/  @P0 IMAD.HI.U32 R11, R8, c[0x0][0x4ec], RZ ;  /* 0x00013b00080b0a27 */ /* 0x000fc800078e00ff */
[----:B------:R-:W-:Y:S01]  /*1aff0*/  IMAD.IADD R5, R5, 0x1, R0 ;  /* 0x0000000105057824 */ /* 0x000fe200078e0200 */
[----:B------:R-:W-:Y:S01]  /*1b000*/  SHF.R.S32.HI R0, RZ, 0x1f, R12 ;  /* 0x0000001fff007819 */ /* 0x000fe2000001140c */
[----:B------:R-:W-:Y:S01]  /*1b010*/  IMAD.IADD R3, R3, 0x1, R6 ;  /* 0x0000000103037824 */ /* 0x000fe200078e0206 */
[----:B------:R-:W-:Y:S01]  /*1b020*/  MOV R6, R8 ;  /* 0x0000000800067202 */ /* 0x000fe20000000f00 */
[----:B------:R-:W-:Y:S01]  /*1b030*/  @P0 IMAD.HI.U32 R10, R8, c[0x0][0x4ec], RZ ;  /* 0x00013b00080a0a27 */ /* 0x000fe200078e00ff */
[----:B------:R-:W-:-:S03]  /*1b040*/  @P0 SHF.R.U32.HI R6, RZ, c[0x0][0x4f0], R11 ;  /* 0x00013c00ff060a19 */ /* 0x000fc6000001160b */
[----:B------:R-:W-:Y:S01]  /*1b050*/  IMAD.MOV.U32 R7, RZ, RZ, R8 ;  /* 0x000000ffff077224 */ /* 0x000fe200078e0008 */
[----:B------:R-:W-:Y:S01]  /*1b060*/  @P0 SHF.R.U32.HI R7, RZ, c[0x0][0x4f0], R10 ;  /* 0x00013c00ff070a19 */ /* 0x000fe2000001160a */
[C---:B------:R-:W-:Y:S02]  /*1b070*/  IMAD R9, R0.reuse, c[0x0][0x448], RZ ;  /* 0x0001120000097a24 */ /* 0x040fe400078e02ff */
[----:B------:R-:W-:Y:S02]  /*1b080*/  IMAD R0, R0, c[0x0][0x4e0], RZ ;  /* 0x0001380000007a24 */ /* 0x000fe400078e02ff */
[----:B------:R-:W-:Y:S02]  /*1b090*/  IMAD.MOV R10, RZ, RZ, -R6 ;  /* 0x000000ffff0a7224 */ /* 0x000fe400078e0a06 */
        /* <DEDUP_REMOVED lines=11> */
[----:B------:R-:W-:Y:S01]  /*1b150*/  IMAD R10, R7, c[0x0][0x434], R9 ;  /* 0x00010d00070a7a24 */ /* 0x000fe200078e0209 */
[----:B------:R-:W-:Y:S01]  /*1b160*/  IADD3 R3, R3, R11, RZ ;  /* 0x0000000b03037210 */ /* 0x000fe20007ffe0ff */
[----:B------:R-:W-:-:S02]  /*1b170*/  IMAD R9, R6, c[0x0][0x4c8], RZ ;  /* 0x0001320006097a24 */ /* 0x000fc400078e02ff */
[----:B------:R-:W-:Y:S02]  /*1b180*/  IMAD.MOV R6, RZ, RZ, -R7 ;  /* 0x000000ffff067224 */ /* 0x000fe400078e0a07 */
[----:B------:R-:W-:-:S04]  /*1b190*/  IMAD.WIDE.U32 R4, R0, c[0x0][0x4c8], R4 ;  /* 0x0001320000047a25 */ /* 0x000fc800078e0004 */
[----:B------:R-:W-:Y:S02]  /*1b1a0*/  IMAD R0, R0, c[0x0][0x4cc], R9 ;  /* 0x0001330000007a24 */ /* 0x000fe400078e0209 */
[----:B------:R-:W-:Y:S01]  /*1b1b0*/  IMAD R13, R6, c[0x0][0x4e8], R8 ;  /* 0x00013a00060d7a24 */ /* 0x000fe200078e0208 */
[C---:B------:R-:W-:Y:S01]  /*1b1c0*/  LEA R6, P0, R4.reuse, c[0x0][0x4a8], 0x2 ;  /* 0x00012a0004067a11 */ /* 0x040fe200078010ff */
[----:B------:R-:W-:Y:S01]  /*1b1d0*/  IMAD.WIDE.U32 R2, R7, c[0x0][0x430], R2 ;  /* 0x00010c0007027a25 */ /* 0x000fe200078e0002 */
[----:B------:R-:W-:Y:S02]  /*1b1e0*/  IADD3 R0, R5, R0, RZ ;  /* 0x0000000005007210 */ /* 0x000fe40007ffe0ff */
[----:B------:R-:W-:Y:S01]  /*1b1f0*/  SHF.R.S32.HI R7, RZ, 0x1f, R13 ;  /* 0x0000001fff077819 */ /* 0x000fe2000001140d */
[----:B------:R-:W-:Y:S01]  /*1b200*/  IMAD.IADD R3, R3, 0x1, R10 ;  /* 0x0000000103037824 */ /* 0x000fe200078e020a */
[----:B------:R-:W-:Y:S01]  /*1b210*/  LEA.HI.X R0, R4, c[0x0][0x4ac], R0, 0x2, P0 ;  /* 0x00012b0004007a11 */ /* 0x000fe200000f1400 */
[----:B------:R-:W-:Y:S01]  /*1b220*/  IMAD R12, R15, 0x80, R14 ;  /* 0x000000800f0c7824 */ /* 0x000fe200078e020e */
[----:B------:R-:W-:Y:S01]  /*1b230*/  SHFL.IDX PT, R4, R6, RZ, 0x1c1f ;  /* 0x001c1fff06047589 */ /* 0x000fe200000e0000 */
[----:B------:R-:W-:Y:S01]  /*1b240*/  IMAD R7, R7, c[0x0][0x428], RZ ;  /* 0x00010a0007077a24 */ /* 0x000fe200078e02ff */
[----:B------:R-:W-:Y:S01]  /*1b250*/  LOP3.LUT P0, RZ, R16, 0x3, RZ, 0xc0, !PT ;  /* 0x0000000310ff7812 */ /* 0x000fe2000780c0ff */
[----:B------:R-:W-:Y:S01]  /*1b260*/  IMAD.WIDE.U32 R2, R13, c[0x0][0x428], R2 ;  /* 0x00010a000d027a25 */ /* 0x000fe200078e0002 */
[----:B------:R-:W1:Y:S01]  /*1b270*/  SHFL.IDX PT, R5, R0, RZ, 0x1c1f ;  /* 0x001c1fff00057589 */ /* 0x000e6200000e0000 */
[----:B------:R-:W-:-:S02]  /*1b280*/  IADD3 R14, R12, 0x40, RZ ;  /* 0x000000400c0e7810 */ /* 0x000fc40007ffe0ff */
[----:B------:R-:W-:Y:S01]  /*1b290*/  IMAD R15, R13, c[0x0][0x42c], R7 ;  /* 0x00010b000d0f7a24 */ /* 0x000fe200078e0207 */
[----:B------:R-:W-:Y:S01]  /*1b2a0*/  SHFL.IDX PT, R10, R6, 0x1, 0x1c1f ;  /* 0x003c1f00060a7f89 */ /* 0x000fe200000e0000 */
[C---:B------:R-:W-:Y:S02]  /*1b2b0*/  IADD3 R13, R12.reuse, 0x48, RZ ;  /* 0x000000480c0d7810 */ /* 0x040fe40007ffe0ff */
[-C--:B------:R-:W-:Y:S01]  /*1b2c0*/  ISETP.GE.OR P4, PT, R12, R24.reuse, P0 ;  /* 0x000000180c00720c */ /* 0x080fe20000786670 */
[----:B------:R-:W2:Y:S01]  /*1b2d0*/  SHFL.IDX PT, R11, R0, 0x1, 0x1c1f ;  /* 0x003c1f00000b7f89 */ /* 0x000ea200000e0000 */
[-C--:B------:R-:W-:Y:S01]  /*1b2e0*/  ISETP.GE.OR P2, PT, R14, R24.reuse, P0 ;  /* 0x000000180e00720c */ /* 0x080fe20000746670 */
[----:B------:R-:W-:Y:S01]  /*1b2f0*/  IMAD.IADD R3, R3, 0x1, R15 ;  /* 0x0000000103037824 */ /* 0x000fe200078e020f */
[----:B------:R-:W-:Y:S01]  /*1b300*/  LEA R19, P1, R2, c[0x0][0x400], 0x2 ;  /* 0x0001000002137a11 */ /* 0x000fe200078210ff */
[----:B------:R-:W-:Y:S01]  /*1b310*/  SHFL.IDX PT, R8, R6, 0x2, 0x1c1f ;  /* 0x005c1f0006087f89 */ /* 0x000fe200000e0000 */
[----:B------:R-:W-:-:S02]  /*1b320*/  ISETP.GE.AND P5, PT, R14, R24, PT ;  /* 0x000000180e00720c */ /* 0x000fc40003fa6270 */
[----:B------:R-:W-:Y:S01]  /*1b330*/  LEA.HI.X R17, R2, c[0x0][0x404], R3, 0x2, P1 ;  /* 0x0001010002117a11 */ /* 0x000fe200008f1403 */
[----:B------:R-:W3:Y:S01]  /*1b340*/  SHFL.IDX PT, R9, R0, 0x2, 0x1c1f ;  /* 0x005c1f0000097f89 */ /* 0x000ee200000e0000 */
[----:B------:R-:W-:-:S03]  /*1b350*/  ISETP.GE.AND P6, PT, R13, R24, PT ;  /* 0x000000180d00720c */ /* 0x000fc60003fc6270 */
[----:B------:R-:W-:Y:S04]  /*1b360*/  SHFL.IDX PT, R6, R6, 0x3, 0x1c1f ;  /* 0x007c1f0006067f89 */ /* 0x000fe800000e0000 */
        /* <DEDUP_REMOVED lines=8> */
[----:B------:R-:W-:-:S04]  /*1b3f0*/  LOP3.LUT R0, R18, 0x7ffffffc, RZ, 0xc0, !PT ;  /* 0x7ffffffc12007812 */ /* 0x000fc800078ec0ff */
[----:B------:R-:W-:-:S03]  /*1b400*/  IADD3 R0, R16, -R0, RZ ;  /* 0x8000000010007210 */ /* 0x000fc60007ffe0ff */
[----:B--2---:R2:W-:Y:S02]  /*1b410*/  @!P3 ST.E [R10.64], R21 ;  /* 0x000000150a00b985 */ /* 0x0045e4000c10190c */
[----:B------:R-:W-:Y:S02]  /*1b420*/  IMAD.SHL.U32 R0, R0, 0x2, RZ ;  /* 0x0000000200007824 */ /* 0x000fe400078e00ff */
        /* <DEDUP_REMOVED lines=49> */
.L_x_524:
[----:B-1----:R-:W-:Y:S05]  /*1b740*/  BSYNC B0 ;  /* 0x0000000000007941 */ /* 0x002fea0003800000 */
.L_x_523:
        /* <DEDUP_REMOVED lines=49> */
.L_x_526:
[----:B------:R-:W-:Y:S05]  /*1ba60*/  BSYNC B0 ;  /* 0x0000000000007941 */ /* 0x000fea0003800000 */
.L_x_525:
        /* <DEDUP_REMOVED lines=49> */
.L_x_528:
[----:B------:R-:W-:Y:S05]  /*1bd80*/  BSYNC B0 ;  /* 0x0000000000007941 */ /* 0x000fea0003800000 */
.L_x_527:
        /* <DEDUP_REMOVED lines=50> */
.L_x_522:
        /* <DEDUP_REMOVED lines=9> */
[----:B------:R-:W1:Y:S01]  /*1c140*/  S2R R7, SR_CTAID.Z ;  /* 0x0000000000077919 */ /* 0x000e620000002700 */
[----:B------:R-:W-:Y:S01]  /*1c150*/  USHF.R.S32.HI UR6, URZ, 0x1f, UR11 ;  /* 0x0000001f3f067899 */ /* 0x000fe2000801140b */
[----:B------:R-:W-:Y:S01]  /*1c160*/  ISETP.NE.AND P0, PT, R3, 0x1, PT ;  /* 0x000000010300780c */ /* 0x000fe20003f05270 */
[----:B------:R-:W-:Y:S01]  /*1c170*/  ULDC.64 UR4, c[0x0][0x4d0] ;  /* 0x0001340000047ab9 */ /* 0x000fe20000000a00 */
[----:B------:R-:W2:Y:S01]  /*1c180*/  S2R R9, SR_CTAID.Y ;  /* 0x0000000000097919 */ /* 0x000ea20000002600 */
[----:B------:R-:W-:Y:S01]  /*1c190*/  UIMAD UR6, UR6, UR4, URZ ;  /* 0x00000004060672a4 */ /* 0x000fe2000f8e023f */
[----:B------:R-:W-:Y:S01]  /*1c1a0*/  IADD3 R4, RZ, -UR11, RZ ;  /* 0x8000000bff047c10 */ /* 0x000fe2000fffe0ff */
[----:B------:R-:W-:Y:S01]  /*1c1b0*/  UIMAD.WIDE.U32 UR8, UR11, UR4, URZ ;  /* 0x000000040b0872a5 */ /* 0x000fe2000f8e003f */
[----:B------:R-:W-:Y:S01]  /*1c1c0*/  MOV R0, R8 ;  /* 0x0000000800007202 */ /* 0x000fe20000000f00 */
[----:B------:R-:W-:-:S04]  /*1c1d0*/  UIMAD UR4, UR11, UR5, UR6 ;  /* 0x000000050b0472a4 */ /* 0x000fc8000f8e0206 */
[----:B------:R-:W-:Y:S01]  /*1c1e0*/  UIADD3 UR4, UR9, UR4, URZ ;  /* 0x0000000409047290 */ /* 0x000fe2000fffe03f */
[----:B------:R-:W-:Y:S01]  /*1c1f0*/  MOV R3, UR9 ;  /* 0x0000000900037c02 */ /* 0x000fe20008000f00 */
[----:B------:R-:W-:-:S04]  /*1c200*/  @P0 IMAD.HI.U32 R5, R8, c[0x0][0x4ec], RZ ;  /* 0x00013b0008050a27 */ /* 0x000fc800078e00ff */
[----:B------:R-:W-:Y:S01]  /*1c210*/  IMAD.U32 R2, RZ, RZ, UR8 ;  /* 0x00000008ff027e24 */ /* 0x000fe2000f8e00ff */
[----:B------:R-:W-:Y:S01]  /*1c220*/  @P0 SHF.R.U32.HI R0, RZ, c[0x0][0x4f0], R5 ;  /* 0x00013c00ff000a19 */ /* 0x000fe20000011605 */
[----:B------:R-:W-:Y:S01]  /*1c230*/  IMAD.U32 R3, RZ, RZ, UR4 ;  /* 0x00000004ff037e24 */ /* 0x000fe2000f8e00ff */
[----:B-1----:R-:W-:-:S03]  /*1c240*/  SHF.R.S32.HI R6, RZ, 0x1f, R7 ;  /* 0x0000001fff067819 */ /* 0x002fc60000011407 */
[----:B------:R-:W-:-:S04]  /*1c250*/  IMAD.WIDE.U32 R2, R7, c[0x0][0x4d8], R2 ;  /* 0x0001360007027a25 */ /* 0x000fc800078e0002 */
[----:B------:R-:W-:Y:S02]  /*1c260*/  IMAD R6, R6, c[0x0][0x4d8], RZ ;  /* 0x0001360006067a24 */ /* 0x000fe400078e02ff */
[----:B--2---:R-:W-:Y:S02]  /*1c270*/  IMAD R4, R4, c[0x0][0x550], R9 ;  /* 0x0001540004047a24 */ /* 0x004fe400078e0209 */
[----:B------:R-:W-:Y:S01]  /*1c280*/  IMAD R5, R7, c[0x0][0x4dc], R6 ;  /* 0x0001370007057a24 */ /* 0x000fe200078e0206 */
[----:B------:R-:W-:Y:S02]  /*1c290*/  IADD3 R7, -R0, RZ, RZ ;  /* 0x000000ff00077210 */ /* 0x000fe40007ffe1ff */
[----:B------:R-:W-:Y:S01]  /*1c2a0*/  SHF.R.S32.HI R6, RZ, 0x1f, R4 ;  /* 0x0000001fff067819 */ /* 0x000fe20000011404 */
[----:B------:R-:W-:Y:S02]  /*1c2b0*/  IMAD.IADD R3, R5, 0x1, R3 ;  /* 0x0000000105037824 */ /* 0x000fe400078e0203 */
[----:B------:R-:W-:Y:S01]  /*1c2c0*/  IMAD R5, R7, c[0x0][0x4e8], R8 ;  /* 0x00013a0007057a24 */ /* 0x000fe200078e0208 */
[----:B------:R-:W-:Y:S01]  /*1c2d0*/  SHF.R.S32.HI R7, RZ, 0x1f, R0 ;  /* 0x0000001fff077819 */ /* 0x000fe20000011400 */
[----:B------:R-:W-:-:S02]  /*1c2e0*/  IMAD R6, R6, c[0x0][0x4e0], RZ ;  /* 0x0001380006067a24 */ /* 0x000fc400078e02ff */
[----:B------:R-:W-:-:S04]  /*1c2f0*/  IMAD.WIDE.U32 R2, R4, c[0x0][0x4e0], R2 ;  /* 0x0001380004027a25 */ /* 0x000fc800078e0002 */
[----:B------:R-:W-:Y:S01]  /*1c300*/  IMAD R6, R4, c[0x0][0x4e4], R6 ;  /* 0x0001390004067a24 */ /* 0x000fe200078e0206 */
[----:B------:R-:W-:Y:S02]  /*1c310*/  SHF.R.S32.HI R4, RZ, 0x1f, R5 ;  /* 0x0000001fff047819 */ /* 0x000fe40000011405 */
[----:B------:R-:W-:-:S03]  /*1c320*/  IADD3 R2, P0, R0, R2, RZ ;  /* 0x0000000200027210 */ /* 0x000fc60007f1e0ff */
[----:B------:R-:W-:Y:S01]  /*1c330*/  IMAD R0, R4, c[0x0][0x4c8], RZ ;  /* 0x0001320004007a24 */ /* 0x000fe200078e02ff */
[----:B------:R-:W-:-:S03]  /*1c340*/  IADD3.X R3, R7, R3, R6, P0, !PT ;  /* 0x0000000307037210 */ /* 0x000fc600007fe406 */
[C---:B------:R-:W-:Y:S02]  /*1c350*/  IMAD R0, R5.reuse, c[0x0][0x4cc], R0 ;  /* 0x0001330005007a24 */ /* 0x040fe400078e0200 */
[----:B------:R-:W-:-:S05]  /*1c360*/  IMAD.WIDE.U32 R2, R5, c[0x0][0x4c8], R2 ;  /* 0x0001320005027a25 */ /* 0x000fca00078e0002 */
[----:B------:R-:W-:Y:S02]  /*1c370*/  IADD3 R0, R3, R0, RZ ;  /* 0x0000000003007210 */ /* 0x000fe40007ffe0ff */
[----:B------:R-:W-:-:S04]  /*1c380*/  LEA R4, P0, R2, c[0x0][0x4a8], 0x2 ;  /* 0x00012a0002047a11 */ /* 0x000fc800078010ff */
[----:B------:R-:W-:Y:S02]  /*1c390*/  LEA.HI.X R5, R2, c[0x0][0x4ac], R0, 0x2, P0 ;  /* 0x00012b0002057a11 */ /* 0x000fe400000f1400 */
[----:B------:R-:W-:-:S05]  /*1c3a0*/  MOV R0, 0xff800000 ;  /* 0xff80000000007802 */ /* 0x000fca0000000f00 */
[----:B------:R-:W-:Y:S01]  /*1c3b0*/  STG.E [R4.64], R0 ;  /* 0x0000000004007986 */ /* 0x000fe2000c10190c */
[----:B------:R-:W-:Y:S05]  /*1c3c0*/  EXIT ;  /* 0x000000000000794d */ /* 0x000fea0003800000 */
.L_x_529:
        /* <DEDUP_REMOVED lines=11> */
.L_x_1625:


//--------------------- .text._ZN7cutlass13device_kernelIN5flash19enable_sm80_to_sm89INS1_16FlashAttnFwdSm80INS1_25CollectiveMainloopFwdSm80ILi4ELi1ELb0EN4cute5tupleIJNS5_1CILi128EEENS7_ILi80EEENS7_ILi64EEEEEELi64ENS_10bfloat16_tEfNS_4arch4Sm80ELb0ELb1ELb1ELb1ELb0ELb0ELb1ELb1EEENS1_21CollectiveEpilogueFwdINS6_IJS8_SA_S9_EEENS6_IJNS7_ILi1EEESI_SI_EEESC_SE_Li128ELb1ELb1ELb1ELb0EEENS1_36VarlenDynamicPersistentTileSchedulerILi128ELi80ELi128ELi128ELb1ELb1ELb0ELb1ELb0ELb1EEEEEEEEEvNT_6ParamsE --------------------------
	.section	.text._ZN7cutlass13device_kernelIN5flash19enable_sm80_to_sm89INS1_16FlashAttnFwdSm80INS1_25CollectiveMainloopFwdSm80ILi4ELi1ELb0EN4cute5tupleIJNS5_1CILi128EEENS7_ILi80EEENS7_ILi64EEEEEELi64ENS_10bfloat16_tEfNS_4arch4Sm80ELb0ELb1ELb1ELb1ELb0ELb0ELb1ELb1EEENS1_21CollectiveEpilogueFwdINS6_IJS8_SA_S9_EEENS6_IJNS7_ILi1EEESI_SI_EEESC_SE_Li128ELb1ELb1ELb1ELb0EEENS1_36VarlenDynamicPersistentTileSchedulerILi128ELi80ELi128ELi128ELb1ELb1ELb0ELb1ELb0ELb1EEEEEEEEEvNT_6ParamsE,"ax",@progbits
	.sectioninfo	@"SHI_REGISTERS=255"
	.align	128
.text._ZN7cutlass13device_kernelIN5flash19enable_sm80_to_sm89INS1_16FlashAttnFwdSm80INS1_25CollectiveMainloopFwdSm80ILi4ELi1ELb0EN4cute5tupleIJNS5_1CILi128EEENS7_ILi80EEENS7_ILi64EEEEEELi64ENS_10bfloat16_tEfNS_4arch4Sm80ELb0ELb1ELb1ELb1ELb0ELb0ELb1ELb1EEENS1_21CollectiveEpilogueFwdINS6_IJS8_SA_S9_EEENS6_IJNS7_ILi1EEESI_SI_EEESC_SE_Li128ELb1ELb1ELb1ELb0EEENS1_36VarlenDynamicPersistentTileSchedulerILi128ELi80ELi128ELi128ELb1ELb1ELb0ELb1ELb0ELb1EEEEEEEEEvNT_6ParamsE:
        .type           _ZN7cutlass13device_kernelIN5flash19enable_sm80_to_sm89INS1_16FlashAttnFwdSm80INS1_25CollectiveMainloopFwdSm80ILi4ELi1ELb0EN4cute5tupleIJNS5_1CILi128EEENS7_ILi80EEENS7_ILi64EEEEEELi64ENS_10bfloat16_tEfNS_4arch4Sm80ELb0ELb1ELb1ELb1ELb0ELb0ELb1ELb1EEENS1_21CollectiveEpilogueFwdINS6_IJS8_SA_S9_EEENS6_IJNS7_ILi1EEESI_SI_EEESC_SE_Li128ELb1ELb1ELb1ELb0EEENS1_36VarlenDynamicPersistentTileSchedulerILi128ELi80ELi128ELi128ELb1ELb1ELb0ELb1ELb0ELb1EEEEEEEEEvNT_6ParamsE,@function
        .size           _ZN7cutlass13device_kernelIN5flash19enable_sm80_to_sm89INS1_16FlashAttnFwdSm80INS1_25CollectiveMainloopFwdSm80ILi4ELi1ELb0EN4cute5tupleIJNS5_1CILi128EEENS7_ILi80EEENS7_ILi64EEEEEELi64ENS_10bfloat16_tEfNS_4arch4Sm80ELb0ELb1ELb1ELb1ELb0ELb0ELb1ELb1EEENS1_21CollectiveEpilogueFwdINS6_IJS8_SA_S9_EEENS6_IJNS7_ILi1EEESI_SI_EEESC_SE_Li128ELb1ELb1ELb1ELb0EEENS1_36VarlenDynamicPersistentTileSchedulerILi128ELi80ELi128ELi128ELb1ELb1ELb0ELb1ELb0ELb1EEEEEEEEEvNT_6ParamsE,(.L_x_1626 - _ZN7cutlass13device_kernelIN5flash19enable_sm80_to_sm89INS1_16FlashAttnFwdSm80INS1_25CollectiveMainloopFwdSm80ILi4ELi1ELb0EN4cute5tupleIJNS5_1CILi128EEENS7_ILi80EEENS7_ILi64EEEEEELi64ENS_10bfloat16_tEfNS_4arch4Sm80ELb0ELb1ELb1ELb1ELb0ELb0ELb1ELb1EEENS1_21CollectiveEpilogueFwdINS6_IJS8_SA_S9_EEENS6_IJNS7_ILi1EEESI_SI_EEESC_SE_Li128ELb1ELb1ELb1ELb0EEENS1_36VarlenDynamicPersistentTileSchedulerILi128ELi80ELi128ELi128ELb1ELb1ELb0ELb1ELb0ELb1EEEEEEEEEvNT_6ParamsE)
        .other          _ZN7cutlass13device_kernelIN5flash19enable_sm80_to_sm89INS1_16FlashAttnFwdSm80INS1_25CollectiveMainloopFwdSm80ILi4ELi1ELb0EN4cute5tupleIJNS5_1CILi128EEENS7_ILi80EEENS7_ILi64EEEEEELi64ENS_10bfloat16_tEfNS_4arch4Sm80ELb0ELb1ELb1ELb1ELb0ELb0ELb1ELb1EEENS1_21CollectiveEpilogueFwdINS6_IJS8_SA_S9_EEENS6_IJNS7_ILi1EEESI_SI_EEESC_SE_Li128ELb1ELb1ELb1ELb0EEENS1_36VarlenDynamicPersistentTileSchedulerILi128ELi80ELi128ELi128ELb1ELb1ELb0ELb1ELb0ELb1EEEEEEEEEvNT_6ParamsE,@"STO_CUDA_ENTRY STV_DEFAULT"
_ZN7cutlass13device_kernelIN5flash19enable_sm80_to_sm89INS1_16FlashAttnFwdSm80INS1_25CollectiveMainloopFwdSm80ILi4ELi1ELb0EN4cute5tupleIJNS5_1CILi128EEENS7_ILi80EEENS7_ILi64EEEEEELi64ENS_10bfloat16_tEfNS_4arch4Sm80ELb0ELb1ELb1ELb1ELb0ELb0ELb1ELb1EEENS1_21CollectiveEpilogueFwdINS6_IJS8_SA_S9_EEENS6_IJNS7_ILi1EEESI_SI_EEESC_SE_Li128ELb1ELb1ELb1ELb0EEENS1_36VarlenDynamicPersistentTileSchedulerILi128ELi80ELi128ELi128ELb1ELb1ELb0ELb1ELb0ELb1EEEEEEEEEvNT_6ParamsE:
        /* <DEDUP_REMOVED lines=16> */
[----:B------:R-:W-:Y:S01]  /*0100*/  IMAD.MOV.U32 R8, RZ, RZ, RZ ;  /* 0x000000ffff087224 */ /* 0x000fe200078e00ff */
[----:B------:R-:W-:-:S04]  /*0110*/  ISETP.NE.AND P6, PT, R14, 0x1f, PT ;  /* 0x0000001f0e00780c */ /* 0x000fc80003fc5270 */
[----:B------:R-:W-:-:S13]  /*0120*/  ISETP.GE.OR P0, PT, R14, c[0x0][0x53c], !P6 ;  /* 0x00014f000e007a0c */ /* 0x000fda0007706670 */
[----:B-1----:R-:W-:Y:S02]  /*0130*/  @!P0 IMAD.MOV.U32 R4, RZ, RZ, 0x4 ;  /* 0x00000004ff048424 */ /* 0x002fe400078e00ff */
        /* <DEDUP_REMOVED lines=35> */
.L_x_535:
        /* <DEDUP_REMOVED lines=17> */
.L_x_719:
        /* <DEDUP_REMOVED lines=16> */
.L_x_720:
[----:B--2---:R-:W-:-:S05]  /*0580*/  IMAD R0, R0, c[0x0][0x538], RZ ;  /* 0x00014e0000007a24 */ /* 0x004fca00078e02ff */
[----:B------:R-:W-:-:S04]  /*0590*/  IADD3 R6, R0, R6, RZ ;  /* 0x0000000600067210 */ /* 0x000fc80007ffe0ff */
[----:B------:R-:W-:-:S13]  /*05a0*/  ISETP.GT.AND P0, PT, R6, UR4, PT ;  /* 0x0000000406007c0c */ /* 0x000fda000bf04270 */
[----:B-1----:R-:W-:Y:S05]  /*05b0*/  @!P0 BRA `(.L_x_535) ;  /* 0xfffffdb000008947 */ /* 0x002fea000383ffff */
.L_x_531:
[----:B------:R-:W-:-:S05]  /*05c0*/  IADD3 R12, -R0, R6, RZ ;  /* 0x00000006000c7210 */ /* 0x000fca0007ffe1ff */
[----:B------:R-:W-:-:S05]  /*05d0*/  IMAD R0, R4, c[0x0][0x538], R12 ;  /* 0x00014e0004007a24 */ /* 0x000fca00078e020c */
[----:B------:R-:W-:Y:S01]  /*05e0*/  ISETP.GT.AND P0, PT, R0, UR4, PT ;  /* 0x0000000400007c0c */ /* 0x000fe2000bf04270 */
[----:B------:R-:W-:-:S12]  /*05f0*/  BRA.DIV ~URZ, `(.L_x_536) ;  /* 0x0001b9627f007947 */ /* 0x000fd8000b800000 */
[----:B------:R-:W-:-:S04]  /*0600*/  VOTE.ANY R11, PT, !P0 ;  /* 0x00000000000b7806 */ /* 0x000fc800040e0100 */
.L_x_721:
[----:B------:R-:W1:Y:S02]  /*0610*/  POPC R0, R11 ;  /* 0x0000000b00007309 */ /* 0x000e640000000000 */
[----:B-1----:R-:W-:-:S05]  /*0620*/  IADD3 R2, R0, R7, RZ ;  /* 0x0000000700027210 */ /* 0x002fca0007ffe0ff */
[----:B------:R1:W-:Y:S01]  /*0630*/  STL [R1+0x54], R2 ;  /* 0x0000540201007387 */ /* 0x0003e20000100800 */
[----:B------:R-:W-:Y:S05]  /*0640*/  BRA.DIV ~URZ, `(.L_x_537) ;  /* 0x0001b9627f007947 */ /* 0x000fea000b800000 */
[----:B------:R2:W3:Y:S01]  /*0650*/  SHFL.IDX PT, R13, R10, R0, 0x1f ;  /* 0x00001f000a0d7589 */ /* 0x0004e200000e0000 */
[----:B------:R-:W-:-:S03]  /*0660*/  MOV R6, RZ ;  /* 0x000000ff00067202 */ /* 0x000fc60000000f00 */
[----:B------:R2:W4:Y:S04]  /*0670*/  SHFL.IDX PT, R10, R8, R0, 0x1f ;  /* 0x00001f00080a7589 */ /* 0x00052800000e0000 */
.L_x_722:
[----:B------:R-:W-:Y:S01]  /*0680*/  ISETP.NE.AND P0, PT, R11, RZ, PT ;  /* 0x000000ff0b00720c */ /* 0x000fe20003f05270 */
[----:B------:R-:W-:-:S12]  /*0690*/  BSSY B0, `(.L_x_538) ;  /* 0x0000005000007945 */ /* 0x000fd80003800000 */
[----:B------:R-:W-:Y:S05]  /*06a0*/  @!P0 BRA `(.L_x_539) ;  /* 0x0000003000008947 */ /* 0x000fea0003800000 */
[----:B------:R-:W-:Y:S01]  /*06b0*/  IADD3 R5, R0, -0x1, RZ ;  /* 0xffffffff00057810 */ /* 0x000fe20007ffe0ff */
[----:B------:R-:W-:Y:S05]  /*06c0*/  BRA.DIV ~URZ, `(.L_x_540) ;  /* 0x0001b9c27f007947 */ /* 0x000fea000b800000 */
[----:B------:R1:W2:Y:S02]  /*06d0*/  SHFL.IDX PT, R6, R4, R5, 0x1f ;  /* 0x00001f0504067589 */ /* 0x0002a400000e0000 */
.L_x_539:
[----:B------:R-:W-:Y:S05]  /*06e0*/  BSYNC B0 ;  /* 0x0000000000007941 */ /* 0x000fea0003800000 */
.L_x_538:
[----:B--2---:R-:W-:Y:S01]  /*06f0*/  IMAD R0, R6, c[0x0][0x538], R12 ;  /* 0x00014e0006007a24 */ /* 0x004fe200078e020c */
[----:B----4-:R-:W-:Y:S01]  /*0700*/  ISETP.NE.AND P0, PT, R10, 0x1, PT ;  /* 0x000000010a00780c */ /* 0x010fe20003f05270 */
[----:B------:R-:W-:Y:S03]  /*0710*/  BSSY B0, `(.L_x_541) ;  /* 0x0000089000007945 */ /* 0x000fe60003800000 */
[----:B------:R2:W-:Y:S01]  /*0720*/  STL [R1+0x48], R0 ;  /* 0x0000480001007387 */ /* 0x0005e20000100800 */
[----:B------:R-:W-:-:S08]  /*0730*/  IADD3 R9, -R0, UR4, RZ ;  /* 0x0000000400097c10 */ /* 0x000fd0000fffe1ff */
[----:B------:R-:W-:Y:S05]  /*0740*/  @!P0 BRA `(.L_x_542) ;  /* 0x000003f000008947 */ /* 0x000fea0003800000 */
[-C--:B--23--:R-:W-:Y:S02]  /*0750*/  IABS R0, R13.reuse ;  /* 0x0000000d00007213 */ /* 0x08cfe40000000000 */
[----:B------:R-:W-:-:S03]  /*0760*/  IABS R6, R13 ;  /* 0x0000000d00067213 */ /* 0x000fc60000000000 */
[----:B-1----:R-:W-:Y:S01]  /*0770*/  IMAD.MOV.U32 R5, RZ, RZ, R0 ;  /* 0x000000ffff057224 */ /* 0x002fe200078e0000 */
[----:B------:R-:W-:-:S03]  /*0780*/  IABS R0, R10 ;  /* 0x0000000a00007213 */ /* 0x000fc60000000000 */
[----:B------:R-:W1:Y:S02]  /*0790*/  I2F.RP R2, R5 ;  /* 0x0000000500027306 */ /* 0x000e640000209400 */
[----:B------:R-:W-:Y:S01]  /*07a0*/  IMAD.MOV.U32 R8, RZ, RZ, R0 ;  /* 0x000000ffff087224 */ /* 0x000fe200078e0000 */
[----:B------:R-:W-:-:S05]  /*07b0*/  IABS R0, R9 ;  /* 0x0000000900007213 */ /* 0x000fca0000000000 */
[----:B------:R-:W-:Y:S08]  /*07c0*/  I2F.RP R7, R8 ;  /* 0x0000000800077306 */ /* 0x000ff00000209400 */
[----:B-1----:R-:W1:Y:S02]  /*07d0*/  MUFU.RCP R2, R2 ;  /* 0x0000000200027308 */ /* 0x002e640000001000 */
[----:B-1----:R-:W-:-:S06]  /*07e0*/  IADD3 R2, R2, 0xffffffe, RZ ;  /* 0x0ffffffe02027810 */ /* 0x002fcc0007ffe0ff */
[----:B------:R-:W1:Y:S02]  /*07f0*/  F2I.FTZ.U32.TRUNC.NTZ R3, R2 ;  /* 0x0000000200037305 */ /* 0x000e64000021f000 */
[----:B-1----:R-:W-:-:S04]  /*0800*/  IMAD.MOV R2, RZ, RZ, -R3 ;  /* 0x000000ffff027224 */ /* 0x002fc800078e0a03 */
[----:B------:R-:W-:Y:S02]  /*0810*/  IMAD R4, R2, R5, RZ ;  /* 0x0000000502047224 */ /* 0x000fe400078e02ff */
[----:B------:R-:W-:-:S04]  /*0820*/  IMAD.MOV.U32 R2, RZ, RZ, RZ ;  /* 0x000000ffff027224 */ /* 0x000fc800078e00ff */
[----:B------:R-:W-:Y:S01]  /*0830*/  IMAD.HI.U32 R2, R3, R4, R2 ;  /* 0x0000000403027227 */ /* 0x000fe200078e0002 */
[----:B------:R-:W-:-:S03]  /*0840*/  MOV R3, R0 ;  /* 0x0000000000037202 */ /* 0x000fc60000000f00 */
[----:B------:R-:W-:Y:S02]  /*0850*/  IMAD.MOV R0, RZ, RZ, -R6 ;  /* 0x000000ffff007224 */ /* 0x000fe400078e0a06 */
        /* <DEDUP_REMOVED lines=28> */
[----:B------:R-:W-:-:S03]  /*0a20*/  IMAD.MOV R5, RZ, RZ, -R4 ;  /* 0x000000ffff057224 */ /* 0x000fc600078e0a04 */
        /* <DEDUP_REMOVED lines=10> */
[----:B------:R-:W-:-:S04]  /*0ad0*/  IMAD.MOV R2, RZ, RZ, -R0 ;  /* 0x000000ffff027224 */ /* 0x000fc800078e0a00 */
[C---:B------:R-:W-:Y:S01]  /*0ae0*/  IMAD R3, R10.reuse, R2, R4 ;  /* 0x000000020a037224 */ /* 0x040fe200078e0204 */
[----:B------:R-:W-:Y:S01]  /*0af0*/  LEA R2, R10, R0, 0x18 ;  /* 0x000000000a027211 */ /* 0x000fe200078ec0ff */
[----:B------:R-:W-:-:S04]  /*0b00*/  IMAD R0, R13, R5, R9 ;  /* 0x000000050d007224 */ /* 0x000fc800078e0209 */
[----:B------:R-:W-:-:S05]  /*0b10*/  IMAD R2, R3, 0x10000, R2 ;  /* 0x0001000003027824 */ /* 0x000fca00078e0202 */
[----:B------:R1:W-:Y:S01]  /*0b20*/  STL [R1+0x50], R2 ;  /* 0x0000500201007387 */ /* 0x0003e20000100800 */
[----:B------:R-:W-:Y:S05]  /*0b30*/  BRA `(.L_x_543) ;  /* 0x0000046000007947 */ /* 0x000fea0003800000 */
.L_x_542:
[----:B------:R-:W4:Y:S01]  /*0b40*/  LDL R3, [R1+0x54] ;  /* 0x0000540001037983 */ /* 0x000f220000100800 */
[----:B-1----:R-:W-:-:S04]  /*0b50*/  IMAD.MOV.U32 R2, RZ, RZ, 0x4 ;  /* 0x00000004ff027424 */ /* 0x002fc800078e00ff */
[----:B----4-:R-:W-:-:S05]  /*0b60*/  IMAD.WIDE R2, R3, R2, c[0x0][0x590] ;  /* 0x0001640003027625 */ /* 0x010fca00078e0202 */
[----:B------:R-:W4:Y:S02]  /*0b70*/  LDG.E R7, [R2.64] ;  /* 0x0000000802077981 */ /* 0x000f24000c1e1900 */
[----:B---34-:R-:W-:-:S05]  /*0b80*/  IMAD R11, R7, R13, RZ ;  /* 0x0000000d070b7224 */ /* 0x018fca00078e02ff */
[-C--:B--2---:R-:W-:Y:S02]  /*0b90*/  IABS R0, R11.reuse ;  /* 0x0000000b00007213 */ /* 0x084fe40000000000 */
[----:B------:R-:W-:-:S03]  /*0ba0*/  IABS R8, R11 ;  /* 0x0000000b00087213 */ /* 0x000fc60000000000 */
[----:B------:R-:W-:-:S04]  /*0bb0*/  IMAD.MOV.U32 R6, RZ, RZ, R0 ;  /* 0x000000ffff067224 */ /* 0x000fc800078e0000 */
        /* <DEDUP_REMOVED lines=8> */
[----:B------:R-:W-:Y:S01]  /*0c40*/  MOV R5, R0 ;  /* 0x0000000000057202 */ /* 0x000fe20000000f00 */
[----:B------:R-:W-:-:S04]  /*0c50*/  IMAD.MOV.U32 R2, RZ, RZ, RZ ;  /* 0x000000ffff027224 */ /* 0x000fc800078e00ff */
[----:B------:R-:W-:-:S04]  /*0c60*/  IMAD.HI.U32 R0, R3, R4, R2 ;  /* 0x0000000403007227 */ /* 0x000fc800078e0002 */
[----:B------:R-:W-:Y:S02]  /*0c70*/  IMAD.MOV R2, RZ, RZ, -R8 ;  /* 0x000000ffff027224 */ /* 0x000fe400078e0a08 */
        /* <DEDUP_REMOVED lines=9> */
[----:B------:R-:W-:-:S04]  /*0d10*/  @P2 IADD3 R0, R0, 0x1, RZ ;  /* 0x0000000100002810 */ /* 0x000fc80007ffe0ff */
[----:B------:R-:W-:-:S05]  /*0d20*/  MOV R4, R0 ;  /* 0x0000000000047202 */ /* 0x000fca0000000f00 */
[----:B------:R-:W-:Y:S01]  /*0d30*/  @!P1 IMAD.MOV R4, RZ, RZ, -R4 ;  /* 0x000000ffff049224 */ /* 0x000fe200078e0a04 */
[----:B------:R-:W-:-:S05]  /*0d40*/  @!P0 LOP3.LUT R4, RZ, R11, RZ, 0x33, !PT ;  /* 0x0000000bff048212 */ /* 0x000fca00078e33ff */
[----:B------:R-:W-:-:S05]  /*0d50*/  IMAD R10, R7, R4, RZ ;  /* 0x00000004070a7224 */ /* 0x000fca00078e02ff */
[----:B------:R-:W-:-:S04]  /*0d60*/  IADD3 R0, -R10, c[0x0][0x538], RZ ;  /* 0x00014e000a007a10 */ /* 0x000fc80007ffe1ff */
[----:B------:R-:W-:-:S04]  /*0d70*/  IMNMX R6, R7, R0, PT ;  /* 0x0000000007067217 */ /* 0x000fc80003800200 */
[----:B------:R-:W-:-:S05]  /*0d80*/  IABS R0, R6 ;  /* 0x0000000600007213 */ /* 0x000fca0000000000 */
[----:B------:R-:W-:-:S04]  /*0d90*/  IMAD.MOV.U32 R5, RZ, RZ, R0 ;  /* 0x000000ffff057224 */ /* 0x000fc800078e0000 */
[----:B------:R-:W1:Y:S08]  /*0da0*/  I2F.RP R2, R5 ;  /* 0x0000000500027306 */ /* 0x000e700000209400 */
[----:B-1----:R-:W1:Y:S02]  /*0db0*/  MUFU.RCP R2, R2 ;  /* 0x0000000200027308 */ /* 0x002e640000001000 */
[----:B-1----:R-:W-:-:S06]  /*0dc0*/  IADD3 R2, R2, 0xffffffe, RZ ;  /* 0x0ffffffe02027810 */ /* 0x002fcc0007ffe0ff */
[----:B------:R1:W2:Y:S02]  /*0dd0*/  F2I.FTZ.U32.TRUNC.NTZ R3, R2 ;  /* 0x0000000200037305 */ /* 0x0002a4000021f000 */
[----:B-1----:R-:W-:Y:S01]  /*0de0*/  IMAD.MOV R2, RZ, RZ, -R4 ;  /* 0x000000ffff027224 */ /* 0x002fe200078e0a04 */
[----:B--2---:R-:W-:-:S03]  /*0df0*/  IADD3 R0, RZ, -R3, RZ ;  /* 0x80000003ff007210 */ /* 0x004fc60007ffe0ff */
[----:B------:R-:W-:Y:S01]  /*0e00*/  IMAD R8, R11, R2, R9 ;  /* 0x000000020b087224 */ /* 0x000fe200078e0209 */
[----:B------:R-:W-:Y:S01]  /*0e10*/  IABS R9, R6 ;  /* 0x0000000600097213 */ /* 0x000fe20000000000 */
[----:B------:R-:W-:-:S03]  /*0e20*/  IMAD.MOV.U32 R2, RZ, RZ, R0 ;  /* 0x000000ffff027224 */ /* 0x000fc600078e0000 */
[----:B------:R-:W-:Y:S01]  /*0e30*/  IABS R0, R8 ;  /* 0x0000000800007213 */ /* 0x000fe20000000000 */
[----:B------:R-:W-:Y:S02]  /*0e40*/  IMAD R7, R2, R5, RZ ;  /* 0x0000000502077224 */ /* 0x000fe400078e02ff */
[----:B------:R-:W-:Y:S02]  /*0e50*/  IMAD.MOV.U32 R2, RZ, RZ, RZ ;  /* 0x000000ffff027224 */ /* 0x000fe400078e00ff */
[----:B------:R-:W-:Y:S01]  /*0e60*/  IMAD.MOV.U32 R4, RZ, RZ, R0 ;  /* 0x000000ffff047224 */ /* 0x000fe200078e0000 */
[----:B------:R-:W-:Y:S01]  /*0e70*/  IADD3 R0, RZ, -R9, RZ ;  /* 0x80000009ff007210 */ /* 0x000fe20007ffe0ff */
[----:B------:R-:W-:-:S04]  /*0e80*/  IMAD.HI.U32 R3, R3, R7, R2 ;  /* 0x0000000703037227 */ /* 0x000fc800078e0002 */
[----:B------:R-:W-:Y:S02]  /*0e90*/  IMAD.MOV.U32 R2, RZ, RZ, R0 ;  /* 0x000000ffff027224 */ /* 0x000fe400078e0000 */
[----:B------:R-:W-:Y:S01]  /*0ea0*/  IMAD.HI.U32 R0, R3, R4, RZ ;  /* 0x0000000403007227 */ /* 0x000fe200078e00ff */
[----:B------:R-:W-:-:S03]  /*0eb0*/  IADD3 R3, R10, 0x1000000, R8 ;  /* 0x010000000a037810 */ /* 0x000fc60007ffe008 */
[----:B------:R-:W-:-:S05]  /*0ec0*/  IMAD R2, R0, R2, R4 ;  /* 0x0000000200027224 */ /* 0x000fca00078e0204 */
[----:B------:R-:W-:-:S13]  /*0ed0*/  ISETP.GT.U32.AND P0, PT, R5, R2, PT ;  /* 0x000000020500720c */ /* 0x000fda0003f04070 */
[----:B------:R-:W-:Y:S01]  /*0ee0*/  @!P0 IMAD.IADD R2, R2, 0x1, -R5 ;  /* 0x0000000102028824 */ /* 0x000fe200078e0a05 */
[----:B------:R-:W-:Y:S02]  /*0ef0*/  @!P0 IADD3 R0, R0, 0x1, RZ ;  /* 0x0000000100008810 */ /* 0x000fe40007ffe0ff */
[----:B------:R-:W-:Y:S02]  /*0f00*/  ISETP.NE.AND P0, PT, R6, RZ, PT ;  /* 0x000000ff0600720c */ /* 0x000fe40003f05270 */
[----:B------:R-:W-:Y:S02]  /*0f10*/  ISETP.GE.U32.AND P2, PT, R2, R5, PT ;  /* 0x000000050200720c */ /* 0x000fe40003f46070 */
[----:B------:R-:W-:-:S04]  /*0f20*/  LOP3.LUT R2, R8, R6, RZ, 0x3c, !PT ;  /* 0x0000000608027212 */ /* 0x000fc800078e3cff */
[----:B------:R-:W-:Y:S01]  /*0f30*/  ISETP.GE.AND P1, PT, R2, RZ, PT ;  /* 0x000000ff0200720c */ /* 0x000fe20003f26270 */
[----:B------:R-:W-:-:S06]  /*0f40*/  IMAD.MOV R2, RZ, RZ, -R6 ;  /* 0x000000ffff027224 */ /* 0x000fcc00078e0a06 */
[----:B------:R-:W-:-:S06]  /*0f50*/  @P2 IADD3 R0, R0, 0x1, RZ ;  /* 0x0000000100002810 */ /* 0x000fcc0007ffe0ff */
[----:B------:R-:W-:Y:S02]  /*0f60*/  @!P1 IADD3 R0, -R0, RZ, RZ ;  /* 0x000000ff00009210 */ /* 0x000fe40007ffe1ff */
[----:B------:R-:W-:-:S05]  /*0f70*/  @!P0 LOP3.LUT R0, RZ, R6, RZ, 0x33, !PT ;  /* 0x00000006ff008212 */ /* 0x000fca00078e33ff */
[----:B------:R-:W-:-:S05]  /*0f80*/  IMAD R2, R0, R2, R3 ;  /* 0x0000000200027224 */ /* 0x000fca00078e0203 */
[----:B------:R1:W-:Y:S02]  /*0f90*/  STL [R1+0x50], R2 ;  /* 0x0000500201007387 */ /* 0x0003e40000100800 */
.L_x_543:
[----:B------:R-:W-:Y:S05]  /*0fa0*/  BSYNC B0 ;  /* 0x0000000000007941 */ /* 0x000fea0003800000 */
.L_x_541:
[----:B------:R-:W-:-:S04]  /*0fb0*/  LOP3.LUT R0, RZ, R0, RZ, 0x33, !PT ;  /* 0x00000000ff007212 */ /* 0x000fc800078e33ff */
[----:B------:R-:W-:-:S05]  /*0fc0*/  IADD3 R0, R0, R13, RZ ;  /* 0x0000000d00007210 */ /* 0x000fca0007ffe0ff */
[----:B------:R2:W-:Y:S01]  /*0fd0*/  STL [R1+0x4c], R0 ;  /* 0x00004c0001007387 */ /* 0x0005e20000100800 */
[----:B------:R-:W-:Y:S05]  /*0fe0*/  BRA `(.L_x_544) ;  /* 0x0000006000007947 */ /* 0x000fea0003800000 */
.L_x_532:
[----:B------:R-:W-:Y:S01]  /*0ff0*/  MOV R0, UR4 ;  /* 0x0000000400007c02 */ /* 0x000fe20008000f00 */
[----:B------:R-:W-:Y:S04]  /*1000*/  STL [R1+0x4c], RZ ;  /* 0x00004cff01007387 */ /* 0x000fe80000100800 */
[----:B------:R-:W-:Y:S04]  /*1010*/  STL [R1+0x50], RZ ;  /* 0x000050ff01007387 */ /* 0x000fe80000100800 */
[----:B------:R1:W-:Y:S02]  /*1020*/  STL [R1+0x48], R0 ;  /* 0x0000480001007387 */ /* 0x0003e40000100800 */
[----:B-1----:R-:W-:-:S05]  /*1030*/  MOV R0, c[0x0][0x53c] ;  /* 0x00014f0000007a02 */ /* 0x002fca0000000f00 */
[----:B------:R1:W-:Y:S02]  /*1040*/  STL [R1+0x54], R0 ;  /* 0x0000540001007387 */ /* 0x0003e40000100800 */
.L_x_544:
[----:B------:R-:W3:Y:S04]  /*1050*/  LDL R4, [R1+0x48] ;  /* 0x0000480001047983 */ /* 0x000ee80000100800 */
[----:B------:R-:W3:Y:S04]  /*1060*/  LDL R5, [R1+0x4c] ;  /* 0x00004c0001057983 */ /* 0x000ee80000100800 */
[----:B------:R-:W3:Y:S04]  /*1070*/  LDL R6, [R1+0x50] ;  /* 0x0000500001067983 */ /* 0x000ee80000100800 */
[----:B------:R-:W3:Y:S01]  /*1080*/  LDL R7, [R1+0x54] ;  /* 0x0000540001077983 */ /* 0x000ee20000100800 */
[----:B------:R-:W-:Y:S01]  /*1090*/  ISETP.NE.AND P0, PT, R14, RZ, PT ;  /* 0x000000ff0e00720c */ /* 0x000fe20003f05270 */
[----:B------:R-:W-:-:S12]  /*10a0*/  WARPSYNC 0xffffffff ;  /* 0xffffffff00007948 */ /* 0x000fd80003800000 */
[----:B---3--:R3:W-:Y:S04]  /*10b0*/  @!P0 STS.128 [0x9100], R4 ;  /* 0x00910004ff008388 */ /* 0x0087e80000000c00 */
[----:B------:R-:W-:Y:S06]  /*10c0*/  BAR.ARV 0x5, 0x80 ;  /* 0x0142000000007b1d */ /* 0x000fec0000002000 */
.L_x_530:
[----:B-12---:R-:W2:Y:S02]  /*10d0*/  LDL R0, [R1+0x54] ;  /* 0x0000540001007983 */ /* 0x006ea40000100800 */
[----:B--2---:R-:W-:-:S13]  /*10e0*/  ISETP.GE.AND P0, PT, R0, c[0x0][0x53c], PT ;  /* 0x00014f0000007a0c */ /* 0x004fda0003f06270 */
[----:B------:R-:W-:Y:S05]  /*10f0*/  @P0 EXIT ;  /* 0x000000000000094d */ /* 0x000fea0003800000 */
[----:B------:R-:W1:Y:S02]  /*1100*/  S2R R16, SR_TID.X ;  /* 0x0000000000107919 */ /* 0x000e640000002100 */
[----:B-1----:R-:W-:-:S04]  /*1110*/  SHF.R.S32.HI R11, RZ, 0x1f, R16 ;  /* 0x0000001fff0b7819 */ /* 0x002fc80000011410 */
[CC--:B------:R-:W-:Y:S02]  /*1120*/  LEA.HI R2, R11.reuse, R16.reuse, RZ, 0x4 ;  /* 0x000000100b027211 */ /* 0x0c0fe400078f20ff */
[CC--:B------:R-:W-:Y:S02]  /*1130*/  LEA.HI R10, R11.reuse, R16.reuse, RZ, 0x3 ;  /* 0x000000100b0a7211 */ /* 0x0c0fe400078f18ff */
[----:B------:R-:W-:Y:S02]  /*1140*/  SHF.R.S32.HI R3, RZ, 0x4, R2 ;  /* 0x00000004ff037819 */ /* 0x000fe40000011402 */
[----:B------:R-:W-:Y:S02]  /*1150*/  LEA.HI R13, R11, R16, RZ, 0x2 ;  /* 0x000000100b0d7211 */ /* 0x000fe400078f10ff */
[----:B------:R-:W-:Y:S02]  /*1160*/  LEA.HI R0, R2, R3, RZ, 0x1 ;  /* 0x0000000302007211 */ /* 0x000fe400078f08ff */
[----:B------:R-:W-:-:S02]  /*1170*/  SHF.R.S32.HI R18, RZ, 0x3, R10 ;  /* 0x00000003ff127819 */ /* 0x000fc4000001140a */
[----:B------:R-:W-:Y:S02]  /*1180*/  LOP3.LUT R0, R0, 0xfffffffe, RZ, 0xc0, !PT ;  /* 0xfffffffe00007812 */ /* 0x000fe400078ec0ff */
[----:B---3--:R-:W-:Y:S01]  /*1190*/  LOP3.LUT R4, R10, 0xfffffff8, RZ, 0xc0, !PT ;  /* 0xfffffff80a047812 */ /* 0x008fe200078ec0ff */
[----:B------:R-:W-:Y:S01]  /*11a0*/  IMAD.SHL.U32 R5, R18, 0x40, RZ ;  /* 0x0000004012057824 */ /* 0x000fe200078e00ff */
        /* <DEDUP_REMOVED lines=13> */
[----:B------:R-:W-:Y:S02]  /*1280*/  LEA.HI R12, R6, R2, RZ, 0x3 ;  /* 0x00000002060c7211 */ /* 0x000fe400078f18ff */
[----:B------:R-:W-:Y:S01]  /*1290*/  SHF.R.U32.HI R5, RZ, 0x3, R0 ;  /* 0x00000003ff057819 */ /* 0x000fe20000011600 */
[----:B------:R-:W-:Y:S01]  /*12a0*/  IMAD.IADD R7, R7, 0x1, -R3 ;  /* 0x0000000107077824 */ /* 0x000fe200078e0a03 */
[----:B------:R-:W-:-:S02]  /*12b0*/  LOP3.LUT R4, R0, 0x38, R20, 0xf8, !PT ;  /* 0x0000003800047812 */ /* 0x000fc400078ef814 */
[----:B------:R-:W-:Y:S02]  /*12c0*/  LOP3.LUT R0, R8, 0x1c0, RZ, 0xc0, !PT ;  /* 0x000001c008007812 */ /* 0x000fe400078ec0ff */
[----:B------:R-:W-:Y:S02]  /*12d0*/  LOP3.LUT R3, R12, 0xfffffff8, RZ, 0xc0, !PT ;  /* 0xfffffff80c037812 */ /* 0x000fe400078ec0ff */
[CC--:B------:R-:W-:Y:S02]  /*12e0*/  LEA.HI R6, R11.reuse, R16.reuse, RZ, 0x6 ;  /* 0x000000100b067211 */ /* 0x0c0fe400078f30ff */
[----:B------:R-:W-:Y:S02]  /*12f0*/  LOP3.LUT R5, R4, R5, RZ, 0x3c, !PT ;  /* 0x0000000504057212 */ /* 0x000fe400078e3cff */
[----:B------:R-:W-:Y:S01]  /*1300*/  LOP3.LUT R4, R0, 0x8, R10, 0xf8, !PT ;  /* 0x0000000800047812 */ /* 0x000fe200078ef80a */
[----:B------:R-:W-:Y:S01]  /*1310*/  IMAD.IADD R10, R2, 0x1, -R3 ;  /* 0x00000001020a7824 */ /* 0x000fe200078e0a03 */
[----:B------:R-:W-:Y:S01]  /*1320*/  SHF.R.U32.HI R0, RZ, 0x3, R0 ;  /* 0x00000003ff007819 */ /* 0x000fe20000011600 */
[----:B------:R-:W-:Y:S01]  /*1330*/  IMAD.SHL.U32 R3, R6, 0x8, RZ ;  /* 0x0000000806037824 */ /* 0x000fe200078e00ff */
[----:B------:R-:W-:-:S02]  /*1340*/  LEA.HI R11, R11, R16, RZ, 0x5 ;  /* 0x000000100b0b7211 */ /* 0x000fc400078f28ff */
[----:B------:R-:W-:Y:S02]  /*1350*/  LOP3.LUT R2, R13, 0xfffffffc, RZ, 0xc0, !PT ;  /* 0xfffffffc0d027812 */ /* 0x000fe400078ec0ff */
[----:B------:R-:W-:Y:S02]  /*1360*/  LOP3.LUT R15, R4, R0, RZ, 0x3c, !PT ;  /* 0x00000000040f7212 */ /* 0x000fe400078e3cff */
[----:B------:R-:W-:Y:S01]  /*1370*/  LOP3.LUT R0, R11, 0xffffffe0, RZ, 0xc0, !PT ;  /* 0xffffffe00b007812 */ /* 0x000fe200078ec0ff */
[C---:B------:R-:W-:Y:S01]  /*1380*/  IMAD.IADD R8, R16.reuse, 0x1, -R2 ;  /* 0x0000000110087824 */ /* 0x040fe200078e0a02 */
[----:B------:R-:W-:Y:S02]  /*1390*/  LOP3.LUT R207, R5, 0x7ffffe00, R3, 0xf8, !PT ;  /* 0x7ffffe0005cf7812 */ /* 0x000fe400078ef803 */
        /* <DEDUP_REMOVED lines=8> */
[C---:B------:R-:W-:Y:S01]  /*1420*/  LOP3.LUT R2, R0.reuse, 0x1ffffffe, RZ, 0xc0, !PT ;  /* 0x1ffffffe00027812 */ /* 0x040fe200078ec0ff */
[----:B------:R-:W-:Y:S01]  /*1430*/  IMAD.SHL.U32 R0, R0, 0x20, RZ ;  /* 0x0000002000007824 */ /* 0x000fe200078e00ff */
[----:B------:R-:W-:Y:S02]  /*1440*/  LOP3.LUT R3, R3, 0xffffffc, RZ, 0xc0, !PT ;  /* 0x0ffffffc03037812 */ /* 0x000fe400078ec0ff */
[----:B------:R-:W-:Y:S01]  /*1450*/  SHF.R.S32.HI R11, RZ, 0x1f, R17 ;  /* 0x0000001fff0b7819 */ /* 0x000fe20000011411 */
[----:B------:R-:W-:Y:S01]  /*1460*/  IMAD.IADD R2, R8, 0x1, -R2 ;  /* 0x0000000108027824 */ /* 0x000fe200078e0a02 */
[----:B------:R-:W-:Y:S01]  /*1470*/  LOP3.LUT R0, R0, 0xffffffc0, RZ, 0xc0, !PT ;  /* 0xffffffc000007812 */ /* 0x000fe200078ec0ff */
[----:B------:R-:W-:Y:S01]  /*1480*/  IMAD.IADD R5, R6, 0x1, -R3 ;  /* 0x0000000106057824 */ /* 0x000fe200078e0a03 */
[----:B------:R-:W-:Y:S01]  /*1490*/  LEA.HI R11, R11, R17, RZ, 0x2 ;  /* 0x000000110b0b7211 */ /* 0x000fe200078f10ff */
[----:B------:R-:W-:Y:S01]  /*14a0*/  IMAD.SHL.U32 R3, R10, 0x40, RZ ;  /* 0x000000400a037824 */ /* 0x000fe200078e00ff */
[----:B------:R-:W-:Y:S01]  /*14b0*/  R2P PR, R7, 0x6 ;  /* 0x0000000607007804 */ /* 0x000fe20000000000 */
[----:B------:R-:W-:Y:S01]  /*14c0*/  IMAD R13, R2, 0x8, R0 ;  /* 0x00000008020d7824 */ /* 0x000fe200078e0200 */
[----:B------:R-:W-:Y:S01]  /*14d0*/  SHF.R.S32.HI R4, RZ, 0x2, R11 ;  /* 0x00000002ff047819 */ /* 0x000fe2000001140b */
[----:B------:R-:W-:Y:S01]  /*14e0*/  IMAD.SHL.U32 R2, R14, 0x8, RZ ;  /* 0x000000080e027824 */ /* 0x000fe200078e00ff */
[----:B------:R-:W-:Y:S01]  /*14f0*/  LOP3.LUT R0, R3, 0x1c0, RZ, 0xc0, !PT ;  /* 0x000001c003007812 */ /* 0x000fe200078ec0ff */
[----:B------:R-:W-:Y:S01]  /*1500*/  IMAD.SHL.U32 R3, R7, 0x40, RZ ;  /* 0x0000004007037824 */ /* 0x000fe200078e00ff */
[----:B------:R-:W-:Y:S01]  /*1510*/  LOP3.LUT P4, RZ, R9, 0x2, RZ, 0xc0, !PT ;  /* 0x0000000209ff7812 */ /* 0x000fe2000788c0ff */
[----:B------:R-:W-:Y:S01]  /*1520*/  IMAD R16, R5, 0x10, R4 ;  /* 0x0000001005107824 */ /* 0x000fe200078e0204 */
[----:B------:R-:W-:Y:S01]  /*1530*/  LOP3.LUT R2, R0, 0x8, R2, 0xf8, !PT ;  /* 0x0000000800027812 */ /* 0x000fe200078ef802 */
[----:B------:R-:W-:Y:S01]  /*1540*/  IMAD.SHL.U32 R6, R6, 0x400, RZ ;  /* 0x0000040006067824 */ /* 0x000fe200078e00ff */
[----:B------:R-:W-:Y:S01]  /*1550*/  LOP3.LUT R4, R3, 0x1c0, RZ, 0xc0, !PT ;  /* 0x000001c003047812 */ /* 0x000fe200078ec0ff */
[----:B------:R-:W-:Y:S01]  /*1560*/  IMAD.SHL.U32 R7, R12, 0x40, RZ ;  /* 0x000000400c077824 */ /* 0x000fe200078e00ff */
[----:B------:R-:W-:Y:S01]  /*1570*/  SHF.R.U32.HI R0, RZ, 0x3, R0 ;  /* 0x00000003ff007819 */ /* 0x000fe20000011600 */
[----:B------:R-:W-:Y:S01]  /*1580*/  IMAD R5, R8, 0x2, R6 ;  /* 0x0000000208057824 */ /* 0x000fe200078e0206 */
[----:B------:R-:W-:Y:S01]  /*1590*/  LEA.HI R4, R4, R4, RZ, 0x1d ;  /* 0x0000000404047211 */ /* 0x000fe200078fe8ff */
[----:B------:R-:W-:Y:S01]  /*15a0*/  IMAD.MOV.U32 R12, RZ, RZ, 0x40 ;  /* 0x00000040ff0c7424 */ /* 0x000fe200078e00ff */
[----:B------:R-:W-:Y:S01]  /*15b0*/  LOP3.LUT R2, R2, R0, RZ, 0x3c, !PT ;  /* 0x0000000002027212 */ /* 0x000fe200078e3cff */
[----:B------:R-:W-:Y:S01]  /*15c0*/  IMAD R0, R14, 0x200, R15 ;  /* 0x000002000e007824 */ /* 0x000fe200078e020f */
[----:B------:R-:W-:Y:S01]  /*15d0*/  LOP3.LUT R3, R7, 0xfffffe00, RZ, 0xc0, !PT ;  /* 0xfffffe0007037812 */ /* 0x000fe200078ec0ff */
[----:B------:R-:W-:Y:S01]  /*15e0*/  IMAD.IADD R8, R5, 0x1, R4 ;  /* 0x0000000105087824 */ /* 0x000fe200078e0204 */
[----:B------:R-:W-:Y:S01]  /*15f0*/  LOP3.LUT P6, RZ, R10, 0x2, RZ, 0xc0, !PT ;  /* 0x000000020aff7812 */ /* 0x000fe200078cc0ff */
[----:B------:R-:W-:Y:S01]  /*1600*/  IMAD.MOV.U32 R7, RZ, RZ, -0x10 ;  /* 0xfffffff0ff077424 */ /* 0x000fe200078e00ff */
[CC--:B------:R-:W-:Y:S01]  /*1610*/  IADD3 R4, R2.reuse, R3.reuse, R6 ;  /* 0x0000000302047210 */ /* 0x0c0fe20007ffe006 */
[----:B------:R-:W-:Y:S01]  /*1620*/  IMAD R6, R9, 0x10, R18 ;  /* 0x0000001009067824 */ /* 0x000fe200078e0212 */
[----:B------:R-:W-:Y:S01]  /*1630*/  LOP3.LUT R5, R2, R3, RZ, 0xfc, !PT ;  /* 0x0000000302057212 */ /* 0x000fe200078efcff */
[----:B------:R-:W-:Y:S01]  /*1640*/  STL [R1+0x88], R16 ;  /* 0x0000881001007387 */ /* 0x000fe20000100800 */
[----:B------:R-:W-:Y:S01]  /*1650*/  LOP3.LUT P5, RZ, R10, 0x4, RZ, 0xc0, !PT ;  /* 0x000000040aff7812 */ /* 0x000fe200078ac0ff */
[----:B------:R-:W-:Y:S01]  /*1660*/  IMAD.MOV.U32 R10, RZ, RZ, 0x20 ;  /* 0x00000020ff0a7424 */ /* 0x000fe200078e00ff */
[----:B------:R-:W-:Y:S01]  /*1670*/  LOP3.LUT R3, R11, 0x7ffffffc, RZ, 0xc0, !PT ;  /* 0x7ffffffc0b037812 */ /* 0x000fe200078ec0ff */
[----:B------:R1:W-:Y:S01]  /*1680*/  STL [R1+0x78], R6 ;  /* 0x0000780601007387 */ /* 0x0003e20000100800 */
[----:B------:R-:W-:-:S02]  /*1690*/  LEA R188, R0, 0x2900, 0x1 ;  /* 0x0000290000bc7811 */ /* 0x000fc400078e08ff */
[----:B------:R-:W-:Y:S01]  /*16a0*/  LOP3.LUT P3, RZ, R9, 0x4, RZ, 0xc0, !PT ;  /* 0x0000000409ff7812 */ /* 0x000fe2000786c0ff */
[----:B------:R-:W-:Y:S01]  /*16b0*/  IMAD.IADD R3, R17, 0x1, -R3 ;  /* 0x0000000111037824 */ /* 0x000fe200078e0a03 */
[----:B------:R-:W-:Y:S01]  /*16c0*/  SEL R7, R7, 0x10, !P0 ;  /* 0x0000001007077807 */ /* 0x000fe20004000000 */
[----:B------:R-:W-:Y:S01]  /*16d0*/  IMAD.IADD R9, R16, 0x1, R13 ;  /* 0x0000000110097824 */ /* 0x000fe200078e020d */
[----:B------:R-:W-:Y:S01]  /*16e0*/  LEA R8, R8, 0x80, 0x1 ;  /* 0x0000008008087811 */ /* 0x000fe200078e08ff */
[----:B------:R-:W-:Y:S01]  /*16f0*/  IMAD.SHL.U32 R3, R3, 0x2, RZ ;  /* 0x0000000203037824 */ /* 0x000fe200078e00ff */
[----:B------:R-:W-:Y:S02]  /*1700*/  IADD3 R199, R188, 0x20, RZ ;  /* 0x00000020bcc77810 */ /* 0x000fe40007ffe0ff */
[----:B------:R-:W-:Y:S01]  /*1710*/  SEL R2, R12, 0xffffffc0, !P3 ;  /* 0xffffffc00c027807 */ /* 0x000fe20005800000 */
[----:B------:R-:W-:Y:S01]  /*1720*/  IMAD.IADD R11, R8, 0x1, R7 ;  /* 0x00000001080b7824 */ /* 0x000fe200078e0207 */
[----:B------:R-:W-:Y:S01]  /*1730*/  @P4 IADD3 R199, R188, -0x20, RZ ;  /* 0xffffffe0bcc74810 */ /* 0x000fe20007ffe0ff */
[----:B------:R2:W-:Y:S01]  /*1740*/  STL [R1+0x44], R9 ;  /* 0x0000440901007387 */ /* 0x0005e20000100800 */
[----:B------:R-:W-:Y:S01]  /*1750*/  SEL R0, R10, 0xffffffe0, !P6 ;  /* 0xffffffe00a007807 */ /* 0x000fe20007000000 */
[----:B------:R-:W-:Y:S01]  /*1760*/  IMAD.IADD R194, R188, 0x1, R2 ;  /* 0x00000001bcc27824 */ /* 0x000fe200078e0202 */
[----:B------:R-:W-:Y:S01]  /*1770*/  LEA R195, R4, 0x5100, 0x1 ;  /* 0x0000510004c37811 */ /* 0x000fe200078e08ff */
[----:B------:R-:W-:Y:S01]  /*1780*/  IMAD.IADD R191, R2, 0x1, R199 ;  /* 0x0000000102bf7824 */ /* 0x000fe200078e02c7 */
[----:B------:R3:W-:Y:S01]  /*1790*/  STL [R1], R3 ;  /* 0x0000000301007387 */ /* 0x0007e20000100800 */
[----:B------:R-:W-:-:S02]  /*17a0*/  LEA R189, R5, 0x100, 0x1 ;  /* 0x0000010005bd7811 */ /* 0x000fc400078e08ff */
[C---:B------:R-:W-:Y:S01]  /*17b0*/  IADD3 R203, R199.reuse, 0x800, RZ ;  /* 0x00000800c7cb7810 */ /* 0x040fe20007ffe0ff */
[----:B------:R4:W-:Y:S01]  /*17c0*/  STL [R1+0x5c], R8 ;  /* 0x00005c0801007387 */ /* 0x0009e20000100800 */
[----:B------:R-:W-:Y:S01]  /*17d0*/  IADD3 R202, R199, 0x1000, RZ ;  /* 0x00001000c7ca7810 */ /* 0x000fe20007ffe0ff */
[----:B------:R-:W-:Y:S01]  /*17e0*/  IMAD.IADD R198, R195, 0x1, R0 ;  /* 0x00000001c3c67824 */ /* 0x000fe200078e0200 */
[----:B-1----:R-:W-:Y:S01]  /*17f0*/  SEL R6, R10, 0xffffffe0, !P1 ;  /* 0xffffffe00a067807 */ /* 0x002fe20004800000 */
[----:B------:R-:W-:Y:S01]  /*1800*/  IMAD.IADD R193, R0, 0x1, R189 ;  /* 0x0000000100c17824 */ /* 0x000fe200078e02bd */
[C---:B------:R-:W-:Y:S02]  /*1810*/  IADD3 R201, R199.reuse, 0x1800, RZ ;  /* 0x00001800c7c97810 */ /* 0x040fe40007ffe0ff */
[----:B------:R-:W-:Y:S01]  /*1820*/  IADD3 R200, R199, 0x2000, RZ ;  /* 0x00002000c7c87810 */ /* 0x000fe20007ffe0ff */
[--C-:B------:R-:W-:Y:S02]  /*1830*/  IMAD.IADD R10, R8, 0x1, R6.reuse ;  /* 0x00000001080a7824 */ /* 0x100fe400078e0206 */
[----:B------:R-:W-:-:S03]  /*1840*/  IMAD.IADD R2, R11, 0x1, R6 ;  /* 0x000000010b027824 */ /* 0x000fc600078e0206 */
[----:B------:R-:W-:Y:S01]  /*1850*/  STL [R1+0x74], R10 ;  /* 0x0000740a01007387 */ /* 0x000fe20000100800 */
[----:B--2---:R-:W-:-:S03]  /*1860*/  IADD3 R9, R8, 0x40, RZ ;  /* 0x0000004008097810 */ /* 0x004fc60007ffe0ff */
[----:B------:R-:W-:Y:S01]  /*1870*/  STL [R1+0x6c], R11 ;  /* 0x00006c0b01007387 */ /* 0x000fe20000100800 */
[----:B------:R-:W-:Y:S02]  /*1880*/  @P2 IADD3 R9, R8, -0x40, RZ ;  /* 0xffffffc008092810 */ /* 0x000fe40007ffe0ff */
[----:B---3--:R-:W-:Y:S01]  /*1890*/  SEL R3, R12, 0xffffffc0, !P5 ;  /* 0xffffffc00c037807 */ /* 0x008fe20006800000 */
[----:B------:R1:W-:Y:S02]  /*18a0*/  STL [R1+0x70], R2 ;  /* 0x0000700201007387 */ /* 0x0003e40000100800 */
[----:B----4-:R-:W-:Y:S02]  /*18b0*/  IMAD.IADD R8, R6, 0x1, R9 ;  /* 0x0000000106087824 */ /* 0x010fe400078e0209 */
[----:B------:R-:W-:Y:S01]  /*18c0*/  STL [R1+0x60], R9 ;  /* 0x0000600901007387 */ /* 0x000fe20000100800 */
[----:B------:R-:W-:Y:S02]  /*18d0*/  IMAD.IADD R196, R195, 0x1, R3 ;  /* 0x00000001c3c47824 */ /* 0x000fe400078e0203 */
[----:B------:R-:W-:Y:S01]  /*18e0*/  IMAD.IADD R190, R3, 0x1, R189 ;  /* 0x0000000103be7824 */ /* 0x000fe200078e02bd */
[----:B------:R-:W-:Y:S01]  /*18f0*/  STL [R1+0x64], R8 ;  /* 0x0000640801007387 */ /* 0x000fe20000100800 */
[----:B------:R-:W-:-:S02]  /*1900*/  IMAD.IADD R3, R7, 0x1, R8 ;  /* 0x0000000107037824 */ /* 0x000fc400078e0208 */
[C---:B------:R-:W-:Y:S02]  /*1910*/  IMAD.IADD R197, R0.reuse, 0x1, R196 ;  /* 0x0000000100c57824 */ /* 0x040fe400078e02c4 */
[----:B------:R-:W-:Y:S02]  /*1920*/  IMAD.IADD R192, R0, 0x1, R190 ;  /* 0x0000000100c07824 */ /* 0x000fe400078e02be */
[----:B-1----:R-:W-:-:S05]  /*1930*/  IMAD.IADD R2, R7, 0x1, R9 ;  /* 0x0000000107027824 */ /* 0x002fca00078e0209 */
[----:B------:R1:W-:Y:S04]  /*1940*/  STL [R1+0x68], R2 ;  /* 0x0000680201007387 */ /* 0x0003e80000100800 */
[----:B------:R2:W-:Y:S01]  /*1950*/  STL [R1+0x80], R3 ;  /* 0x0000800301007387 */ /* 0x0005e20000100800 */
[----:B-1----:R-:W-:-:S05]  /*1960*/  IMAD.IADD R2, R6, 0x1, R2 ;  /* 0x0000000106027824 */ /* 0x002fca00078e0202 */
[----:B------:R2:W-:Y:S02]  /*1970*/  STL [R1+0x7c], R2 ;  /* 0x00007c0201007387 */ /* 0x0005e40000100800 */
.L_x_718:
[----:B------:R-:W3:Y:S04]  /*1980*/  LDL R25, [R1+0x54] ;  /* 0x0000540001197983 */ /* 0x000ee80000100800 */
[----:B------:R-:W4:Y:S01]  /*1990*/  LDL R16, [R1+0x50] ;  /* 0x0000500001107983 */ /* 0x000f220000100800 */
[----:B------:R-:W-:Y:S02]  /*19a0*/  ISETP.NE.U32.AND P0, PT, RZ, c[0x0][0x370], PT ;  /* 0x0000dc00ff007a0c */ /* 0x000fe40003f05070 */
[----:B------:R-:W-:Y:S02]  /*19b0*/  ISETP.NE.U32.AND P2, PT, RZ, c[0x0][0x360], PT ;  /* 0x0000d800ff007a0c */ /* 0x000fe40003f45070 */
[----:B------:R-:W-:Y:S02]  /*19c0*/  ISETP.NE.AND.EX P1, PT, RZ, c[0x0][0x374], PT, P0 ;  /* 0x0000dd00ff007a0c */ /* 0x000fe40003f25300 */
[----:B------:R-:W-:-:S02]  /*19d0*/  ISETP.NE.AND.EX P0, PT, RZ, c[0x0][0x364], PT, P2 ;  /* 0x0000d900ff007a0c */ /* 0x000fc40003f05320 */
[----:B------:R-:W-:Y:S02]  /*19e0*/  ISETP.NE.U32.AND P4, PT, RZ, c[0x0][0x348], PT ;  /* 0x0000d200ff007a0c */ /* 0x000fe40003f85070 */
[----:B------:R-:W-:Y:S02]  /*19f0*/  ISETP.NE.U32.AND P3, PT, RZ, c[0x0][0x350], PT ;  /* 0x0000d400ff007a0c */ /* 0x000fe40003f65070 */
[----:B------:R-:W-:Y:S02]  /*1a00*/  ISETP.NE.AND.EX P4, PT, RZ, c[0x0][0x34c], PT, P4 ;  /* 0x0000d300ff007a0c */ /* 0x000fe40003f85340 */
[----:B------:R-:W-:Y:S01]  /*1a10*/  ISETP.NE.AND.EX P3, PT, RZ, c[0x0][0x354], PT, P3 ;  /* 0x0000d500ff007a0c */ /* 0x000fe20003f65330 */
[----:B------:R-:W-:Y:S01]  /*1a20*/  IMAD.MOV.U32 R15, RZ, RZ, 0x4 ;  /* 0x00000004ff0f7424 */ /* 0x000fe200078e00ff */
[----:B------:R-:W-:Y:S01]  /*1a30*/  CS2R R12, SRZ ;  /* 0x00000000000c7805 */ /* 0x000fe2000001ff00 */
[----:B------:R-:W-:Y:S02]  /*1a40*/  IMAD.MOV.U32 R4, RZ, RZ, RZ ;  /* 0x000000ffff047224 */ /* 0x000fe400078e00ff */
[----:B---3--:R-:W-:-:S04]  /*1a50*/  @P1 IMAD.WIDE R10, R25, R15, c[0x0][0x370] ;  /* 0x0000dc00190a1625 */ /* 0x008fc800078e020f */
[CC--:B------:R-:W-:Y:S01]  /*1a60*/  @P0 IMAD.WIDE R8, R25.reuse, R15.reuse, c[0x0][0x360] ;  /* 0x0000d80019080625 */ /* 0x0c0fe200078e020f */
[----:B------:R1:W5:Y:S03]  /*1a70*/  @P1 LDG.E R4, [R10.64] ;  /* 0x000000080a041981 */ /* 0x000366000c1e1900 */
[CC--:B------:R-:W-:Y:S01]  /*1a80*/  IMAD.WIDE R6, R25.reuse, R15.reuse, c[0x0][0x348] ;  /* 0x0000d20019067625 */ /* 0x0c0fe200078e020f */
[----:B------:R1:W5:Y:S03]  /*1a90*/  @P0 LDG.E R243, [R8.64] ;  /* 0x0000000808f30981 */ /* 0x000366000c1e1900 */
[----:B--2---:R-:W-:Y:S01]  /*1aa0*/  IMAD.WIDE R2, R25, R15, c[0x0][0x350] ;  /* 0x0000d40019027625 */ /* 0x004fe200078e020f */
[----:B------:R1:W5:Y:S04]  /*1ab0*/  @P4 LDG.E R13, [R6.64] ;  /* 0x00000008060d4981 */ /* 0x000368000c1e1900 */
[----:B------:R1:W5:Y:S01]  /*1ac0*/  @P3 LDG.E R12, [R2.64] ;  /* 0x00000008020c3981 */ /* 0x000362000c1e1900 */
[----:B----4-:R-:W-:-:S05]  /*1ad0*/  LOP3.LUT R26, R16, 0xffff, RZ, 0xc0, !PT ;  /* 0x0000ffff101a7812 */ /* 0x010fca00078ec0ff */
[----:B------:R1:W-:Y:S01]  /*1ae0*/  STL [R1+0x58], R26 ;  /* 0x0000581a01007387 */ /* 0x0003e20000100800 */
[----:B------:R-:W-:Y:S01]  /*1af0*/  YIELD ;  /* 0x0000000000007946 */ /* 0x000fe20003800000 */
[----:B------:R-:W-:Y:S05]  /*1b00*/  @P0 BRA `(.L_x_545) ;  /* 0x0000005000000947 */ /* 0x000fea0003800000 */
[----:B-----5:R-:W-:Y:S01]  /*1b10*/  MOV R243, c[0x0][0x168] ;  /* 0x00005a0000f37a02 */ /* 0x020fe20000000f00 */
[----:B------:R-:W-:Y:S05]  /*1b20*/  @!P4 BRA `(.L_x_545) ;  /* 0x000000300000c947 */ /* 0x000fea0003800000 */
[----:B------:R-:W2:Y:S04]  /*1b30*/  LDG.E R5, [R6.64] ;  /* 0x0000000806057981 */ /* 0x000ea8000c1e1900 */
[----:B------:R-:W2:Y:S02]  /*1b40*/  LDG.E R0, [R6.64+0x4] ;  /* 0x0000040806007981 */ /* 0x000ea4000c1e1900 */
[----:B--2---:R-:W-:Y:S02]  /*1b50*/  IADD3 R243, -R5, R0, RZ ;  /* 0x0000000005f37210 */ /* 0x004fe40007ffe1ff */
.L_x_545:
[----:B------:R-:W-:-:S04]  /*1b60*/  ISETP.NE.U32.AND P0, PT, RZ, c[0x0][0x368], PT ;  /* 0x0000da00ff007a0c */ /* 0x000fc80003f05070 */
[----:B------:R-:W-:-:S13]  /*1b70*/  ISETP.NE.AND.EX P0, PT, RZ, c[0x0][0x36c], PT, P0 ;  /* 0x0000db00ff007a0c */ /* 0x000fda0003f05300 */
[----:B------:R-:W-:Y:S05]  /*1b80*/  @!P0 BRA `(.L_x_546) ;  /* 0x0000003000008947 */ /* 0x000fea0003800000 */
[----:B-1----:R-:W-:-:S05]  /*1b90*/  IMAD.WIDE R2, R25, R15, c[0x0][0x368] ;  /* 0x0000da0019027625 */ /* 0x002fca00078e020f */
[----:B------:R1:W5:Y:S01]  /*1ba0*/  LDG.E R0, [R2.64] ;  /* 0x0000000802007981 */ /* 0x000362000c1e1900 */
[----:B------:R-:W-:Y:S05]  /*1bb0*/  BRA `(.L_x_547) ;  /* 0x0000005000007947 */ /* 0x000fea0003800000 */
.L_x_546:
[----:B------:R-:W-:Y:S01]  /*1bc0*/  MOV R0, c[0x0][0x1d0] ;  /* 0x0000740000007a02 */ /* 0x000fe20000000f00 */
[----:B------:R-:W-:Y:S05]  /*1bd0*/  @!P3 BRA `(.L_x_547) ;  /* 0x000000300000b947 */ /* 0x000fea0003800000 */
[----:B------:R-:W2:Y:S04]  /*1be0*/  LDG.E R5, [R2.64] ;  /* 0x0000000802057981 */ /* 0x000ea8000c1e1900 */
[----:B------:R-:W2:Y:S02]  /*1bf0*/  LDG.E R0, [R2.64+0x4] ;  /* 0x0000040802007981 */ /* 0x000ea4000c1e1900 */
[----:B--2---:R-:W-:Y:S02]  /*1c00*/  IADD3 R0, -R5, R0, RZ ;  /* 0x0000000005007210 */ /* 0x004fe40007ffe1ff */
.L_x_547:
[----:B-1----:R-:W2:Y:S01]  /*1c10*/  LDL.LU R2, [R1+0x4c] ;  /* 0x00004c0001027983 */ /* 0x002ea20000300800 */
[----:B------:R-:W-:Y:S01]  /*1c20*/  IMAD.MOV.U32 R3, RZ, RZ, c[0x0][0x2c4] ;  /* 0x0000b100ff037624 */ /* 0x000fe200078e00ff */
[----:B------:R-:W-:Y:S01]  /*1c30*/  LOP3.LUT R204, R204, 0xfffeffff, RZ, 0xc0, !PT ;  /* 0xfffeffffcccc7812 */ /* 0x000fe200078ec0ff */
[----:B------:R-:W-:-:S02]  /*1c40*/  IMAD.MOV.U32 R6, RZ, RZ, c[0x0][0x32c] ;  /* 0x0000cb00ff067624 */ /* 0x000fc400078e00ff */
[--C-:B-----5:R-:W-:Y:S01]  /*1c50*/  IMAD.IADD R244, R0, 0x1, -R4.reuse ;  /* 0x0000000100f47824 */ /* 0x120fe200078e0a04 */
[----:B------:R-:W-:Y:S01]  /*1c60*/  ISETP.NE.AND P5, PT, R3, 0x1, PT ;  /* 0x000000010300780c */ /* 0x000fe20003fa5270 */
[----:B------:R-:W-:Y:S01]  /*1c70*/  IMAD.IADD R14, R12, 0x1, R4 ;  /* 0x000000010c0e7824 */ /* 0x000fe200078e0204 */
[----:B------:R-:W-:-:S11]  /*1c80*/  ISETP.GE.AND P1, PT, R6, 0x1, PT ;  /* 0x000000010600780c */ /* 0x000fd60003f26270 */
[----:B------:R-:W-:-:S04]  /*1c90*/  @P5 LOP3.LUT R204, R204, 0x10000, RZ, 0xfc, !PT ;  /* 0x00010000cccc5812 */ /* 0x000fc800078efcff */
[----:B------:R-:W-:-:S04]  /*1ca0*/  LOP3.LUT R204, R204, 0xffff7fff, RZ, 0xc0, !PT ;  /* 0xffff7fffcccc7812 */ /* 0x000fc800078ec0ff */
[----:B------:R-:W-:Y:S01]  /*1cb0*/  @P1 LOP3.LUT R204, R204, 0x8000, RZ, 0xfc, !PT ;  /* 0x00008000cccc1812 */ /* 0x000fe200078efcff */
[----:B--2---:R-:W-:-:S05]  /*1cc0*/  IMAD.SHL.U32 R18, R2, 0x80, RZ ;  /* 0x0000008002127824 */ /* 0x004fca00078e00ff */
[----:B------:R1:W-:Y:S01]  /*1cd0*/  STL [R1+0x40], R18 ;  /* 0x0000401201007387 */ /* 0x0003e20000100800 */
[----:B------:R-:W-:-:S05]  /*1ce0*/  IADD3 R2, R18, 0x7f, RZ ;  /* 0x0000007f12027810 */ /* 0x000fca0007ffe0ff */
[----:B------:R-:W-:-:S04]  /*1cf0*/  @P5 IMAD.HI.U32 R3, R2, c[0x0][0x2c8], RZ ;  /* 0x0000b20002035a27 */ /* 0x000fc800078e00ff */
[----:B------:R-:W-:Y:S01]  /*1d00*/  IMAD.MOV.U32 R0, RZ, RZ, R2 ;  /* 0x000000ffff007224 */ /* 0x000fe200078e0002 */
[----:B------:R-:W-:Y:S02]  /*1d10*/  IADD3 R2, R244, 0x1, -R243 ;  /* 0x00000001f4027810 */ /* 0x000fe40007ffe8f3 */
[----:B------:R-:W-:-:S05]  /*1d20*/  @P5 SHF.R.U32.HI R0, RZ, c[0x0][0x2cc], R3 ;  /* 0x0000b300ff005a19 */ /* 0x000fca0000011603 */
[----:B------:R-:W-:-:S05]  /*1d30*/  IMAD.IADD R0, R2, 0x1, R0 ;  /* 0x0000000102007824 */ /* 0x000fca00078e0200 */
[----:B------:R-:W-:Y:S01]  /*1d40*/  IADD3 R3, R0, c[0x0][0x328], RZ ;  /* 0x0000ca0000037a10 */ /* 0x000fe20007ffe0ff */
[----:B------:R-:W-:Y:S05]  /*1d50*/  @!P1 BRA `(.L_x_548) ;  /* 0x0000010000009947 */ /* 0x000fea0003800000 */
[C---:B------:R-:W-:Y:S01]  /*1d60*/  ISETP.GT.AND P0, PT, R0.reuse, RZ, PT ;  /* 0x000000ff0000720c */ /* 0x040fe20003f04270 */
[----:B------:R-:W-:Y:S01]  /*1d70*/  BSSY B0, `(.L_x_549) ;  /* 0x000000c000007945 */ /* 0x000fe20003800000 */
[----:B------:R-:W-:-:S11]  /*1d80*/  IADD3 R2, R0, -0x1, RZ ;  /* 0xffffffff00027810 */ /* 0x000fd60007ffe0ff */
[----:B------:R-:W-:Y:S05]  /*1d90*/  @P0 BRA `(.L_x_550) ;  /* 0x0000006000000947 */ /* 0x000fea0003800000 */
[----:B------:R-:W-:Y:S01]  /*1da0*/  ISETP.NE.AND P0, PT, R6, 0x1, PT ;  /* 0x000000010600780c */ /* 0x000fe20003f05270 */
[----:B------:R-:W-:-:S12]  /*1db0*/  IMAD.MOV R0, RZ, RZ, -R0 ;  /* 0x000000ffff007224 */ /* 0x000fd800078e0a00 */
[----:B------:R-:W-:-:S05]  /*1dc0*/  @P0 IMAD.HI.U32 R2, R0, c[0x0][0x330], RZ ;  /* 0x0000cc0000020a27 */ /* 0x000fca00078e00ff */
[----:B------:R-:W-:-:S04]  /*1dd0*/  @P0 SHF.R.U32.HI R0, RZ, c[0x0][0x334], R2 ;  /* 0x0000cd00ff000a19 */ /* 0x000fc80000011602 */
[----:B------:R-:W-:Y:S01]  /*1de0*/  LOP3.LUT R2, RZ, R0, RZ, 0x33, !PT ;  /* 0x00000000ff027212 */ /* 0x000fe200078e33ff */
[----:B------:R-:W-:Y:S05]  /*1df0*/  BRA `(.L_x_551) ;  /* 0x0000003000007947 */ /* 0x000fea0003800000 */
.L_x_550:
[----:B------:R-:W-:-:S13]  /*1e00*/  ISETP.NE.AND P0, PT, R6, 0x1, PT ;  /* 0x000000010600780c */ /* 0x000fda0003f05270 */
[----:B------:R-:W-:-:S05]  /*1e10*/  @P0 IMAD.HI.U32 R0, R2, c[0x0][0x330], RZ ;  /* 0x0000cc0002000a27 */ /* 0x000fca00078e00ff */
[----:B------:R-:W-:Y:S02]  /*1e20*/  @P0 SHF.R.U32.HI R2, RZ, c[0x0][0x334], R0 ;  /* 0x0000cd00ff020a19 */ /* 0x000fe40000011600 */
.L_x_551:
[----:B------:R-:W-:Y:S05]  /*1e30*/  BSYNC B0 ;  /* 0x0000000000007941 */ /* 0x000fea0003800000 */
.L_x_549:
[----:B------:R-:W-:-:S05]  /*1e40*/  IMAD R2, R2, R6, c[0x0][0x32c] ;  /* 0x0000cb0002027624 */ /* 0x000fca00078e0206 */
[----:B------:R-:W-:-:S03]  /*1e50*/  IMNMX R3, R3, R2, PT ;  /* 0x0000000203037217 */ /* 0x000fc60003800200 */
.L_x_548:
[----:B------:R-:W-:Y:S01]  /*1e60*/  IMAD.IADD R7, R244, 0x1, -R243 ;  /* 0x00000001f4077824 */ /* 0x000fe200078e0af3 */
[----:B------:R-:W-:Y:S01]  /*1e70*/  IADD3 R3, R3, 0x4f, RZ ;  /* 0x0000004f03037810 */ /* 0x000fe20007ffe0ff */
[----:B------:R-:W-:Y:S01]  /*1e80*/  @P5 IMAD.HI.U32 R4, R18, c[0x0][0x2c8], RZ ;  /* 0x0000b20012045a27 */ /* 0x000fe200078e00ff */
[----:B------:R-:W-:Y:S02]  /*1e90*/  IADD3 R2, R244, 0x4f, RZ ;  /* 0x0000004ff4027810 */ /* 0x000fe40007ffe0ff */
[----:B------:R2:W-:Y:S01]  /*1ea0*/  STL [R1+0x4], R7 ;  /* 0x0000040701007387 */ /* 0x0005e20000100800 */
[----:B------:R-:W-:-:S04]  /*1eb0*/  IMAD.HI R5, R3, 0x66666667, RZ ;  /* 0x6666666703057827 */ /* 0x000fc800078e02ff */
[----:B------:R-:W-:-:S04]  /*1ec0*/  IMAD.HI R2, R2, 0x66666667, RZ ;  /* 0x6666666702027827 */ /* 0x000fc800078e02ff */
[----:B------:R-:W-:Y:S01]  /*1ed0*/  IMAD.MOV.U32 R0, RZ, RZ, R18 ;  /* 0x000000ffff007224 */ /* 0x000fe200078e0012 */
[----:B------:R-:W-:Y:S02]  /*1ee0*/  @P5 SHF.R.U32.HI R0, RZ, c[0x0][0x2cc], R4 ;  /* 0x0000b300ff005a19 */ /* 0x000fe40000011604 */
[----:B------:R-:W-:Y:S02]  /*1ef0*/  SHF.R.U32.HI R4, RZ, 0x1f, R5 ;  /* 0x0000001fff047819 */ /* 0x000fe40000011605 */
[----:B------:R-:W-:Y:S01]  /*1f00*/  SHF.R.U32.HI R3, RZ, 0x1f, R2 ;  /* 0x0000001fff037819 */ /* 0x000fe20000011602 */
[----:B------:R-:W-:Y:S01]  /*1f10*/  IMAD.IADD R0, R7, 0x1, R0 ;  /* 0x0000000107007824 */ /* 0x000fe200078e0200 */
[----:B------:R-:W-:Y:S02]  /*1f20*/  LEA.HI.SX32 R4, R5, R4, 0x1b ;  /* 0x0000000405047211 */ /* 0x000fe400078fdaff */
[----:B------:R-:W-:Y:S02]  /*1f30*/  LEA.HI.SX32 R3, R2, R3, 0x1b ;  /* 0x0000000302037211 */ /* 0x000fe400078fdaff */
[----:B------:R-:W-:-:S02]  /*1f40*/  IADD3 R2, R0, -c[0x0][0x324], RZ ;  /* 0x8000c90000027a10 */ /* 0x000fc40007ffe0ff */
[----:B------:R-:W-:Y:S01]  /*1f50*/  IMNMX R8, R3, R4, PT ;  /* 0x0000000403087217 */ /* 0x000fe20003800200 */
[----:B------:R-:W-:Y:S05]  /*1f60*/  @!P1 BRA `(.L_x_552) ;  /* 0x000000f000009947 */ /* 0x000fea0003800000 */
[----:B------:R-:W-:Y:S01]  /*1f70*/  ISETP.GT.AND P0, PT, R0, -0x1, PT ;  /* 0xffffffff0000780c */ /* 0x000fe20003f04270 */
[----:B------:R-:W-:-:S12]  /*1f80*/  BSSY B0, `(.L_x_553) ;  /* 0x000000b000007945 */ /* 0x000fd80003800000 */
[----:B------:R-:W-:Y:S05]  /*1f90*/  @P0 BRA `(.L_x_554) ;  /* 0x0000006000000947 */ /* 0x000fea0003800000 */
[----:B------:R-:W-:Y:S02]  /*1fa0*/  ISETP.NE.AND P0, PT, R6, 0x1, PT ;  /* 0x000000010600780c */ /* 0x000fe40003f05270 */
[----:B------:R-:W-:-:S11]  /*1fb0*/  LOP3.LUT R0, RZ, R0, RZ, 0x33, !PT ;  /* 0x00000000ff007212 */ /* 0x000fd600078e33ff */
[----:B------:R-:W-:-:S05]  /*1fc0*/  @P0 IMAD.HI.U32 R3, R0, c[0x0][0x330], RZ ;  /* 0x0000cc0000030a27 */ /* 0x000fca00078e00ff */
[----:B------:R-:W-:-:S04]  /*1fd0*/  @P0 SHF.R.U32.HI R0, RZ, c[0x0][0x334], R3 ;  /* 0x0000cd00ff000a19 */ /* 0x000fc80000011603 */
[----:B------:R-:W-:Y:S01]  /*1fe0*/  LOP3.LUT R0, RZ, R0, RZ, 0x33, !PT ;  /* 0x00000000ff007212 */ /* 0x000fe200078e33ff */
[----:B------:R-:W-:Y:S05]  /*1ff0*/  BRA `(.L_x_555) ;  /* 0x0000003000007947 */ /* 0x000fea0003800000 */
.L_x_554:
[----:B------:R-:W-:-:S13]  /*2000*/  ISETP.NE.AND P0, PT, R6, 0x1, PT ;  /* 0x000000010600780c */ /* 0x000fda0003f05270 */
[----:B------:R-:W-:-:S05]  /*2010*/  @P0 IMAD.HI.U32 R3, R0, c[0x0][0x330], RZ ;  /* 0x0000cc0000030a27 */ /* 0x000fca00078e00ff */
[----:B------:R-:W-:Y:S02]  /*2020*/  @P0 SHF.R.U32.HI R0, RZ, c[0x0][0x334], R3 ;  /* 0x0000cd00ff000a19 */ /* 0x000fe40000011603 */
.L_x_555:
[----:B------:R-:W-:Y:S05]  /*2030*/  BSYNC B0 ;  /* 0x0000000000007941 */ /* 0x000fea0003800000 */
.L_x_553:
[----:B------:R-:W-:-:S05]  /*2040*/  IMAD R0, R0, c[0x0][0x32c], RZ ;  /* 0x0000cb0000007a24 */ /* 0x000fca00078e02ff */
[----:B------:R-:W-:-:S05]  /*2050*/  IMNMX R2, R2, R0, !PT ;  /* 0x0000000002027217 */ /* 0x000fca0007800200 */
.L_x_552:
[----:B------:R-:W-:Y:S01]  /*2060*/  IMAD.HI R2, R2, 0x66666667, RZ ;  /* 0x6666666702027827 */ /* 0x000fe200078e02ff */
[----:B------:R-:W-:Y:S01]  /*2070*/  LOP3.LUT R3, R16, 0xff000000, RZ, 0xc0, !PT ;  /* 0xff00000010037812 */ /* 0x000fe200078ec0ff */
[----:B------:R-:W-:Y:S03]  /*2080*/  BSSY B0, `(.L_x_556) ;  /* 0x000002d000007945 */ /* 0x000fe60003800000 */
[----:B------:R-:W-:Y:S02]  /*2090*/  SHF.R.U32.HI R0, RZ, 0x1f, R2 ;  /* 0x0000001fff007819 */ /* 0x000fe40000011602 */
[----:B------:R-:W-:Y:S02]  /*20a0*/  SHF.R.U32.HI R3, RZ, 0x8, R3 ;  /* 0x00000008ff037819 */ /* 0x000fe40000011603 */
[----:B------:R-:W-:Y:S02]  /*20b0*/  LEA.HI.SX32 R2, R2, R0, 0x1b ;  /* 0x0000000002027211 */ /* 0x000fe400078fdaff */
[----:B------:R-:W-:-:S02]  /*20c0*/  LOP3.LUT R0, R16, 0xff0000, RZ, 0xc0, !PT ;  /* 0x00ff000010007812 */ /* 0x000fc400078ec0ff */
[----:B------:R-:W-:Y:S01]  /*20d0*/  IMNMX R6, RZ, R2, !PT ;  /* 0x00000002ff067217 */ /* 0x000fe20007800200 */
[----:B------:R-:W-:Y:S01]  /*20e0*/  IMAD.MOV.U32 R2, RZ, RZ, RZ ;  /* 0x000000ffff027224 */ /* 0x000fe200078e00ff */
[----:B------:R-:W-:Y:S02]  /*20f0*/  LEA.HI R0, R0, R3, RZ, 0x10 ;  /* 0x0000000300007211 */ /* 0x000fe400078f80ff */
[----:B------:R-:W-:Y:S02]  /*2100*/  ISETP.GT.AND P0, PT, R8, R6, PT ;  /* 0x000000060800720c */ /* 0x000fe40003f04270 */
[----:B------:R-:W-:Y:S02]  /*2110*/  LOP3.LUT R12, R0, 0xff, RZ, 0xc0, !PT ;  /* 0x000000ff000c7812 */ /* 0x000fe400078ec0ff */
[----:B------:R-:W-:-:S03]  /*2120*/  SHF.R.U32.HI R5, RZ, 0x10, R0 ;  /* 0x00000010ff057819 */ /* 0x000fc60000011600 */
[----:B------:R3:W-:Y:S04]  /*2130*/  STL [R1+0x50], R12 ;  /* 0x0000500c01007387 */ /* 0x0007e80000100800 */
[----:B------:R3:W-:Y:S02]  /*2140*/  STL [R1+0x4c], R5 ;  /* 0x00004c0501007387 */ /* 0x0007e40000100800 */
[----:B------:R-:W-:Y:S05]  /*2150*/  @!P0 BRA `(.L_x_557) ;  /* 0x000001f000008947 */ /* 0x000fea0003800000 */
[----:B------:R-:W-:-:S04]  /*2160*/  ISETP.NE.AND P0, PT, R5, RZ, PT ;  /* 0x000000ff0500720c */ /* 0x000fc80003f05270 */
[----:B------:R-:W-:-:S04]  /*2170*/  SEL R0, R5, c[0x0][0x338], P0 ;  /* 0x0000ce0005007a07 */ /* 0x000fc80000000000 */
[----:B------:R-:W-:Y:S02]  /*2180*/  IABS R3, R0 ;  /* 0x0000000000037213 */ /* 0x000fe40000000000 */
[----:B--2---:R-:W-:Y:S02]  /*2190*/  IADD3 R7, R0, -0x1, R8 ;  /* 0xffffffff00077810 */ /* 0x004fe40007ffe008 */
[----:B------:R-:W2:Y:S03]  /*21a0*/  I2F.RP R2, R3 ;  /* 0x0000000300027306 */ /* 0x000ea60000209400 */
[----:B------:R-:W-:-:S05]  /*21b0*/  IMAD.IADD R7, R7, 0x1, -R6 ;  /* 0x0000000107077824 */ /* 0x000fca00078e0a06 */
[----:B------:R-:W-:Y:S01]  /*21c0*/  IABS R11, R7 ;  /* 0x00000007000b7213 */ /* 0x000fe20000000000 */
[----:B--2---:R-:W2:Y:S02]  /*21d0*/  MUFU.RCP R2, R2 ;  /* 0x0000000200027308 */ /* 0x004ea40000001000 */
[----:B--2---:R-:W-:-:S06]  /*21e0*/  IADD3 R2, R2, 0xffffffe, RZ ;  /* 0x0ffffffe02027810 */ /* 0x004fcc0007ffe0ff */
[----:B---3--:R-:W2:Y:S02]  /*21f0*/  F2I.FTZ.U32.TRUNC.NTZ R5, R2 ;  /* 0x0000000200057305 */ /* 0x008ea4000021f000 */
[----:B--2---:R-:W-:-:S04]  /*2200*/  IMAD.MOV R2, RZ, RZ, -R5 ;  /* 0x000000ffff027224 */ /* 0x004fc800078e0a05 */
        /* <DEDUP_REMOVED lines=20> */
.L_x_557:
[----:B------:R-:W-:Y:S05]  /*2350*/  BSYNC B0 ;  /* 0x0000000000007941 */ /* 0x000fea0003800000 */
.L_x_556:
[----:B------:R-:W-:Y:S01]  /*2360*/  IMAD R239, R12, R2, R6 ;  /* 0x000000020cef7224 */ /* 0x000fe200078e0206 */
[----:B------:R-:W-:Y:S01]  /*2370*/  PRMT R0, RZ, 0x7610, R0 ;  /* 0x00007610ff007816 */ /* 0x000fe20000000000 */
[----:B------:R-:W-:Y:S01]  /*2380*/  IMAD.MOV.U32 R24, RZ, RZ, RZ ;  /* 0x000000ffff187224 */ /* 0x000fe200078e00ff */
[----:B------:R-:W-:Y:S01]  /*2390*/  MOV R19, RZ ;  /* 0x000000ff00137202 */ /* 0x000fe20000000f00 */
[----:B------:R-:W-:Y:S01]  /*23a0*/  IMAD.IADD R2, R239, 0x1, R2 ;  /* 0x00000001ef027824 */ /* 0x000fe200078e0202 */
[----:B------:R-:W-:Y:S01]  /*23b0*/  CS2R R22, SRZ ;  /* 0x0000000000167805 */ /* 0x000fe2000001ff00 */
        /* <DEDUP_REMOVED lines=35> */
[----:B------:R-:W4:Y:S04]  /*25f0*/  LDL R4, [R1+0x78] ;  /* 0x0000780001047983 */ /* 0x000f280000100800 */
[----:B------:R-:W5:Y:S04]  /*2600*/  LDL.64 R10, [R1+0x38] ;  /* 0x00003800010a7983 */ /* 0x000f680000100a00 */
[----:B------:R1:W5:Y:S01]  /*2610*/  LDL.64 R20, [R1+0x38] ;  /* 0x0000380001147983 */ /* 0x0003620000100a00 */
[----:B------:R-:W-:-:S04]  /*2620*/  ISETP.NE.U32.AND P0, PT, RZ, c[0x0][0x340], PT ;  /* 0x0000d000ff007a0c */ /* 0x000fc80003f05070 */
[----:B------:R-:W-:-:S13]  /*2630*/  ISETP.NE.AND.EX P0, PT, RZ, c[0x0][0x344], PT, P0 ;  /* 0x0000d100ff007a0c */ /* 0x000fda0003f05300 */
[----:B------:R-:W-:-:S05]  /*2640*/  @P0 IMAD.WIDE R2, R25, R15, c[0x0][0x340] ;  /* 0x0000d00019020625 */ /* 0x000fca00078e020f */
[----:B---3--:R2:W3:Y:S01]  /*2650*/  @P0 LDG.E R16, [R2.64] ;  /* 0x0000000802100981 */ /* 0x0084e2000c1e1900 */
[----:B------:R-:W-:Y:S02]  /*2660*/  SHF.R.S32.HI R0, RZ, 0x1f, R13 ;  /* 0x0000001fff007819 */ /* 0x000fe4000001140d */
[----:B------:R-:W-:Y:S01]  /*2670*/  SHF.R.S32.HI R15, RZ, 0x1f, R25 ;  /* 0x0000001fff0f7819 */ /* 0x000fe20000011419 */
[----:B--2---:R-:W2:Y:S01]  /*2680*/  S2R R7, SR_TID.X ;  /* 0x0000000000077919 */ /* 0x004ea20000002100 */
[----:B------:R-:W-:Y:S01]  /*2690*/  IADD3 R84, R205, -0x1, RZ ;  /* 0xffffffffcd547810 */ /* 0x000fe20007ffe0ff */
[----:B------:R-:W-:Y:S01]  /*26a0*/  IMAD R0, R0, c[0x0][0x178], RZ ;  /* 0x00005e0000007a24 */ /* 0x000fe200078e02ff */
[----:B------:R-:W-:-:S03]  /*26b0*/  SEL R6, R15, RZ, !P4 ;  /* 0x000000ff0f067207 */ /* 0x000fc60006000000 */
[----:B------:R-:W-:Y:S01]  /*26c0*/  IMAD R2, R13, c[0x0][0x17c], R0 ;  /* 0x00005f000d027a24 */ /* 0x000fe200078e0200 */
[----:B--2---:R-:W-:-:S04]  /*26d0*/  SHF.R.S32.HI R17, RZ, 0x1f, R7 ;  /* 0x0000001fff117819 */ /* 0x004fc80000011407 */
[----:B------:R-:W-:-:S04]  /*26e0*/  LEA.HI R17, R17, R7, RZ, 0x3 ;  /* 0x0000000711117211 */ /* 0x000fc800078f18ff */
[----:B------:R-:W-:Y:S02]  /*26f0*/  SHF.R.S32.HI R17, RZ, 0x3, R17 ;  /* 0x00000003ff117819 */ /* 0x000fe40000011411 */
[----:B----4-:R-:W-:Y:S01]  /*2700*/  IADD3 R12, R4, R18, RZ ;  /* 0x00000012040c7210 */ /* 0x010fe20007ffe0ff */
[----:B------:R-:W-:-:S03]  /*2710*/  IMAD.WIDE.U32 R4, R13, c[0x0][0x178], RZ ;  /* 0x00005e000d047a25 */ /* 0x000fc600078e00ff */
[----:B------:R-:W-:Y:S01]  /*2720*/  MOV R0, R12 ;  /* 0x0000000c00007202 */ /* 0x000fe20000000f00 */
[----:B------:R-:W-:Y:S01]  /*2730*/  @P5 IMAD.HI.U32 R3, R12, c[0x0][0x2c8], RZ ;  /* 0x0000b2000c035a27 */ /* 0x000fe200078e00ff */
[----:B------:R-:W-:Y:S02]  /*2740*/  IADD3 R5, R5, R2, RZ ;  /* 0x0000000205057210 */ /* 0x000fe40007ffe0ff */
[C---:B------:R-:W-:Y:S01]  /*2750*/  IADD3 R2, P1, R17.reuse, R14, RZ ;  /* 0x0000000e11027210 */ /* 0x040fe20007f3e0ff */
[----:B-----5:R-:W-:Y:S01]  /*2760*/  IMAD.MOV.U32 R20, RZ, RZ, R10 ;  /* 0x000000ffff147224 */ /* 0x020fe200078e000a */
[----:B------:R-:W-:Y:S01]  /*2770*/  @P5 SHF.R.U32.HI R0, RZ, c[0x0][0x2cc], R3 ;  /* 0x0000b300ff005a19 */ /* 0x000fe20000011603 */
[----:B------:R-:W-:Y:S01]  /*2780*/  IMAD.WIDE.U32 R4, R26, c[0x0][0x1b8], R4 ;  /* 0x00006e001a047a25 */ /* 0x000fe200078e0004 */
[----:B------:R-:W-:Y:S02]  /*2790*/  SHF.R.S32.HI R3, RZ, 0x1f, R14 ;  /* 0x0000001fff037819 */ /* 0x000fe4000001140e */
[----:B------:R-:W-:Y:S01]  /*27a0*/  SHF.R.S32.HI R21, RZ, 0x1f, R20 ;  /* 0x0000001fff157819 */ /* 0x000fe20000011414 */
[----:B------:R-:W-:Y:S01]  /*27b0*/  IMAD R11, R6, c[0x0][0x1c0], RZ ;  /* 0x00007000060b7a24 */ /* 0x000fe200078e02ff */
[----:B------:R-:W-:-:S02]  /*27c0*/  LEA.HI.X.SX32 R3, R17, R3, 0x1, P1 ;  /* 0x0000000311037211 */ /* 0x000fc400008f0eff */
[----:B------:R-:W-:Y:S01]  /*27d0*/  SEL R10, R25, RZ, !P4 ;  /* 0x000000ff190a7207 */ /* 0x000fe20006000000 */
[----:B------:R-:W-:Y:S01]  /*27e0*/  IMAD.WIDE.U32 R6, R2, c[0x0][0x1e0], R20 ;  /* 0x0000780002067a25 */ /* 0x000fe200078e0014 */
[----:B------:R1:W-:Y:S01]  /*27f0*/  STL [R1+0x3c], R21 ;  /* 0x00003c1501007387 */ /* 0x0003e20000100800 */
[----:B------:R-:W-:Y:S02]  /*2800*/  ISETP.GE.AND P2, PT, R20, c[0x0][0x198], PT ;  /* 0x0000660014007a0c */ /* 0x000fe40003f46270 */
[C---:B------:R-:W-:Y:S02]  /*2810*/  IMAD R14, R3.reuse, c[0x0][0x1e0], RZ ;  /* 0x00007800030e7a24 */ /* 0x040fe400078e02ff */
[----:B------:R-:W-:Y:S02]  /*2820*/  IMAD R13, R3, c[0x0][0x208], RZ ;  /* 0x00008200030d7a24 */ /* 0x000fe400078e02ff */
[----:B------:R-:W-:Y:S02]  /*2830*/  IMAD R3, R26, c[0x0][0x1bc], R5 ;  /* 0x00006f001a037a24 */ /* 0x000fe400078e0205 */
[----:B------:R-:W-:-:S04]  /*2840*/  IMAD.WIDE.U32 R8, R2, c[0x0][0x208], R20 ;  /* 0x0000820002087a25 */ /* 0x000fc800078e0014 */
[C---:B------:R-:W-:Y:S02]  /*2850*/  IMAD R5, R2.reuse, c[0x0][0x1e4], R14 ;  /* 0x0000790002057a24 */ /* 0x040fe400078e020e */
[----:B------:R-:W-:Y:S01]  /*2860*/  IMAD R13, R2, c[0x0][0x20c], R13 ;  /* 0x00008300020d7a24 */ /* 0x000fe200078e020d */
[----:B------:R-:W-:Y:S01]  /*2870*/  MOV R2, R4 ;  /* 0x0000000400027202 */ /* 0x000fe20000000f00 */
[C---:B------:R-:W-:Y:S01]  /*2880*/  IMAD R11, R10.reuse, c[0x0][0x1c4], R11 ;  /* 0x000071000a0b7a24 */ /* 0x040fe200078e020b */
[----:B------:R-:W-:Y:S02]  /*2890*/  SHF.R.S32.HI R4, RZ, 0x1f, R0 ;  /* 0x0000001fff047819 */ /* 0x000fe40000011400 */
[----:B------:R-:W-:Y:S01]  /*28a0*/  IADD3 R7, R7, R5, RZ ;  /* 0x0000000507077210 */ /* 0x000fe20007ffe0ff */
[----:B------:R-:W-:-:S04]  /*28b0*/  IMAD.WIDE.U32 R2, R10, c[0x0][0x1c0], R2 ;  /* 0x000070000a027a25 */ /* 0x000fc800078e0002 */
[----:B------:R-:W-:Y:S01]  /*28c0*/  IMAD.IADD R5, R9, 0x1, R13 ;  /* 0x0000000109057824 */ /* 0x000fe200078e020d */
[----:B------:R-:W-:Y:S01]  /*28d0*/  IADD3 R3, R3, R11, RZ ;  /* 0x0000000b03037210 */ /* 0x000fe20007ffe0ff */
[----:B------:R-:W-:Y:S01]  /*28e0*/  IMAD R9, R4, c[0x0][0x1b0], RZ ;  /* 0x00006c0004097a24 */ /* 0x000fe200078e02ff */
[----:B------:R-:W-:Y:S01]  /*28f0*/  MOV R4, R8 ;  /* 0x0000000800047202 */ /* 0x000fe20000000f00 */
[----:B------:R-:W-:Y:S02]  /*2900*/  IMAD.MOV R8, RZ, RZ, -R0 ;  /* 0x000000ffff087224 */ /* 0x000fe400078e0a00 */
[C---:B------:R-:W-:Y:S02]  /*2910*/  IMAD R13, R0.reuse, c[0x0][0x1b4], R9 ;  /* 0x00006d00000d7a24 */ /* 0x040fe400078e0209 */
[----:B------:R-:W-:-:S04]  /*2920*/  IMAD.WIDE.U32 R10, R0, c[0x0][0x1b0], R2 ;  /* 0x00006c00000a7a25 */ /* 0x000fc800078e0002 */
[----:B------:R-:W-:Y:S02]  /*2930*/  IMAD R0, R8, c[0x0][0x2c4], R12 ;  /* 0x0000b10008007a24 */ /* 0x000fe400078e020c */
[C---:B------:R-:W-:Y:S01]  /*2940*/  IMAD.WIDE.U32 R2, R26.reuse, c[0x0][0x210], R4 ;  /* 0x000084001a027a25 */ /* 0x040fe200078e0004 */
[----:B------:R-:W-:Y:S02]  /*2950*/  IADD3 R5, R11, R13, RZ ;  /* 0x0000000d0b057210 */ /* 0x000fe40007ffe0ff */
[----:B------:R-:W-:Y:S01]  /*2960*/  SHF.R.S32.HI R11, RZ, 0x1f, R0 ;  /* 0x0000001fff0b7819 */ /* 0x000fe20000011400 */
[C---:B------:R-:W-:Y:S01]  /*2970*/  IMAD R9, R26.reuse, c[0x0][0x214], R3 ;  /* 0x000085001a097a24 */ /* 0x040fe200078e0203 */
[----:B---3--:R-:W-:Y:S01]  /*2980*/  @P0 SHF.R.S32.HI R3, RZ, 0x1f, R16 ;  /* 0x0000001fff030819 */ /* 0x008fe20000011410 */
[C---:B------:R-:W-:Y:S01]  /*2990*/  IMAD.WIDE.U32 R6, R26.reuse, c[0x0][0x1e8], R6 ;  /* 0x00007a001a067a25 */ /* 0x040fe200078e0006 */
[----:B------:R-:W-:Y:S02]  /*29a0*/  @!P0 MOV R3, R15 ;  /* 0x0000000f00038202 */ /* 0x000fe40000000f00 */
[----:B------:R-:W-:Y:S01]  /*29b0*/  MOV R8, R2 ;  /* 0x0000000200087202 */ /* 0x000fe20000000f00 */
[----:B------:R-:W-:Y:S01]  /*29c0*/  IMAD R12, R11, c[0x0][0x1a8], RZ ;  /* 0x00006a000b0c7a24 */ /* 0x000fe200078e02ff */
[----:B------:R-:W-:Y:S01]  /*29d0*/  @P0 MOV R2, R16 ;  /* 0x0000001000020202 */ /* 0x000fe20000000f00 */
[----:B------:R-:W-:Y:S01]  /*29e0*/  IMAD.MOV.U32 R4, RZ, RZ, R10 ;  /* 0x000000ffff047224 */ /* 0x000fe200078e000a */
[----:B------:R-:W-:Y:S01]  /*29f0*/  @!P0 MOV R2, R25 ;  /* 0x0000001900028202 */ /* 0x000fe20000000f00 */
[----:B------:R-:W-:Y:S01]  /*2a00*/  IMAD R7, R26, c[0x0][0x1ec], R7 ;  /* 0x00007b001a077a24 */ /* 0x000fe200078e0207 */
[----:B------:R-:W-:Y:S01]  /*2a10*/  SEL R11, R3, RZ, !P3 ;  /* 0x000000ff030b7207 */ /* 0x000fe20005800000 */
[----:B------:R-:W-:Y:S01]  /*2a20*/  IMAD R12, R0, c[0x0][0x1ac], R12 ;  /* 0x00006b00000c7a24 */ /* 0x000fe200078e020c */
[----:B------:R-:W-:Y:S01]  /*2a30*/  SEL R10, R2, RZ, !P3 ;  /* 0x000000ff020a7207 */ /* 0x000fe20005800000 */
[----:B------:R-:W-:-:S04]  /*2a40*/  IMAD.WIDE.U32 R2, R0, c[0x0][0x1a8], R4 ;  /* 0x00006a0000027a25 */ /* 0x000fc800078e0004 */
[C---:B------:R-:W-:Y:S02]  /*2a50*/  IMAD R5, R11.reuse, c[0x0][0x218], RZ ;  /* 0x000086000b057a24 */ /* 0x040fe400078e02ff */
[----:B------:R-:W-:Y:S02]  /*2a60*/  IMAD R4, R11, c[0x0][0x1f0], RZ ;  /* 0x00007c000b047a24 */ /* 0x000fe400078e02ff */
[----:B------:R-:W-:Y:S01]  /*2a70*/  IMAD.WIDE.U32 R14, R10, c[0x0][0x1f0], R6 ;  /* 0x00007c000a0e7a25 */ /* 0x000fe200078e0006 */
[----:B------:R-:W-:-:S03]  /*2a80*/  LEA R7, P0, R2, c[0x0][0x160], 0x1 ;  /* 0x0000580002077a11 */ /* 0x000fc600078008ff */
[----:B------:R-:W-:Y:S01]  /*2a90*/  IMAD.IADD R0, R3, 0x1, R12 ;  /* 0x0000000103007824 */ /* 0x000fe200078e020c */
[----:B------:R1:W-:Y:S01]  /*2aa0*/  STL.64 [R1+0x20], R14 ;  /* 0x0000200e01007387 */ /* 0x0003e20000100a00 */
[----:B------:R-:W-:-:S03]  /*2ab0*/  IMAD.WIDE.U32 R8, R10, c[0x0][0x218], R8 ;  /* 0x000086000a087a25 */ /* 0x000fc600078e0008 */
[----:B------:R-:W-:Y:S01]  /*2ac0*/  LEA.HI.X R6, R2, c[0x0][0x164], R0, 0x1, P0 ;  /* 0x0000590002067a11 */ /* 0x000fe200000f0c00 */
[C---:B------:R-:W-:Y:S01]  /*2ad0*/  IMAD R3, R10.reuse, c[0x0][0x21c], R5 ;  /* 0x000087000a037a24 */ /* 0x040fe200078e0205 */
[----:B------:R1:W-:Y:S01]  /*2ae0*/  STL.64 [R1+0x28], R8 ;  /* 0x0000280801007387 */ /* 0x0003e20000100a00 */
[----:B------:R-:W-:Y:S01]  /*2af0*/  IMAD R4, R10, c[0x0][0x1f4], R4 ;  /* 0x00007d000a047a24 */ /* 0x000fe200078e0204 */
[----:B------:R-:W-:Y:S02]  /*2b00*/  IADD3 R0, R17, R18, RZ ;  /* 0x0000001211007210 */ /* 0x000fe40007ffe0ff */
[----:B------:R-:W-:Y:S02]  /*2b10*/  IADD3 R2, R9, R3, RZ ;  /* 0x0000000309027210 */ /* 0x000fe40007ffe0ff */
[----:B------:R-:W-:-:S03]  /*2b20*/  IADD3 R4, R15, R4, RZ ;  /* 0x000000040f047210 */ /* 0x000fc60007ffe0ff */
[----:B------:R1:W-:Y:S04]  /*2b30*/  STL [R1+0x34], R2 ;  /* 0x0000340201007387 */ /* 0x0003e80000100800 */
[----:B------:R1:W-:Y:S01]  /*2b40*/  STL [R1+0x30], R4 ;  /* 0x0000300401007387 */ /* 0x0003e20000100800 */
[----:B------:R-:W-:Y:S05]  /*2b50*/  BRA.DIV ~URZ, `(.L_x_559) ;  /* 0x000195927f007947 */ /* 0x000fea000b800000 */
[----:B-1----:R1:W2:Y:S02]  /*2b60*/  SHFL.IDX PT, R8, R6, RZ, 0x181f ;  /* 0x00181fff06087589 */ /* 0x0022a400000e0000 */
.L_x_723:
[----:B------:R-:W-:Y:S05]  /*2b70*/  BRA.DIV ~URZ, `(.L_x_560) ;  /* 0x000195e27f007947 */ /* 0x000fea000b800000 */
[----:B------:R3:W4:Y:S02]  /*2b80*/  SHFL.IDX PT, R2, R7, RZ, 0x181f ;  /* 0x00181fff07027589 */ /* 0x00072400000e0000 */
.L_x_724:
        /* <DEDUP_REMOVED lines=11> */
.L_x_562:
[----:B------:R-:W-:Y:S05]  /*2c40*/  BSYNC B0 ;  /* 0x0000000000007941 */ /* 0x000fea0003800000 */
.L_x_561:
[----:B------:R-:W-:Y:S05]  /*2c50*/  BRA.DIV ~URZ, `(.L_x_563) ;  /* 0x000195727f007947 */ /* 0x000fea000b800000 */
[----:B--2---:R2:W1:Y:S04]  /*2c60*/  SHFL.IDX PT, R8, R6, 0x1, 0x181f ;  /* 0x00381f0006087f89 */ /* 0x00446800000e0000 */
[----:B----4-:R2:W4:Y:S02]  /*2c70*/  SHFL.IDX PT, R2, R7, 0x1, 0x181f ;  /* 0x00381f0007027f89 */ /* 0x01052400000e0000 */
.L_x_725:
        /* <DEDUP_REMOVED lines=11> */
.L_x_565:
[----:B------:R-:W-:Y:S05]  /*2d30*/  BSYNC B0 ;  /* 0x0000000000007941 */ /* 0x000fea0003800000 */
.L_x_564:
[----:B------:R-:W-:Y:S05]  /*2d40*/  BRA.DIV ~URZ, `(.L_x_566) ;  /* 0x000195527f007947 */ /* 0x000fea000b800000 */
[----:B-1----:R1:W2:Y:S02]  /*2d50*/  SHFL.IDX PT, R8, R6, 0x2, 0x181f ;  /* 0x00581f0006087f89 */ /* 0x0022a400000e0000 */
.L_x_726:
[----:B------:R-:W-:Y:S05]  /*2d60*/  BRA.DIV ~URZ, `(.L_x_567) ;  /* 0x000195a27f007947 */ /* 0x000fea000b800000 */
[----:B----4-:R4:W1:Y:S02]  /*2d70*/  SHFL.IDX PT, R2, R7, 0x2, 0x181f ;  /* 0x00581f0007027f89 */ /* 0x01086400000e0000 */
.L_x_727:
        /* <DEDUP_REMOVED lines=11> */
.L_x_569:
[----:B------:R-:W-:Y:S05]  /*2e30*/  BSYNC B0 ;  /* 0x0000000000007941 */ /* 0x000fea0003800000 */
.L_x_568:
[----:B------:R-:W-:Y:S05]  /*2e40*/  BRA.DIV ~URZ, `(.L_x_570) ;  /* 0x000195327f007947 */ /* 0x000fea000b800000 */
[----:B--2---:R2:W3:Y:S04]  /*2e50*/  SHFL.IDX PT, R8, R6, 0x3, 0x181f ;  /* 0x00781f0006087f89 */ /* 0x0044e800000e0000 */
[----:B-1----:R2:W1:Y:S02]  /*2e60*/  SHFL.IDX PT, R2, R7, 0x3, 0x181f ;  /* 0x00781f0007027f89 */ /* 0x00246400000e0000 */
.L_x_728:
        /* <DEDUP_REMOVED lines=11> */
.L_x_572:
[----:B------:R-:W-:Y:S05]  /*2f20*/  BSYNC B0 ;  /* 0x0000000000007941 */ /* 0x000fea0003800000 */
.L_x_571:
[----:B------:R-:W-:Y:S05]  /*2f30*/  BRA.DIV ~URZ, `(.L_x_573) ;  /* 0x000195127f007947 */ /* 0x000fea000b800000 */
[----:B---3--:R3:W2:Y:S02]  /*2f40*/  SHFL.IDX PT, R8, R6, 0x4, 0x181f ;  /* 0x00981f0006087f89 */ /* 0x0086a400000e0000 */
.L_x_729:
[----:B------:R-:W-:Y:S05]  /*2f50*/  BRA.DIV ~URZ, `(.L_x_574) ;  /* 0x000195627f007947 */ /* 0x000fea000b800000 */
[----:B-1----:R1:W3:Y:S02]  /*2f60*/  SHFL.IDX PT, R2, R7, 0x4, 0x181f ;  /* 0x00981f0007027f89 */ /* 0x0022e400000e0000 */
.L_x_730:
        /* <DEDUP_REMOVED lines=11> */
.L_x_576:
[----:B------:R-:W-:Y:S05]  /*3020*/  BSYNC B0 ;  /* 0x0000000000007941 */ /* 0x000fea0003800000 */
.L_x_575:
[----:B------:R-:W-:Y:S05]  /*3030*/  BRA.DIV ~URZ, `(.L_x_577) ;  /* 0x000194f27f007947 */ /* 0x000fea000b800000 */
[----:B--2---:R2:W1:Y:S04]  /*3040*/  SHFL.IDX PT, R8, R6, 0x5, 0x181f ;  /* 0x00b81f0006087f89 */ /* 0x00446800000e0000 */
[----:B---3--:R2:W3:Y:S02]  /*3050*/  SHFL.IDX PT, R2, R7, 0x5, 0x181f ;  /* 0x00b81f0007027f89 */ /* 0x0084e400000e0000 */
.L_x_731:
        /* <DEDUP_REMOVED lines=11> */
.L_x_579:
[----:B------:R-:W-:Y:S05]  /*3110*/  BSYNC B0 ;  /* 0x0000000000007941 */ /* 0x000fea0003800000 */
.L_x_578:
[----:B------:R-:W-:Y:S05]  /*3120*/  BRA.DIV ~URZ, `(.L_x_580) ;  /* 0x000194d27f007947 */ /* 0x000fea000b800000 */
[----:B-1----:R1:W2:Y:S02]  /*3130*/  SHFL.IDX PT, R8, R6, 0x6, 0x181f ;  /* 0x00d81f0006087f89 */ /* 0x0022a400000e0000 */
.L_x_732:
[----:B------:R-:W-:Y:S05]  /*3140*/  BRA.DIV ~URZ, `(.L_x_581) ;  /* 0x000195227f007947 */ /* 0x000fea000b800000 */
[----:B---3--:R3:W1:Y:S02]  /*3150*/  SHFL.IDX PT, R2, R7, 0x6, 0x181f ;  /* 0x00d81f0007027f89 */ /* 0x00866400000e0000 */
.L_x_733:
        /* <DEDUP_REMOVED lines=11> */
.L_x_583:
[----:B------:R-:W-:Y:S05]  /*3210*/  BSYNC B0 ;  /* 0x0000000000007941 */ /* 0x000fea0003800000 */
.L_x_582:
[----:B------:R-:W-:Y:S05]  /*3220*/  BRA.DIV ~URZ, `(.L_x_584) ;  /* 0x000194b27f007947 */ /* 0x000fea000b800000 */
[----:B-12---:R-:W1:Y:S04]  /*3230*/  SHFL.IDX PT, R6, R6, 0x7, 0x181f ;  /* 0x00f81f0006067f89 */ /* 0x006e6800000e0000 */
[----:B------:R2:W3:Y:S02]  /*3240*/  SHFL.IDX PT, R2, R7, 0x7, 0x181f ;  /* 0x00f81f0007027f89 */ /* 0x0004e400000e0000 */
.L_x_734:
[----:B------:R-:W5:Y:S01]  /*3250*/  LDL.64 R14, [R1+0x38] ;  /* 0x00003800010e7983 */ /* 0x000f620000100a00 */
[----:B------:R-:W-:-:S04]  /*3260*/  IADD3 R0, R0, 0x70, RZ ;  /* 0x0000007000007810 */ /* 0x000fc80007ffe0ff */
[----:B------:R-:W-:-:S13]  /*3270*/  ISETP.GE.AND P0, PT, R0, R4, PT ;  /* 0x000000040000720c */ /* 0x000fda0003f06270 */
[C---:B---3-5:R-:W-:Y:S02]  /*3280*/  @!P0 LEA R2, P1, R14.reuse, R2, 0x1 ;  /* 0x000000020e028211 */ /* 0x068fe400078208ff */
[C---:B------:R-:W-:Y:S02]  /*3290*/  ISETP.GE.AND P4, PT, R14.reuse, c[0x0][0x1d4], PT ;  /* 0x000075000e007a0c */ /* 0x040fe40003f86270 */
        /* <DEDUP_REMOVED lines=16> */
[----:B------:R-:W-:Y:S02]  /*33a0*/  ULDC.64 UR4, c[0x0][0x208] ;  /* 0x0000820000047ab9 */ /* 0x000fe40000000a00 */
[----:B------:R-:W-:Y:S02]  /*33b0*/  IMAD R0, R205, R0, 0x50 ;  /* 0x00000050cd007424 */ /* 0x000fe400078e0200 */
[----:B------:R-:W-:Y:S01]  /*33c0*/  IMAD R4, R11, c[0x0][0x1e0], RZ ;  /* 0x000078000b047a24 */ /* 0x000fe200078e02ff */
[----:B------:R-:W-:-:S04]  /*33d0*/  SHF.R.S32.HI R7, RZ, 0x1f, R10 ;  /* 0x0000001fff077819 */ /* 0x000fc8000001140a */
[----:B------:R-:W-:-:S04]  /*33e0*/  LEA.HI R7, R7, R10, RZ, 0x3 ;  /* 0x0000000a07077211 */ /* 0x000fc800078f18ff */
[----:B------:R-:W-:Y:S01]  /*33f0*/  SHF.R.S32.HI R7, RZ, 0x3, R7 ;  /* 0x00000003ff077819 */ /* 0x000fe20000011407 */
[----:B------:R-:W-:-:S03]  /*3400*/  IMAD R4, R84, c[0x0][0x1e4], R4 ;  /* 0x0000790054047a24 */ /* 0x000fc600078e0204 */
[----:B------:R-:W-:-:S04]  /*3410*/  IADD3 R10, R0, R244, -R7 ;  /* 0x000000f4000a7210 */ /* 0x000fc80007ffe807 */
[C---:B------:R-:W-:Y:S02]  /*3420*/  ISETP.GE.AND P0, PT, R10.reuse, 0x1, PT ;  /* 0x000000010a00780c */ /* 0x040fe40003f06270 */
[----:B------:R-:W-:Y:S01]  /*3430*/  IADD3 R4, R3, R4, RZ ;  /* 0x0000000403047210 */ /* 0x000fe20007ffe0ff */
[----:B------:R-:W-:Y:S01]  /*3440*/  BAR.SYNC.DEFER_BLOCKING 0x0 ;  /* 0x0000000000007b1d */ /* 0x000fe20000010000 */
[----:B------:R-:W-:Y:S02]  /*3450*/  ISETP.GE.AND P1, PT, R10, 0x11, PT ;  /* 0x000000110a00780c */ /* 0x000fe40003f26270 */
[----:B------:R-:W-:-:S04]  /*3460*/  MOV R130, c[0x0][0x1e4] ;  /* 0x0000790000827a02 */ /* 0x000fc80000000f00 */
[----:B------:R-:W-:Y:S01]  /*3470*/  SHF.L.U32 R7, R130, 0x5, RZ ;  /* 0x0000000582077819 */ /* 0x000fe200000006ff */
[----:B------:R-:W-:Y:S02]  /*3480*/  USHF.L.U32 UR7, UR4, 0x5, URZ ;  /* 0x0000000504077899 */ /* 0x000fe4000800063f */
[----:B------:R-:W-:Y:S02]  /*3490*/  UMOV UR6, 0x5 ;  /* 0x0000000500067882 */ /* 0x000fe40000000000 */
[----:B------:R-:W-:Y:S01]  /*34a0*/  USHF.L.U64.HI UR5, UR4, UR6, UR5 ;  /* 0x0000000604057299 */ /* 0x000fe20008010205 */
[----:B---3--:R-:W-:Y:S02]  /*34b0*/  MOV R87, R5 ;  /* 0x0000000500577202 */ /* 0x008fe40000000f00 */
[----:B-----5:R-:W-:Y:S01]  /*34c0*/  MOV R86, R8 ;  /* 0x0000000800567202 */ /* 0x020fe20000000f00 */
[----:B------:R-:W-:-:S04]  /*34d0*/  IMAD R5, R4, 0x50, RZ ;  /* 0x0000005004057824 */ /* 0x000fc800078e02ff */
[----:B------:R-:W-:-:S05]  /*34e0*/  IMAD.WIDE.U32 R2, R2, 0x50, R86 ;  /* 0x0000005002027825 */ /* 0x000fca00078e0056 */
[C---:B------:R-:W-:Y:S02]  /*34f0*/  @P0 LEA R4, P2, R2.reuse, c[0x0][0x1c8], 0x1 ;  /* 0x0000720002040a11 */ /* 0x040fe400078408ff */
[----:B------:R-:W-:Y:S02]  /*3500*/  IADD3 R3, R3, R5, RZ ;  /* 0x0000000503037210 */ /* 0x000fe40007ffe0ff */
[----:B------:R-:W-:Y:S02]  /*3510*/  @P1 LEA R6, P5, R129, R2, 0x4 ;  /* 0x0000000281061211 */ /* 0x000fe400078a20ff */
[----:B------:R-:W-:Y:S02]  /*3520*/  @P0 LEA.HI.X R5, R2, c[0x0][0x1cc], R3, 0x1, P2 ;  /* 0x0000730002050a11 */ /* 0x000fe400010f0c03 */
[----:B------:R-:W-:-:S03]  /*3530*/  ISETP.GE.AND P2, PT, R10, 0x21, PT ;  /* 0x000000210a00780c */ /* 0x000fc60003f46270 */
[----:B------:R-:W-:Y:S01]  /*3540*/  @!PT LDS RZ, [RZ] ;  /* 0x00000000fffff984 */ /* 0x000fe20000000800 */
[----:B------:R-:W-:Y:S01]  /*3550*/  @!PT LDS RZ, [RZ] ;  /* 0x00000000fffff984 */ /* 0x000fe20000000800 */
[----:B------:R-:W-:Y:S01]  /*3560*/  @!PT LDS RZ, [RZ] ;  /* 0x00000000fffff984 */ /* 0x000fe20000000800 */
[----:B------:R1:W-:Y:S01]  /*3570*/  @P0 LDGSTS.E.BYPASS.LTC128B.128 [R207+0x2900], [R4.64], !P4 ;  /* 0x0290000004cf0fae */ /* 0x0003e2000e101d48 */
[----:B------:R-:W-:Y:S01]  /*3580*/  ISETP.GE.AND P0, PT, R10, 0x31, PT ;  /* 0x000000310a00780c */ /* 0x000fe20003f06270 */
[----:B------:R-:W-:-:S12]  /*3590*/  IMAD.WIDE.U32 R8, R129, 0x20, RZ ;  /* 0x0000002081087825 */ /* 0x000fd800078e00ff */
[----:B------:R-:W-:Y:S01]  /*35a0*/  @P0 IMAD R12, R130, 0x30, RZ ;  /* 0x00000030820c0824 */ /* 0x000fe200078e02ff */
[----:B-1----:R-:W-:Y:S02]  /*35b0*/  @P1 LEA R4, P3, R6, c[0x0][0x1c8], 0x1 ;  /* 0x0000720006041a11 */ /* 0x002fe400078608ff */
[----:B------:R-:W-:-:S04]  /*35c0*/  @P1 LEA.HI.X R5, R129, R3, R130, 0x4, P5 ;  /* 0x0000000381051211 */ /* 0x000fc800028f2482 */
[----:B------:R-:W-:Y:S02]  /*35d0*/  @P1 LEA.HI.X R5, R6, c[0x0][0x1cc], R5, 0x1, P3 ;  /* 0x0000730006051a11 */ /* 0x000fe400018f0c05 */
[----:B------:R-:W-:-:S03]  /*35e0*/  @P2 IADD3 R6, P3, R2, R8, RZ ;  /* 0x0000000802062210 */ /* 0x000fc60007f7e0ff */
[----:B------:R1:W-:Y:S01]  /*35f0*/  @P1 LDGSTS.E.BYPASS.LTC128B.128 [R207+0x3100], [R4.64], !P4 ;  /* 0x0310000004cf1fae */ /* 0x0003e2000e101d48 */
[----:B------:R-:W-:Y:S02]  /*3600*/  ISETP.GE.AND P1, PT, R10, 0x41, PT ;  /* 0x000000410a00780c */ /* 0x000fe40003f26270 */
[----:B------:R-:W-:Y:S02]  /*3610*/  @P2 IADD3.X R7, R3, R9, R7, P3, !PT ;  /* 0x0000000903072210 */ /* 0x000fe40001ffe407 */
[----:B------:R-:W-:-:S04]  /*3620*/  @P2 LEA R8, P3, R6, c[0x0][0x1c8], 0x1 ;  /* 0x0000720006082a11 */ /* 0x000fc800078608ff */
[----:B------:R-:W-:-:S05]  /*3630*/  @P2 LEA.HI.X R9, R6, c[0x0][0x1cc], R7, 0x1, P3 ;  /* 0x0000730006092a11 */ /* 0x000fca00018f0c07 */
[----:B------:R3:W-:Y:S01]  /*3640*/  @P2 LDGSTS.E.BYPASS.LTC128B.128 [R207+0x3900], [R8.64], !P4 ;  /* 0x0390000008cf2fae */ /* 0x0007e2000e101d48 */
[----:B-1----:R-:W-:-:S05]  /*3650*/  @P0 IMAD.WIDE.U32 R4, R129, 0x30, R2 ;  /* 0x0000003081040825 */ /* 0x002fca00078e0002 */
[----:B------:R-:W-:Y:S02]  /*3660*/  @P0 IADD3 R5, R5, R12, RZ ;  /* 0x0000000c05050210 */ /* 0x000fe40007ffe0ff */
[----:B------:R-:W-:-:S04]  /*3670*/  @P0 LEA R6, P3, R4, c[0x0][0x1c8], 0x1 ;  /* 0x0000720004060a11 */ /* 0x000fc800078608ff */
[----:B------:R-:W-:Y:S02]  /*3680*/  @P0 LEA.HI.X R7, R4, c[0x0][0x1cc], R5, 0x1, P3 ;  /* 0x0000730004070a11 */ /* 0x000fe400018f0c05 */
[----:B------:R-:W-:-:S03]  /*3690*/  @P1 LEA R2, P3, R129, R2, 0x6 ;  /* 0x0000000281021211 */ /* 0x000fc600078630ff */
[----:B------:R1:W-:Y:S01]  /*36a0*/  @P0 LDGSTS.E.BYPASS.LTC128B.128 [R207+0x4100], [R6.64], !P4 ;  /* 0x0410000006cf0fae */ /* 0x0003e2000e101d48 */
[----:B------:R-:W-:Y:S02]  /*36b0*/  @P1 LEA.HI.X R3, R129, R3, R130, 0x6, P3 ;  /* 0x0000000381031211 */ /* 0x000fe400018f3482 */
[----:B------:R-:W-:-:S04]  /*36c0*/  @P1 LEA R4, P3, R2, c[0x0][0x1c8], 0x1 ;  /* 0x0000720002041a11 */ /* 0x000fc800078608ff */
[----:B------:R-:W-:-:S05]  /*36d0*/  @P1 LEA.HI.X R5, R2, c[0x0][0x1cc], R3, 0x1, P3 ;  /* 0x0000730002051a11 */ /* 0x000fca00018f0c03 */
[----:B------:R4:W-:Y:S04]  /*36e0*/  @P1 LDGSTS.E.BYPASS.LTC128B.128 [R207+0x4900], [R4.64], !P4 ;  /* 0x0490000004cf1fae */ /* 0x0009e8000e101d48 */
[----:B------:R-:W0:Y:S01]  /*36f0*/  LDGDEPBAR ;  /* 0x00000000000079af */ /* 0x000e220000000000 */
[----:B---3--:R-:W-:Y:S02]  /*3700*/  IMAD R8, R11, c[0x0][0x208], RZ ;  /* 0x000082000b087a24 */ /* 0x008fe400078e02ff */
[----:B------:R-:W-:Y:S01]  /*3710*/  IMAD.WIDE.U32 R2, R84, c[0x0][0x208], RZ ;  /* 0x0000820054027a25 */ /* 0x000fe200078e00ff */
[----:B------:R-:W-:-:S04]  /*3720*/  DEPBAR.LE SB0, 0x1 ;  /* 0x000080400000791a */ /* 0x000fc80000000000 */
[----:B------:R-:W-:-:S04]  /*3730*/  DEPBAR.LE SB0, 0x0 ;  /* 0x000080000000791a */ /* 0x000fc80000000000 */
[----:B------:R-:W-:Y:S01]  /*3740*/  BAR.SYNC.DEFER_BLOCKING 0x0 ;  /* 0x0000000000007b1d */ /* 0x000fe20000010000 */
[----:B-1----:R-:W-:Y:S01]  /*3750*/  IMAD R6, R84, c[0x0][0x20c], R8 ;  /* 0x0000830054067a24 */ /* 0x002fe200078e0208 */
[----:B----4-:R-:W-:Y:S02]  /*3760*/  MOV R4, R16 ;  /* 0x0000001000047202 */ /* 0x010fe40000000f00 */
[----:B--2---:R-:W-:Y:S02]  /*3770*/  MOV R5, R13 ;  /* 0x0000000d00057202 */ /* 0x004fe40000000f00 */
[----:B------:R-:W-:-:S03]  /*3780*/  IADD3 R6, R3, R6, RZ ;  /* 0x0000000603067210 */ /* 0x000fc60007ffe0ff */
[----:B------:R-:W-:-:S04]  /*3790*/  IMAD.WIDE.U32 R2, R2, 0x50, R4 ;  /* 0x0000005002027825 */ /* 0x000fc800078e0004 */
[----:B------:R-:W-:Y:S01]  /*37a0*/  IMAD R4, R6, 0x50, RZ ;  /* 0x0000005006047824 */ /* 0x000fe200078e02ff */
[----:B------:R-:W-:Y:S01]  /*37b0*/  LEA R8, P0, R2, c[0x0][0x1f8], 0x1 ;  /* 0x00007e0002087a11 */ /* 0x000fe200078008ff */
[----:B------:R-:W-:Y:S04]  /*37c0*/  LDSM.16.M88.4 R32, [R195] ;  /* 0x00000000c320783b */ /* 0x000fe80000000200 */
[----:B------:R-:W1:Y:S01]  /*37d0*/  LDSM.16.M88.4 R44, [R188] ;  /* 0x00000000bc2c783b */ /* 0x000e620000000200 */
[----:B------:R-:W-:Y:S02]  /*37e0*/  IADD3 R3, R3, R4, RZ ;  /* 0x0000000403037210 */ /* 0x000fe40007ffe0ff */
[----:B------:R-:W-:Y:S01]  /*37f0*/  IADD3 R6, P1, R8, UR7, RZ ;  /* 0x0000000708067c10 */ /* 0x000fe2000ff3e0ff */
[----:B------:R-:W2:Y:S01]  /*3800*/  LDSM.16.M88.4 R28, [R195+0x2000] ;  /* 0x00200000c31c783b */ /* 0x000ea20000000200 */
[----:B------:R-:W-:-:S02]  /*3810*/  LEA.HI.X R9, R2, c[0x0][0x1fc], R3, 0x1, P0 ;  /* 0x00007f0002097a11 */ /* 0x000fc400000f0c03 */
[----:B------:R-:W-:Y:S01]  /*3820*/  IADD3 R4, P0, R6, UR7, RZ ;  /* 0x0000000706047c10 */ /* 0x000fe2000ff1e0ff */
[----:B------:R-:W-:Y:S01]  /*3830*/  LDSM.16.M88.4 R24, [R198] ;  /* 0x00000000c618783b */ /* 0x000fe20000000200 */
[----:B------:R-:W-:Y:S02]  /*3840*/  IADD3.X R7, R9, UR5, RZ, P1, !PT ;  /* 0x0000000509077c10 */ /* 0x000fe40008ffe4ff */
[----:B------:R-:W-:Y:S01]  /*3850*/  IADD3 R2, P2, R4, UR7, RZ ;  /* 0x0000000704027c10 */ /* 0x000fe2000ff5e0ff */
[----:B------:R-:W3:Y:S01]  /*3860*/  LDSM.16.M88.4 R48, [R199] ;  /* 0x00000000c730783b */ /* 0x000ee20000000200 */
[----:B------:R-:W-:Y:S02]  /*3870*/  IADD3.X R5, R7, UR5, RZ, P0, !PT ;  /* 0x0000000507057c10 */ /* 0x000fe400087fe4ff */
[----:B------:R-:W-:Y:S01]  /*3880*/  ISETP.GE.AND P0, PT, R14, c[0x0][0x1d4], PT ;  /* 0x000075000e007a0c */ /* 0x000fe20003f06270 */
[----:B------:R-:W-:Y:S01]  /*3890*/  LDSM.16.M88.4 R68, [R188+0x800] ;  /* 0x00080000bc44783b */ /* 0x000fe20000000200 */
[----:B------:R-:W-:-:S02]  /*38a0*/  IADD3.X R3, R5, UR5, RZ, P2, !PT ;  /* 0x0000000505037c10 */ /* 0x000fc400097fe4ff */
[----:B------:R-:W-:Y:S01]  /*38b0*/  ISETP.LT.OR P2, PT, R10, 0x1, P0 ;  /* 0x000000010a00780c */ /* 0x000fe20000741670 */
[----:B------:R-:W-:Y:S01]  /*38c0*/  LDSM.16.M88.4 R88, [R188+0x1000] ;  /* 0x00100000bc58783b */ /* 0x000fe20000000200 */
[----:B------:R-:W-:Y:S02]  /*38d0*/  IADD3 R12, P1, R2, UR7, RZ ;  /* 0x00000007020c7c10 */ /* 0x000fe4000ff3e0ff */
[C---:B------:R-:W-:Y:S01]  /*38e0*/  ISETP.LT.OR P5, PT, R10.reuse, 0x11, P0 ;  /* 0x000000110a00780c */ /* 0x040fe200007a1670 */
[----:B------:R-:W-:Y:S01]  /*38f0*/  LDSM.16.M88.4 R96, [R188+0x1800] ;  /* 0x00180000bc60783b */ /* 0x000fe20000000200 */
[----:B------:R-:W-:Y:S02]  /*3900*/  IADD3.X R13, R3, UR5, RZ, P1, !PT ;  /* 0x00000005030d7c10 */ /* 0x000fe40008ffe4ff */
[C---:B------:R-:W-:Y:S01]  /*3910*/  ISETP.LT.OR P3, PT, R10.reuse, 0x21, P0 ;  /* 0x000000210a00780c */ /* 0x040fe20000761670 */
[----:B------:R-:W-:Y:S01]  /*3920*/  LDSM.16.M88.4 R104, [R188+0x2000] ;  /* 0x00200000bc68783b */ /* 0x000fe20000000200 */
[----:B------:R-:W-:-:S02]  /*3930*/  ISETP.LT.OR P1, PT, R10, 0x31, P0 ;  /* 0x000000310a00780c */ /* 0x000fc40000721670 */
[----:B------:R-:W-:Y:S01]  /*3940*/  ISETP.LT.OR P0, PT, R10, 0x41, P0 ;  /* 0x000000410a00780c */ /* 0x000fe20000701670 */
[----:B------:R-:W4:Y:S04]  /*3950*/  LDSM.16.M88.4 R20, [R198+0x2000] ;  /* 0x00200000c614783b */ /* 0x000f280000000200 */
[----:B------:R-:W-:Y:S04]  /*3960*/  LDSM.16.M88.4 R80, [R203] ;  /* 0x00000000cb50783b */ /* 0x000fe80000000200 */
[----:B------:R-:W-:Y:S04]  /*3970*/  LDSM.16.M88.4 R92, [R202] ;  /* 0x00000000ca5c783b */ /* 0x000fe80000000200 */
        /* <DEDUP_REMOVED lines=8> */
[----:B------:R3:W-:Y:S04]  /*3a00*/  LDGSTS.E.BYPASS.LTC128B.128 [R207+0x1900], [R2.64], !P1 ;  /* 0x0190000002cf7fae */ /* 0x0007e8000c901d48 */
[----:B------:R3:W-:Y:S04]  /*3a10*/  LDGSTS.E.BYPASS.LTC128B.128 [R207+0x2100], [R12.64], !P0 ;  /* 0x021000000ccf7fae */ /* 0x0007e8000c101d48 */
[----:B------:R-:W-:Y:S04]  /*3a20*/  LDSM.16.M88.4 R36, [R194] ;  /* 0x00000000c224783b */ /* 0x000fe80000000200 */
[----:B------:R-:W4:Y:S01]  /*3a30*/  LDSM.16.M88.4 R16, [R196] ;  /* 0x00000000c410783b */ /* 0x000f220000000200 */
[-C--:B-1----:R-:W-:Y:S03]  /*3a40*/  HMMA.16816.F32.BF16 R8, R32, R44.reuse, RZ ;  /* 0x0000002c2008723c */ /* 0x082fe600000418ff */
[----:B------:R-:W-:Y:S04]  /*3a50*/  LDSM.16.M88.4 R40, [R191] ;  /* 0x00000000bf28783b */ /* 0x000fe80000000200 */
[----:B------:R-:W0:Y:S01]  /*3a60*/  LDGDEPBAR ;  /* 0x00000000000079af */ /* 0x000e220000000000 */
[----:B--2---:R-:W-:Y:S03]  /*3a70*/  HMMA.16816.F32.BF16 R52, R28, R44, RZ ;  /* 0x0000002c1c34723c */ /* 0x004fe600000418ff */
[----:B-----5:R-:W-:Y:S04]  /*3a80*/  LDSM.16.M88.4 R4, [R197+0x2000] ;  /* 0x00200000c504783b */ /* 0x020fe80000000200 */
[----:B---3--:R-:W1:Y:S09]  /*3a90*/  LDSM.16.M88.4 R12, [R196+0x2000] ;  /* 0x00200000c40c783b */ /* 0x008e720000000200 */
[-C--:B------:R-:W-:Y:S01]  /*3aa0*/  HMMA.16816.F32.BF16 R56, R24, R48.reuse, R8 ;  /* 0x000000301838723c */ /* 0x080fe20000041808 */
[----:B------:R-:W2:Y:S07]  /*3ab0*/  LDSM.16.M88.4 R8, [R197] ;  /* 0x00000000c508783b */ /* 0x000eae0000000200 */
[----:B----4-:R-:W-:Y:S08]  /*3ac0*/  HMMA.16816.F32.BF16 R52, R20, R48, R52 ;  /* 0x000000301434723c */ /* 0x010ff00000041834 */
[----:B------:R-:W-:Y:S08]  /*3ad0*/  HMMA.16816.F32.BF16 R64, R32, R46, RZ ;  /* 0x0000002e2040723c */ /* 0x000ff000000418ff */
[----:B------:R-:W-:Y:S08]  /*3ae0*/  HMMA.16816.F32.BF16 R60, R16, R36, R56 ;  /* 0x00000024103c723c */ /* 0x000ff00000041838 */
[----:B------:R-:W-:Y:S08]  /*3af0*/  HMMA.16816.F32.BF16 R56, R28, R46, RZ ;  /* 0x0000002e1c38723c */ /* 0x000ff000000418ff */
[----:B-1----:R-:W-:Y:S08]  /*3b00*/  HMMA.16816.F32.BF16 R44, R12, R36, R52 ;  /* 0x000000240c2c723c */ /* 0x002ff00000041834 */
[----:B------:R-:W-:Y:S08]  /*3b10*/  HMMA.16816.F32.BF16 R52, R24, R50, R64 ;  /* 0x000000321834723c */ /* 0x000ff00000041840 */
[----:B--2---:R-:W-:Y:S08]  /*3b20*/  HMMA.16816.F32.BF16 R64, R8, R40, R60 ;  /* 0x000000280840723c */ /* 0x004ff0000004183c */
[----:B------:R-:W-:Y:S08]  /*3b30*/  HMMA.16816.F32.BF16 R60, R20, R50, R56 ;  /* 0x00000032143c723c */ /* 0x000ff00000041838 */
[----:B------:R-:W-:Y:S08]  /*3b40*/  HMMA.16816.F32.BF16 R56, R32, R68, RZ ;  /* 0x000000442038723c */ /* 0x000ff000000418ff */
[----:B------:R-:W-:Y:S01]  /*3b50*/  HMMA.16816.F32.BF16 R76, R4, R40, R44 ;  /* 0x00000028044c723c */ /* 0x000fe2000004182c */
[----:B------:R-:W1:Y:S07]  /*3b60*/  LDSM.16.M88.4 R44, [R194+0x800] ;  /* 0x00080000c22c783b */ /* 0x000e6e0000000200 */
        /* <DEDUP_REMOVED lines=242> */
[----:B------:R-:W-:Y:S01]  /*4a90*/  SHF.R.S32.HI R3, RZ, 0x1f, R2 ;  /* 0x0000001fff037819 */ /* 0x000fe20000011402 */
[----:B------:R-:W-:-:S04]  /*4aa0*/  IMAD.WIDE.U32 R4, R2, c[0x0][0x1e0], RZ ;  /* 0x0000780002047a25 */ /* 0x000fc800078e00ff */
[----:B------:R-:W-:-:S04]  /*4ab0*/  IMAD R3, R3, c[0x0][0x1e0], RZ ;  /* 0x0000780003037a24 */ /* 0x000fc800078e02ff */
        /* <DEDUP_REMOVED lines=23> */
.L_x_586:
[----:B--234-:R-:W-:Y:S05]  /*4c30*/  BSYNC B0 ;  /* 0x0000000000007941 */ /* 0x01cfea0003800000 */
.L_x_585:
[----:B-1----:R-:W2:Y:S01]  /*4c40*/  LDL R2, [R1+0x44] ;  /* 0x0000440001027983 */ /* 0x002ea20000100800 */
[----:B------:R-:W-:-:S03]  /*4c50*/  IMAD.MOV.U32 R3, RZ, RZ, c[0x0][0x2c4] ;  /* 0x0000b100ff037624 */ /* 0x000fc600078e00ff */
[----:B------:R-:W2:Y:S04]  /*4c60*/  LDL R97, [R1+0x40] ;  /* 0x0000400001617983 */ /* 0x000ea80000100800 */
[----:B------:R-:W3:Y:S01]  /*4c70*/  LDL R9, [R1] ;  /* 0x0000000001097983 */ /* 0x000ee20000100800 */
[----:B------:R-:W-:Y:S01]  /*4c80*/  ISETP.NE.AND P0, PT, R3, 0x1, PT ;  /* 0x000000010300780c */ /* 0x000fe20003f05270 */
[----:B------:R-:W-:Y:S01]  /*4c90*/  IMAD.MOV.U32 R62, RZ, RZ, c[0x0][0x32c] ;  /* 0x0000cb00ff3e7624 */ /* 0x000fe200078e00ff */
[----:B------:R-:W-:Y:S01]  /*4ca0*/  ULDC UR4, c[0x0][0x324] ;  /* 0x0000c90000047ab9 */ /* 0x000fe20000000800 */
[----:B------:R-:W0:Y:S01]  /*4cb0*/  LDGDEPBAR ;  /* 0x00000000000079af */ /* 0x000e220000000000 */
[----:B------:R-:W-:Y:S01]  /*4cc0*/  ULOP3.LUT UR4, URZ, UR4, URZ, 0x33, !UPT ;  /* 0x000000043f047292 */ /* 0x000fe2000f8e333f */
[----:B--2---:R-:W-:-:S08]  /*4cd0*/  IMAD.IADD R2, R2, 0x1, R97 ;  /* 0x0000000102027824 */ /* 0x004fd000078e0261 */
[----:B------:R-:W-:-:S04]  /*4ce0*/  @P0 IMAD.HI.U32 R3, R2, c[0x0][0x2c8], RZ ;  /* 0x0000b20002030a27 */ /* 0x000fc800078e00ff */
[----:B------:R-:W-:Y:S01]  /*4cf0*/  IMAD.MOV.U32 R5, RZ, RZ, R2 ;  /* 0x000000ffff057224 */ /* 0x000fe200078e0002 */
[----:B------:R-:W-:-:S05]  /*4d00*/  @P0 SHF.R.U32.HI R5, RZ, c[0x0][0x2cc], R3 ;  /* 0x0000b300ff050a19 */ /* 0x000fca0000011603 */
[----:B------:R-:W1:Y:S01]  /*4d10*/  SHFL.IDX PT, R4, R5, RZ, 0x1c1f ;  /* 0x001c1fff05047589 */ /* 0x000e6200000e0000 */
[----:B------:R-:W-:-:S04]  /*4d20*/  IADD3 R2, R244, R0, RZ ;  /* 0x00000000f4027210 */ /* 0x000fc80007ffe0ff */
[----:B---3--:R-:W-:Y:S02]  /*4d30*/  IADD3 R3, -R9, 0x1, R2 ;  /* 0x0000000109037810 */ /* 0x008fe40007ffe102 */
[----:B------:R-:W-:-:S03]  /*4d40*/  ISETP.GE.AND P0, PT, R62, 0x1, PT ;  /* 0x000000013e00780c */ /* 0x000fc60003f06270 */
[----:B------:R-:W-:-:S05]  /*4d50*/  IMAD.IADD R3, R3, 0x1, -R243 ;  /* 0x0000000103037824 */ /* 0x000fca00078e0af3 */
[C---:B------:R-:W-:Y:S02]  /*4d60*/  IADD3 R6, R3.reuse, c[0x0][0x328], RZ ;  /* 0x0000ca0003067a10 */ /* 0x040fe40007ffe0ff */
[----:B------:R-:W-:Y:S02]  /*4d70*/  IADD3 R7, R3, UR4, RZ ;  /* 0x0000000403077c10 */ /* 0x000fe4000fffe0ff */
[----:B------:R-:W-:Y:S01]  /*4d80*/  IADD3 R8, -R9, R2, RZ ;  /* 0x0000000209087210 */ /* 0x000fe20007ffe1ff */
[----:B-1----:R-:W-:Y:S01]  /*4d90*/  IMAD.IADD R3, R6, 0x1, R4 ;  /* 0x0000000106037824 */ /* 0x002fe200078e0204 */
[----:B------:R-:W-:Y:S01]  /*4da0*/  IADD3 R2, R7, R4, RZ ;  /* 0x0000000407027210 */ /* 0x000fe20007ffe0ff */
[----:B------:R-:W-:-:S03]  /*4db0*/  IMAD.IADD R9, R0, 0x1, -R9 ;  /* 0x0000000100097824 */ /* 0x000fc600078e0a09 */
[----:B------:R-:W-:Y:S01]  /*4dc0*/  IMNMX R3, R8, R3, PT ;  /* 0x0000000308037217 */ /* 0x000fe20003800200 */
[----:B------:R-:W-:Y:S05]  /*4dd0*/  @!P0 BRA `(.L_x_587) ;  /* 0x0000014000008947 */ /* 0x000fea0003800000 */
[----:B------:R-:W-:Y:S01]  /*4de0*/  IADD3 R4, -R243, R244, R4 ;  /* 0x000000f4f3047210 */ /* 0x000fe20007ffe104 */
[----:B------:R-:W-:Y:S03]  /*4df0*/  BSSY B0, `(.L_x_588) ;  /* 0x000000e000007945 */ /* 0x000fe60003800000 */
        /* <DEDUP_REMOVED lines=9> */
.L_x_589:
[----:B------:R-:W-:-:S04]  /*4e90*/  MOV R10, c[0x0][0x32c] ;  /* 0x0000cb00000a7a02 */ /* 0x000fc80000000f00 */
[----:B------:R-:W-:-:S13]  /*4ea0*/  ISETP.NE.AND P0, PT, R10, 0x1, PT ;  /* 0x000000010a00780c */ /* 0x000fda0003f05270 */
[----:B------:R-:W-:-:S05]  /*4eb0*/  @P0 IMAD.HI.U32 R10, R4, c[0x0][0x330], RZ ;  /* 0x0000cc00040a0a27 */ /* 0x000fca00078e00ff */
[----:B------:R-:W-:Y:S02]  /*4ec0*/  @P0 SHF.R.U32.HI R4, RZ, c[0x0][0x334], R10 ;  /* 0x0000cd00ff040a19 */ /* 0x000fe4000001160a */
.L_x_590:
[----:B------:R-:W-:Y:S05]  /*4ed0*/  BSYNC B0 ;  /* 0x0000000000007941 */ /* 0x000fea0003800000 */
.L_x_588:
[----:B------:R-:W-:-:S05]  /*4ee0*/  IMAD R4, R4, c[0x0][0x32c], R9 ;  /* 0x0000cb0004047a24 */ /* 0x000fca00078e0209 */
[----:B------:R-:W-:Y:S02]  /*4ef0*/  IADD3 R10, R4, c[0x0][0x32c], RZ ;  /* 0x0000cb00040a7a10 */ /* 0x000fe40007ffe0ff */
[----:B------:R-:W-:Y:S02]  /*4f00*/  IMNMX R2, R2, R4, !PT ;  /* 0x0000000402027217 */ /* 0x000fe40007800200 */
[----:B------:R-:W-:Y:S02]  /*4f10*/  IMNMX R3, R3, R10, PT ;  /* 0x0000000a03037217 */ /* 0x000fe40003800200 */
.L_x_587:
[C---:B------:R-:W-:Y:S02]  /*4f20*/  ISETP.GE.AND P0, PT, R0.reuse, 0x9, PT ;  /* 0x000000090000780c */ /* 0x040fe40003f06270 */
[----:B------:R-:W-:Y:S02]  /*4f30*/  ISETP.GE.AND P1, PT, R0, 0x2, PT ;  /* 0x000000020000780c */ /* 0x000fe40003f26270 */
[----:B------:R-:W-:Y:S02]  /*4f40*/  P2R R22, PR, RZ, 0x1 ;  /* 0x00000001ff167803 */ /* 0x000fe40000000000 */
[----:B------:R-:W-:-:S02]  /*4f50*/  ISETP.GT.AND P0, PT, R2, 0x8, !P0 ;  /* 0x000000080200780c */ /* 0x000fc40004704270 */
[----:B------:R-:W-:Y:S02]  /*4f60*/  P2R R23, PR, RZ, 0x2 ;  /* 0x00000002ff177803 */ /* 0x000fe40000000000 */
[C---:B------:R-:W-:Y:S02]  /*4f70*/  ISETP.LT.OR P0, PT, R3.reuse, 0x9, P0 ;  /* 0x000000090300780c */ /* 0x040fe40000701670 */
[----:B------:R-:W-:Y:S02]  /*4f80*/  ISETP.GT.AND P1, PT, R2, 0x1, !P1 ;  /* 0x000000010200780c */ /* 0x000fe40004f24270 */
[----:B------:R-:W-:Y:S02]  /*4f90*/  ISETP.GE.AND P2, PT, R0, 0xa, PT ;  /* 0x0000000a0000780c */ /* 0x000fe40003f46270 */
[----:B------:R-:W-:Y:S02]  /*4fa0*/  FSEL R28, R120, -INF , !P0 ;  /* 0xff800000781c7808 */ /* 0x000fe40004000000 */
[----:B------:R-:W-:-:S02]  /*4fb0*/  ISETP.LT.OR P1, PT, R3, 0x2, P1 ;  /* 0x000000020300780c */ /* 0x000fc40000f21670 */
[----:B------:R-:W-:Y:S02]  /*4fc0*/  ISETP.GT.AND P0, PT, R2, 0x9, !P2 ;  /* 0x000000090200780c */ /* 0x000fe40005704270 */
[----:B------:R-:W-:Y:S02]  /*4fd0*/  FSEL R26, R127, -INF , !P1 ;  /* 0xff8000007f1a7808 */ /* 0x000fe40004800000 */
        /* <DEDUP_REMOVED lines=16> */
[----:B------:R-:W-:Y:S02]  /*50e0*/  ISETP.GE.AND P1, PT, R0, 0x1a, PT ;  /* 0x0000001a0000780c */ /* 0x000fe40003f26270 */
        /* <DEDUP_REMOVED lines=22> */
[----:B------:R-:W-:-:S02]  /*5250*/  ISETP.GE.AND P6, PT, R0, 0x31, PT ;  /* 0x000000310000780c */ /* 0x000fc40003fc6270 */
[C---:B------:R-:W-:Y:S02]  /*5260*/  ISETP.LT.OR P0, PT, R3.reuse, 0x2a, P0 ;  /* 0x0000002a0300780c */ /* 0x040fe40000701670 */
[----:B------:R-:W-:Y:S02]  /*5270*/  ISETP.GE.AND P5, PT, R0, 0x32, PT ;  /* 0x000000320000780c */ /* 0x000fe40003fa6270 */
        /* <DEDUP_REMOVED lines=16> */
[----:B------:R-:W-:-:S04]  /*5380*/  ISETP.GT.AND P0, PT, R2, 0x39, !P2 ;  /* 0x000000390200780c */ /* 0x000fc80005704270 */
[----:B------:R-:W-:-:S04]  /*5390*/  ISETP.LT.OR P0, PT, R3, 0x3a, P0 ;  /* 0x0000003a0300780c */ /* 0x000fc80000701670 */
[----:B------:R-:W-:Y:S02]  /*53a0*/  FSEL R145, R56, -INF , !P0 ;  /* 0xff80000038917808 */ /* 0x000fe40004000000 */
[----:B------:R-:W-:Y:S02]  /*53b0*/  ISETP.GT.AND P0, PT, R2, 0x40, !P1 ;  /* 0x000000400200780c */ /* 0x000fe40004f04270 */
[----:B------:R-:W-:Y:S02]  /*53c0*/  ISETP.GE.AND P1, PT, R0, 0x42, PT ;  /* 0x000000420000780c */ /* 0x000fe40003f26270 */
[----:B------:R-:W-:Y:S02]  /*53d0*/  ISETP.LT.OR P0, PT, R3, 0x41, P0 ;  /* 0x000000410300780c */ /* 0x000fe40000701670 */
[----:B------:R-:W-:Y:S02]  /*53e0*/  P2R R11, PR, RZ, 0x2 ;  /* 0x00000002ff0b7803 */ /* 0x000fe40000000000 */
        /* <DEDUP_REMOVED lines=8> */
[----:B------:R-:W-:-:S04]  /*5470*/  ISETP.LT.OR P0, PT, R3, 0x49, P0 ;  /* 0x000000490300780c */ /* 0x000fc80000701670 */
[----:B------:R-:W-:Y:S02]  /*5480*/  FSEL R176, R25, -INF , !P0 ;  /* 0xff80000019b07808 */ /* 0x000fe40004000000 */
[----:B------:R-:W-:-:S04]  /*5490*/  ISETP.GT.AND P0, PT, R2, RZ, !P1 ;  /* 0x000000ff0200720c */ /* 0x000fc80004f04270 */
[----:B------:R-:W-:-:S04]  /*54a0*/  ISETP.LT.OR P0, PT, R3, 0x1, P0 ;  /* 0x000000010300780c */ /* 0x000fc80000701670 */
[----:B------:R-:W-:Y:S02]  /*54b0*/  FSEL R25, R139, -INF , !P0 ;  /* 0xff8000008b197808 */ /* 0x000fe40004000000 */
[----:B------:R-:W-:-:S04]  /*54c0*/  ISETP.GE.AND P0, PT, R0, 0x4a, PT ;  /* 0x0000004a0000780c */ /* 0x000fc80003f06270 */
[----:B------:R-:W-:Y:S02]  /*54d0*/  P2R R4, PR, RZ, 0x1 ;  /* 0x00000001ff047803 */ /* 0x000fe40000000000 */
[----:B------:R-:W-:-:S04]  /*54e0*/  ISETP.GT.AND P0, PT, R2, 0x49, !P0 ;  /* 0x000000490200780c */ /* 0x000fc80004704270 */
[----:B------:R-:W-:Y:S02]  /*54f0*/  ISETP.LT.OR P0, PT, R3, 0x4a, P0 ;  /* 0x0000004a0300780c */ /* 0x000fe40000701670 */
[----:B------:R-:W1:Y:S02]  /*5500*/  SHFL.IDX PT, R3, R5, 0x1, 0x1c1f ;  /* 0x003c1f0005037f89 */ /* 0x000e6400000e0000 */
[----:B------:R-:W-:Y:S02]  /*5510*/  FSEL R175, R24, -INF , !P0 ;  /* 0xff80000018af7808 */ /* 0x000fe40004000000 */
[----:B------:R-:W-:Y:S01]  /*5520*/  ISETP.GE.AND P0, PT, R62, 0x1, PT ;  /* 0x000000013e00780c */ /* 0x000fe20003f06270 */
[--C-:B-1----:R-:W-:Y:S02]  /*5530*/  IMAD.IADD R2, R6, 0x1, R3.reuse ;  /* 0x0000000106027824 */ /* 0x102fe400078e0203 */
[----:B------:R-:W-:-:S03]  /*5540*/  IMAD.IADD R0, R7, 0x1, R3 ;  /* 0x0000000107007824 */ /* 0x000fc600078e0203 */
[----:B------:R-:W-:-:S07]  /*5550*/  IMNMX R2, R8, R2, PT ;  /* 0x0000000208027217 */ /* 0x000fce0003800200 */
        /* <DEDUP_REMOVED lines=12> */
.L_x_593:
[----:B------:R-:W-:-:S04]  /*5620*/  MOV R24, c[0x0][0x32c] ;  /* 0x0000cb0000187a02 */ /* 0x000fc80000000f00 */
[----:B------:R-:W-:-:S13]  /*5630*/  ISETP.NE.AND P0, PT, R24, 0x1, PT ;  /* 0x000000011800780c */ /* 0x000fda0003f05270 */
[----:B------:R-:W-:-:S05]  /*5640*/  @P0 IMAD.HI.U32 R24, R3, c[0x0][0x330], RZ ;  /* 0x0000cc0003180a27 */ /* 0x000fca00078e00ff */
[----:B------:R-:W-:Y:S02]  /*5650*/  @P0 SHF.R.U32.HI R3, RZ, c[0x0][0x334], R24 ;  /* 0x0000cd00ff030a19 */ /* 0x000fe40000011618 */
.L_x_594:
[----:B------:R-:W-:Y:S05]  /*5660*/  BSYNC B0 ;  /* 0x0000000000007941 */ /* 0x000fea0003800000 */
.L_x_592:
[----:B------:R-:W-:-:S05]  /*5670*/  IMAD R3, R3, c[0x0][0x32c], R9 ;  /* 0x0000cb0003037a24 */ /* 0x000fca00078e0209 */
[----:B------:R-:W-:Y:S02]  /*5680*/  IADD3 R24, R3, c[0x0][0x32c], RZ ;  /* 0x0000cb0003187a10 */ /* 0x000fe40007ffe0ff */
[----:B------:R-:W-:Y:S02]  /*5690*/  IMNMX R0, R0, R3, !PT ;  /* 0x0000000300007217 */ /* 0x000fe40007800200 */
[----:B------:R-:W-:Y:S02]  /*56a0*/  IMNMX R2, R2, R24, PT ;  /* 0x0000001802027217 */ /* 0x000fe40003800200 */
.L_x_591:
[----:B------:R-:W-:Y:S01]  /*56b0*/  ISETP.NE.AND P0, PT, R23, RZ, PT ;  /* 0x000000ff1700720c */ /* 0x000fe20003f05270 */
        /* <DEDUP_REMOVED lines=73> */
[----:B-1----:R-:W-:-:S03]  /*5b50*/  IMAD.IADD R0, R7, 0x1, R3 ;  /* 0x0000000107007824 */ /* 0x002fc600078e0203 */
[----:B------:R-:W-:Y:S01]  /*5b60*/  ISETP.LT.OR P0, PT, R2, 0x4a, P0 ;  /* 0x0000004a0200780c */ /* 0x000fe20000701670 */
[----:B------:R-:W-:-:S03]  /*5b70*/  IMAD.IADD R2, R6, 0x1, R3 ;  /* 0x0000000106027824 */ /* 0x000fc600078e0203 */
[----:B------:R-:W-:Y:S02]  /*5b80*/  FSEL R169, R31, -INF , !P0 ;  /* 0xff8000001fa97808 */ /* 0x000fe40004000000 */
[----:B------:R-:W-:Y:S02]  /*5b90*/  ISETP.GE.AND P0, PT, R62, 0x1, PT ;  /* 0x000000013e00780c */ /* 0x000fe40003f06270 */
[----:B------:R-:W-:-:S11]  /*5ba0*/  IMNMX R2, R8, R2, PT ;  /* 0x0000000208027217 */ /* 0x000fd60003800200 */
        /* <DEDUP_REMOVED lines=12> */
.L_x_597:
[----:B------:R-:W-:-:S04]  /*5c70*/  MOV R24, c[0x0][0x32c] ;  /* 0x0000cb0000187a02 */ /* 0x000fc80000000f00 */
[----:B------:R-:W-:-:S13]  /*5c80*/  ISETP.NE.AND P0, PT, R24, 0x1, PT ;  /* 0x000000011800780c */ /* 0x000fda0003f05270 */
[----:B------:R-:W-:-:S05]  /*5c90*/  @P0 IMAD.HI.U32 R24, R3, c[0x0][0x330], RZ ;  /* 0x0000cc0003180a27 */ /* 0x000fca00078e00ff */
[----:B------:R-:W-:Y:S02]  /*5ca0*/  @P0 SHF.R.U32.HI R3, RZ, c[0x0][0x334], R24 ;  /* 0x0000cd00ff030a19 */ /* 0x000fe40000011618 */
.L_x_598:
[----:B------:R-:W-:Y:S05]  /*5cb0*/  BSYNC B0 ;  /* 0x0000000000007941 */ /* 0x000fea0003800000 */
.L_x_596:
[----:B------:R-:W-:-:S05]  /*5cc0*/  IMAD R3, R3, c[0x0][0x32c], R9 ;  /* 0x0000cb0003037a24 */ /* 0x000fca00078e0209 */
[----:B------:R-:W-:Y:S02]  /*5cd0*/  IADD3 R24, R3, c[0x0][0x32c], RZ ;  /* 0x0000cb0003187a10 */ /* 0x000fe40007ffe0ff */
[----:B------:R-:W-:Y:S02]  /*5ce0*/  IMNMX R0, R0, R3, !PT ;  /* 0x0000000300007217 */ /* 0x000fe40007800200 */
[----:B------:R-:W-:Y:S02]  /*5cf0*/  IMNMX R2, R2, R24, PT ;  /* 0x0000001802027217 */ /* 0x000fe40003800200 */
.L_x_595:
        /* <DEDUP_REMOVED lines=92> */
.L_x_601:
[----:B------:R-:W-:-:S04]  /*62c0*/  MOV R5, c[0x0][0x32c] ;  /* 0x0000cb0000057a02 */ /* 0x000fc80000000f00 */
[----:B------:R-:W-:-:S13]  /*62d0*/  ISETP.NE.AND P0, PT, R5, 0x1, PT ;  /* 0x000000010500780c */ /* 0x000fda0003f05270 */
[----:B------:R-:W-:-:S05]  /*62e0*/  @P0 IMAD.HI.U32 R5, R3, c[0x0][0x330], RZ ;  /* 0x0000cc0003050a27 */ /* 0x000fca00078e00ff */
[----:B------:R-:W-:Y:S02]  /*62f0*/  @P0 SHF.R.U32.HI R3, RZ, c[0x0][0x334], R5 ;  /* 0x0000cd00ff030a19 */ /* 0x000fe40000011605 */
.L_x_602:
[----:B------:R-:W-:Y:S05]  /*6300*/  BSYNC B0 ;  /* 0x0000000000007941 */ /* 0x000fea0003800000 */
.L_x_600:
[----:B------:R-:W-:-:S05]  /*6310*/  IMAD R3, R3, c[0x0][0x32c], R9 ;  /* 0x0000cb0003037a24 */ /* 0x000fca00078e0209 */
[----:B------:R-:W-:Y:S02]  /*6320*/  IADD3 R5, R3, c[0x0][0x32c], RZ ;  /* 0x0000cb0003057a10 */ /* 0x000fe40007ffe0ff */
[----:B------:R-:W-:Y:S02]  /*6330*/  IMNMX R0, R0, R3, !PT ;  /* 0x0000000300007217 */ /* 0x000fe40007800200 */
[----:B------:R-:W-:Y:S02]  /*6340*/  IMNMX R2, R2, R5, PT ;  /* 0x0000000502027217 */ /* 0x000fe40003800200 */
.L_x_599:
[----:B------:R-:W-:Y:S01]  /*6350*/  ISETP.NE.AND P0, PT, R23, RZ, PT ;  /* 0x000000ff1700720c */ /* 0x000fe20003f05270 */
[----:B------:R-:W-:Y:S01]  /*6360*/  LDSM.16.MT88.4 R36, [R193] ;  /* 0x00000000c124783b */ /* 0x000fe20000004200 */
[----:B------:R-:W-:Y:S02]  /*6370*/  FMNMX.FTZ R3, R25, R26, !PT ;  /* 0x0000001a19037209 */ /* 0x000fe40007810000 */
[----:B------:R-:W-:Y:S01]  /*6380*/  ISETP.GT.AND P0, PT, R0, 0x1, !P0 ;  /* 0x000000010000780c */ /* 0x000fe20004704270 */
[----:B------:R-:W-:Y:S01]  /*6390*/  LDSM.16.MT88.4 R64, [R189+0x800] ;  /* 0x00080000bd40783b */ /* 0x000fe20000004200 */
[----:B------:R-:W-:-:S02]  /*63a0*/  FMNMX.FTZ R3, R28, R3, !PT ;  /* 0x000000031c037209 */ /* 0x000fc40007810000 */
[----:B------:R-:W-:Y:S01]  /*63b0*/  ISETP.LT.OR P0, PT, R2, 0x2, P0 ;  /* 0x000000020200780c */ /* 0x000fe20000701670 */
[----:B------:R-:W-:Y:S01]  /*63c0*/  LDSM.16.MT88.4 R80, [R190+0x800] ;  /* 0x00080000be50783b */ /* 0x000fe20000004200 */
[----:B------:R-:W-:Y:S02]  /*63d0*/  FMNMX.FTZ R3, R29, R3, !PT ;  /* 0x000000031d037209 */ /* 0x000fe40007810000 */
[----:B------:R-:W-:Y:S02]  /*63e0*/  FSEL R73, R142, -INF , !P0 ;  /* 0xff8000008e497808 */ /* 0x000fe40004000000 */
[----:B------:R-:W-:Y:S02]  /*63f0*/  ISETP.NE.AND P0, PT, R22, RZ, PT ;  /* 0x000000ff1600720c */ /* 0x000fe40003f05270 */
[----:B------:R-:W-:Y:S02]  /*6400*/  FMNMX.FTZ R3, R30, R3, !PT ;  /* 0x000000031e037209 */ /* 0x000fe40007810000 */
        /* <DEDUP_REMOVED lines=30> */
[----:B------:R-:W-:-:S02]  /*65f0*/  ISETP.LT.OR P0, PT, R2, 0x19, P0 ;  /* 0x000000190200780c */ /* 0x000fc40000701670 */
[----:B------:R-:W-:Y:S02]  /*6600*/  FMNMX.FTZ R3, R176, R3, !PT ;  /* 0x00000003b0037209 */ /* 0x000fe40007810000 */
[----:B------:R-:W-:Y:S02]  /*6610*/  FSEL R92, R92, -INF , !P0 ;  /* 0xff8000005c5c7808 */ /* 0x000fe40004000000 */
[----:B------:R-:W-:Y:S02]  /*6620*/  ISETP.NE.AND P0, PT, R17, RZ, PT ;  /* 0x000000ff1100720c */ /* 0x000fe40003f05270 */
[----:B------:R-:W-:Y:S02]  /*6630*/  FMNMX.FTZ R3, R175, R3, !PT ;  /* 0x00000003af037209 */ /* 0x000fe40007810000 */
        /* <DEDUP_REMOVED lines=19> */
[----:B------:R-:W-:Y:S02]  /*6770*/  ISETP.GT.AND P0, PT, R0, 0x30, !P6 ;  /* 0x000000300000780c */ /* 0x000fe40007704270 */
[----:B------:R-:W-:Y:S02]  /*6780*/  ISETP.NE.AND P6, PT, R4, RZ, PT ;  /* 0x000000ff0400720c */ /* 0x000fe40003fc5270 */
[----:B------:R-:W1:Y:S01]  /*6790*/  SHFL.BFLY PT, R4, R3, 0x2, 0x1f ;  /* 0x0c401f0003047f89 */ /* 0x000e6200000e0000 */
[----:B------:R-:W-:-:S04]  /*67a0*/  ISETP.LT.OR P0, PT, R2, 0x31, P0 ;  /* 0x000000310200780c */ /* 0x000fc80000701670 */
[----:B------:R-:W-:Y:S02]  /*67b0*/  FSEL R163, R78, -INF , !P0 ;  /* 0xff8000004ea37808 */ /* 0x000fe40004000000 */
[----:B------:R-:W-:Y:S01]  /*67c0*/  ISETP.GT.AND P0, PT, R0, 0x31, !P5 ;  /* 0x000000310000780c */ /* 0x000fe20006f04270 */
[----:B------:R-:W-:Y:S01]  /*67d0*/  LDSM.16.MT88.4 R76, [R192+0x800] ;  /* 0x00080000c04c783b */ /* 0x000fe20000004200 */
[----:B------:R-:W-:Y:S02]  /*67e0*/  ISETP.NE.AND P5, PT, R10, RZ, PT ;  /* 0x000000ff0a00720c */ /* 0x000fe40003fa5270 */
[----:B------:R-:W-:-:S04]  /*67f0*/  ISETP.LT.OR P0, PT, R2, 0x32, P0 ;  /* 0x000000320200780c */ /* 0x000fc80000701670 */
[----:B------:R-:W-:Y:S02]  /*6800*/  FSEL R164, R72, -INF , !P0 ;  /* 0xff80000048a47808 */ /* 0x000fe40004000000 */
[----:B------:R-:W-:Y:S02]  /*6810*/  ISETP.GT.AND P0, PT, R0, 0x38, !P3 ;  /* 0x000000380000780c */ /* 0x000fe40005f04270 */
[----:B------:R-:W-:Y:S02]  /*6820*/  ISETP.NE.AND P3, PT, R11, RZ, PT ;  /* 0x000000ff0b00720c */ /* 0x000fe40003f65270 */
[----:B------:R-:W-:Y:S02]  /*6830*/  ISETP.LT.OR P0, PT, R2, 0x39, P0 ;  /* 0x000000390200780c */ /* 0x000fe40000701670 */
[----:B-1----:R-:W-:Y:S02]  /*6840*/  FMNMX.FTZ R3, R3, R4, !PT ;  /* 0x0000000403037209 */ /* 0x002fe40007810000 */
[----:B------:R-:W-:-:S02]  /*6850*/  FSEL R165, R50, -INF , !P0 ;  /* 0xff80000032a57808 */ /* 0x000fc40004000000 */
[----:B------:R-:W-:Y:S01]  /*6860*/  ISETP.GT.AND P0, PT, R0, 0x39, !P2 ;  /* 0x000000390000780c */ /* 0x000fe20005704270 */
[----:B------:R-:W1:Y:S01]  /*6870*/  SHFL.BFLY PT, R4, R3, 0x1, 0x1f ;  /* 0x0c201f0003047f89 */ /* 0x000e6200000e0000 */
[----:B------:R-:W-:Y:S02]  /*6880*/  ISETP.NE.AND P2, PT, R12, RZ, PT ;  /* 0x000000ff0c00720c */ /* 0x000fe40003f45270 */
[----:B------:R-:W-:Y:S02]  /*6890*/  ISETP.LT.OR P0, PT, R2, 0x3a, P0 ;  /* 0x0000003a0200780c */ /* 0x000fe40000701670 */
[C---:B------:R-:W-:Y:S02]  /*68a0*/  ISETP.GT.AND P2, PT, R0.reuse, 0x40, !P2 ;  /* 0x000000400000780c */ /* 0x040fe40005744270 */
[----:B------:R-:W-:Y:S02]  /*68b0*/  FSEL R168, R49, -INF , !P0 ;  /* 0xff80000031a87808 */ /* 0x000fe40004000000 */
[----:B------:R-:W-:-:S02]  /*68c0*/  ISETP.GT.AND P0, PT, R0, RZ, !P1 ;  /* 0x000000ff0000720c */ /* 0x000fc40004f04270 */
[----:B------:R-:W-:Y:S02]  /*68d0*/  ISETP.GT.AND P1, PT, R0, 0x41, !P3 ;  /* 0x000000410000780c */ /* 0x000fe40005f24270 */
[C---:B------:R-:W-:Y:S02]  /*68e0*/  ISETP.LT.OR P0, PT, R2.reuse, 0x1, P0 ;  /* 0x000000010200780c */ /* 0x040fe40000701670 */
[----:B------:R-:W-:Y:S02]  /*68f0*/  ISETP.LT.OR P3, PT, R2, 0x41, P2 ;  /* 0x000000410200780c */ /* 0x000fe40001761670 */
[----:B------:R-:W-:Y:S02]  /*6900*/  FSEL R68, R148, -INF , !P0 ;  /* 0xff80000094447808 */ /* 0x000fe40004000000 */
[----:B------:R-:W-:Y:S02]  /*6910*/  ISETP.LT.OR P2, PT, R2, 0x42, P1 ;  /* 0x000000420200780c */ /* 0x000fe40000f41670 */
[----:B------:R-:W-:-:S02]  /*6920*/  FMNMX.FTZ R7, R68, R73, !PT ;  /* 0x0000004944077209 */ /* 0x000fc40007810000 */
[----:B------:R-:W-:Y:S02]  /*6930*/  FSEL R162, R61, -INF , !P3 ;  /* 0xff8000003da27808 */ /* 0x000fe40005800000 */
[----:B-1----:R-:W-:Y:S02]  /*6940*/  FMNMX.FTZ R72, R3, R4, !PT ;  /* 0x0000000403487209 */ /* 0x002fe40007810000 */
[----:B------:R-:W-:Y:S02]  /*6950*/  FSEL R161, R59, -INF , !P2 ;  /* 0xff8000003ba17808 */ /* 0x000fe40005000000 */
[C---:B------:R-:W-:Y:S01]  /*6960*/  FSETP.NEU.FTZ.AND P0, PT, R72.reuse, -INF , PT ;  /* 0xff8000004800780b */ /* 0x040fe20003f1d000 */
[----:B------:R-:W-:-:S05]  /*6970*/  FMUL.FTZ R3, R72, c[0x0][0x2d0] ;  /* 0x0000b40048037a20 */ /* 0x000fca0000410000 */
[----:B------:R-:W-:Y:S02]  /*6980*/  FSEL R4, R3, RZ, P0 ;  /* 0x000000ff03047208 */ /* 0x000fe40000000000 */
[----:B------:R-:W-:-:S03]  /*6990*/  FMNMX.FTZ R3, R27, R32, !PT ;  /* 0x000000201b037209 */ /* 0x000fc60007810000 */
[----:B------:R-:W-:Y:S01]  /*69a0*/  FFMA.FTZ R6, R25, c[0x0][0x2d0], -R4 ;  /* 0x0000b40019067a23 */ /* 0x000fe20000010804 */
[----:B------:R-:W-:-:S03]  /*69b0*/  FMNMX.FTZ R3, R33, R3, !PT ;  /* 0x0000000321037209 */ /* 0x000fc60007810000 */
[----:B------:R1:W-:Y:S01]  /*69c0*/  MUFU.EX2 R8, R6 ;  /* 0x0000000600087308 */ /* 0x0003e20000000800 */
[----:B------:R-:W-:-:S04]  /*69d0*/  FMNMX.FTZ R3, R34, R3, !PT ;  /* 0x0000000322037209 */ /* 0x000fc80007810000 */
[----:B------:R-:W-:-:S04]  /*69e0*/  FMNMX.FTZ R3, R45, R3, !PT ;  /* 0x000000032d037209 */ /* 0x000fc80007810000 */
[----:B------:R-:W-:-:S04]  /*69f0*/  FMNMX.FTZ R3, R47, R3, !PT ;  /* 0x000000032f037209 */ /* 0x000fc80007810000 */
[----:B------:R-:W-:Y:S02]  /*6a00*/  FMNMX.FTZ R3, R60, R3, !PT ;  /* 0x000000033c037209 */ /* 0x000fe40007810000 */
[----:B-1----:R-:W-:Y:S01]  /*6a10*/  FMNMX.FTZ R6, R85, R7, !PT ;  /* 0x0000000755067209 */ /* 0x002fe20007810000 */
[----:B------:R-:W-:Y:S01]  /*6a20*/  FFMA.FTZ R7, R26, c[0x0][0x2d0], -R4 ;  /* 0x0000b4001a077a23 */ /* 0x000fe20000010804 */
[----:B------:R-:W-:Y:S02]  /*6a30*/  FMNMX.FTZ R3, R75, R3, !PT ;  /* 0x000000034b037209 */ /* 0x000fe40007810000 */
[----:B------:R-:W-:Y:S01]  /*6a40*/  FMNMX.FTZ R6, R84, R6, !PT ;  /* 0x0000000654067209 */ /* 0x000fe20007810000 */
[----:B------:R1:W2:Y:S01]  /*6a50*/  MUFU.EX2 R9, R7 ;  /* 0x0000000700097308 */ /* 0x0002a20000000800 */
[----:B------:R-:W-:Y:S02]  /*6a60*/  FMNMX.FTZ R3, R118, R3, !PT ;  /* 0x0000000376037209 */ /* 0x000fe40007810000 */
[----:B------:R-:W-:-:S02]  /*6a70*/  FMNMX.FTZ R6, R87, R6, !PT ;  /* 0x0000000657067209 */ /* 0x000fc40007810000 */
[----:B------:R-:W-:Y:S02]  /*6a80*/  FMNMX.FTZ R3, R119, R3, !PT ;  /* 0x0000000377037209 */ /* 0x000fe40007810000 */
[----:B------:R-:W-:Y:S02]  /*6a90*/  FMNMX.FTZ R6, R89, R6, !PT ;  /* 0x0000000659067209 */ /* 0x000fe40007810000 */
[----:B------:R-:W-:Y:S02]  /*6aa0*/  FMNMX.FTZ R3, R131, R3, !PT ;  /* 0x0000000383037209 */ /* 0x000fe40007810000 */
[----:B------:R-:W-:Y:S02]  /*6ab0*/  FMNMX.FTZ R6, R92, R6, !PT ;  /* 0x000000065c067209 */ /* 0x000fe40007810000 */
[----:B------:R-:W-:Y:S02]  /*6ac0*/  FMNMX.FTZ R3, R132, R3, !PT ;  /* 0x0000000384037209 */ /* 0x000fe40007810000 */
[----:B------:R-:W-:Y:S01]  /*6ad0*/  FMNMX.FTZ R6, R93, R6, !PT ;  /* 0x000000065d067209 */ /* 0x000fe20007810000 */
[----:B-1----:R-:W-:Y:S01]  /*6ae0*/  FFMA.FTZ R7, R28, c[0x0][0x2d0], -R4 ;  /* 0x0000b4001c077a23 */ /* 0x002fe20000010804 */
[----:B------:R-:W-:-:S02]  /*6af0*/  FMNMX.FTZ R3, R134, R3, !PT ;  /* 0x0000000386037209 */ /* 0x000fc40007810000 */
[----:B------:R-:W-:Y:S01]  /*6b00*/  FMNMX.FTZ R6, R133, R6, !PT ;  /* 0x0000000685067209 */ /* 0x000fe20007810000 */
[----:B------:R1:W-:Y:S01]  /*6b10*/  MUFU.EX2 R185, R7 ;  /* 0x0000000700b97308 */ /* 0x0003e20000000800 */
[----:B------:R-:W-:Y:S02]  /*6b20*/  FMNMX.FTZ R3, R144, R3, !PT ;  /* 0x0000000390037209 */ /* 0x000fe40007810000 */
[----:B------:R-:W-:Y:S02]  /*6b30*/  FMNMX.FTZ R6, R153, R6, !PT ;  /* 0x0000000699067209 */ /* 0x000fe40007810000 */
[----:B------:R-:W-:Y:S02]  /*6b40*/  FMNMX.FTZ R3, R152, R3, !PT ;  /* 0x0000000398037209 */ /* 0x000fe40007810000 */
[----:B--2---:R-:W-:Y:S02]  /*6b50*/  F2FP.BF16.PACK_AB R12, R9, R8 ;  /* 0x00000008090c723e */ /* 0x004fe400000010ff */
[----:B------:R-:W-:-:S04]  /*6b60*/  FMNMX.FTZ R3, R154, R3, !PT ;  /* 0x000000039a037209 */ /* 0x000fc80007810000 */
[----:B------:R-:W-:Y:S01]  /*6b70*/  FMNMX.FTZ R3, R173, R3, !PT ;  /* 0x00000003ad037209 */ /* 0x000fe20007810000 */
[----:B-1----:R-:W-:-:S03]  /*6b80*/  FFMA.FTZ R7, R29, c[0x0][0x2d0], -R4 ;  /* 0x0000b4001d077a23 */ /* 0x002fc60000010804 */
[----:B------:R-:W-:Y:S01]  /*6b90*/  FMNMX.FTZ R3, R172, R3, !PT ;  /* 0x00000003ac037209 */ /* 0x000fe20007810000 */
[----:B------:R1:W2:Y:S03]  /*6ba0*/  MUFU.EX2 R184, R7 ;  /* 0x0000000700b87308 */ /* 0x0002a60000000800 */
[----:B------:R-:W-:-:S04]  /*6bb0*/  FMNMX.FTZ R3, R171, R3, !PT ;  /* 0x00000003ab037209 */ /* 0x000fc80007810000 */
[----:B------:R-:W-:-:S05]  /*6bc0*/  FMNMX.FTZ R3, R169, R3, !PT ;  /* 0x00000003a9037209 */ /* 0x000fca0007810000 */
[----:B------:R-:W3:Y:S01]  /*6bd0*/  SHFL.BFLY PT, R5, R3, 0x2, 0x1f ;  /* 0x0c401f0003057f89 */ /* 0x000ee200000e0000 */
[----:B-1----:R-:W-:Y:S01]  /*6be0*/  FFMA.FTZ R7, R30, c[0x0][0x2d0], -R4 ;  /* 0x0000b4001e077a23 */ /* 0x002fe20000010804 */
[----:B--2---:R-:W-:Y:S02]  /*6bf0*/  F2FP.BF16.PACK_AB R14, R184, R185 ;  /* 0x000000b9b80e723e */ /* 0x004fe400000010ff */
[----:B------:R-:W-:Y:S01]  /*6c00*/  LDSM.16.MT88.4 R28, [R189] ;  /* 0x00000000bd1c783b */ /* 0x000fe20000004200 */
[----:B------:R1:W-:Y:S01]  /*6c10*/  MUFU.EX2 R183, R7 ;  /* 0x0000000700b77308 */ /* 0x0003e20000000800 */
[----:B---3--:R-:W-:Y:S02]  /*6c20*/  FMNMX.FTZ R3, R3, R5, !PT ;  /* 0x0000000503037209 */ /* 0x008fe40007810000 */
[----:B-1----:R-:W-:-:S03]  /*6c30*/  FMNMX.FTZ R7, R155, R6, !PT ;  /* 0x000000069b077209 */ /* 0x002fc60007810000 */
[----:B------:R-:W1:Y:S01]  /*6c40*/  SHFL.BFLY PT, R5, R3, 0x1, 0x1f ;  /* 0x0c201f0003057f89 */ /* 0x000e6200000e0000 */
[----:B------:R-:W-:Y:S02]  /*6c50*/  FMNMX.FTZ R7, R157, R7, !PT ;  /* 0x000000079d077209 */ /* 0x000fe40007810000 */
[----:B-1----:R-:W-:Y:S02]  /*6c60*/  FMNMX.FTZ R71, R3, R5, !PT ;  /* 0x0000000503477209 */ /* 0x002fe40007810000 */
[----:B------:R-:W-:Y:S02]  /*6c70*/  FMNMX.FTZ R5, R69, R74, !PT ;  /* 0x0000004a45057209 */ /* 0x000fe40007810000 */
[C---:B------:R-:W-:Y:S01]  /*6c80*/  FSETP.NEU.FTZ.AND P0, PT, R71.reuse, -INF , PT ;  /* 0xff8000004700780b */ /* 0x040fe20003f1d000 */
[----:B------:R-:W-:Y:S01]  /*6c90*/  FMUL.FTZ R3, R71, c[0x0][0x2d0] ;  /* 0x0000b40047037a20 */ /* 0x000fe20000410000 */
[----:B------:R-:W-:-:S04]  /*6ca0*/  FMNMX.FTZ R5, R86, R5, !PT ;  /* 0x0000000556057209 */ /* 0x000fc80007810000 */
[----:B------:R-:W-:Y:S02]  /*6cb0*/  FMNMX.FTZ R5, R88, R5, !PT ;  /* 0x0000000558057209 */ /* 0x000fe40007810000 */
[----:B------:R-:W-:Y:S02]  /*6cc0*/  FSEL R3, R3, RZ, P0 ;  /* 0x000000ff03037208 */ /* 0x000fe40000000000 */
[----:B------:R-:W-:Y:S02]  /*6cd0*/  FMNMX.FTZ R5, R90, R5, !PT ;  /* 0x000000055a057209 */ /* 0x000fe40007810000 */
[C---:B------:R-:W-:Y:S01]  /*6ce0*/  ISETP.GT.AND P0, PT, R0.reuse, 0x48, !P5 ;  /* 0x000000480000780c */ /* 0x040fe20006f04270 */
[----:B------:R-:W-:Y:S01]  /*6cf0*/  FFMA.FTZ R6, R27, c[0x0][0x2d0], -R3 ;  /* 0x0000b4001b067a23 */ /* 0x000fe20000010803 */
[----:B------:R-:W-:Y:S02]  /*6d00*/  FMNMX.FTZ R5, R91, R5, !PT ;  /* 0x000000055b057209 */ /* 0x000fe40007810000 */
[----:B------:R-:W-:Y:S01]  /*6d10*/  ISETP.GT.AND P5, PT, R0, 0x49, !P6 ;  /* 0x000000490000780c */ /* 0x000fe200077a4270 */
[----:B------:R1:W-:Y:S01]  /*6d20*/  MUFU.EX2 R249, R6 ;  /* 0x0000000600f97308 */ /* 0x0003e20000000800 */
[----:B------:R-:W-:-:S02]  /*6d30*/  FMNMX.FTZ R5, R94, R5, !PT ;  /* 0x000000055e057209 */ /* 0x000fc40007810000 */
[C---:B------:R-:W-:Y:S02]  /*6d40*/  ISETP.LT.OR P1, PT, R2.reuse, 0x49, P0 ;  /* 0x000000490200780c */ /* 0x040fe40000721670 */
[----:B------:R-:W-:Y:S02]  /*6d50*/  FMNMX.FTZ R5, R95, R5, !PT ;  /* 0x000000055f057209 */ /* 0x000fe40007810000 */
[----:B------:R-:W-:Y:S01]  /*6d60*/  ISETP.LT.OR P0, PT, R2, 0x4a, P5 ;  /* 0x0000004a0200780c */ /* 0x000fe20002f01670 */
[----:B------:R-:W-:Y:S01]  /*6d70*/  FFMA.FTZ R2, R34, c[0x0][0x2d0], -R3 ;  /* 0x0000b40022027a23 */ /* 0x000fe20000010803 */
[----:B------:R-:W-:Y:S02]  /*6d80*/  FMNMX.FTZ R5, R135, R5, !PT ;  /* 0x0000000587057209 */ /* 0x000fe40007810000 */
[----:B------:R-:W-:Y:S01]  /*6d90*/  FSEL R160, R51, -INF , !P1 ;  /* 0xff80000033a07808 */ /* 0x000fe20004800000 */
[----:B------:R-:W-:Y:S01]  /*6da0*/  MUFU.EX2 R246, R2 ;  /* 0x0000000200f67308 */ /* 0x000fe20000000800 */
[----:B------:R-:W-:-:S02]  /*6db0*/  FMNMX.FTZ R5, R147, R5, !PT ;  /* 0x0000000593057209 */ /* 0x000fc40007810000 */
[----:B------:R-:W-:Y:S02]  /*6dc0*/  FSEL R159, R43, -INF , !P0 ;  /* 0xff8000002b9f7808 */ /* 0x000fe40004000000 */
[----:B------:R-:W-:Y:S02]  /*6dd0*/  FMNMX.FTZ R5, R156, R5, !PT ;  /* 0x000000059c057209 */ /* 0x000fe40007810000 */
[----:B-1----:R-:W-:Y:S02]  /*6de0*/  FMNMX.FTZ R6, R163, R7, !PT ;  /* 0x00000007a3067209 */ /* 0x002fe40007810000 */
[----:B------:R-:W-:Y:S02]  /*6df0*/  FMNMX.FTZ R5, R158, R5, !PT ;  /* 0x000000059e057209 */ /* 0x000fe40007810000 */
[----:B------:R-:W-:Y:S02]  /*6e00*/  FMNMX.FTZ R6, R164, R6, !PT ;  /* 0x00000006a4067209 */ /* 0x000fe40007810000 */
[----:B------:R-:W-:-:S02]  /*6e10*/  FMNMX.FTZ R5, R167, R5, !PT ;  /* 0x00000005a7057209 */ /* 0x000fc40007810000 */
[----:B------:R-:W-:Y:S02]  /*6e20*/  FMNMX.FTZ R6, R165, R6, !PT ;  /* 0x00000006a5067209 */ /* 0x000fe40007810000 */
[----:B------:R-:W-:-:S04]  /*6e30*/  FMNMX.FTZ R5, R166, R5, !PT ;  /* 0x00000005a6057209 */ /* 0x000fc80007810000 */
[----:B------:R-:W-:-:S04]  /*6e40*/  FMNMX.FTZ R5, R170, R5, !PT ;  /* 0x00000005aa057209 */ /* 0x000fc80007810000 */
[----:B------:R-:W-:-:S04]  /*6e50*/  FMNMX.FTZ R5, R174, R5, !PT ;  /* 0x00000005ae057209 */ /* 0x000fc80007810000 */
[----:B------:R-:W-:-:S04]  /*6e60*/  FMNMX.FTZ R5, R179, R5, !PT ;  /* 0x00000005b3057209 */ /* 0x000fc80007810000 */
[----:B------:R-:W-:Y:S01]  /*6e70*/  FMNMX.FTZ R0, R181, R5, !PT ;  /* 0x00000005b5007209 */ /* 0x000fe20007810000 */
[----:B------:R-:W-:-:S03]  /*6e80*/  FFMA.FTZ R5, R32, c[0x0][0x2d0], -R3 ;  /* 0x0000b40020057a23 */ /* 0x000fc60000010803 */
[----:B------:R-:W-:Y:S01]  /*6e90*/  FMNMX.FTZ R0, R182, R0, !PT ;  /* 0x00000000b6007209 */ /* 0x000fe20007810000 */
[----:B------:R1:W2:Y:S03]  /*6ea0*/  MUFU.EX2 R245, R5 ;  /* 0x0000000500f57308 */ /* 0x0002a60000000800 */
[----:B------:R-:W-:-:S05]  /*6eb0*/  FMNMX.FTZ R0, R180, R0, !PT ;  /* 0x00000000b4007209 */ /* 0x000fca0007810000 */
[----:B------:R-:W3:Y:S01]  /*6ec0*/  SHFL.BFLY PT, R7, R0, 0x2, 0x1f ;  /* 0x0c401f0000077f89 */ /* 0x000ee200000e0000 */
[----:B-1----:R-:W-:Y:S01]  /*6ed0*/  FFMA.FTZ R5, R33, c[0x0][0x2d0], -R3 ;  /* 0x0000b40021057a23 */ /* 0x002fe20000010803 */
[----:B--2---:R-:W-:Y:S02]  /*6ee0*/  F2FP.BF16.PACK_AB R13, R245, R249 ;  /* 0x000000f9f50d723e */ /* 0x004fe400000010ff */
[----:B------:R-:W-:Y:S01]  /*6ef0*/  LDSM.16.MT88.4 R32, [R190] ;  /* 0x00000000be20783b */ /* 0x000fe20000004200 */
[----:B------:R1:W2:Y:S01]  /*6f00*/  MUFU.EX2 R248, R5 ;  /* 0x0000000500f87308 */ /* 0x0002a20000000800 */
[----:B---3--:R-:W-:Y:S02]  /*6f10*/  FMNMX.FTZ R0, R0, R7, !PT ;  /* 0x0000000700007209 */ /* 0x008fe40007810000 */
[----:B-1----:R-:W-:-:S03]  /*6f20*/  FMNMX.FTZ R5, R168, R6, !PT ;  /* 0x00000006a8057209 */ /* 0x002fc60007810000 */
[----:B------:R-:W1:Y:S01]  /*6f30*/  SHFL.BFLY PT, R7, R0, 0x1, 0x1f ;  /* 0x0c201f0000077f89 */ /* 0x000e6200000e0000 */
[----:B--2---:R-:W-:Y:S02]  /*6f40*/  F2FP.BF16.PACK_AB R15, R246, R248 ;  /* 0x000000f8f60f723e */ /* 0x004fe400000010ff */
[----:B------:R-:W-:-:S04]  /*6f50*/  FMNMX.FTZ R5, R162, R5, !PT ;  /* 0x00000005a2057209 */ /* 0x000fc80007810000 */
[----:B------:R-:W-:Y:S01]  /*6f60*/  FMNMX.FTZ R2, R161, R5, !PT ;  /* 0x00000005a1027209 */ /* 0x000fe20007810000 */
[----:B------:R-:W-:Y:S01]  /*6f70*/  FFMA.FTZ R5, R40, c[0x0][0x2d0], -R4 ;  /* 0x0000b40028057a23 */ /* 0x000fe20000010804 */
[C---:B------:R-:W-:Y:S01]  /*6f80*/  HMMA.16816.F32.BF16 R48, R12.reuse, R28, RZ ;  /* 0x0000001c0c30723c */ /* 0x040fe200000418ff */
[----:B------:R-:W-:Y:S01]  /*6f90*/  LDSM.16.MT88.4 R40, [R192] ;  /* 0x00000000c028783b */ /* 0x000fe20000004200 */
[----:B------:R-:W-:Y:S01]  /*6fa0*/  FMNMX.FTZ R2, R160, R2, !PT ;  /* 0x00000002a0027209 */ /* 0x000fe20007810000 */
[----:B------:R2:W-:Y:S03]  /*6fb0*/  MUFU.EX2 R250, R5 ;  /* 0x0000000500fa7308 */ /* 0x0005e60000000800 */
[----:B------:R-:W-:Y:S02]  /*6fc0*/  FMNMX.FTZ R2, R159, R2, !PT ;  /* 0x000000029f027209 */ /* 0x000fe40007810000 */
[----:B------:R-:W-:Y:S03]  /*6fd0*/  HMMA.16816.F32.BF16 R56, R12, R36, RZ ;  /* 0x000000240c38723c */ /* 0x000fe600000418ff */
[----:B------:R-:W3:Y:S01]  /*6fe0*/  SHFL.BFLY PT, R6, R2, 0x2, 0x1f ;  /* 0x0c401f0002067f89 */ /* 0x000ee200000e0000 */
[----:B-1----:R-:W-:Y:S01]  /*6ff0*/  FMNMX.FTZ R70, R0, R7, !PT ;  /* 0x0000000700467209 */ /* 0x002fe20007810000 */
[----:B------:R-:W-:-:S03]  /*7000*/  FFMA.FTZ R0, R60, c[0x0][0x2d0], -R3 ;  /* 0x0000b4003c007a23 */ /* 0x000fc60000010803 */
[----:B------:R-:W-:Y:S01]  /*7010*/  HMMA.16816.F32.BF16 R20, R12, R38, RZ ;  /* 0x000000260c14723c */ /* 0x000fe200000418ff */
[----:B------:R-:W-:Y:S01]  /*7020*/  LDSM.16.MT88.4 R60, [R193+0x800] ;  /* 0x00080000c13c783b */ /* 0x000fe20000004200 */
[----:B--2---:R-:W-:Y:S01]  /*7030*/  FFMA.FTZ R5, R44, c[0x0][0x2d0], -R4 ;  /* 0x0000b4002c057a23 */ /* 0x004fe20000010804 */
[----:B------:R1:W-:Y:S01]  /*7040*/  MUFU.EX2 R242, R0 ;  /* 0x0000000000f27308 */ /* 0x0003e20000000800 */
[----:B------:R-:W-:-:S04]  /*7050*/  FSETP.NEU.FTZ.AND P0, PT, R70, -INF , PT ;  /* 0xff8000004600780b */ /* 0x000fc80003f1d000 */
[C---:B------:R-:W-:Y:S03]  /*7060*/  HMMA.16816.F32.BF16 R16, R12.reuse, R34, RZ ;  /* 0x000000220c10723c */ /* 0x040fe600000418ff */
[----:B------:R2:W-:Y:S01]  /*7070*/  MUFU.EX2 R251, R5 ;  /* 0x0000000500fb7308 */ /* 0x0005e20000000800 */
[----:B---3--:R-:W-:Y:S01]  /*7080*/  FMNMX.FTZ R2, R2, R6, !PT ;  /* 0x0000000602027209 */ /* 0x008fe20007810000 */
[----:B-1----:R-:W-:Y:S02]  /*7090*/  FMUL.FTZ R0, R70, c[0x0][0x2d0] ;  /* 0x0000b40046007a20 */ /* 0x002fe40000410000 */
[----:B------:R-:W-:Y:S02]  /*70a0*/  FFMA.FTZ R6, R75, c[0x0][0x2d0], -R3 ;  /* 0x0000b4004b067a23 */ /* 0x000fe40000010803 */
[----:B------:R-:W1:Y:S01]  /*70b0*/  SHFL.BFLY PT, R7, R2, 0x1, 0x1f ;  /* 0x0c201f0002077f89 */ /* 0x000e6200000e0000 */
[----:B------:R-:W-:Y:S01]  /*70c0*/  HMMA.16816.F32.BF16 R24, R12, R40, RZ ;  /* 0x000000280c18723c */ /* 0x000fe200000418ff */
[----:B------:R-:W3:Y:S01]  /*70d0*/  MUFU.EX2 R247, R6 ;  /* 0x0000000600f77308 */ /* 0x000ee20000000800 */
[----:B------:R-:W-:-:S02]  /*70e0*/  IMAD.MOV.U32 R75, RZ, RZ, R97 ;  /* 0x000000ffff4b7224 */ /* 0x000fc400078e0061 */
[----:B--2---:R-:W-:-:S05]  /*70f0*/  FFMA.FTZ R5, R46, c[0x0][0x2d0], -R4 ;  /* 0x0000b4002e057a23 */ /* 0x004fca0000010804 */
[----:B------:R2:W4:Y:S01]  /*7100*/  MUFU.EX2 R252, R5 ;  /* 0x0000000500fc7308 */ /* 0x0005220000000800 */
[----:B---3--:R-:W-:Y:S01]  /*7110*/  F2FP.BF16.PACK_AB R11, R247, R242 ;  /* 0x000000f2f70b723e */ /* 0x008fe200000010ff */
[----:B--2---:R-:W-:Y:S01]  /*7120*/  FFMA.FTZ R5, R52, c[0x0][0x2d0], -R4 ;  /* 0x0000b40034057a23 */ /* 0x004fe20000010804 */
[----:B----4-:R-:W-:Y:S01]  /*7130*/  F2FP.BF16.PACK_AB R10, R252, R251 ;  /* 0x000000fbfc0a723e */ /* 0x010fe200000010ff */
[----:B------:R-:W-:Y:S04]  /*7140*/  HMMA.16816.F32.BF16 R52, R12, R32, RZ ;  /* 0x000000200c34723c */ /* 0x000fe800000418ff */
[----:B------:R2:W-:Y:S02]  /*7150*/  MUFU.EX2 R96, R5 ;  /* 0x0000000500607308 */ /* 0x0005e40000000800 */
[----:B--2---:R-:W-:-:S06]  /*7160*/  FFMA.FTZ R5, R45, c[0x0][0x2d0], -R3 ;  /* 0x0000b4002d057a23 */ /* 0x004fcc0000010803 */
[----:B------:R2:W-:Y:S02]  /*7170*/  MUFU.EX2 R241, R5 ;  /* 0x0000000500f17308 */ /* 0x0005e40000000800 */
[----:B--2---:R-:W-:Y:S02]  /*7180*/  FFMA.FTZ R5, R47, c[0x0][0x2d0], -R3 ;  /* 0x0000b4002f057a23 */ /* 0x004fe40000010803 */
[C---:B------:R-:W-:Y:S04]  /*7190*/  HMMA.16816.F32.BF16 R44, R12.reuse, R30, RZ ;  /* 0x0000001e0c2c723c */ /* 0x040fe800000418ff */
[----:B------:R2:W3:Y:S04]  /*71a0*/  MUFU.EX2 R240, R5 ;  /* 0x0000000500f07308 */ /* 0x0004e80000000800 */
[----:B------:R-:W-:Y:S01]  /*71b0*/  HMMA.16816.F32.BF16 R12, R12, R42, RZ ;  /* 0x0000002a0c0c723c */ /* 0x000fe200000418ff */
[----:B--2---:R-:W-:-:S05]  /*71c0*/  FSEL R5, R0, RZ, P0 ;  /* 0x000000ff00057208 */ /* 0x004fca0000000000 */
[--C-:B------:R-:W-:Y:S02]  /*71d0*/  FFMA.FTZ R0, R69, c[0x0][0x2d0], -R5.reuse ;  /* 0x0000b40045007a23 */ /* 0x100fe40000010805 */
[----:B------:R-:W-:Y:S02]  /*71e0*/  FFMA.FTZ R6, R74, c[0x0][0x2d0], -R5 ;  /* 0x0000b4004a067a23 */ /* 0x000fe40000010805 */
[----:B------:R1:W-:Y:S01]  /*71f0*/  MUFU.EX2 R238, R0 ;  /* 0x0000000000ee7308 */ /* 0x0003e20000000800 */
[----:B------:R-:W-:Y:S01]  /*7200*/  IMAD.MOV.U32 R74, RZ, RZ, R9 ;  /* 0x000000ffff4a7224 */ /* 0x000fe200078e0009 */
[----:B---3--:R-:W-:-:S06]  /*7210*/  F2FP.BF16.PACK_AB R9, R240, R241 ;  /* 0x000000f1f009723e */ /* 0x008fcc00000010ff */
[----:B------:R2:W3:Y:S01]  /*7220*/  MUFU.EX2 R236, R6 ;  /* 0x0000000600ec7308 */ /* 0x0004e20000000800 */
[----:B-1----:R-:W-:Y:S01]  /*7230*/  FMNMX.FTZ R0, R2, R7, !PT ;  /* 0x0000000702007209 */ /* 0x002fe20007810000 */
[----:B------:R-:W-:Y:S02]  /*7240*/  FFMA.FTZ R2, R86, c[0x0][0x2d0], -R5 ;  /* 0x0000b40056027a23 */ /* 0x000fe40000010805 */
[----:B------:R-:W-:Y:S01]  /*7250*/  IMAD.MOV.U32 R7, RZ, RZ, R8 ;  /* 0x000000ffff077224 */ /* 0x000fe200078e0008 */
[----:B------:R-:W-:-:S03]  /*7260*/  FSETP.NEU.FTZ.AND P0, PT, R0, -INF , PT ;  /* 0xff8000000000780b */ /* 0x000fc60003f1d000 */
[----:B------:R1:W-:Y:S01]  /*7270*/  MUFU.EX2 R237, R2 ;  /* 0x0000000200ed7308 */ /* 0x0003e20000000800 */
[----:B------:R-:W-:Y:S01]  /*7280*/  F2FP.BF16.PACK_AB R8, R250, R183 ;  /* 0x000000b7fa08723e */ /* 0x000fe200000010ff */
[----:B--2---:R-:W-:-:S06]  /*7290*/  FFMA.FTZ R6, R88, c[0x0][0x2d0], -R5 ;  /* 0x0000b40058067a23 */ /* 0x004fcc0000010805 */
[----:B------:R2:W4:Y:S01]  /*72a0*/  MUFU.EX2 R235, R6 ;  /* 0x0000000600eb7308 */ /* 0x0005220000000800 */
[----:B------:R-:W-:Y:S01]  /*72b0*/  HMMA.16816.F32.BF16 R124, R8, R64, R48 ;  /* 0x00000040087c723c */ /* 0x000fe20000041830 */
[----:B-1----:R-:W-:-:S07]  /*72c0*/  FMUL.FTZ R2, R0, c[0x0][0x2d0] ;  /* 0x0000b40000027a20 */ /* 0x002fce0000410000 */
[----:B------:R-:W-:Y:S01]  /*72d0*/  HMMA.16816.F32.BF16 R120, R8, R60, R56 ;  /* 0x0000003c0878723c */ /* 0x000fe20000041838 */
[----:B------:R-:W-:-:S07]  /*72e0*/  FSEL R2, R2, RZ, P0 ;  /* 0x000000ff02027208 */ /* 0x000fce0000000000 */
[----:B------:R-:W-:Y:S01]  /*72f0*/  HMMA.16816.F32.BF16 R48, R8, R80, R52 ;  /* 0x000000500830723c */ /* 0x000fe20000041834 */
[----:B--2---:R-:W-:-:S04]  /*7300*/  FFMA.FTZ R6, R68, c[0x0][0x2d0], -R2 ;  /* 0x0000b40044067a23 */ /* 0x004fc80000010802 */
[----:B------:R1:W-:Y:S03]  /*7310*/  MUFU.EX2 R69, R6 ;  /* 0x0000000600457308 */ /* 0x0003e60000000800 */
[C---:B------:R-:W-:Y:S08]  /*7320*/  HMMA.16816.F32.BF16 R108, R8.reuse, R76, R24 ;  /* 0x0000004c086c723c */ /* 0x040ff00000041818 */
[----:B------:R-:W-:Y:S01]  /*7330*/  HMMA.16816.F32.BF16 R104, R8, R66, R44 ;  /* 0x000000420868723c */ /* 0x000fe2000004182c */
[----:B-1----:R-:W-:-:S02]  /*7340*/  FFMA.FTZ R6, R73, c[0x0][0x2d0], -R2 ;  /* 0x0000b40049067a23 */ /* 0x002fc40000010802 */
[----:B------:R-:W-:-:S05]  /*7350*/  IMAD.MOV.U32 R73, RZ, RZ, R96 ;  /* 0x000000ffff497224 */ /* 0x000fca00078e0060 */
[C---:B------:R-:W-:Y:S01]  /*7360*/  HMMA.16816.F32.BF16 R100, R8.reuse, R62, R20 ;  /* 0x0000003e0864723c */ /* 0x040fe20000041814 */
[----:B------:R1:W2:Y:S07]  /*7370*/  MUFU.EX2 R233, R6 ;  /* 0x0000000600e97308 */ /* 0x0002ae0000000800 */
[C---:B------:R-:W-:Y:S08]  /*7380*/  HMMA.16816.F32.BF16 R112, R8.reuse, R82, R16 ;  /* 0x000000520870723c */ /* 0x040ff00000041810 */
[----:B------:R-:W-:Y:S01]  /*7390*/  HMMA.16816.F32.BF16 R96, R8, R78, R12 ;  /* 0x0000004e0860723c */ /* 0x000fe2000004180c */
[----:B-1----:R-:W-:-:S04]  /*73a0*/  FFMA.FTZ R6, R85, c[0x0][0x2d0], -R2 ;  /* 0x0000b40055067a23 */ /* 0x002fc80000010802 */
[----:B------:R1:W-:Y:S02]  /*73b0*/  MUFU.EX2 R234, R6 ;  /* 0x0000000600ea7308 */ /* 0x0003e40000000800 */
[----:B---3--:R-:W-:Y:S02]  /*73c0*/  F2FP.BF16.PACK_AB R8, R236, R238 ;  /* 0x000000eeec08723e */ /* 0x008fe400000010ff */
[----:B----4-:R-:W-:Y:S02]  /*73d0*/  F2FP.BF16.PACK_AB R10, R235, R237 ;  /* 0x000000edeb0a723e */ /* 0x010fe400000010ff */
[----:B--2---:R-:W-:Y:S01]  /*73e0*/  F2FP.BF16.PACK_AB R9, R233, R69 ;  /* 0x00000045e909723e */ /* 0x004fe200000010ff */
[----:B-1----:R-:W-:-:S04]  /*73f0*/  FFMA.FTZ R6, R84, c[0x0][0x2d0], -R2 ;  /* 0x0000b40054067a23 */ /* 0x002fc80000010802 */
[----:B------:R1:W2:Y:S02]  /*7400*/  MUFU.EX2 R232, R6 ;  /* 0x0000000600e87308 */ /* 0x0002a40000000800 */
[----:B-1----:R-:W-:Y:S01]  /*7410*/  FFMA.FTZ R6, R90, c[0x0][0x2d0], -R5 ;  /* 0x0000b4005a067a23 */ /* 0x002fe20000010805 */
[----:B--2---:R-:W-:-:S05]  /*7420*/  F2FP.BF16.PACK_AB R11, R232, R234 ;  /* 0x000000eae80b723e */ /* 0x004fca00000010ff */
[----:B------:R1:W-:Y:S02]  /*7430*/  MUFU.EX2 R230, R6 ;  /* 0x0000000600e67308 */ /* 0x0003e40000000800 */
[C---:B------:R-:W-:Y:S08]  /*7440*/  HMMA.16816.F32.BF16 R16, R8.reuse, R32, RZ ;  /* 0x000000200810723c */ /* 0x040ff000000418ff */
[----:B------:R-:W-:Y:S01]  /*7450*/  HMMA.16816.F32.BF16 R24, R8, R28, RZ ;  /* 0x0000001c0818723c */ /* 0x000fe200000418ff */
[----:B-1----:R-:W-:-:S04]  /*7460*/  FFMA.FTZ R6, R91, c[0x0][0x2d0], -R5 ;  /* 0x0000b4005b067a23 */ /* 0x002fc80000010805 */
[----:B------:R1:W2:Y:S03]  /*7470*/  MUFU.EX2 R229, R6 ;  /* 0x0000000600e57308 */ /* 0x0002a60000000800 */
[C---:B------:R-:W-:Y:S08]  /*7480*/  HMMA.16816.F32.BF16 R20, R8.reuse, R36, RZ ;  /* 0x000000240814723c */ /* 0x040ff000000418ff */
[----:B------:R-:W-:Y:S01]  /*7490*/  HMMA.16816.F32.BF16 R44, R8, R34, RZ ;  /* 0x00000022082c723c */ /* 0x000fe200000418ff */
[----:B-1----:R-:W-:-:S07]  /*74a0*/  FFMA.FTZ R6, R94, c[0x0][0x2d0], -R5 ;  /* 0x0000b4005e067a23 */ /* 0x002fce0000010805 */
[C---:B------:R-:W-:Y:S01]  /*74b0*/  HMMA.16816.F32.BF16 R28, R8.reuse, R30, RZ ;  /* 0x0000001e081c723c */ /* 0x040fe200000418ff */
[----:B------:R1:W-:Y:S07]  /*74c0*/  MUFU.EX2 R228, R6 ;  /* 0x0000000600e47308 */ /* 0x0003ee0000000800 */
[C---:B------:R-:W-:Y:S08]  /*74d0*/  HMMA.16816.F32.BF16 R36, R8.reuse, R38, RZ ;  /* 0x000000260824723c */ /* 0x040ff000000418ff */
[----:B------:R-:W-:Y:S01]  /*74e0*/  HMMA.16816.F32.BF16 R12, R8, R40, RZ ;  /* 0x00000028080c723c */ /* 0x000fe200000418ff */
[----:B-1----:R-:W-:-:S04]  /*74f0*/  FFMA.FTZ R6, R95, c[0x0][0x2d0], -R5 ;  /* 0x0000b4005f067a23 */ /* 0x002fc80000010805 */
[----:B------:R1:W3:Y:S03]  /*7500*/  MUFU.EX2 R231, R6 ;  /* 0x0000000600e77308 */ /* 0x0002e60000000800 */
[----:B------:R-:W-:Y:S07]  /*7510*/  HMMA.16816.F32.BF16 R32, R8, R42, RZ ;  /* 0x0000002a0820723c */ /* 0x000fee00000418ff */
[----:B--2---:R-:W-:Y:S01]  /*7520*/  F2FP.BF16.PACK_AB R8, R229, R230 ;  /* 0x000000e6e508723e */ /* 0x004fe200000010ff */
[----:B-1----:R-:W-:Y:S01]  /*7530*/  FFMA.FTZ R6, R87, c[0x0][0x2d0], -R2 ;  /* 0x0000b40057067a23 */ /* 0x002fe20000010802 */
[----:B---3--:R-:W-:-:S03]  /*7540*/  F2FP.BF16.PACK_AB R10, R231, R228 ;  /* 0x000000e4e70a723e */ /* 0x008fc600000010ff */
        /* <DEDUP_REMOVED lines=11> */
[C---:B------:R-:W-:Y:S01]  /*7600*/  HMMA.16816.F32.BF16 R140, R8.reuse, R80, R16 ;  /* 0x00000050088c723c */ /* 0x040fe20000041810 */
[----:B------:R-:W3:Y:S07]  /*7610*/  LDSM.16.MT88.4 R16, [R189+0x1000] ;  /* 0x00100000bd10783b */ /* 0x000eee0000004200 */
[----:B------:R-:W-:Y:S01]  /*7620*/  HMMA.16816.F32.BF16 R92, R8, R64, R24 ;  /* 0x00000040085c723c */ /* 0x000fe20000041818 */
[----:B------:R-:W4:Y:S01]  /*7630*/  LDSM.16.MT88.4 R24, [R190+0x1000] ;  /* 0x00100000be18783b */ /* 0x000f220000004200 */
[----:B-1----:R-:W-:-:S04]  /*7640*/  FFMA.FTZ R6, R117, c[0x0][0x2d0], -R4 ;  /* 0x0000b40075067a23 */ /* 0x002fc80000010804 */
[----:B------:R1:W-:Y:S02]  /*7650*/  MUFU.EX2 R225, R6 ;  /* 0x0000000600e17308 */ /* 0x0003e40000000800 */
[C---:B------:R-:W-:Y:S01]  /*7660*/  HMMA.16816.F32.BF16 R136, R8.reuse, R60, R20 ;  /* 0x0000003c0888723c */ /* 0x040fe20000041814 */
[----:B------:R-:W5:Y:S07]  /*7670*/  LDSM.16.MT88.4 R20, [R193+0x1000] ;  /* 0x00100000c114783b */ /* 0x000f6e0000004200 */
[----:B------:R-:W-:Y:S01]  /*7680*/  HMMA.16816.F32.BF16 R148, R8, R76, R12 ;  /* 0x0000004c0894723c */ /* 0x000fe2000004180c */
[----:B-1----:R-:W-:-:S07]  /*7690*/  FFMA.FTZ R6, R128, c[0x0][0x2d0], -R4 ;  /* 0x0000b40080067a23 */ /* 0x002fce0000010804 */
[C---:B------:R-:W-:Y:S01]  /*76a0*/  HMMA.16816.F32.BF16 R84, R8.reuse, R66, R28 ;  /* 0x000000420854723c */ /* 0x040fe2000004181c */
[----:B------:R-:W1:Y:S01]  /*76b0*/  LDSM.16.MT88.4 R28, [R192+0x1000] ;  /* 0x00100000c01c783b */ /* 0x000e620000004200 */
[----:B------:R2:W-:Y:S03]  /*76c0*/  MUFU.EX2 R226, R6 ;  /* 0x0000000600e27308 */ /* 0x0005e60000000800 */
[----:B------:R-:W-:Y:S03]  /*76d0*/  LDSM.16.MT88.4 R64, [R193+0x1800] ;  /* 0x00180000c140783b */ /* 0x000fe60000004200 */
[----:B------:R-:W-:Y:S01]  /*76e0*/  HMMA.16816.F32.BF16 R88, R8, R62, R36 ;  /* 0x0000003e0858723c */ /* 0x000fe20000041824 */
[----:B------:R-:W1:Y:S01]  /*76f0*/  LDSM.16.MT88.4 R60, [R189+0x1800] ;  /* 0x00180000bd3c783b */ /* 0x000e620000004200 */
[----:B--2---:R-:W-:-:S04]  /*7700*/  FFMA.FTZ R6, R129, c[0x0][0x2d0], -R4 ;  /* 0x0000b40081067a23 */ /* 0x004fc80000010804 */
[----:B------:R2:W-:Y:S02]  /*7710*/  MUFU.EX2 R222, R6 ;  /* 0x0000000600de7308 */ /* 0x0005e40000000800 */
[----:B--2---:R-:W-:-:S06]  /*7720*/  FFMA.FTZ R6, R130, c[0x0][0x2d0], -R4 ;  /* 0x0000b40082067a23 */ /* 0x004fcc0000010804 */
[----:B------:R2:W-:Y:S02]  /*7730*/  MUFU.EX2 R219, R6 ;  /* 0x0000000600db7308 */ /* 0x0005e40000000800 */
[----:B--2---:R-:W-:-:S06]  /*7740*/  FFMA.FTZ R6, R118, c[0x0][0x2d0], -R3 ;  /* 0x0000b40076067a23 */ /* 0x004fcc0000010803 */
[----:B------:R2:W-:Y:S02]  /*7750*/  MUFU.EX2 R218, R6 ;  /* 0x0000000600da7308 */ /* 0x0005e40000000800 */
[--C-:B--2---:R-:W-:Y:S02]  /*7760*/  FFMA.FTZ R6, R119, c[0x0][0x2d0], -R3.reuse ;  /* 0x0000b40077067a23 */ /* 0x104fe40000010803 */
[----:B------:R-:W-:Y:S01]  /*7770*/  HMMA.16816.F32.BF16 R116, R8, R82, R44 ;  /* 0x000000520874723c */ /* 0x000fe2000004182c */
[----:B------:R-:W-:Y:S03]  /*7780*/  LDSM.16.MT88.4 R80, [R192+0x1800] ;  /* 0x00180000c050783b */ /* 0x000fe60000004200 */
[----:B------:R2:W1:Y:S02]  /*7790*/  MUFU.EX2 R217, R6 ;  /* 0x0000000600d97308 */ /* 0x0004640000000800 */
[----:B--2---:R-:W-:-:S02]  /*77a0*/  FFMA.FTZ R6, R131, c[0x0][0x2d0], -R3 ;  /* 0x0000b40083067a23 */ /* 0x004fc40000010803 */
[----:B------:R-:W-:Y:S01]  /*77b0*/  HMMA.16816.F32.BF16 R128, R8, R78, R32 ;  /* 0x0000004e0880723c */ /* 0x000fe20000041820 */
[----:B------:R-:W2:Y:S03]  /*77c0*/  LDSM.16.MT88.4 R76, [R190+0x1800] ;  /* 0x00180000be4c783b */ /* 0x000ea60000004200 */
[----:B------:R3:W-:Y:S03]  /*77d0*/  MUFU.EX2 R216, R6 ;  /* 0x0000000600d87308 */ /* 0x0007e60000000800 */
[----:B------:R-:W-:Y:S02]  /*77e0*/  F2FP.BF16.PACK_AB R8, R227, R73 ;  /* 0x00000049e308723e */ /* 0x000fe400000010ff */
[----:B-1----:R-:W-:Y:S02]  /*77f0*/  F2FP.BF16.PACK_AB R9, R217, R218 ;  /* 0x000000dad909723e */ /* 0x002fe400000010ff */
[----:B------:R-:W-:Y:S01]  /*7800*/  F2FP.BF16.PACK_AB R10, R226, R225 ;  /* 0x000000e1e20a723e */ /* 0x000fe200000010ff */
[----:B---3--:R-:W-:-:S04]  /*7810*/  FFMA.FTZ R6, R132, c[0x0][0x2d0], -R3 ;  /* 0x0000b40084067a23 */ /* 0x008fc80000010803 */
[----:B------:R1:W3:Y:S02]  /*7820*/  MUFU.EX2 R214, R6 ;  /* 0x0000000600d67308 */ /* 0x0002e40000000800 */
[----:B-1----:R-:W-:Y:S01]  /*7830*/  FFMA.FTZ R6, R146, c[0x0][0x2d0], -R4 ;  /* 0x0000b40092067a23 */ /* 0x002fe20000010804 */
[----:B---3--:R-:W-:Y:S01]  /*7840*/  F2FP.BF16.PACK_AB R11, R214, R216 ;  /* 0x000000d8d60b723e */ /* 0x008fe200000010ff */
[----:B------:R-:W-:-:S04]  /*7850*/  IMAD.MOV.U32 R146, RZ, RZ, R183 ;  /* 0x000000ffff927224 */ /* 0x000fc800078e00b7 */
[----:B------:R1:W-:Y:S02]  /*7860*/  MUFU.EX2 R215, R6 ;  /* 0x0000000600d77308 */ /* 0x0003e40000000800 */
[C---:B------:R-:W-:Y:S07]  /*7870*/  HMMA.16816.F32.BF16 R56, R8.reuse, R16, R124 ;  /* 0x000000100838723c */ /* 0x040fee000004187c */
[----:B------:R-:W-:Y:S01]  /*7880*/  IMAD.MOV.U32 R126, RZ, RZ, R184 ;  /* 0x000000ffff7e7224 */ /* 0x000fe200078e00b8 */
[----:B----4-:R-:W-:Y:S01]  /*7890*/  HMMA.16816.F32.BF16 R32, R8, R26, R112 ;  /* 0x0000001a0820723c */ /* 0x010fe20000041870 */
[----:B------:R-:W-:Y:S01]  /*78a0*/  IMAD.MOV.U32 R127, RZ, RZ, R185 ;  /* 0x000000ffff7f7224 */ /* 0x000fe200078e00b9 */
[----:B------:R-:W-:Y:S01]  /*78b0*/  LDSM.16.MT88.4 R112, [R193+0x2000] ;  /* 0x00200000c170783b */ /* 0x000fe20000004200 */
[----:B-1----:R-:W-:-:S04]  /*78c0*/  FFMA.FTZ R6, R145, c[0x0][0x2d0], -R4 ;  /* 0x0000b40091067a23 */ /* 0x002fc80000010804 */
[----:B------:R1:W3:Y:S01]  /*78d0*/  MUFU.EX2 R213, R6 ;  /* 0x0000000600d57308 */ /* 0x0002e20000000800 */
        /* <DEDUP_REMOVED lines=8> */
[----:B------:R1:W4:Y:S03]  /*7960*/  MUFU.EX2 R211, R6 ;  /* 0x0000000600d37308 */ /* 0x0003260000000800 */
[----:B------:R-:W-:Y:S01]  /*7970*/  HMMA.16816.F32.BF16 R12, R8, R30, R96 ;  /* 0x0000001e080c723c */ /* 0x000fe20000041860 */
[----:B------:R-:W5:Y:S06]  /*7980*/  LDSM.16.MT88.4 R96, [R189+0x2000] ;  /* 0x00200000bd60783b */ /* 0x000f6c0000004200 */
[----:B------:R-:W-:-:S02]  /*7990*/  F2FP.BF16.PACK_AB R8, R219, R222 ;  /* 0x000000dedb08723e */ /* 0x000fc400000010ff */
[----:B---3--:R-:W-:Y:S01]  /*79a0*/  F2FP.BF16.PACK_AB R10, R213, R215 ;  /* 0x000000d7d50a723e */ /* 0x008fe200000010ff */
[----:B-1----:R-:W-:Y:S01]  /*79b0*/  FFMA.FTZ R6, R152, c[0x0][0x2d0], -R3 ;  /* 0x0000b40098067a23 */ /* 0x002fe20000010803 */
[----:B----4-:R-:W-:-:S03]  /*79c0*/  F2FP.BF16.PACK_AB R9, R211, R212 ;  /* 0x000000d4d309723e */ /* 0x010fc600000010ff */
        /* <DEDUP_REMOVED lines=10> */
[C---:B------:R-:W-:Y:S08]  /*7a70*/  HMMA.16816.F32.BF16 R52, R8.reuse, R64, R52 ;  /* 0x000000400834723c */ /* 0x040ff00000041834 */
[----:B------:R-:W-:Y:S01]  /*7a80*/  HMMA.16816.F32.BF16 R36, R8, R66, R36 ;  /* 0x000000420824723c */ /* 0x000fe20000041824 */
[----:B-1----:R-:W-:-:S07]  /*7a90*/  FFMA.FTZ R6, R156, c[0x0][0x2d0], -R5 ;  /* 0x0000b4009c067a23 */ /* 0x002fce0000010805 */
[C---:B--2---:R-:W-:Y:S01]  /*7aa0*/  HMMA.16816.F32.BF16 R48, R8.reuse, R76, R48 ;  /* 0x0000004c0830723c */ /* 0x044fe20000041830 */
[----:B------:R1:W-:Y:S07]  /*7ab0*/  MUFU.EX2 R187, R6 ;  /* 0x0000000600bb7308 */ /* 0x0003ee0000000800 */
[----:B------:R-:W-:Y:S01]  /*7ac0*/  HMMA.16816.F32.BF16 R44, R8, R80, R44 ;  /* 0x00000050082c723c */ /* 0x000fe2000004182c */
[----:B-1----:R-:W-:-:S04]  /*7ad0*/  FFMA.FTZ R6, R158, c[0x0][0x2d0], -R5 ;  /* 0x0000b4009e067a23 */ /* 0x002fc80000010805 */
[----:B------:R1:W2:Y:S02]  /*7ae0*/  MUFU.EX2 R186, R6 ;  /* 0x0000000600ba7308 */ /* 0x0002a40000000800 */
[----:B-1----:R-:W-:Y:S02]  /*7af0*/  FFMA.FTZ R6, R133, c[0x0][0x2d0], -R2 ;  /* 0x0000b40085067a23 */ /* 0x002fe40000010802 */
[C---:B------:R-:W-:Y:S04]  /*7b00*/  HMMA.16816.F32.BF16 R132, R8.reuse, R78, R32 ;  /* 0x0000004e0884723c */ /* 0x040fe80000041820 */
[----:B------:R1:W-:Y:S04]  /*7b10*/  MUFU.EX2 R184, R6 ;  /* 0x0000000600b87308 */ /* 0x0003e80000000800 */
[----:B------:R-:W-:Y:S01]  /*7b20*/  HMMA.16816.F32.BF16 R32, R8, R82, R12 ;  /* 0x000000520820723c */ /* 0x000fe2000004180c */
[----:B------:R-:W-:Y:S06]  /*7b30*/  LDSM.16.MT88.4 R12, [R192+0x2000] ;  /* 0x00200000c00c783b */ /* 0x000fec0000004200 */
[----:B---3--:R-:W-:-:S02]  /*7b40*/  F2FP.BF16.PACK_AB R8, R208, R206 ;  /* 0x000000ced008723e */ /* 0x008fc400000010ff */
[----:B--2---:R-:W-:Y:S01]  /*7b50*/  F2FP.BF16.PACK_AB R10, R186, R187 ;  /* 0x000000bbba0a723e */ /* 0x004fe200000010ff */
[----:B-1----:R-:W-:-:S04]  /*7b60*/  FFMA.FTZ R6, R153, c[0x0][0x2d0], -R2 ;  /* 0x0000b40099067a23 */ /* 0x002fc80000010802 */
        /* <DEDUP_REMOVED lines=8> */
[----:B------:R1:W-:Y:S01]  /*7bf0*/  MUFU.EX2 R158, R6 ;  /* 0x00000006009e7308 */ /* 0x0003e20000000800 */
[----:B------:R-:W-:Y:S01]  /*7c00*/  IMAD.MOV.U32 R178, RZ, RZ, R73 ;  /* 0x000000ffffb27224 */ /* 0x000fe200078e0049 */
[C---:B------:R-:W-:Y:S08]  /*7c10*/  HMMA.16816.F32.BF16 R92, R8.reuse, R16, R92 ;  /* 0x00000010085c723c */ /* 0x040ff0000004185c */
[----:B------:R-:W-:Y:S01]  /*7c20*/  HMMA.16816.F32.BF16 R16, R8, R18, R84 ;  /* 0x000000120810723c */ /* 0x000fe20000041854 */
[----:B-1----:R-:W-:-:S04]  /*7c30*/  FFMA.FTZ R6, R177, c[0x0][0x2d0], -R4 ;  /* 0x0000b400b1067a23 */ /* 0x002fc80000010804 */
[----:B------:R1:W2:Y:S03]  /*7c40*/  MUFU.EX2 R177, R6 ;  /* 0x0000000600b17308 */ /* 0x0002a60000000800 */
[C---:B------:R-:W-:Y:S01]  /*7c50*/  HMMA.16816.F32.BF16 R108, R8.reuse, R20, R136 ;  /* 0x00000014086c723c */ /* 0x040fe20000041888 */
[--C-:B-1----:R-:W-:Y:S02]  /*7c60*/  FFMA.FTZ R6, R176, c[0x0][0x2d0], -R4.reuse ;  /* 0x0000b400b0067a23 */ /* 0x102fe40000010804 */
[----:B------:R-:W-:Y:S02]  /*7c70*/  FFMA.FTZ R4, R175, c[0x0][0x2d0], -R4 ;  /* 0x0000b400af047a23 */ /* 0x000fe40000010804 */
[----:B------:R-:W-:Y:S03]  /*7c80*/  MUFU.EX2 R176, R6 ;  /* 0x0000000600b07308 */ /* 0x000fe60000000800 */
[----:B------:R-:W-:Y:S01]  /*7c90*/  HMMA.16816.F32.BF16 R84, R8, R26, R116 ;  /* 0x0000001a0854723c */ /* 0x000fe20000041874 */
[----:B------:R-:W-:-:S04]  /*7ca0*/  IMAD.MOV.U32 R175, RZ, RZ, R146 ;  /* 0x000000ffffaf7224 */ /* 0x000fc800078e0092 */
[----:B------:R1:W-:Y:S03]  /*7cb0*/  MUFU.EX2 R157, R4 ;  /* 0x00000004009d7308 */ /* 0x0003e60000000800 */
[----:B------:R-:W-:Y:S01]  /*7cc0*/  HMMA.16816.F32.BF16 R144, R8, R22, R88 ;  /* 0x000000160890723c */ /* 0x000fe20000041858 */
[--C-:B-1----:R-:W-:Y:S02]  /*7cd0*/  FFMA.FTZ R4, R173, c[0x0][0x2d0], -R3.reuse ;  /* 0x0000b400ad047a23 */ /* 0x102fe40000010803 */
[----:B------:R-:W-:Y:S02]  /*7ce0*/  IMAD.MOV.U32 R173, RZ, RZ, R126 ;  /* 0x000000ffffad7224 */ /* 0x000fe400078e007e */
[----:B------:R1:W-:Y:S02]  /*7cf0*/  MUFU.EX2 R153, R4 ;  /* 0x0000000400997308 */ /* 0x0003e40000000800 */
[----:B-1----:R-:W-:-:S02]  /*7d00*/  FFMA.FTZ R4, R172, c[0x0][0x2d0], -R3 ;  /* 0x0000b400ac047a23 */ /* 0x002fc40000010803 */
[----:B------:R-:W3:Y:S01]  /*7d10*/  LDL.LU R172, [R1+0x4] ;  /* 0x0000040001ac7983 */ /* 0x000ee20000300800 */
[----:B------:R-:W-:-:S03]  /*7d20*/  IADD3 R205, R205, -0x2, RZ ;  /* 0xfffffffecdcd7810 */ /* 0x000fc60007ffe0ff */
[----:B------:R1:W4:Y:S02]  /*7d30*/  MUFU.EX2 R154, R4 ;  /* 0x00000004009a7308 */ /* 0x0003240000000800 */
[--C-:B-1----:R-:W-:Y:S02]  /*7d40*/  FFMA.FTZ R4, R171, c[0x0][0x2d0], -R3.reuse ;  /* 0x0000b400ab047a23 */ /* 0x102fe40000010803 */
[----:B------:R-:W-:Y:S02]  /*7d50*/  FFMA.FTZ R3, R169, c[0x0][0x2d0], -R3 ;  /* 0x0000b400a9037a23 */ /* 0x000fe40000010803 */
[----:B------:R-:W-:Y:S02]  /*7d60*/  IMAD.MOV.U32 R171, RZ, RZ, R127 ;  /* 0x000000ffffab7224 */ /* 0x000fe400078e007f */
[----:B------:R-:W-:Y:S01]  /*7d70*/  MUFU.EX2 R155, R4 ;  /* 0x00000004009b7308 */ /* 0x000fe20000000800 */
[----:B------:R-:W-:Y:S01]  /*7d80*/  HMMA.16816.F32.BF16 R124, R8, R24, R140 ;  /* 0x00000018087c723c */ /* 0x000fe2000004188c */
[----:B------:R-:W-:-:S06]  /*7d90*/  IMAD.MOV.U32 R169, RZ, RZ, R7 ;  /* 0x000000ffffa97224 */ /* 0x000fcc00078e0007 */
[----:B------:R1:W1:Y:S01]  /*7da0*/  MUFU.EX2 R156, R3 ;  /* 0x00000003009c7308 */ /* 0x0002620000000800 */
[C---:B------:R-:W-:Y:S07]  /*7db0*/  HMMA.16816.F32.BF16 R140, R8.reuse, R28, R148 ;  /* 0x0000001c088c723c */ /* 0x040fee0000041894 */
[----:B--2---:R-:W-:Y:S01]  /*7dc0*/  F2FP.BF16.PACK_AB R148, R177, R158 ;  /* 0x0000009eb194723e */ /* 0x004fe200000010ff */
[----:B------:R-:W-:Y:S01]  /*7dd0*/  HMMA.16816.F32.BF16 R28, R8, R30, R128 ;  /* 0x0000001e081c723c */ /* 0x000fe20000041880 */
[----:B------:R-:W2:Y:S01]  /*7de0*/  LDSM.16.MT88.4 R128, [R190+0x2000] ;  /* 0x00200000be80783b */ /* 0x000ea20000004200 */
[----:B----4-:R-:W-:-:S02]  /*7df0*/  F2FP.BF16.PACK_AB R149, R154, R153 ;  /* 0x000000999a95723e */ /* 0x010fc400000010ff */
[----:B------:R-:W-:Y:S01]  /*7e00*/  F2FP.BF16.PACK_AB R150, R157, R176 ;  /* 0x000000b09d96723e */ /* 0x000fe200000010ff */
[--C-:B-1----:R-:W-:Y:S01]  /*7e10*/  FFMA.FTZ R3, R167, c[0x0][0x2d0], -R5.reuse ;  /* 0x0000b400a7037a23 */ /* 0x102fe20000010805 */
[----:B------:R-:W-:Y:S01]  /*7e20*/  F2FP.BF16.PACK_AB R151, R156, R155 ;  /* 0x0000009b9c97723e */ /* 0x000fe200000010ff */
[----:B------:R-:W-:Y:S02]  /*7e30*/  IMAD.MOV.U32 R167, RZ, RZ, R74 ;  /* 0x000000ffffa77224 */ /* 0x000fe400078e004a */
[----:B------:R1:W-:Y:S04]  /*7e40*/  MUFU.EX2 R152, R3 ;  /* 0x0000000300987308 */ /* 0x0003e80000000800 */
[C---:B-----5:R-:W-:Y:S08]  /*7e50*/  HMMA.16816.F32.BF16 R88, R148.reuse, R96, R56 ;  /* 0x000000609458723c */ /* 0x060ff00000041838 */
[----:B------:R-:W-:Y:S01]  /*7e60*/  HMMA.16816.F32.BF16 R100, R148, R98, R40 ;  /* 0x000000629464723c */ /* 0x000fe20000041828 */
[----:B-1----:R-:W-:-:S02]  /*7e70*/  FFMA.FTZ R3, R166, c[0x0][0x2d0], -R5 ;  /* 0x0000b400a6037a23 */ /* 0x002fc40000010805 */
[----:B------:R-:W-:Y:S02]  /*7e80*/  IMAD.MOV.U32 R166, RZ, RZ, R75 ;  /* 0x000000ffffa67224 */ /* 0x000fe400078e004b */
[----:B------:R1:W4:Y:S03]  /*7e90*/  MUFU.EX2 R75, R3 ;  /* 0x00000003004b7308 */ /* 0x0003260000000800 */
[C---:B------:R-:W-:Y:S08]  /*7ea0*/  HMMA.16816.F32.BF16 R104, R148.reuse, R112, R52 ;  /* 0x000000709468723c */ /* 0x040ff00000041834 */
[----:B------:R-:W-:Y:S01]  /*7eb0*/  HMMA.16816.F32.BF16 R116, R148, R114, R36 ;  /* 0x000000729474723c */ /* 0x000fe20000041824 */
[----:B-1----:R-:W-:-:S07]  /*7ec0*/  FFMA.FTZ R3, R170, c[0x0][0x2d0], -R5 ;  /* 0x0000b400aa037a23 */ /* 0x002fce0000010805 */
[C---:B--2---:R-:W-:Y:S01]  /*7ed0*/  HMMA.16816.F32.BF16 R120, R148.reuse, R128, R48 ;  /* 0x000000809478723c */ /* 0x044fe20000041830 */
[----:B----4-:R-:W-:Y:S01]  /*7ee0*/  F2FP.BF16.PACK_AB R8, R75, R152 ;  /* 0x000000984b08723e */ /* 0x010fe200000010ff */
[----:B------:R-:W-:Y:S01]  /*7ef0*/  IMAD.MOV.U32 R170, RZ, RZ, c[0x0][0x2c4] ;  /* 0x0000b100ffaa7624 */ /* 0x000fe200078e00ff */
[----:B------:R1:W-:Y:S04]  /*7f00*/  MUFU.EX2 R73, R3 ;  /* 0x0000000300497308 */ /* 0x0003e80000000800 */
[----:B------:R-:W-:Y:S01]  /*7f10*/  ISETP.NE.AND P6, PT, R170, 0x1, PT ;  /* 0x00000001aa00780c */ /* 0x000fe20003fc5270 */
[C---:B------:R-:W-:Y:S08]  /*7f20*/  HMMA.16816.F32.BF16 R132, R148.reuse, R130, R132 ;  /* 0x000000829484723c */ /* 0x040ff00000041884 */
[----:B------:R-:W-:Y:S01]  /*7f30*/  HMMA.16816.F32.BF16 R136, R148, R12, R44 ;  /* 0x0000000c9488723c */ /* 0x000fe2000004182c */
[----:B-1----:R-:W-:-:S04]  /*7f40*/  FFMA.FTZ R3, R174, c[0x0][0x2d0], -R5 ;  /* 0x0000b400ae037a23 */ /* 0x002fc80000010805 */
[----:B------:R1:W2:Y:S03]  /*7f50*/  MUFU.EX2 R74, R3 ;  /* 0x00000003004a7308 */ /* 0x0002a60000000800 */
[----:B------:R-:W-:Y:S01]  /*7f60*/  HMMA.16816.F32.BF16 R148, R148, R14, R32 ;  /* 0x0000000e9494723c */ /* 0x000fe20000041820 */
        /* <DEDUP_REMOVED lines=22> */
[C---:B------:R-:W-:Y:S08]  /*80d0*/  HMMA.16816.F32.BF16 R76, R8.reuse, R78, R84 ;  /* 0x0000004e084c723c */ /* 0x040ff00000041854 */
[----:B------:R-:W-:Y:S01]  /*80e0*/  HMMA.16816.F32.BF16 R80, R8, R82, R28 ;  /* 0x000000520850723c */ /* 0x000fe2000004181c */
[----:B-1----:R-:W-:-:S04]  /*80f0*/  FFMA.FTZ R3, R180, c[0x0][0x2d0], -R5 ;  /* 0x0000b400b4037a23 */ /* 0x002fc80000010805 */
[----:B------:R-:W1:Y:S03]  /*8100*/  MUFU.EX2 R33, R3 ;  /* 0x0000000300217308 */ /* 0x000e660000000800 */
[----:B------:R-:W-:Y:S07]  /*8110*/  HMMA.16816.F32.BF16 R4, R8, R66, R144 ;  /* 0x000000420804723c */ /* 0x000fee0000041890 */
[----:B--2---:R-:W-:Y:S01]  /*8120*/  F2FP.BF16.PACK_AB R144, R34, R32 ;  /* 0x000000202290723e */ /* 0x004fe200000010ff */
[----:B------:R-:W-:-:S02]  /*8130*/  FADD.FTZ R8, R169, R167 ;  /* 0x000000a7a9087221 */ /* 0x000fc40000010000 */
[----:B------:R-:W-:Y:S02]  /*8140*/  FADD.FTZ R9, R249, R245 ;  /* 0x000000f5f9097221 */ /* 0x000fe40000010000 */
[----:B------:R-:W-:Y:S02]  /*8150*/  FADD.FTZ R10, R238, R236 ;  /* 0x000000ecee0a7221 */ /* 0x000fe40000010000 */
[----:B------:R-:W-:Y:S01]  /*8160*/  FADD.FTZ R8, R171, R8 ;  /* 0x00000008ab087221 */ /* 0x000fe20000010000 */
[----:B-1----:R-:W-:Y:S01]  /*8170*/  F2FP.BF16.PACK_AB R146, R33, R35 ;  /* 0x000000232192723e */ /* 0x002fe200000010ff */
[----:B------:R-:W-:-:S04]  /*8180*/  FFMA.FTZ R3, R162, c[0x0][0x2d0], -R2 ;  /* 0x0000b400a2037a23 */ /* 0x000fc80000010802 */
[----:B------:R1:W-:Y:S02]  /*8190*/  MUFU.EX2 R20, R3 ;  /* 0x0000000300147308 */ /* 0x0003e40000000800 */
[----:B-1----:R-:W-:-:S06]  /*81a0*/  FFMA.FTZ R3, R161, c[0x0][0x2d0], -R2 ;  /* 0x0000b400a1037a23 */ /* 0x002fcc0000010802 */
[----:B------:R1:W2:Y:S02]  /*81b0*/  MUFU.EX2 R21, R3 ;  /* 0x0000000300157308 */ /* 0x0002a40000000800 */
[--C-:B-1----:R-:W-:Y:S01]  /*81c0*/  FFMA.FTZ R3, R160, c[0x0][0x2d0], -R2.reuse ;  /* 0x0000b400a0037a23 */ /* 0x102fe20000010802 */
[----:B--2---:R-:W-:Y:S01]  /*81d0*/  F2FP.BF16.PACK_AB R145, R21, R20 ;  /* 0x000000141591723e */ /* 0x004fe200000010ff */
[----:B------:R-:W-:-:S04]  /*81e0*/  FFMA.FTZ R2, R159, c[0x0][0x2d0], -R2 ;  /* 0x0000b4009f027a23 */ /* 0x000fc80000010802 */
[----:B------:R1:W-:Y:S08]  /*81f0*/  MUFU.EX2 R23, R3 ;  /* 0x0000000300177308 */ /* 0x0003f00000000800 */
[----:B------:R-:W2:Y:S01]  /*8200*/  MUFU.EX2 R22, R2 ;  /* 0x0000000200167308 */ /* 0x000ea20000000800 */
[----:B-1----:R-:W-:Y:S01]  /*8210*/  @P6 IMAD.HI.U32 R3, R166, c[0x0][0x2c8], RZ ;  /* 0x0000b200a6036a27 */ /* 0x002fe200078e00ff */
[----:B--2---:R-:W-:-:S03]  /*8220*/  F2FP.BF16.PACK_AB R147, R22, R23 ;  /* 0x000000171693723e */ /* 0x004fc600000010ff */
[----:B------:R-:W-:Y:S01]  /*8230*/  IMAD.MOV.U32 R2, RZ, RZ, R166 ;  /* 0x000000ffff027224 */ /* 0x000fe200078e00a6 */
[----:B------:R-:W-:-:S05]  /*8240*/  @P6 SHF.R.U32.HI R2, RZ, c[0x0][0x2cc], R3 ;  /* 0x0000b300ff026a19 */ /* 0x000fca0000011603 */
[----:B---3--:R-:W-:Y:S01]  /*8250*/  IMAD.IADD R3, R172, 0x1, R2 ;  /* 0x00000001ac037824 */ /* 0x008fe200078e0202 */
[----:B------:R-:W-:Y:S01]  /*8260*/  HMMA.16816.F32.BF16 R108, R144, R112, R108 ;  /* 0x00000070906c723c */ /* 0x000fe2000004186c */
[----:B------:R-:W-:-:S04]  /*8270*/  FADD.FTZ R2, R69, R233 ;  /* 0x000000e945027221 */ /* 0x000fc80000010000 */
[----:B------:R-:W-:-:S03]  /*8280*/  FADD.FTZ R2, R234, R2 ;  /* 0x00000002ea027221 */ /* 0x000fc60000010000 */
[----:B------:R-:W-:Y:S01]  /*8290*/  HMMA.16816.F32.BF16 R112, R144, R114, R4 ;  /* 0x000000729070723c */ /* 0x000fe20000041804 */
[----:B------:R-:W-:-:S06]  /*82a0*/  FADD.FTZ R2, R232, R2 ;  /* 0x00000002e8027221 */ /* 0x000fcc0000010000 */
        /* <DEDUP_REMOVED lines=72> */
[----:B------:R-:W-:Y:S01]  /*8730*/  FADD.FTZ R5, R23, R5 ;  /* 0x0000000517057221 */ /* 0x000fe20000010000 */
[----:B------:R-:W-:Y:S01]  /*8740*/  STL [R1+0xc], R7 ;  /* 0x00000c0701007387 */ /* 0x000fe20000100800 */
[----:B------:R-:W-:Y:S02]  /*8750*/  FADD.FTZ R4, R33, R6 ;  /* 0x0000000621047221 */ /* 0x000fe40000010000 */
[----:B------:R-:W-:Y:S01]  /*8760*/  IMAD.MOV.U32 R178, RZ, RZ, c[0x0][0x32c] ;  /* 0x0000cb00ffb27624 */ /* 0x000fe200078e00ff */
[----:B------:R1:W-:Y:S04]  /*8770*/  STL [R1+0x10], R2 ;  /* 0x0000100201007387 */ /* 0x0003e80000100800 */
[----:B------:R2:W-:Y:S01]  /*8780*/  STL [R1+0x14], R4 ;  /* 0x0000140401007387 */ /* 0x0005e20000100800 */
[----:B------:R-:W-:Y:S01]  /*8790*/  ISETP.GE.AND P6, PT, R178, 0x1, PT ;  /* 0x00000001b200780c */ /* 0x000fe20003fc6270 */
[----:B-1----:R-:W-:Y:S01]  /*87a0*/  FADD.FTZ R2, R22, R5 ;  /* 0x0000000516027221 */ /* 0x002fe20000010000 */
[----:B--2---:R-:W-:-:S04]  /*87b0*/  IADD3 R4, R3, c[0x0][0x328], RZ ;  /* 0x0000ca0003047a10 */ /* 0x004fc80007ffe0ff */
[----:B------:R1:W-:Y:S07]  /*87c0*/  STL [R1+0x18], R2 ;  /* 0x0000180201007387 */ /* 0x0003ee0000100800 */
[----:B------:R-:W-:Y:S05]  /*87d0*/  @!P6 BRA `(.L_x_603) ;  /* 0x000001100000e947 */ /* 0x000fea0003800000 */
[C---:B------:R-:W-:Y:S01]  /*87e0*/  ISETP.GT.AND P0, PT, R3.reuse, RZ, PT ;  /* 0x000000ff0300720c */ /* 0x040fe20003f04270 */
[----:B------:R-:W-:Y:S01]  /*87f0*/  BSSY B0, `(.L_x_604) ;  /* 0x000000d000007945 */ /* 0x000fe20003800000 */
[----:B-1----:R-:W-:Y:S01]  /*8800*/  IADD3 R2, R3, -0x1, RZ ;  /* 0xffffffff03027810 */ /* 0x002fe20007ffe0ff */
[----:B------:R-:W-:-:S10]  /*8810*/  IMAD.MOV.U32 R5, RZ, RZ, c[0x0][0x32c] ;  /* 0x0000cb00ff057624 */ /* 0x000fd400078e00ff */
[----:B------:R-:W-:Y:S05]  /*8820*/  @P0 BRA `(.L_x_605) ;  /* 0x0000006000000947 */ /* 0x000fea0003800000 */
[----:B------:R-:W-:Y:S01]  /*8830*/  ISETP.NE.AND P0, PT, R5, 0x1, PT ;  /* 0x000000010500780c */ /* 0x000fe20003f05270 */
[----:B------:R-:W-:-:S12]  /*8840*/  IMAD.MOV R2, RZ, RZ, -R3 ;  /* 0x000000ffff027224 */ /* 0x000fd800078e0a03 */
[----:B------:R-:W-:-:S05]  /*8850*/  @P0 IMAD.HI.U32 R3, R2, c[0x0][0x330], RZ ;  /* 0x0000cc0002030a27 */ /* 0x000fca00078e00ff */
[----:B------:R-:W-:-:S04]  /*8860*/  @P0 SHF.R.U32.HI R2, RZ, c[0x0][0x334], R3 ;  /* 0x0000cd00ff020a19 */ /* 0x000fc80000011603 */
[----:B------:R-:W-:Y:S01]  /*8870*/  LOP3.LUT R2, RZ, R2, RZ, 0x33, !PT ;  /* 0x00000002ff027212 */ /* 0x000fe200078e33ff */
[----:B------:R-:W-:Y:S05]  /*8880*/  BRA `(.L_x_606) ;  /* 0x0000003000007947 */ /* 0x000fea0003800000 */
.L_x_605:
[----:B------:R-:W-:-:S13]  /*8890*/  ISETP.NE.AND P0, PT, R5, 0x1, PT ;  /* 0x000000010500780c */ /* 0x000fda0003f05270 */
[----:B------:R-:W-:-:S05]  /*88a0*/  @P0 IMAD.HI.U32 R3, R2, c[0x0][0x330], RZ ;  /* 0x0000cc0002030a27 */ /* 0x000fca00078e00ff */
[----:B------:R-:W-:Y:S02]  /*88b0*/  @P0 SHF.R.U32.HI R2, RZ, c[0x0][0x334], R3 ;  /* 0x0000cd00ff020a19 */ /* 0x000fe40000011603 */
.L_x_606:
[----:B------:R-:W-:Y:S05]  /*88c0*/  BSYNC B0 ;  /* 0x0000000000007941 */ /* 0x000fea0003800000 */
.L_x_604:
[----:B------:R-:W-:-:S05]  /*88d0*/  IMAD R2, R2, R5, c[0x0][0x32c] ;  /* 0x0000cb0002027624 */ /* 0x000fca00078e0205 */
[----:B------:R-:W-:-:S05]  /*88e0*/  IMNMX R4, R4, R2, PT ;  /* 0x0000000204047217 */ /* 0x000fca0003800200 */
.L_x_603:
[----:B-1----:R-:W-:-:S05]  /*88f0*/  IMAD.HI R2, R4, 0x66666667, RZ ;  /* 0x6666666704027827 */ /* 0x002fca00078e02ff */
[----:B------:R-:W-:-:S04]  /*8900*/  SHF.R.U32.HI R3, RZ, 0x1f, R2 ;  /* 0x0000001fff037819 */ /* 0x000fc80000011602 */
[----:B------:R-:W-:-:S04]  /*8910*/  LEA.HI.SX32 R2, R2, R3, 0x1b ;  /* 0x0000000302027211 */ /* 0x000fc800078fdaff */
[----:B------:R-:W-:-:S04]  /*8920*/  IMNMX R5, R239, R2, !PT ;  /* 0x00000002ef057217 */ /* 0x000fc80007800200 */
[----:B------:R-:W-:Y:S01]  /*8930*/  ISETP.GE.AND P0, PT, R205, R5, PT ;  /* 0x00000005cd00720c */ /* 0x000fe20003f06270 */
[----:B------:R1:W-:-:S12]  /*8940*/  STL [R1+0x8], R5 ;  /* 0x0000080501007387 */ /* 0x0003d80000100800 */
[----:B------:R-:W-:Y:S05]  /*8950*/  @!P0 BRA `(.L_x_607) ;  /* 0x0000579000008947 */ /* 0x000fea0003800000 */
[----:B------:R-:W-:Y:S01]  /*8960*/  IMAD.MOV.U32 R85, RZ, RZ, R71 ;  /* 0x000000ffff557224 */ /* 0x000fe200078e0047 */
[----:B------:R-:W-:Y:S01]  /*8970*/  MOV R87, R0 ;  /* 0x0000000000577202 */ /* 0x000fe20000000f00 */
[----:B------:R-:W-:Y:S01]  /*8980*/  IMAD.MOV.U32 R84, RZ, RZ, R72 ;  /* 0x000000ffff547224 */ /* 0x000fe200078e0048 */
[----:B------:R-:W-:Y:S02]  /*8990*/  MOV R86, R70 ;  /* 0x0000004600567202 */ /* 0x000fe40000000f00 */
.L_x_624:
[----:B------:R-:W2:Y:S01]  /*89a0*/  LDL R178, [R1+0x34] ;  /* 0x0000340001b27983 */ /* 0x000ea20000100800 */
[----:B------:R-:W-:Y:S04]  /*89b0*/  DEPBAR.LE SB0, 0x0 ;  /* 0x000080000000791a */ /* 0x000fe80000000000 */
[----:B------:R-:W3:Y:S01]  /*89c0*/  LDL.64 R176, [R1+0x28] ;  /* 0x0000280001b07983 */ /* 0x000ee20000100a00 */
[----:B------:R-:W-:Y:S05]  /*89d0*/  WARPSYNC 0xffffffff ;  /* 0xffffffff00007948 */ /* 0x000fea0003800000 */
[----:B------:R-:W-:Y:S01]  /*89e0*/  BAR.SYNC.DEFER_BLOCKING 0x0 ;  /* 0x0000000000007b1d */ /* 0x000fe20000010000 */
[----:B------:R-:W-:-:S13]  /*89f0*/  ISETP.GT.AND P0, PT, R239, R205, PT ;  /* 0x000000cdef00720c */ /* 0x000fda0003f04270 */
[----:B------:R-:W-:Y:S01]  /*8a00*/  @!P0 SHF.R.S32.HI R0, RZ, 0x1f, R205 ;  /* 0x0000001fff008819 */ /* 0x000fe200000114cd */
[C---:B------:R-:W-:Y:S04]  /*8a10*/  @!P0 IMAD.WIDE.U32 R2, R205.reuse, c[0x0][0x208], RZ ;  /* 0x00008200cd028a25 */ /* 0x040fe800078e00ff */
[----:B------:R-:W-:Y:S04]  /*8a20*/  @!P0 IMAD R0, R0, c[0x0][0x208], RZ ;  /* 0x0000820000008a24 */ /* 0x000fe800078e02ff */
[----:B------:R-:W-:Y:S01]  /*8a30*/  @!P0 IMAD R0, R205, c[0x0][0x20c], R0 ;  /* 0x00008300cd008a24 */ /* 0x000fe200078e0200 */
[----:B------:R-:W-:Y:S01]  /*8a40*/  LDSM.16.M88.4 R80, [R195] ;  /* 0x00000000c350783b */ /* 0x000fe20000000200 */
[----:B------:R-:W-:Y:S02]  /*8a50*/  ULDC UR4, c[0x0][0x324] ;  /* 0x0000c90000047ab9 */ /* 0x000fe40000000800 */
[----:B------:R-:W-:Y:S01]  /*8a60*/  ULOP3.LUT UR4, URZ, UR4, URZ, 0x33, !UPT ;  /* 0x000000043f047292 */ /* 0x000fe2000f8e333f */
[----:B------:R-:W-:Y:S04]  /*8a70*/  @!P0 IADD3 R0, R3, R0, RZ ;  /* 0x0000000003008210 */ /* 0x000fe80007ffe0ff */
[----:B------:R-:W4:Y:S01]  /*8a80*/  LDSM.16.M88.4 R16, [R188] ;  /* 0x00000000bc10783b */ /* 0x000f220000000200 */
[----:B------:R-:W-:Y:S07]  /*8a90*/  @!P0 IMAD R0, R0, 0x50, RZ ;  /* 0x0000005000008824 */ /* 0x000fee00078e02ff */
[----:B------:R-:W5:Y:S08]  /*8aa0*/  LDSM.16.M88.4 R76, [R195+0x2000] ;  /* 0x00200000c34c783b */ /* 0x000f700000000200 */
[----:B------:R-:W1:Y:S08]  /*8ab0*/  LDSM.16.M88.4 R32, [R188+0x800] ;  /* 0x00080000bc20783b */ /* 0x000e700000000200 */
[----:B------:R-:W1:Y:S08]  /*8ac0*/  LDSM.16.M88.4 R48, [R188+0x1000] ;  /* 0x00100000bc30783b */ /* 0x000e700000000200 */
[----:B------:R-:W1:Y:S08]  /*8ad0*/  LDSM.16.M88.4 R64, [R188+0x1800] ;  /* 0x00180000bc40783b */ /* 0x000e700000000200 */
[----:B------:R-:W1:Y:S08]  /*8ae0*/  LDSM.16.M88.4 R152, [R188+0x2000] ;  /* 0x00200000bc98783b */ /* 0x000e700000000200 */
[----:B------:R-:W-:Y:S08]  /*8af0*/  LDSM.16.M88.4 R156, [R198] ;  /* 0x00000000c69c783b */ /* 0x000ff00000000200 */
[----:B------:R-:W1:Y:S08]  /*8b00*/  LDSM.16.M88.4 R160, [R199] ;  /* 0x00000000c7a0783b */ /* 0x000e700000000200 */
[----:B------:R-:W1:Y:S08]  /*8b10*/  LDSM.16.M88.4 R164, [R198+0x2000] ;  /* 0x00200000c6a4783b */ /* 0x000e700000000200 */
[----:B------:R-:W1:Y:S08]  /*8b20*/  LDSM.16.M88.4 R168, [R203] ;  /* 0x00000000cba8783b */ /* 0x000e700000000200 */
[----:B------:R-:W1:Y:S08]  /*8b30*/  LDSM.16.M88.4 R172, [R202] ;  /* 0x00000000caac783b */ /* 0x000e700000000200 */
[----:B------:R-:W3:Y:S04]  /*8b40*/  LDL R209, [R1+0x30] ;  /* 0x0000300001d17983 */ /* 0x000ee80000100800 */
[----:B------:R-:W3:Y:S06]  /*8b50*/  LDL.64 R226, [R1+0x20] ;  /* 0x0000200001e27983 */ /* 0x000eec0000100a00 */
[----:B------:R-:W3:Y:S04]  /*8b60*/  LDL R213, [R1+0x40] ;  /* 0x0000400001d57983 */ /* 0x000ee80000100800 */
[----:B------:R-:W3:Y:S01]  /*8b70*/  LDL R210, [R1+0x44] ;  /* 0x0000440001d27983 */ /* 0x000ee20000100800 */
[-C--:B-1--4-:R-:W-:Y:S08]  /*8b80*/  HMMA.16816.F32.BF16 R4, R80, R16.reuse, RZ ;  /* 0x000000105004723c */ /* 0x092ff000000418ff */
[C---:B-----5:R-:W-:Y:S08]  /*8b90*/  HMMA.16816.F32.BF16 R8, R76.reuse, R16, RZ ;  /* 0x000000104c08723c */ /* 0x060ff000000418ff */
        /* <DEDUP_REMOVED lines=20> */
[C---:B------:R-:W-:Y:S08]  /*8ce0*/  HMMA.16816.F32.BF16 R8, R164.reuse, R160, R8 ;  /* 0x000000a0a408723c */ /* 0x040ff00000041808 */
[-C--:B------:R-:W-:Y:S08]  /*8cf0*/  HMMA.16816.F32.BF16 R12, R164, R162.reuse, R12 ;  /* 0x000000a2a40c723c */ /* 0x080ff0000004180c */
[C---:B------:R-:W-:Y:S01]  /*8d00*/  HMMA.16816.F32.BF16 R16, R156.reuse, R162, R16 ;  /* 0x000000a29c10723c */ /* 0x040fe20000041810 */
[----:B------:R-:W4:Y:S07]  /*8d10*/  LDSM.16.M88.4 R160, [R200] ;  /* 0x00000000c8a0783b */ /* 0x000f2e0000000200 */
[-C--:B------:R-:W-:Y:S08]  /*8d20*/  HMMA.16816.F32.BF16 R20, R156, R168.reuse, R20 ;  /* 0x000000a89c14723c */ /* 0x080ff00000041814 */
[C---:B------:R-:W-:Y:S07]  /*8d30*/  HMMA.16816.F32.BF16 R24, R164.reuse, R168, R24 ;  /* 0x000000a8a418723c */ /* 0x040fee0000041818 */
[----:B--2---:R-:W-:Y:S01]  /*8d40*/  @!P0 MOV R169, R178 ;  /* 0x000000b200a98202 */ /* 0x004fe20000000f00 */
[-C--:B------:R-:W-:Y:S04]  /*8d50*/  HMMA.16816.F32.BF16 R28, R164, R170.reuse, R28 ;  /* 0x000000aaa41c723c */ /* 0x080fe8000004181c */
[----:B---3--:R-:W-:Y:S04]  /*8d60*/  @!P0 MOV R168, R176 ;  /* 0x000000b000a88202 */ /* 0x008fe80000000f00 */
[C---:B------:R-:W-:Y:S04]  /*8d70*/  HMMA.16816.F32.BF16 R32, R156.reuse, R170, R32 ;  /* 0x000000aa9c20723c */ /* 0x040fe80000041820 */
[----:B------:R-:W-:Y:S03]  /*8d80*/  @!P0 IMAD.WIDE.U32 R168, R2, 0x50, R168 ;  /* 0x0000005002a88825 */ /* 0x000fe600078e00a8 */
[----:B------:R-:W-:Y:S01]  /*8d90*/  @!P0 MOV R170, c[0x0][0x208] ;  /* 0x0000820000aa8a02 */ /* 0x000fe20000000f00 */
[-C--:B------:R-:W-:Y:S01]  /*8da0*/  HMMA.16816.F32.BF16 R36, R156, R172.reuse, R36 ;  /* 0x000000ac9c24723c */ /* 0x080fe20000041824 */
[----:B------:R-:W-:Y:S03]  /*8db0*/  @!P0 MOV R171, 0x5 ;  /* 0x0000000500ab8802 */ /* 0x000fe60000000f00 */
[----:B------:R-:W-:Y:S02]  /*8dc0*/  @!P0 LEA R2, P1, R168, c[0x0][0x1f8], 0x1 ;  /* 0x00007e00a8028a11 */ /* 0x000fe400078208ff */
[----:B------:R-:W-:Y:S02]  /*8dd0*/  @!P0 IADD3 R3, R169, R0, RZ ;  /* 0x00000000a9038210 */ /* 0x000fe40007ffe0ff */
[C---:B------:R-:W-:Y:S04]  /*8de0*/  HMMA.16816.F32.BF16 R40, R164.reuse, R172, R40 ;  /* 0x000000aca428723c */ /* 0x040fe80000041828 */
[----:B------:R-:W-:Y:S02]  /*8df0*/  @!P0 SHF.L.U32 R176, R170, 0x5, RZ ;  /* 0x00000005aab08819 */ /* 0x000fe400000006ff */
[----:B------:R-:W-:Y:S02]  /*8e00*/  @!P0 LEA.HI.X R3, R168, c[0x0][0x1fc], R3, 0x1, P1 ;  /* 0x00007f00a8038a11 */ /* 0x000fe400008f0c03 */
[-C--:B------:R-:W-:Y:S01]  /*8e10*/  @!P0 IADD3 R172, P2, R2, R176.reuse, RZ ;  /* 0x000000b002ac8210 */ /* 0x080fe20007f5e0ff */
[-C--:B------:R-:W-:Y:S02]  /*8e20*/  HMMA.16816.F32.BF16 R44, R164, R174.reuse, R44 ;  /* 0x000000aea42c723c */ /* 0x080fe4000004182c */
[----:B------:R-:W-:Y:S01]  /*8e30*/  @!PT LDS RZ, [RZ] ;  /* 0x00000000fffff984 */ /* 0x000fe20000000800 */
[----:B------:R-:W-:Y:S01]  /*8e40*/  @!PT LDS RZ, [RZ] ;  /* 0x00000000fffff984 */ /* 0x000fe20000000800 */
[----:B------:R-:W-:Y:S01]  /*8e50*/  @!PT LDS RZ, [RZ] ;  /* 0x00000000fffff984 */ /* 0x000fe20000000800 */
[----:B------:R2:W-:Y:S01]  /*8e60*/  @!P0 LDGSTS.E.BYPASS.LTC128B.128 [R207+0x100], [R2.64], !P4 ;  /* 0x0010000002cf8fae */ /* 0x0005e2000e101d48 */
[----:B------:R-:W-:Y:S02]  /*8e70*/  @!P0 SHF.L.U64.HI R0, R170, R171, c[0x0][0x20c] ;  /* 0x00008300aa008619 */ /* 0x000fe400000102ab */
[----:B------:R-:W-:Y:S02]  /*8e80*/  @!P0 IADD3 R170, P1, R172, R176, RZ ;  /* 0x000000b0acaa8210 */ /* 0x000fe40007f3e0ff */
[-C--:B------:R-:W-:Y:S01]  /*8e90*/  @!P0 IADD3.X R173, R3, R0.reuse, RZ, P2, !PT ;  /* 0x0000000003ad8210 */ /* 0x080fe200017fe4ff */
[C---:B------:R-:W-:Y:S04]  /*8ea0*/  HMMA.16816.F32.BF16 R48, R156.reuse, R174, R48 ;  /* 0x000000ae9c30723c */ /* 0x040fe80000041830 */
[----:B------:R3:W-:Y:S01]  /*8eb0*/  @!P0 LDGSTS.E.BYPASS.LTC128B.128 [R207+0x900], [R172.64], !P4 ;  /* 0x00900000accf8fae */ /* 0x0007e2000e101d48 */
[----:B------:R-:W-:Y:S02]  /*8ec0*/  @!P0 IADD3.X R171, R173, R0, RZ, P1, !PT ;  /* 0x00000000adab8210 */ /* 0x000fe40000ffe4ff */
[----:B------:R-:W-:Y:S01]  /*8ed0*/  @!P0 IADD3 R168, P2, R170, R176, RZ ;  /* 0x000000b0aaa88210 */ /* 0x000fe20007f5e0ff */
[-C--:B-1----:R-:W-:Y:S04]  /*8ee0*/  HMMA.16816.F32.BF16 R52, R156, R152.reuse, R52 ;  /* 0x000000989c34723c */ /* 0x082fe80000041834 */
[----:B------:R1:W-:Y:S01]  /*8ef0*/  @!P0 LDGSTS.E.BYPASS.LTC128B.128 [R207+0x1100], [R170.64], !P4 ;  /* 0x01100000aacf8fae */ /* 0x0003e2000e101d48 */
[----:B------:R-:W-:Y:S03]  /*8f00*/  @!P0 IADD3.X R169, R171, R0, RZ, P2, !PT ;  /* 0x00000000aba98210 */ /* 0x000fe600017fe4ff */
[C---:B------:R-:W-:Y:S04]  /*8f10*/  HMMA.16816.F32.BF16 R56, R164.reuse, R152, R56 ;  /* 0x00000098a438723c */ /* 0x040fe80000041838 */
[----:B------:R1:W-:Y:S01]  /*8f20*/  @!P0 LDGSTS.E.BYPASS.LTC128B.128 [R207+0x1900], [R168.64], !P4 ;  /* 0x01900000a8cf8fae */ /* 0x0003e2000e101d48 */
[----:B--2---:R-:W-:Y:S03]  /*8f30*/  @!P0 IADD3 R2, P1, R168, R176, RZ ;  /* 0x000000b0a8028210 */ /* 0x004fe60007f3e0ff */
[-C--:B------:R-:W-:Y:S04]  /*8f40*/  HMMA.16816.F32.BF16 R60, R164, R154.reuse, R60 ;  /* 0x0000009aa43c723c */ /* 0x080fe8000004183c */
[----:B------:R-:W-:Y:S04]  /*8f50*/  @!P0 IADD3.X R3, R169, R0, RZ, P1, !PT ;  /* 0x00000000a9038210 */ /* 0x000fe80000ffe4ff */
[C---:B------:R-:W-:Y:S01]  /*8f60*/  HMMA.16816.F32.BF16 R64, R156.reuse, R154, R64 ;  /* 0x0000009a9c40723c */ /* 0x040fe20000041840 */
[----:B------:R2:W-:Y:S03]  /*8f70*/  @!P0 LDGSTS.E.BYPASS.LTC128B.128 [R207+0x2100], [R2.64], !P4 ;  /* 0x0210000002cf8fae */ /* 0x0005e6000e101d48 */
[----:B------:R-:W-:Y:S04]  /*8f80*/  ISETP.GT.AND P0, PT, R205, R239, PT ;  /* 0x000000efcd00720c */ /* 0x000fe80003f04270 */
[-C--:B----4-:R-:W-:Y:S01]  /*8f90*/  HMMA.16816.F32.BF16 R68, R156, R160.reuse, R68 ;  /* 0x000000a09c44723c */ /* 0x090fe20000041844 */
[----:B---3--:R-:W-:Y:S07]  /*8fa0*/  LDSM.16.M88.4 R172, [R194] ;  /* 0x00000000c2ac783b */ /* 0x008fee0000000200 */
[C---:B------:R-:W-:Y:S01]  /*8fb0*/  HMMA.16816.F32.BF16 R72, R164.reuse, R160, R72 ;  /* 0x000000a0a448723c */ /* 0x040fe20000041848 */
[----:B-1----:R-:W1:Y:S07]  /*8fc0*/  LDSM.16.M88.4 R168, [R196] ;  /* 0x00000000c4a8783b */ /* 0x002e6e0000000200 */
[-C--:B------:R-:W-:Y:S01]  /*8fd0*/  HMMA.16816.F32.BF16 R76, R164, R162.reuse, R76 ;  /* 0x000000a2a44c723c */ /* 0x080fe2000004184c */
[----:B------:R-:W3:Y:S07]  /*8fe0*/  LDSM.16.M88.4 R176, [R196+0x2000] ;  /* 0x00200000c4b0783b */ /* 0x000eee0000000200 */
[----:B------:R-:W-:Y:S01]  /*8ff0*/  HMMA.16816.F32.BF16 R80, R156, R162, R80 ;  /* 0x000000a29c50723c */ /* 0x000fe20000041850 */
[----:B------:R-:W4:Y:S08]  /*9000*/  LDSM.16.M88.4 R180, [R194+0x800] ;  /* 0x00080000c2b4783b */ /* 0x000f300000000200 */
[----:B------:R-:W5:Y:S08]  /*9010*/  LDSM.16.M88.4 R152, [R194+0x1000] ;  /* 0x00100000c298783b */ /* 0x000f700000000200 */
[----:B------:R-:W2:Y:S01]  /*9020*/  LDSM.16.M88.4 R164, [R194+0x1800] ;  /* 0x00180000c2a4783b */ /* 0x000ea20000000200 */
[-C--:B-1----:R-:W-:Y:S07]  /*9030*/  HMMA.16816.F32.BF16 R4, R168, R172.reuse, R4 ;  /* 0x000000aca804723c */ /* 0x082fee0000041804 */
[----:B------:R-:W1:Y:S01]  /*9040*/  LDSM.16.M88.4 R184, [R194+0x2000] ;  /* 0x00200000c2b8783b */ /* 0x000e620000000200 */
[C---:B---3--:R-:W-:Y:S07]  /*9050*/  HMMA.16816.F32.BF16 R8, R176.reuse, R172, R8 ;  /* 0x000000acb008723c */ /* 0x048fee0000041808 */
[----:B------:R-:W-:Y:S01]  /*9060*/  LDSM.16.M88.4 R156, [R197] ;  /* 0x00000000c59c783b */ /* 0x000fe20000000200 */
[-C--:B------:R-:W-:Y:S07]  /*9070*/  HMMA.16816.F32.BF16 R12, R176, R174.reuse, R12 ;  /* 0x000000aeb00c723c */ /* 0x080fee000004180c */
[----:B------:R-:W3:Y:S01]  /*9080*/  LDSM.16.M88.4 R160, [R191] ;  /* 0x00000000bfa0783b */ /* 0x000ee20000000200 */
[C---:B------:R-:W-:Y:S07]  /*9090*/  HMMA.16816.F32.BF16 R16, R168.reuse, R174, R16 ;  /* 0x000000aea810723c */ /* 0x040fee0000041810 */
[----:B------:R-:W1:Y:S01]  /*90a0*/  LDSM.16.M88.4 R172, [R197+0x2000] ;  /* 0x00200000c5ac783b */ /* 0x000e620000000200 */
[-C--:B----4-:R-:W-:Y:S07]  /*90b0*/  HMMA.16816.F32.BF16 R20, R168, R180.reuse, R20 ;  /* 0x000000b4a814723c */ /* 0x090fee0000041814 */
[----:B------:R-:W0:Y:S01]  /*90c0*/  LDGDEPBAR ;  /* 0x00000000000079af */ /* 0x000e220000000000 */
[C---:B------:R-:W-:Y:S08]  /*90d0*/  HMMA.16816.F32.BF16 R24, R176.reuse, R180, R24 ;  /* 0x000000b4b018723c */ /* 0x040ff00000041818 */
[-C--:B------:R-:W-:Y:S08]  /*90e0*/  HMMA.16816.F32.BF16 R28, R176, R182.reuse, R28 ;  /* 0x000000b6b01c723c */ /* 0x080ff0000004181c */
[C---:B------:R-:W-:Y:S08]  /*90f0*/  HMMA.16816.F32.BF16 R32, R168.reuse, R182, R32 ;  /* 0x000000b6a820723c */ /* 0x040ff00000041820 */
[-C--:B-----5:R-:W-:Y:S08]  /*9100*/  HMMA.16816.F32.BF16 R36, R168, R152.reuse, R36 ;  /* 0x00000098a824723c */ /* 0x0a0ff00000041824 */
[C---:B------:R-:W-:Y:S08]  /*9110*/  HMMA.16816.F32.BF16 R40, R176.reuse, R152, R40 ;  /* 0x00000098b028723c */ /* 0x040ff00000041828 */
[-C--:B------:R-:W-:Y:S08]  /*9120*/  HMMA.16816.F32.BF16 R44, R176, R154.reuse, R44 ;  /* 0x0000009ab02c723c */ /* 0x080ff0000004182c */
[C---:B------:R-:W-:Y:S08]  /*9130*/  HMMA.16816.F32.BF16 R48, R168.reuse, R154, R48 ;  /* 0x0000009aa830723c */ /* 0x040ff00000041830 */
[-C--:B--2---:R-:W-:Y:S08]  /*9140*/  HMMA.16816.F32.BF16 R52, R168, R164.reuse, R52 ;  /* 0x000000a4a834723c */ /* 0x084ff00000041834 */
[C---:B------:R-:W-:Y:S08]  /*9150*/  HMMA.16816.F32.BF16 R56, R176.reuse, R164, R56 ;  /* 0x000000a4b038723c */ /* 0x040ff00000041838 */
[-C--:B------:R-:W-:Y:S08]  /*9160*/  HMMA.16816.F32.BF16 R60, R176, R166.reuse, R60 ;  /* 0x000000a6b03c723c */ /* 0x080ff0000004183c */
[C---:B------:R-:W-:Y:S08]  /*9170*/  HMMA.16816.F32.BF16 R64, R168.reuse, R166, R64 ;  /* 0x000000a6a840723c */ /* 0x040ff00000041840 */
[-C--:B-1----:R-:W-:Y:S08]  /*9180*/  HMMA.16816.F32.BF16 R68, R168, R184.reuse, R68 ;  /* 0x000000b8a844723c */ /* 0x082ff00000041844 */
[C---:B------:R-:W-:Y:S08]  /*9190*/  HMMA.16816.F32.BF16 R72, R176.reuse, R184, R72 ;  /* 0x000000b8b048723c */ /* 0x040ff00000041848 */
[-C--:B------:R-:W-:Y:S08]  /*91a0*/  HMMA.16816.F32.BF16 R76, R176, R186.reuse, R76 ;  /* 0x000000bab04c723c */ /* 0x080ff0000004184c */
[----:B------:R-:W-:Y:S08]  /*91b0*/  HMMA.16816.F32.BF16 R80, R168, R186, R80 ;  /* 0x000000baa850723c */ /* 0x000ff00000041850 */
[-C--:B---3--:R-:W-:Y:S08]  /*91c0*/  HMMA.16816.F32.BF16 R4, R156, R160.reuse, R4 ;  /* 0x000000a09c04723c */ /* 0x088ff00000041804 */
[C---:B------:R-:W-:Y:S08]  /*91d0*/  HMMA.16816.F32.BF16 R8, R172.reuse, R160, R8 ;  /* 0x000000a0ac08723c */ /* 0x040ff00000041808 */
[-C--:B------:R-:W-:Y:S08]  /*91e0*/  HMMA.16816.F32.BF16 R12, R172, R162.reuse, R12 ;  /* 0x000000a2ac0c723c */ /* 0x080ff0000004180c */
[----:B------:R-:W-:Y:S01]  /*91f0*/  FMUL.FTZ R0, R4, c[0x0][0x320] ;  /* 0x0000c80004007a20 */ /* 0x000fe20000410000 */
[C---:B------:R-:W-:Y:S03]  /*9200*/  HMMA.16816.F32.BF16 R16, R156.reuse, R162, R16 ;  /* 0x000000a29c10723c */ /* 0x040fe60000041810 */
[----:B------:R1:W2:Y:S04]  /*9210*/  MUFU.TANH R183, R0 ;  /* 0x0000000000b77308 */ /* 0x0002a80000002400 */
[----:B------:R-:W-:Y:S02]  /*9220*/  FMUL.FTZ R3, R10, c[0x0][0x320] ;  /* 0x0000c8000a037a20 */ /* 0x000fe40000410000 */
[----:B------:R-:W-:Y:S04]  /*9230*/  FMUL.FTZ R2, R11, c[0x0][0x320] ;  /* 0x0000c8000b027a20 */ /* 0x000fe80000410000 */
[----:B------:R-:W3:Y:S10]  /*9240*/  MUFU.TANH R224, R2 ;  /* 0x0000000200e07308 */ /* 0x000ef40000002400 */
[----:B------:R-:W4:Y:S01]  /*9250*/  MUFU.TANH R225, R3 ;  /* 0x0000000300e17308 */ /* 0x000f220000002400 */
[----:B-1----:R-:W-:Y:S09]  /*9260*/  FMUL.FTZ R0, R5, c[0x0][0x320] ;  /* 0x0000c80005007a20 */ /* 0x002ff20000410000 */
[----:B------:R1:W1:Y:S02]  /*9270*/  MUFU.TANH R171, R0 ;  /* 0x0000000000ab7308 */ /* 0x0002640000002400 */
[----:B-1----:R-:W-:Y:S08]  /*9280*/  FMUL.FTZ R0, R6, c[0x0][0x320] ;  /* 0x0000c80006007a20 */ /* 0x002ff00000410000 */
[----:B------:R1:W1:Y:S02]  /*9290*/  MUFU.TANH R218, R0 ;  /* 0x0000000000da7308 */ /* 0x0002640000002400 */
[----:B-1----:R-:W-:Y:S02]  /*92a0*/  FMUL.FTZ R0, R7, c[0x0][0x320] ;  /* 0x0000c80007007a20 */ /* 0x002fe40000410000 */
[----:B------:R-:W1:Y:S06]  /*92b0*/  LDSM.16.M88.4 R4, [R191+0x800] ;  /* 0x00080000bf04783b */ /* 0x000e6c0000000200 */
[----:B------:R5:W1:Y:S02]  /*92c0*/  MUFU.TANH R208, R0 ;  /* 0x0000000000d07308 */ /* 0x000a640000002400 */
[----:B-----5:R-:W-:Y:S08]  /*92d0*/  FMUL.FTZ R0, R8, c[0x0][0x320] ;  /* 0x0000c80008007a20 */ /* 0x020ff00000410000 */
[----:B------:R5:W2:Y:S01]  /*92e0*/  MUFU.TANH R223, R0 ;  /* 0x0000000000df7308 */ /* 0x000aa20000002400 */
[-C--:B-1----:R-:W-:Y:S08]  /*92f0*/  HMMA.16816.F32.BF16 R20, R156, R4.reuse, R20 ;  /* 0x000000049c14723c */ /* 0x082ff00000041814 */
[C---:B------:R-:W-:Y:S04]  /*9300*/  HMMA.16816.F32.BF16 R24, R172.reuse, R4, R24 ;  /* 0x00000004ac18723c */ /* 0x040fe80000041818 */
[----:B-----5:R-:W-:Y:S02]  /*9310*/  FMUL.FTZ R0, R9, c[0x0][0x320] ;  /* 0x0000c80009007a20 */ /* 0x020fe40000410000 */
[----:B------:R-:W1:Y:S02]  /*9320*/  LDSM.16.M88.4 R8, [R191+0x1000] ;  /* 0x00100000bf08783b */ /* 0x000e640000000200 */
[-C--:B------:R-:W-:Y:S01]  /*9330*/  HMMA.16816.F32.BF16 R28, R172, R6.reuse, R28 ;  /* 0x00000006ac1c723c */ /* 0x080fe2000004181c */
[----:B------:R5:W1:Y:S07]  /*9340*/  MUFU.TANH R219, R0 ;  /* 0x0000000000db7308 */ /* 0x000a6e0000002400 */
[C---:B------:R-:W-:Y:S01]  /*9350*/  HMMA.16816.F32.BF16 R32, R156.reuse, R6, R32 ;  /* 0x000000069c20723c */ /* 0x040fe20000041820 */
[----:B------:R-:W2:Y:S07]  /*9360*/  LDSM.16.M88.4 R4, [R191+0x1800] ;  /* 0x00180000bf04783b */ /* 0x000eae0000000200 */
[----:B------:R-:W-:Y:S04]  /*9370*/  FMUL.FTZ R3, R26, c[0x0][0x320] ;  /* 0x0000c8001a037a20 */ /* 0x000fe80000410000 */
[----:B------:R-:W-:Y:S01]  /*9380*/  FMUL.FTZ R2, R27, c[0x0][0x320] ;  /* 0x0000c8001b027a20 */ /* 0x000fe20000410000 */
[----:B------:R-:W2:Y:S01]  /*9390*/  MUFU.TANH R212, R3 ;  /* 0x0000000300d47308 */ /* 0x000ea20000002400 */
[----:B-----5:R-:W-:Y:S09]  /*93a0*/  FMUL.FTZ R0, R12, c[0x0][0x320] ;  /* 0x0000c8000c007a20 */ /* 0x020ff20000410000 */
[----:B------:R5:W2:Y:S10]  /*93b0*/  MUFU.TANH R216, R0 ;  /* 0x0000000000d87308 */ /* 0x000ab40000002400 */
[----:B------:R2:W2:Y:S01]  /*93c0*/  MUFU.TANH R211, R2 ;  /* 0x0000000200d37308 */ /* 0x0004a20000002400 */
[-C--:B-1----:R-:W-:Y:S08]  /*93d0*/  HMMA.16816.F32.BF16 R36, R156, R8.reuse, R36 ;  /* 0x000000089c24723c */ /* 0x082ff00000041824 */
[C---:B------:R-:W-:Y:S04]  /*93e0*/  HMMA.16816.F32.BF16 R40, R172.reuse, R8, R40 ;  /* 0x00000008ac28723c */ /* 0x040fe80000041828 */
[----:B-----5:R-:W-:Y:S04]  /*93f0*/  FMUL.FTZ R0, R13, c[0x0][0x320] ;  /* 0x0000c8000d007a20 */ /* 0x020fe80000410000 */
[-C--:B------:R-:W-:Y:S01]  /*9400*/  HMMA.16816.F32.BF16 R44, R172, R10.reuse, R44 ;  /* 0x0000000aac2c723c */ /* 0x080fe2000004182c */
[----:B------:R1:W1:Y:S07]  /*9410*/  MUFU.TANH R214, R0 ;  /* 0x0000000000d67308 */ /* 0x00026e0000002400 */
[C---:B------:R-:W-:Y:S01]  /*9420*/  HMMA.16816.F32.BF16 R48, R156.reuse, R10, R48 ;  /* 0x0000000a9c30723c */ /* 0x040fe20000041830 */
[----:B------:R-:W5:Y:S01]  /*9430*/  LDSM.16.M88.4 R8, [R191+0x2000] ;  /* 0x00200000bf08783b */ /* 0x000f620000000200 */
[----:B------:R-:W-:Y:S06]  /*9440*/  DEPBAR.LE SB0, 0x0 ;  /* 0x000080000000791a */ /* 0x000fec0000000000 */
[-C--:B--2---:R-:W-:Y:S01]  /*9450*/  HMMA.16816.F32.BF16 R52, R156, R4.reuse, R52 ;  /* 0x000000049c34723c */ /* 0x084fe20000041834 */
[----:B------:R-:W-:Y:S04]  /*9460*/  BAR.SYNC.DEFER_BLOCKING 0x0 ;  /* 0x0000000000007b1d */ /* 0x000fe80000010000 */
[----:B------:R-:W-:Y:S02]  /*9470*/  FMUL.FTZ R3, R42, c[0x0][0x320] ;  /* 0x0000c8002a037a20 */ /* 0x000fe40000410000 */
[----:B------:R-:W-:Y:S01]  /*9480*/  FMUL.FTZ R2, R43, c[0x0][0x320] ;  /* 0x0000c8002b027a20 */ /* 0x000fe20000410000 */
[C---:B------:R-:W-:Y:S01]  /*9490*/  HMMA.16816.F32.BF16 R56, R172.reuse, R4, R56 ;  /* 0x00000004ac38723c */ /* 0x040fe20000041838 */
[----:B------:R2:W2:Y:S03]  /*94a0*/  MUFU.TANH R177, R3 ;  /* 0x0000000300b17308 */ /* 0x0004a60000002400 */
[----:B-1----:R-:W-:Y:S03]  /*94b0*/  FMUL.FTZ R0, R14, c[0x0][0x320] ;  /* 0x0000c8000e007a20 */ /* 0x002fe60000410000 */
[----:B------:R-:W-:Y:S01]  /*94c0*/  @P0 MOV R5, R209 ;  /* 0x000000d100050202 */ /* 0x000fe20000000f00 */
[-C--:B------:R-:W-:Y:S01]  /*94d0*/  HMMA.16816.F32.BF16 R60, R172, R6.reuse, R60 ;  /* 0x00000006ac3c723c */ /* 0x080fe2000004183c */
[----:B------:R-:W-:Y:S02]  /*94e0*/  MOV R209, c[0x0][0x2c4] ;  /* 0x0000b10000d17a02 */ /* 0x000fe40000000f00 */
[----:B------:R1:W1:Y:S02]  /*94f0*/  MUFU.TANH R222, R0 ;  /* 0x0000000000de7308 */ /* 0x0002640000002400 */
[----:B------:R-:W-:Y:S03]  /*9500*/  ISETP.NE.AND P3, PT, R209, 0x1, PT ;  /* 0x00000001d100780c */ /* 0x000fe60003f65270 */
[C---:B------:R-:W-:Y:S05]  /*9510*/  HMMA.16816.F32.BF16 R64, R156.reuse, R6, R64 ;  /* 0x000000069c40723c */ /* 0x040fea0000041840 */
[----:B------:R3:W3:Y:S02]  /*9520*/  MUFU.TANH R176, R2 ;  /* 0x0000000200b07308 */ /* 0x0006e40000002400 */
[----:B------:R-:W-:Y:S01]  /*9530*/  @P0 MOV R7, c[0x0][0x1e0] ;  /* 0x0000780000070a02 */ /* 0x000fe20000000f00 */
[-C--:B-----5:R-:W-:Y:S04]  /*9540*/  HMMA.16816.F32.BF16 R68, R156, R8.reuse, R68 ;  /* 0x000000089c44723c */ /* 0x0a0fe80000041844 */
[----:B--2---:R-:W-:Y:S01]  /*9550*/  FMUL.FTZ R3, R58, c[0x0][0x320] ;  /* 0x0000c8003a037a20 */ /* 0x004fe20000410000 */
[----:B------:R-:W-:Y:S03]  /*9560*/  MOV R58, c[0x0][0x32c] ;  /* 0x0000cb00003a7a02 */ /* 0x000fe60000000f00 */
[C---:B------:R-:W-:Y:S04]  /*9570*/  HMMA.16816.F32.BF16 R72, R172.reuse, R8, R72 ;  /* 0x00000008ac48723c */ /* 0x040fe80000041848 */
[----:B-1----:R-:W-:Y:S01]  /*9580*/  FMUL.FTZ R0, R15, c[0x0][0x320] ;  /* 0x0000c8000f007a20 */ /* 0x002fe20000410000 */
[----:B------:R-:W-:Y:S03]  /*9590*/  ISETP.GE.AND P5, PT, R58, 0x1, PT ;  /* 0x000000013a00780c */ /* 0x000fe60003fa6270 */
[----:B------:R1:W2:Y:S01]  /*95a0*/  MUFU.TANH R221, R0 ;  /* 0x0000000000dd7308 */ /* 0x0002a20000002400 */
[-C--:B------:R-:W-:Y:S03]  /*95b0*/  HMMA.16816.F32.BF16 R76, R172, R10.reuse, R76 ;  /* 0x0000000aac4c723c */ /* 0x080fe6000004184c */
[----:B---3--:R-:W-:Y:S05]  /*95c0*/  FMUL.FTZ R2, R59, c[0x0][0x320] ;  /* 0x0000c8003b027a20 */ /* 0x008fea0000410000 */
[----:B------:R-:W-:Y:S04]  /*95d0*/  HMMA.16816.F32.BF16 R80, R156, R10, R80 ;  /* 0x0000000a9c50723c */ /* 0x000fe80000041850 */
[----:B-1----:R-:W-:-:S12]  /*95e0*/  FMUL.FTZ R0, R16, c[0x0][0x320] ;  /* 0x0000c80010007a20 */ /* 0x002fd80000410000 */
[----:B------:R-:W-:Y:S01]  /*95f0*/  FMUL.FTZ R6, R79, c[0x0][0x320] ;  /* 0x0000c8004f067a20 */ /* 0x000fe20000410000 */
[----:B------:R1:W3:Y:S07]  /*9600*/  MUFU.TANH R15, R0 ;  /* 0x00000000000f7308 */ /* 0x0002ee0000002400 */
[----:B------:R-:W-:Y:S06]  /*9610*/  FMUL.FTZ R11, R80, c[0x0][0x320] ;  /* 0x0000c800500b7a20 */ /* 0x000fec0000410000 */
[----:B------:R-:W2:Y:S01]  /*9620*/  MUFU.TANH R11, R11 ;  /* 0x0000000b000b7308 */ /* 0x000ea20000002400 */
[----:B-1----:R-:W-:Y:S09]  /*9630*/  FMUL.FTZ R0, R17, c[0x0][0x320] ;  /* 0x0000c80011007a20 */ /* 0x002ff20000410000 */
[----:B------:R1:W1:Y:S02]  /*9640*/  MUFU.TANH R168, R0 ;  /* 0x0000000000a87308 */ /* 0x0002640000002400 */
[----:B-1----:R-:W-:Y:S08]  /*9650*/  FMUL.FTZ R0, R18, c[0x0][0x320] ;  /* 0x0000c80012007a20 */ /* 0x002ff00000410000 */
        /* <DEDUP_REMOVED lines=60> */
[----:B------:R1:W1:Y:S10]  /*9a20*/  MUFU.TANH R52, R2 ;  /* 0x0000000200347308 */ /* 0x0002740000002400 */
[----:B------:R5:W2:Y:S01]  /*9a30*/  MUFU.TANH R30, R0 ;  /* 0x00000000001e7308 */ /* 0x000aa20000002400 */
[----:B-1----:R-:W-:Y:S09]  /*9a40*/  FMUL.FTZ R2, R75, c[0x0][0x320] ;  /* 0x0000c8004b027a20 */ /* 0x002ff20000410000 */
[----:B------:R-:W1:Y:S01]  /*9a50*/  MUFU.TANH R59, R2 ;  /* 0x00000002003b7308 */ /* 0x000e620000002400 */
[----:B-----5:R-:W-:Y:S09]  /*9a60*/  FMUL.FTZ R0, R53, c[0x0][0x320] ;  /* 0x0000c80035007a20 */ /* 0x020ff20000410000 */
[----:B------:R5:W1:Y:S10]  /*9a70*/  MUFU.TANH R25, R0 ;  /* 0x0000000000197308 */ /* 0x000a740000002400 */
[----:B------:R1:W1:Y:S01]  /*9a80*/  MUFU.TANH R53, R3 ;  /* 0x0000000300357308 */ /* 0x0002620000002400 */
[----:B-----5:R-:W-:Y:S09]  /*9a90*/  FMUL.FTZ R0, R54, c[0x0][0x320] ;  /* 0x0000c80036007a20 */ /* 0x020ff20000410000 */
[----:B------:R5:W2:Y:S01]  /*9aa0*/  MUFU.TANH R39, R0 ;  /* 0x0000000000277308 */ /* 0x000aa20000002400 */
[----:B-1----:R-:W-:Y:S09]  /*9ab0*/  FMUL.FTZ R3, R76, c[0x0][0x320] ;  /* 0x0000c8004c037a20 */ /* 0x002ff20000410000 */
[----:B------:R-:W1:Y:S01]  /*9ac0*/  MUFU.TANH R22, R3 ;  /* 0x0000000300167308 */ /* 0x000e620000002400 */
[----:B-----5:R-:W-:Y:S09]  /*9ad0*/  FMUL.FTZ R0, R55, c[0x0][0x320] ;  /* 0x0000c80037007a20 */ /* 0x020ff20000410000 */
[----:B------:R5:W1:Y:S02]  /*9ae0*/  MUFU.TANH R35, R0 ;  /* 0x0000000000237308 */ /* 0x000a640000002400 */
[----:B-----5:R-:W-:Y:S02]  /*9af0*/  FMUL.FTZ R0, R56, c[0x0][0x320] ;  /* 0x0000c80038007a20 */ /* 0x020fe40000410000 */
[----:B------:R-:W5:Y:S06]  /*9b00*/  LDL R56, [R1] ;  /* 0x0000000001387983 */ /* 0x000f6c0000100800 */
[----:B------:R1:W1:Y:S02]  /*9b10*/  MUFU.TANH R51, R0 ;  /* 0x0000000000337308 */ /* 0x0002640000002400 */
[----:B-1----:R-:W-:Y:S08]  /*9b20*/  FMUL.FTZ R0, R57, c[0x0][0x320] ;  /* 0x0000c80039007a20 */ /* 0x002ff00000410000 */
[----:B------:R-:W1:Y:S10]  /*9b30*/  MUFU.TANH R57, R6 ;  /* 0x0000000600397308 */ /* 0x000e740000002400 */
        /* <DEDUP_REMOVED lines=31> */
[----:B-1----:R-:W-:Y:S04]  /*9d30*/  @P0 IADD3 R0, R205, -0x1, RZ ;  /* 0xffffffffcd000810 */ /* 0x002fe80007ffe0ff */
[----:B------:R-:W-:Y:S05]  /*9d40*/  @P0 SHF.R.S32.HI R2, RZ, 0x1f, R0 ;  /* 0x0000001fff020819 */ /* 0x000fea0000011400 */
[----:B------:R-:W-:Y:S04]  /*9d50*/  @P0 IMAD R2, R2, c[0x0][0x1e0], RZ ;  /* 0x0000780002020a24 */ /* 0x000fe800078e02ff */
[C---:B------:R-:W-:Y:S02]  /*9d60*/  @P0 IMAD R4, R0.reuse, c[0x0][0x1e4], R2 ;  /* 0x0000790000040a24 */ /* 0x040fe400078e0202 */
[----:B------:R-:W-:Y:S04]  /*9d70*/  @P0 IMAD.WIDE.U32 R2, R0, c[0x0][0x1e0], RZ ;  /* 0x0000780000020a25 */ /* 0x000fe800078e00ff */
[----:B------:R-:W-:Y:S04]  /*9d80*/  FMUL.FTZ R0, R77, c[0x0][0x320] ;  /* 0x0000c8004d007a20 */ /* 0x000fe80000410000 */
[----:B------:R1:W1:Y:S02]  /*9d90*/  MUFU.TANH R21, R0 ;  /* 0x0000000000157308 */ /* 0x0002640000002400 */
[----:B-1----:R-:W-:Y:S01]  /*9da0*/  @P0 IADD3 R0, R3, R4, RZ ;  /* 0x0000000403000210 */ /* 0x002fe20007ffe0ff */
[----:B------:R-:W-:Y:S01]  /*9db0*/  FMUL.FTZ R3, R78, c[0x0][0x320] ;  /* 0x0000c8004e037a20 */ /* 0x000fe20000410000 */
[----:B------:R-:W-:Y:S06]  /*9dc0*/  @P0 MOV R4, R226 ;  /* 0x000000e200040202 */ /* 0x000fec0000000f00 */
[----:B------:R1:W1:Y:S01]  /*9dd0*/  MUFU.TANH R55, R3 ;  /* 0x0000000300377308 */ /* 0x0002620000002400 */
[----:B------:R-:W-:Y:S02]  /*9de0*/  @P0 IMAD R0, R0, 0x50, RZ ;  /* 0x0000005000000824 */ /* 0x000fe400078e02ff */
[----:B------:R-:W-:Y:S05]  /*9df0*/  @P0 IMAD.WIDE.U32 R4, R2, 0x50, R4 ;  /* 0x0000005002040825 */ /* 0x000fea00078e0004 */
[----:B------:R-:W-:Y:S02]  /*9e00*/  @P0 LEA R2, P1, R4, c[0x0][0x1c8], 0x1 ;  /* 0x0000720004020a11 */ /* 0x000fe400078208ff */
[----:B------:R-:W-:Y:S02]  /*9e10*/  @P0 IADD3 R0, R5, R0, RZ ;  /* 0x0000000005000210 */ /* 0x000fe40007ffe0ff */
[----:B------:R-:W-:Y:S05]  /*9e20*/  IADD3 R5, R210, R213, RZ ;  /* 0x000000d5d2057210 */ /* 0x000fea0007ffe0ff */
[----:B------:R-:W-:Y:S05]  /*9e30*/  @P3 IMAD.HI.U32 R6, R5, c[0x0][0x2c8], RZ ;  /* 0x0000b20005063a27 */ /* 0x000fea00078e00ff */
[----:B------:R-:W-:Y:S02]  /*9e40*/  @P3 SHF.R.U32.HI R5, RZ, c[0x0][0x2cc], R6 ;  /* 0x0000b300ff053a19 */ /* 0x000fe40000011606 */
[----:B-1----:R-:W-:Y:S02]  /*9e50*/  @P0 LEA.HI.X R3, R4, c[0x0][0x1cc], R0, 0x1, P1 ;  /* 0x0000730004030a11 */ /* 0x002fe400008f0c00 */
[----:B------:R-:W-:Y:S02]  /*9e60*/  @P0 MOV R0, 0x5 ;  /* 0x0000000500000802 */ /* 0x000fe40000000f00 */
[C---:B------:R-:W-:Y:S01]  /*9e70*/  @P0 SHF.L.U32 R4, R7.reuse, 0x5, RZ ;  /* 0x0000000507040819 */ /* 0x040fe200000006ff */
[----:B------:R-:W-:Y:S01]  /*9e80*/  @!PT LDS RZ, [RZ] ;  /* 0x00000000fffff984 */ /* 0x000fe20000000800 */
[----:B------:R-:W-:Y:S01]  /*9e90*/  @!PT LDS RZ, [RZ] ;  /* 0x00000000fffff984 */ /* 0x000fe20000000800 */
[----:B------:R-:W-:Y:S01]  /*9ea0*/  @!PT LDS RZ, [RZ] ;  /* 0x00000000fffff984 */ /* 0x000fe20000000800 */
[----:B------:R1:W-:Y:S01]  /*9eb0*/  @P0 LDGSTS.E.BYPASS.LTC128B.128 [R207+0x2900], [R2.64], !P4 ;  /* 0x0290000002cf0fae */ /* 0x0003e2000e101d48 */
[----:B------:R-:W-:Y:S01]  /*9ec0*/  @P0 SHF.L.U64.HI R0, R7, R0, c[0x0][0x1e4] ;  /* 0x0000790007000619 */ /* 0x000fe20000010200 */
[----:B------:R-:W-:Y:S01]  /*9ed0*/  FMUL.FTZ R7, R81, c[0x0][0x320] ;  /* 0x0000c80051077a20 */ /* 0x000fe20000410000 */
[-C--:B------:R-:W-:Y:S03]  /*9ee0*/  @P0 IADD3 R8, P1, R2, R4.reuse, RZ ;  /* 0x0000000402080210 */ /* 0x080fe60007f3e0ff */
[----:B------:R2:W2:Y:S01]  /*9ef0*/  MUFU.TANH R10, R7 ;  /* 0x00000007000a7308 */ /* 0x0004a20000002400 */
[----:B------:R-:W-:Y:S02]  /*9f00*/  @P0 IADD3.X R9, R0, R3, RZ, P1, !PT ;  /* 0x0000000300090210 */ /* 0x000fe40000ffe4ff */
[-C--:B------:R-:W-:Y:S03]  /*9f10*/  @P0 IADD3 R6, P3, R8, R4.reuse, RZ ;  /* 0x0000000408060210 */ /* 0x080fe60007f7e0ff */
[----:B------:R3:W-:Y:S01]  /*9f20*/  @P0 LDGSTS.E.BYPASS.LTC128B.128 [R207+0x3100], [R8.64], !P4 ;  /* 0x0310000008cf0fae */ /* 0x0007e2000e101d48 */
[----:B-1----:R-:W-:Y:S02]  /*9f30*/  @P0 IADD3 R2, P2, R6, R4, RZ ;  /* 0x0000000406020210 */ /* 0x002fe40007f5e0ff */
[-C--:B--2---:R-:W-:Y:S04]  /*9f40*/  @P0 IADD3.X R7, R9, R0.reuse, RZ, P3, !PT ;  /* 0x0000000009070210 */ /* 0x084fe80001ffe4ff */
[----:B------:R-:W-:Y:S01]  /*9f50*/  @P0 IADD3.X R3, R7, R0, RZ, P2, !PT ;  /* 0x0000000007030210 */ /* 0x000fe200017fe4ff */
[----:B------:R1:W-:Y:S01]  /*9f60*/  @P0 LDGSTS.E.BYPASS.LTC128B.128 [R207+0x3900], [R6.64], !P4 ;  /* 0x0390000006cf0fae */ /* 0x0003e2000e101d48 */
[----:B---3--:R-:W-:Y:S01]  /*9f70*/  @P0 IADD3 R8, P1, R2, R4, RZ ;  /* 0x0000000402080210 */ /* 0x008fe20007f3e0ff */
[----:B------:R-:W-:Y:S06]  /*9f80*/  FMUL.FTZ R4, R82, c[0x0][0x320] ;  /* 0x0000c80052047a20 */ /* 0x000fec0000410000 */
[----:B------:R2:W-:Y:S01]  /*9f90*/  @P0 LDGSTS.E.BYPASS.LTC128B.128 [R207+0x4100], [R2.64], !P4 ;  /* 0x0410000002cf0fae */ /* 0x0005e2000e101d48 */
[----:B------:R-:W-:Y:S01]  /*9fa0*/  @P0 IADD3.X R9, R3, R0, RZ, P1, !PT ;  /* 0x0000000003090210 */ /* 0x000fe20000ffe4ff */
[----:B------:R3:W1:Y:S01]  /*9fb0*/  MUFU.TANH R12, R4 ;  /* 0x00000004000c7308 */ /* 0x0006620000002400 */
[----:B------:R-:W-:Y:S05]  /*9fc0*/  IMAD R0, R205, -0x50, RZ ;  /* 0xffffffb0cd007824 */ /* 0x000fea00078e02ff */
[----:B------:R1:W-:Y:S08]  /*9fd0*/  @P0 LDGSTS.E.BYPASS.LTC128B.128 [R207+0x4900], [R8.64], !P4 ;  /* 0x0490000008cf0fae */ /* 0x0003f0000e101d48 */
[----:B------:R-:W0:Y:S08]  /*9fe0*/  LDGDEPBAR ;  /* 0x00000000000079af */ /* 0x000e300000000000 */
[----:B---3--:R-:W3:Y:S01]  /*9ff0*/  SHFL.IDX PT, R4, R5, RZ, 0x1c1f ;  /* 0x001c1fff05047589 */ /* 0x008ee200000e0000 */
[----:B--2---:R-:W-:Y:S04]  /*a000*/  FMUL.FTZ R2, R83, c[0x0][0x320] ;  /* 0x0000c80053027a20 */ /* 0x004fe80000410000 */
[----:B-1----:R5:W1:Y:S02]  /*a010*/  MUFU.TANH R9, R2 ;  /* 0x0000000200097308 */ /* 0x002a640000002400 */
[----:B-----5:R-:W-:Y:S04]  /*a020*/  IADD3 R2, -R56, 0x1, R0 ;  /* 0x0000000138027810 */ /* 0x020fe80007ffe100 */
[----:B------:R-:W-:Y:S04]  /*a030*/  IADD3 R2, -R243, R2, R244 ;  /* 0x00000002f3027210 */ /* 0x000fe80007ffe1f4 */
[C---:B------:R-:W-:Y:S02]  /*a040*/  IADD3 R6, R2.reuse, c[0x0][0x328], RZ ;  /* 0x0000ca0002067a10 */ /* 0x040fe40007ffe0ff */
[----:B------:R-:W-:Y:S02]  /*a050*/  IADD3 R7, R2, UR4, RZ ;  /* 0x0000000402077c10 */ /* 0x000fe4000fffe0ff */
[----:B---3--:R-:W-:Y:S02]  /*a060*/  IADD3 R3, R6, R4, RZ ;  /* 0x0000000406037210 */ /* 0x008fe40007ffe0ff */
[----:B------:R-:W-:Y:S01]  /*a070*/  IADD3 R2, R4, R7, RZ ;  /* 0x0000000704027210 */ /* 0x000fe20007ffe0ff */
[----:B------:R-:W-:-:S05]  /*a080*/  @!P5 BRA `(.L_x_608) ;  /* 0x000001500000d947 */ /* 0x000fca0003800000 */
[----:B-1--4-:R-:W-:Y:S01]  /*a090*/  IADD3 R4, -R243, R244, R4 ;  /* 0x000000f4f3047210 */ /* 0x012fe20007ffe104 */
[----:B------:R-:W-:Y:S03]  /*a0a0*/  BSSY B0, `(.L_x_609) ;  /* 0x000000e000007945 */ /* 0x000fe60003800000 */
[----:B------:R-:W-:-:S13]  /*a0b0*/  ISETP.GT.AND P0, PT, R4, -0x1, PT ;  /* 0xffffffff0400780c */ /* 0x000fda0003f04270 */
[----:B------:R-:W-:-:S05]  /*a0c0*/  @P0 BRA `(.L_x_610) ;  /* 0x0000007000000947 */ /* 0x000fca0003800000 */
[----:B------:R-:W-:Y:S01]  /*a0d0*/  LOP3.LUT R4, RZ, R4, RZ, 0x33, !PT ;  /* 0x00000004ff047212 */ /* 0x000fe200078e33ff */
[----:B------:R-:W-:Y:S05]  /*a0e0*/  IMAD.MOV.U32 R8, RZ, RZ, c[0x0][0x32c] ;  /* 0x0000cb00ff087624 */ /* 0x000fea00078e00ff */
[----:B------:R-:W-:-:S13]  /*a0f0*/  ISETP.NE.AND P0, PT, R8, 0x1, PT ;  /* 0x000000010800780c */ /* 0x000fda0003f05270 */
[----:B------:R-:W-:Y:S05]  /*a100*/  @P0 IMAD.HI.U32 R8, R4, c[0x0][0x330], RZ ;  /* 0x0000cc0004080a27 */ /* 0x000fea00078e00ff */
[----:B------:R-:W-:Y:S04]  /*a110*/  @P0 SHF.R.U32.HI R4, RZ, c[0x0][0x334], R8 ;  /* 0x0000cd00ff040a19 */ /* 0x000fe80000011608 */
[----:B------:R-:W-:Y:S01]  /*a120*/  LOP3.LUT R4, RZ, R4, RZ, 0x33, !PT ;  /* 0x00000004ff047212 */ /* 0x000fe200078e33ff */
[----:B------:R-:W-:-:S05]  /*a130*/  BRA `(.L_x_611) ;  /* 0x0000004000007947 */ /* 0x000fca0003800000 */
.L_x_610:
[----:B------:R-:W-:Y:S04]  /*a140*/  MOV R8, c[0x0][0x32c] ;  /* 0x0000cb0000087a02 */ /* 0x000fe80000000f00 */
[----:B------:R-:W-:-:S13]  /*a150*/  ISETP.NE.AND P0, PT, R8, 0x1, PT ;  /* 0x000000010800780c */ /* 0x000fda0003f05270 */
[----:B------:R-:W-:Y:S05]  /*a160*/  @P0 IMAD.HI.U32 R8, R4, c[0x0][0x330], RZ ;  /* 0x0000cc0004080a27 */ /* 0x000fea00078e00ff */
[----:B------:R-:W-:Y:S02]  /*a170*/  @P0 SHF.R.U32.HI R4, RZ, c[0x0][0x334], R8 ;  /* 0x0000cd00ff040a19 */ /* 0x000fe40000011608 */
.L_x_611:
[----:B------:R-:W-:Y:S05]  /*a180*/  BSYNC B0 ;  /* 0x0000000000007941 */ /* 0x000fea0003800000 */
.L_x_609:
[----:B------:R-:W-:Y:S04]  /*a190*/  IMAD.IADD R8, R0, 0x1, -R56 ;  /* 0x0000000100087824 */ /* 0x000fe800078e0a38 */
[----:B------:R-:W-:Y:S05]  /*a1a0*/  IMAD R4, R4, c[0x0][0x32c], R8 ;  /* 0x0000cb0004047a24 */ /* 0x000fea00078e0208 */
[----:B------:R-:W-:Y:S02]  /*a1b0*/  IADD3 R8, R4, c[0x0][0x32c], RZ ;  /* 0x0000cb0004087a10 */ /* 0x000fe40007ffe0ff */
[----:B------:R-:W-:Y:S02]  /*a1c0*/  IMNMX R2, R2, R4, !PT ;  /* 0x0000000402027217 */ /* 0x000fe40007800200 */
[----:B------:R-:W-:Y:S02]  /*a1d0*/  IMNMX R3, R3, R8, PT ;  /* 0x0000000803037217 */ /* 0x000fe40003800200 */
.L_x_608:
[C---:B-1--4-:R-:W-:Y:S01]  /*a1e0*/  ISETP.GE.AND P1, PT, R0.reuse, 0x1, PT ;  /* 0x000000010000780c */ /* 0x052fe20003f26270 */
[----:B------:R-:W1:Y:S01]  /*a1f0*/  SHFL.IDX PT, R4, R5, 0x1, 0x1c1f ;  /* 0x003c1f0005047f89 */ /* 0x000e6200000e0000 */
[----:B------:R-:W-:Y:S02]  /*a200*/  ISETP.GE.AND P0, PT, R0, 0x2, PT ;  /* 0x000000020000780c */ /* 0x000fe40003f06270 */
[----:B------:R-:W-:Y:S02]  /*a210*/  LOP3.LUT R204, R204, 0xfffffdff, RZ, 0xc0, !PT ;  /* 0xfffffdffcccc7812 */ /* 0x000fe400078ec0ff */
[C---:B------:R-:W-:Y:S02]  /*a220*/  ISETP.GE.AND P2, PT, R0.reuse, 0x9, PT ;  /* 0x000000090000780c */ /* 0x040fe40003f46270 */
[C---:B------:R-:W-:Y:S02]  /*a230*/  ISETP.GE.AND P6, PT, R0.reuse, 0x31, PT ;  /* 0x000000310000780c */ /* 0x040fe40003fc6270 */
[C---:B------:R-:W-:Y:S02]  /*a240*/  ISETP.GE.AND P5, PT, R0.reuse, 0x32, PT ;  /* 0x000000320000780c */ /* 0x040fe40003fa6270 */
[----:B------:R-:W-:Y:S02]  /*a250*/  ISETP.GE.AND P3, PT, R0, 0x39, PT ;  /* 0x000000390000780c */ /* 0x000fe40003f66270 */
[----:B------:R-:W-:Y:S02]  /*a260*/  @P1 LOP3.LUT R204, R204, 0x200, RZ, 0xfc, !PT ;  /* 0x00000200cccc1812 */ /* 0x000fe400078efcff */
[----:B------:R-:W-:Y:S02]  /*a270*/  ISETP.GT.AND P1, PT, R2, RZ, !P1 ;  /* 0x000000ff0200720c */ /* 0x000fe40004f24270 */
[----:B------:R-:W-:Y:S02]  /*a280*/  LOP3.LUT R204, R204, 0xffffdfff, RZ, 0xc0, !PT ;  /* 0xffffdfffcccc7812 */ /* 0x000fe400078ec0ff */
[----:B------:R-:W-:Y:S02]  /*a290*/  ISETP.LT.OR P1, PT, R3, 0x1, P1 ;  /* 0x000000010300780c */ /* 0x000fe40000f21670 */
[----:B------:R-:W-:Y:S02]  /*a2a0*/  @P0 LOP3.LUT R204, R204, 0x2000, RZ, 0xfc, !PT ;  /* 0x00002000cccc0812 */ /* 0x000fe400078efcff */
[----:B------:R-:W-:Y:S02]  /*a2b0*/  ISETP.GT.AND P0, PT, R2, 0x1, !P0 ;  /* 0x000000010200780c */ /* 0x000fe40004704270 */
[----:B------:R-:W-:Y:S02]  /*a2c0*/  FSEL R13, R183, -INF , !P1 ;  /* 0xff800000b70d7808 */ /* 0x000fe40004800000 */
[----:B------:R-:W-:Y:S02]  /*a2d0*/  ISETP.GE.AND P1, PT, R0, 0xa, PT ;  /* 0x0000000a0000780c */ /* 0x000fe40003f26270 */
[----:B------:R-:W-:Y:S02]  /*a2e0*/  ISETP.LT.OR P0, PT, R3, 0x2, P0 ;  /* 0x000000020300780c */ /* 0x000fe40000701670 */
[----:B------:R-:W-:Y:S02]  /*a2f0*/  LOP3.LUT R204, R204, 0xfffff7ff, RZ, 0xc0, !PT ;  /* 0xfffff7ffcccc7812 */ /* 0x000fe400078ec0ff */
[----:B------:R-:W-:Y:S02]  /*a300*/  FSEL R14, R171, -INF , !P0 ;  /* 0xff800000ab0e7808 */ /* 0x000fe40004000000 */
[----:B------:R-:W-:Y:S02]  /*a310*/  @P2 LOP3.LUT R204, R204, 0x800, RZ, 0xfc, !PT ;  /* 0x00000800cccc2812 */ /* 0x000fe400078efcff */
[----:B------:R-:W-:Y:S02]  /*a320*/  ISETP.GT.AND P0, PT, R2, 0x8, !P2 ;  /* 0x000000080200780c */ /* 0x000fe40005704270 */
[----:B------:R-:W-:Y:S02]  /*a330*/  LOP3.LUT R204, R204, 0xfffffeff, RZ, 0xc0, !PT ;  /* 0xfffffeffcccc7812 */ /* 0x000fe400078ec0ff */
[----:B------:R-:W-:Y:S02]  /*a340*/  ISETP.LT.OR P0, PT, R3, 0x9, P0 ;  /* 0x000000090300780c */ /* 0x000fe40000701670 */
[----:B------:R-:W-:Y:S02]  /*a350*/  @P1 LOP3.LUT R204, R204, 0x100, RZ, 0xfc, !PT ;  /* 0x00000100cccc1812 */ /* 0x000fe400078efcff */
[----:B------:R-:W-:Y:S02]  /*a360*/  FSEL R15, R15, -INF , !P0 ;  /* 0xff8000000f0f7808 */ /* 0x000fe40004000000 */
[----:B------:R-:W-:Y:S02]  /*a370*/  ISETP.GT.AND P0, PT, R2, 0x9, !P1 ;  /* 0x000000090200780c */ /* 0x000fe40004f04270 */
[----:B------:R-:W-:Y:S02]  /*a380*/  ISETP.GE.AND P1, PT, R0, 0x11, PT ;  /* 0x000000110000780c */ /* 0x000fe40003f26270 */
[C---:B------:R-:W-:Y:S02]  /*a390*/  ISETP.LT.OR P0, PT, R3.reuse, 0xa, P0 ;  /* 0x0000000a0300780c */ /* 0x040fe40000701670 */
[----:B------:R-:W-:Y:S02]  /*a3a0*/  LOP3.LUT R204, R204, 0xffffff7f, RZ, 0xc0, !PT ;  /* 0xffffff7fcccc7812 */ /* 0x000fe400078ec0ff */
[----:B------:R-:W-:Y:S02]  /*a3b0*/  FSEL R18, R168, -INF , !P0 ;  /* 0xff800000a8127808 */ /* 0x000fe40004000000 */
[----:B------:R-:W-:Y:S02]  /*a3c0*/  ISETP.GT.AND P0, PT, R2, 0x10, !P1 ;  /* 0x000000100200780c */ /* 0x000fe40004f04270 */
[----:B------:R-:W-:Y:S02]  /*a3d0*/  ISETP.GE.AND P2, PT, R0, 0x3a, PT ;  /* 0x0000003a0000780c */ /* 0x000fe40003f46270 */
[C---:B------:R-:W-:Y:S02]  /*a3e0*/  ISETP.LT.OR P0, PT, R3.reuse, 0x11, P0 ;  /* 0x000000110300780c */ /* 0x040fe40000701670 */
[----:B------:R-:W-:Y:S02]  /*a3f0*/  @P1 LOP3.LUT R204, R204, 0x80, RZ, 0xfc, !PT ;  /* 0x00000080cccc1812 */ /* 0x000fe400078efcff */
[----:B------:R-:W-:Y:S02]  /*a400*/  ISETP.GE.AND P1, PT, R0, 0x12, PT ;  /* 0x000000120000780c */ /* 0x000fe40003f26270 */
[----:B------:R-:W-:Y:S02]  /*a410*/  LOP3.LUT R204, R204, 0xffffffbf, RZ, 0xc0, !PT ;  /* 0xffffffbfcccc7812 */ /* 0x000fe400078ec0ff */
[----:B------:R-:W-:Y:S02]  /*a420*/  FSEL R27, R166, -INF , !P0 ;  /* 0xff800000a61b7808 */ /* 0x000fe40004000000 */
[----:B------:R-:W-:Y:S04]  /*a430*/  ISETP.GT.AND P0, PT, R2, 0x11, !P1 ;  /* 0x000000110200780c */ /* 0x000fe80004f04270 */
[C---:B------:R-:W-:Y:S03]  /*a440*/  ISETP.LT.OR P0, PT, R3.reuse, 0x12, P0 ;  /* 0x000000120300780c */ /* 0x040fe60000701670 */
[----:B------:R-:W-:Y:S02]  /*a450*/  @P1 LOP3.LUT R204, R204, 0x40, RZ, 0xfc, !PT ;  /* 0x00000040cccc1812 */ /* 0x000fe400078efcff */
[----:B------:R-:W-:Y:S02]  /*a460*/  ISETP.GE.AND P1, PT, R0, 0x19, PT ;  /* 0x000000190000780c */ /* 0x000fe40003f26270 */
[----:B------:R-:W-:Y:S02]  /*a470*/  LOP3.LUT R204, R204, 0xffffffdf, RZ, 0xc0, !PT ;  /* 0xffffffdfcccc7812 */ /* 0x000fe400078ec0ff */
[----:B------:R-:W-:Y:S02]  /*a480*/  FSEL R28, R160, -INF , !P0 ;  /* 0xff800000a01c7808 */ /* 0x000fe40004000000 */
[----:B------:R-:W-:Y:S04]  /*a490*/  ISETP.GT.AND P0, PT, R2, 0x18, !P1 ;  /* 0x000000180200780c */ /* 0x000fe80004f04270 */
[----:B------:R-:W-:Y:S03]  /*a4a0*/  ISETP.LT.OR P0, PT, R3, 0x19, P0 ;  /* 0x000000190300780c */ /* 0x000fe60000701670 */
        /* <DEDUP_REMOVED lines=20> */
[----:B------:R-:W-:Y:S02]  /*a5f0*/  FSEL R43, R152, -INF , !P0 ;  /* 0xff800000982b7808 */ /* 0x000fe40004000000 */
[----:B------:R-:W-:Y:S02]  /*a600*/  LOP3.LUT R204, R204, 0xfffffffd, RZ, 0xc0, !PT ;  /* 0xfffffffdcccc7812 */ /* 0x000fe400078ec0ff */
[----:B------:R-:W-:Y:S04]  /*a610*/  ISETP.GT.AND P0, PT, R2, 0x28, !P1 ;  /* 0x000000280200780c */ /* 0x000fe80004f04270 */
[C---:B------:R-:W-:Y:S03]  /*a620*/  ISETP.LT.OR P0, PT, R3.reuse, 0x29, P0 ;  /* 0x000000290300780c */ /* 0x040fe60000701670 */
[----:B------:R-:W-:Y:S02]  /*a630*/  @P1 LOP3.LUT R204, R204, 0x2, RZ, 0xfc, !PT ;  /* 0x00000002cccc1812 */ /* 0x000fe400078efcff */
[----:B------:R-:W-:Y:S02]  /*a640*/  ISETP.GE.AND P1, PT, R0, 0x2a, PT ;  /* 0x0000002a0000780c */ /* 0x000fe40003f26270 */
[----:B------:R-:W-:Y:S02]  /*a650*/  FSEL R46, R40, -INF , !P0 ;  /* 0xff800000282e7808 */ /* 0x000fe40004000000 */
[----:B------:R-:W-:Y:S02]  /*a660*/  ISETP.GT.AND P0, PT, R2, 0x29, !P1 ;  /* 0x000000290200780c */ /* 0x000fe40004f04270 */
[----:B------:R-:W-:Y:S02]  /*a670*/  LOP3.LUT R204, R204, 0xfffffffe, RZ, 0xc0, !PT ;  /* 0xfffffffecccc7812 */ /* 0x000fe400078ec0ff */
[----:B------:R-:W-:Y:S04]  /*a680*/  ISETP.LT.OR P0, PT, R3, 0x2a, P0 ;  /* 0x0000002a0300780c */ /* 0x000fe80000701670 */
[----:B------:R-:W-:Y:S02]  /*a690*/  FSEL R160, R33, -INF , !P0 ;  /* 0xff80000021a07808 */ /* 0x000fe40004000000 */
[----:B------:R-:W-:Y:S02]  /*a6a0*/  ISETP.GT.AND P0, PT, R2, 0x30, !P6 ;  /* 0x000000300200780c */ /* 0x000fe40007704270 */
[----:B------:R-:W-:Y:S02]  /*a6b0*/  @P1 LOP3.LUT R204, R204, 0x1, RZ, 0xfc, !PT ;  /* 0x00000001cccc1812 */ /* 0x000fe400078efcff */
[C---:B------:R-:W-:Y:S02]  /*a6c0*/  ISETP.LT.OR P0, PT, R3.reuse, 0x31, P0 ;  /* 0x000000310300780c */ /* 0x040fe40000701670 */
[----:B------:R-:W-:Y:S02]  /*a6d0*/  ISETP.GE.AND P1, PT, R0, 0x41, PT ;  /* 0x000000410000780c */ /* 0x000fe40003f26270 */
[----:B------:R-:W-:Y:S02]  /*a6e0*/  FSEL R171, R30, -INF , !P0 ;  /* 0xff8000001eab7808 */ /* 0x000fe40004000000 */
[----:B------:R-:W-:Y:S02]  /*a6f0*/  ISETP.GT.AND P0, PT, R2, 0x31, !P5 ;  /* 0x000000310200780c */ /* 0x000fe40006f04270 */
[----:B------:R-:W-:Y:S02]  /*a700*/  LOP3.LUT R204, R204, 0xfffffbff, RZ, 0xc0, !PT ;  /* 0xfffffbffcccc7812 */ /* 0x000fe400078ec0ff */
[----:B------:R-:W-:Y:S04]  /*a710*/  ISETP.LT.OR P0, PT, R3, 0x32, P0 ;  /* 0x000000320300780c */ /* 0x000fe80000701670 */
[----:B------:R-:W-:Y:S02]  /*a720*/  FSEL R172, R25, -INF , !P0 ;  /* 0xff80000019ac7808 */ /* 0x000fe40004000000 */
[C---:B------:R-:W-:Y:S04]  /*a730*/  ISETP.GT.AND P0, PT, R2.reuse, 0x38, !P3 ;  /* 0x000000380200780c */ /* 0x040fe80005f04270 */
[----:B------:R-:W-:Y:S04]  /*a740*/  ISETP.LT.OR P0, PT, R3, 0x39, P0 ;  /* 0x000000390300780c */ /* 0x000fe80000701670 */
[----:B------:R-:W-:Y:S02]  /*a750*/  FSEL R173, R23, -INF , !P0 ;  /* 0xff80000017ad7808 */ /* 0x000fe40004000000 */
[C---:B------:R-:W-:Y:S04]  /*a760*/  ISETP.GT.AND P0, PT, R2.reuse, 0x39, !P2 ;  /* 0x000000390200780c */ /* 0x040fe80005704270 */
[----:B------:R-:W-:Y:S04]  /*a770*/  ISETP.LT.OR P0, PT, R3, 0x3a, P0 ;  /* 0x0000003a0300780c */ /* 0x000fe80000701670 */
[----:B------:R-:W-:Y:S02]  /*a780*/  FSEL R183, R19, -INF , !P0 ;  /* 0xff80000013b77808 */ /* 0x000fe40004000000 */
[----:B------:R-:W-:Y:S04]  /*a790*/  ISETP.GT.AND P0, PT, R2, 0x40, !P1 ;  /* 0x000000400200780c */ /* 0x000fe80004f04270 */
[----:B------:R-:W-:Y:S04]  /*a7a0*/  ISETP.LT.OR P0, PT, R3, 0x41, P0 ;  /* 0x000000410300780c */ /* 0x000fe80000701670 */
[----:B------:R-:W-:Y:S02]  /*a7b0*/  FSEL R210, R17, -INF , !P0 ;  /* 0xff80000011d27808 */ /* 0x000fe40004000000 */
[----:B------:R-:W-:-:S13]  /*a7c0*/  ISETP.GE.AND P0, PT, R0, 0x42, PT ;  /* 0x000000420000780c */ /* 0x000fda0003f06270 */
[----:B------:R-:W-:Y:S02]  /*a7d0*/  @P0 LOP3.LUT R204, R204, 0x400, RZ, 0xfc, !PT ;  /* 0x00000400cccc0812 */ /* 0x000fe400078efcff */
[----:B------:R-:W-:Y:S02]  /*a7e0*/  ISETP.GT.AND P0, PT, R2, 0x41, !P0 ;  /* 0x000000410200780c */ /* 0x000fe40004704270 */
[----:B------:R-:W-:Y:S02]  /*a7f0*/  LOP3.LUT R204, R204, 0xffffefff, RZ, 0xc0, !PT ;  /* 0xffffefffcccc7812 */ /* 0x000fe400078ec0ff */
        /* <DEDUP_REMOVED lines=10> */
[----:B------:R-:W-:Y:S01]  /*a8a0*/  ISETP.GT.AND P0, PT, R2, 0x49, !P0 ;  /* 0x000000490200780c */ /* 0x000fe20004704270 */
[--C-:B-1----:R-:W-:Y:S03]  /*a8b0*/  IMAD.IADD R2, R6, 0x1, R4.reuse ;  /* 0x0000000106027824 */ /* 0x102fe600078e0204 */
[----:B------:R-:W-:Y:S01]  /*a8c0*/  ISETP.LT.OR P0, PT, R3, 0x4a, P0 ;  /* 0x0000004a0300780c */ /* 0x000fe20000701670 */
[----:B------:R-:W-:Y:S03]  /*a8d0*/  IMAD.IADD R3, R7, 0x1, R4 ;  /* 0x0000000107037824 */ /* 0x000fe600078e0204 */
[----:B------:R-:W-:Y:S02]  /*a8e0*/  FSEL R220, R10, -INF , !P0 ;  /* 0xff8000000adc7808 */ /* 0x000fe40004000000 */
[----:B------:R-:W-:-:S13]  /*a8f0*/  ISETP.GE.AND P0, PT, R58, 0x1, PT ;  /* 0x000000013a00780c */ /* 0x000fda0003f06270 */
[----:B------:R-:W-:-:S05]  /*a900*/  @!P0 BRA `(.L_x_612) ;  /* 0x0000015000008947 */ /* 0x000fca0003800000 */
[----:B------:R-:W-:Y:S01]  /*a910*/  IADD3 R4, -R243, R244, R4 ;  /* 0x000000f4f3047210 */ /* 0x000fe20007ffe104 */
        /* <DEDUP_REMOVED lines=10> */
.L_x_614:
[----:B------:R-:W-:Y:S04]  /*a9c0*/  MOV R8, c[0x0][0x32c] ;  /* 0x0000cb0000087a02 */ /* 0x000fe80000000f00 */
[----:B------:R-:W-:-:S13]  /*a9d0*/  ISETP.NE.AND P0, PT, R8, 0x1, PT ;  /* 0x000000010800780c */ /* 0x000fda0003f05270 */
[----:B------:R-:W-:Y:S05]  /*a9e0*/  @P0 IMAD.HI.U32 R8, R4, c[0x0][0x330], RZ ;  /* 0x0000cc0004080a27 */ /* 0x000fea00078e00ff */
[----:B------:R-:W-:Y:S02]  /*a9f0*/  @P0 SHF.R.U32.HI R4, RZ, c[0x0][0x334], R8 ;  /* 0x0000cd00ff040a19 */ /* 0x000fe40000011608 */
.L_x_615:
[----:B------:R-:W-:Y:S05]  /*aa00*/  BSYNC B0 ;  /* 0x0000000000007941 */ /* 0x000fea0003800000 */
.L_x_613:
[----:B------:R-:W-:Y:S04]  /*aa10*/  IMAD.IADD R8, R0, 0x1, -R56 ;  /* 0x0000000100087824 */ /* 0x000fe800078e0a38 */
[----:B------:R-:W-:Y:S05]  /*aa20*/  IMAD R4, R4, c[0x0][0x32c], R8 ;  /* 0x0000cb0004047a24 */ /* 0x000fea00078e0208 */
[----:B------:R-:W-:Y:S02]  /*aa30*/  IADD3 R8, R4, c[0x0][0x32c], RZ ;  /* 0x0000cb0004087a10 */ /* 0x000fe40007ffe0ff */
[----:B------:R-:W-:Y:S02]  /*aa40*/  IMNMX R3, R3, R4, !PT ;  /* 0x0000000403037217 */ /* 0x000fe40007800200 */
[----:B------:R-:W-:Y:S02]  /*aa50*/  IMNMX R2, R2, R8, PT ;  /* 0x0000000802027217 */ /* 0x000fe40003800200 */
.L_x_612:
[----:B------:R-:W-:Y:S01]  /*aa60*/  LOP3.LUT P0, RZ, R204, 0x2000, RZ, 0xc0, !PT ;  /* 0x00002000ccff7812 */ /* 0x000fe2000780c0ff */
[----:B------:R-:W1:Y:S03]  /*aa70*/  SHFL.IDX PT, R4, R5, 0x2, 0x1c1f ;  /* 0x005c1f0005047f89 */ /* 0x000e6600000e0000 */
[C---:B------:R-:W-:Y:S04]  /*aa80*/  ISETP.GT.AND P0, PT, R3.reuse, 0x1, !P0 ;  /* 0x000000010300780c */ /* 0x040fe80004704270 */
[----:B------:R-:W-:Y:S04]  /*aa90*/  ISETP.LT.OR P0, PT, R2, 0x2, P0 ;  /* 0x000000020200780c */ /* 0x000fe80000701670 */
[----:B------:R-:W-:Y:S02]  /*aaa0*/  FSEL R11, R208, -INF , !P0 ;  /* 0xff800000d00b7808 */ /* 0x000fe40004000000 */
[----:B------:R-:W-:Y:S04]  /*aab0*/  LOP3.LUT P0, RZ, R204, 0x800, RZ, 0xc0, !PT ;  /* 0x00000800ccff7812 */ /* 0x000fe8000780c0ff */
        /* <DEDUP_REMOVED lines=8> */
[----:B------:R-:W-:Y:S04]  /*ab40*/  ISETP.GT.AND P0, PT, R3, 0x10, !P0 ;  /* 0x000000100300780c */ /* 0x000fe80004704270 */
        /* <DEDUP_REMOVED lines=30> */
[----:B------:R-:W-:Y:S04]  /*ad30*/  ISETP.GT.AND P0, PT, R3, 0x30, !P6 ;  /* 0x000000300300780c */ /* 0x000fe80007704270 */
[C---:B------:R-:W-:Y:S04]  /*ad40*/  ISETP.LT.OR P0, PT, R2.reuse, 0x31, P0 ;  /* 0x000000310200780c */ /* 0x040fe80000701670 */
[----:B------:R-:W-:Y:S02]  /*ad50*/  FSEL R166, R39, -INF , !P0 ;  /* 0xff80000027a67808 */ /* 0x000fe40004000000 */
[----:B------:R-:W-:Y:S04]  /*ad60*/  ISETP.GT.AND P0, PT, R3, 0x31, !P5 ;  /* 0x000000310300780c */ /* 0x000fe80006f04270 */
[C---:B------:R-:W-:Y:S04]  /*ad70*/  ISETP.LT.OR P0, PT, R2.reuse, 0x32, P0 ;  /* 0x000000320200780c */ /* 0x040fe80000701670 */
[----:B------:R-:W-:Y:S02]  /*ad80*/  FSEL R168, R35, -INF , !P0 ;  /* 0xff80000023a87808 */ /* 0x000fe40004000000 */
[C---:B------:R-:W-:Y:S04]  /*ad90*/  ISETP.GT.AND P0, PT, R3.reuse, 0x38, !P3 ;  /* 0x000000380300780c */ /* 0x040fe80005f04270 */
        /* <DEDUP_REMOVED lines=17> */
[C---:B------:R-:W-:Y:S04]  /*aeb0*/  ISETP.GT.AND P0, PT, R3.reuse, RZ, !P0 ;  /* 0x000000ff0300720c */ /* 0x040fe80004704270 */
[----:B------:R-:W-:Y:S04]  /*aec0*/  ISETP.LT.OR P0, PT, R2, 0x1, P0 ;  /* 0x000000010200780c */ /* 0x000fe80000701670 */
[----:B------:R-:W-:Y:S02]  /*aed0*/  FSEL R10, R218, -INF , !P0 ;  /* 0xff800000da0a7808 */ /* 0x000fe40004000000 */
[----:B------:R-:W-:Y:S04]  /*aee0*/  LOP3.LUT P0, RZ, R204, 0x4000, RZ, 0xc0, !PT ;  /* 0x00004000ccff7812 */ /* 0x000fe8000780c0ff */
        /* <DEDUP_REMOVED lines=18> */
.L_x_618:
[----:B------:R-:W-:Y:S04]  /*b010*/  MOV R8, c[0x0][0x32c] ;  /* 0x0000cb0000087a02 */ /* 0x000fe80000000f00 */
[----:B------:R-:W-:-:S13]  /*b020*/  ISETP.NE.AND P0, PT, R8, 0x1, PT ;  /* 0x000000010800780c */ /* 0x000fda0003f05270 */
[----:B------:R-:W-:Y:S05]  /*b030*/  @P0 IMAD.HI.U32 R8, R4, c[0x0][0x330], RZ ;  /* 0x0000cc0004080a27 */ /* 0x000fea00078e00ff */
[----:B------:R-:W-:Y:S02]  /*b040*/  @P0 SHF.R.U32.HI R4, RZ, c[0x0][0x334], R8 ;  /* 0x0000cd00ff040a19 */ /* 0x000fe40000011608 */
.L_x_619:
[----:B------:R-:W-:Y:S05]  /*b050*/  BSYNC B0 ;  /* 0x0000000000007941 */ /* 0x000fea0003800000 */
.L_x_617:
[----:B------:R-:W-:Y:S04]  /*b060*/  IMAD.IADD R8, R0, 0x1, -R56 ;  /* 0x0000000100087824 */ /* 0x000fe800078e0a38 */
[----:B------:R-:W-:Y:S05]  /*b070*/  IMAD R4, R4, c[0x0][0x32c], R8 ;  /* 0x0000cb0004047a24 */ /* 0x000fea00078e0208 */
[----:B------:R-:W-:Y:S02]  /*b080*/  IADD3 R8, R4, c[0x0][0x32c], RZ ;  /* 0x0000cb0004087a10 */ /* 0x000fe40007ffe0ff */
[----:B------:R-:W-:Y:S02]  /*b090*/  IMNMX R3, R3, R4, !PT ;  /* 0x0000000403037217 */ /* 0x000fe40007800200 */
[----:B------:R-:W-:Y:S02]  /*b0a0*/  IMNMX R2, R2, R8, PT ;  /* 0x0000000802027217 */ /* 0x000fe40003800200 */
.L_x_616:
[----:B------:R-:W-:Y:S01]  /*b0b0*/  LOP3.LUT P0, RZ, R204, 0x2000, RZ, 0xc0, !PT ;  /* 0x00002000ccff7812 */ /* 0x000fe2000780c0ff */
[----:B------:R-:W1:Y:S03]  /*b0c0*/  SHFL.IDX PT, R4, R5, 0x3, 0x1c1f ;  /* 0x007c1f0005047f89 */ /* 0x000e6600000e0000 */
        /* <DEDUP_REMOVED lines=41> */
[C---:B------:R-:W-:Y:S04]  /*b360*/  ISETP.LT.OR P0, PT, R2.reuse, 0x2a, P0 ;  /* 0x0000002a0200780c */ /* 0x040fe80000701670 */
        /* <DEDUP_REMOVED lines=10> */
[----:B------:R-:W-:Y:S04]  /*b410*/  ISETP.GT.AND P0, PT, R3, 0x39, !P2 ;  /* 0x000000390300780c */ /* 0x000fe80005704270 */
[C---:B------:R-:W-:Y:S04]  /*b420*/  ISETP.LT.OR P0, PT, R2.reuse, 0x3a, P0 ;  /* 0x0000003a0200780c */ /* 0x040fe80000701670 */
        /* <DEDUP_REMOVED lines=13> */
[----:B------:R-:W-:Y:S04]  /*b500*/  ISETP.GT.AND P0, PT, R3, RZ, !P0 ;  /* 0x000000ff0300720c */ /* 0x000fe80004704270 */
        /* <DEDUP_REMOVED lines=21> */
.L_x_622:
[----:B------:R-:W-:Y:S04]  /*b660*/  MOV R5, c[0x0][0x32c] ;  /* 0x0000cb0000057a02 */ /* 0x000fe80000000f00 */
[----:B------:R-:W-:-:S13]  /*b670*/  ISETP.NE.AND P0, PT, R5, 0x1, PT ;  /* 0x000000010500780c */ /* 0x000fda0003f05270 */
[----:B------:R-:W-:Y:S05]  /*b680*/  @P0 IMAD.HI.U32 R5, R4, c[0x0][0x330], RZ ;  /* 0x0000cc0004050a27 */ /* 0x000fea00078e00ff */
[----:B------:R-:W-:Y:S02]  /*b690*/  @P0 SHF.R.U32.HI R4, RZ, c[0x0][0x334], R5 ;  /* 0x0000cd00ff040a19 */ /* 0x000fe40000011605 */
.L_x_623:
[----:B------:R-:W-:Y:S05]  /*b6a0*/  BSYNC B0 ;  /* 0x0000000000007941 */ /* 0x000fea0003800000 */
.L_x_621:
[----:B------:R-:W-:Y:S04]  /*b6b0*/  IMAD.IADD R0, R0, 0x1, -R56 ;  /* 0x0000000100007824 */ /* 0x000fe800078e0a38 */
[----:B------:R-:W-:Y:S05]  /*b6c0*/  IMAD R0, R4, c[0x0][0x32c], R0 ;  /* 0x0000cb0004007a24 */ /* 0x000fea00078e0200 */
[----:B------:R-:W-:Y:S02]  /*b6d0*/  IADD3 R4, R0, c[0x0][0x32c], RZ ;  /* 0x0000cb0000047a10 */ /* 0x000fe40007ffe0ff */
[----:B------:R-:W-:Y:S02]  /*b6e0*/  IMNMX R2, R2, R0, !PT ;  /* 0x0000000002027217 */ /* 0x000fe40007800200 */
[----:B------:R-:W-:Y:S02]  /*b6f0*/  IMNMX R3, R3, R4, PT ;  /* 0x0000000403037217 */ /* 0x000fe40003800200 */
.L_x_620:
[----:B------:R-:W-:Y:S01]  /*b700*/  LOP3.LUT P0, RZ, R204, 0x200, RZ, 0xc0, !PT ;  /* 0x00000200ccff7812 */ /* 0x000fe2000780c0ff */
[----:B------:R-:W-:Y:S01]  /*b710*/  LDSM.16.MT88.4 R36, [R193] ;  /* 0x00000000c124783b */ /* 0x000fe20000004200 */
[----:B------:R-:W-:Y:S02]  /*b720*/  FMNMX.FTZ R0, R13, R84, !PT ;  /* 0x000000540d007209 */ /* 0x000fe40007810000 */
[----:B------:R-:W-:Y:S02]  /*b730*/  ISETP.GT.AND P0, PT, R2, RZ, !P0 ;  /* 0x000000ff0200720c */ /* 0x000fe40004704270 */
[----:B------:R-:W-:Y:S02]  /*b740*/  FMNMX.FTZ R0, R14, R0, !PT ;  /* 0x000000000e007209 */ /* 0x000fe40007810000 */
[----:B------:R-:W-:Y:S01]  /*b750*/  ISETP.LT.OR P0, PT, R3, 0x1, P0 ;  /* 0x000000010300780c */ /* 0x000fe20000701670 */
[----:B------:R-:W-:Y:S01]  /*b760*/  LDSM.16.MT88.4 R80, [R192] ;  /* 0x00000000c050783b */ /* 0x000fe20000004200 */
[----:B------:R-:W-:Y:S02]  /*b770*/  FMNMX.FTZ R0, R15, R0, !PT ;  /* 0x000000000f007209 */ /* 0x000fe40007810000 */
[----:B------:R-:W-:Y:S02]  /*b780*/  FSEL R21, R225, -INF , !P0 ;  /* 0xff800000e1157808 */ /* 0x000fe40004000000 */
[----:B------:R-:W-:Y:S02]  /*b790*/  LOP3.LUT P0, RZ, R204, 0x2000, RZ, 0xc0, !PT ;  /* 0x00002000ccff7812 */ /* 0x000fe4000780c0ff */
[----:B------:R-:W-:Y:S02]  /*b7a0*/  FMNMX.FTZ R0, R18, R0, !PT ;  /* 0x0000000012007209 */ /* 0x000fe40007810000 */
[----:B------:R-:W-:Y:S02]  /*b7b0*/  ISETP.GT.AND P0, PT, R2, 0x1, !P0 ;  /* 0x000000010200780c */ /* 0x000fe40004704270 */
[----:B------:R-:W-:Y:S02]  /*b7c0*/  FMNMX.FTZ R0, R27, R0, !PT ;  /* 0x000000001b007209 */ /* 0x000fe40007810000 */
[----:B------:R-:W-:Y:S02]  /*b7d0*/  ISETP.LT.OR P0, PT, R3, 0x2, P0 ;  /* 0x000000020300780c */ /* 0x000fe40000701670 */
        /* <DEDUP_REMOVED lines=46> */
[----:B------:R-:W-:Y:S02]  /*bac0*/  LOP3.LUT P0, RZ, R204, 0x8, RZ, 0xc0, !PT ;  /* 0x00000008ccff7812 */ /* 0x000fe4000780c0ff */
        /* <DEDUP_REMOVED lines=8> */
[----:B------:R-:W-:Y:S01]  /*bb50*/  FSEL R162, R177, -INF , !P0 ;  /* 0xff800000b1a27808 */ /* 0x000fe20004000000 */
[----:B------:R-:W1:Y:S01]  /*bb60*/  SHFL.BFLY PT, R6, R0, 0x2, 0x1f ;  /* 0x0c401f0000067f89 */ /* 0x000e6200000e0000 */
[----:B------:R-:W-:Y:S02]  /*bb70*/  LOP3.LUT P0, RZ, R204, 0x4, RZ, 0xc0, !PT ;  /* 0x00000004ccff7812 */ /* 0x000fe4000780c0ff */
        /* <DEDUP_REMOVED lines=20> */
[----:B-1----:R-:W-:Y:S02]  /*bcc0*/  FMNMX.FTZ R0, R0, R6, !PT ;  /* 0x0000000600007209 */ /* 0x002fe40007810000 */
[----:B------:R-:W-:Y:S02]  /*bcd0*/  FMNMX.FTZ R4, R217, R4, !PT ;  /* 0x00000004d9047209 */ /* 0x000fe40007810000 */
[----:B------:R-:W-:Y:S01]  /*bce0*/  FMNMX.FTZ R5, R35, R5, !PT ;  /* 0x0000000523057209 */ /* 0x000fe20007810000 */
[----:B------:R-:W1:Y:S01]  /*bcf0*/  SHFL.BFLY PT, R6, R0, 0x1, 0x1f ;  /* 0x0c201f0000067f89 */ /* 0x000e6200000e0000 */
[----:B------:R-:W-:Y:S02]  /*bd00*/  ISETP.GT.AND P0, PT, R2, 0x29, !P0 ;  /* 0x000000290200780c */ /* 0x000fe40004704270 */
[----:B------:R-:W-:Y:S02]  /*bd10*/  FMNMX.FTZ R4, R218, R4, !PT ;  /* 0x00000004da047209 */ /* 0x000fe40007810000 */
[----:B------:R-:W-:Y:S02]  /*bd20*/  ISETP.LT.OR P0, PT, R3, 0x2a, P0 ;  /* 0x0000002a0300780c */ /* 0x000fe40000701670 */
[----:B------:R-:W-:Y:S01]  /*bd30*/  FMNMX.FTZ R5, R40, R5, !PT ;  /* 0x0000000528057209 */ /* 0x000fe20007810000 */
[----:B------:R-:W2:Y:S01]  /*bd40*/  SHFL.BFLY PT, R7, R4, 0x2, 0x1f ;  /* 0x0c401f0004077f89 */ /* 0x000ea200000e0000 */
[----:B------:R-:W-:Y:S02]  /*bd50*/  FSEL R165, R169, -INF , !P0 ;  /* 0xff800000a9a57808 */ /* 0x000fe40004000000 */
        /* <DEDUP_REMOVED lines=11> */
[----:B------:R-:W-:Y:S02]  /*be10*/  ISETP.GT.AND P0, PT, R2, 0x38, !P3 ;  /* 0x000000380200780c */ /* 0x000fe40005f04270 */
[----:B-1----:R-:W-:Y:S02]  /*be20*/  FMNMX.FTZ R72, R0, R6, !PT ;  /* 0x0000000600487209 */ /* 0x002fe40007810000 */
[----:B------:R-:W-:Y:S02]  /*be30*/  ISETP.LT.OR P0, PT, R3, 0x39, P0 ;  /* 0x000000390300780c */ /* 0x000fe40000701670 */
[----:B------:R-:W-:Y:S02]  /*be40*/  FMNMX.FTZ R5, R175, R5, !PT ;  /* 0x00000005af057209 */ /* 0x000fe40007810000 */
[----:B--2---:R-:W-:Y:S01]  /*be50*/  FMNMX.FTZ R0, R4, R7, !PT ;  /* 0x0000000704007209 */ /* 0x004fe20007810000 */
[----:B------:R-:W-:Y:S01]  /*be60*/  FMUL.FTZ R4, R72, c[0x0][0x2d0] ;  /* 0x0000b40048047a20 */ /* 0x000fe20000410000 */
[----:B------:R-:W-:Y:S02]  /*be70*/  FSEL R181, R49, -INF , !P0 ;  /* 0xff80000031b57808 */ /* 0x000fe40004000000 */
[----:B------:R-:W-:Y:S01]  /*be80*/  ISETP.GT.AND P0, PT, R2, 0x39, !P2 ;  /* 0x000000390200780c */ /* 0x000fe20005704270 */
[----:B------:R-:W1:Y:S01]  /*be90*/  SHFL.BFLY PT, R8, R0, 0x1, 0x1f ;  /* 0x0c201f0000087f89 */ /* 0x000e6200000e0000 */
[----:B------:R-:W-:Y:S02]  /*bea0*/  FSETP.NEU.FTZ.AND P2, PT, R72, -INF , PT ;  /* 0xff8000004800780b */ /* 0x000fe40003f5d000 */
[----:B------:R-:W-:Y:S02]  /*beb0*/  FMNMX.FTZ R5, R178, R5, !PT ;  /* 0x00000005b2057209 */ /* 0x000fe40007810000 */
[----:B------:R-:W-:Y:S02]  /*bec0*/  FSEL R74, R4, RZ, P2 ;  /* 0x000000ff044a7208 */ /* 0x000fe40001000000 */
[----:B------:R-:W-:Y:S02]  /*bed0*/  FMNMX.FTZ R5, R179, R5, !PT ;  /* 0x00000005b3057209 */ /* 0x000fe40007810000 */
[----:B------:R-:W-:Y:S01]  /*bee0*/  ISETP.LT.OR P0, PT, R3, 0x3a, P0 ;  /* 0x0000003a0300780c */ /* 0x000fe20000701670 */
[--C-:B------:R-:W-:Y:S01]  /*bef0*/  FFMA.FTZ R4, R13, c[0x0][0x2d0], -R74.reuse ;  /* 0x0000b4000d047a23 */ /* 0x100fe2000001084a */
[----:B------:R-:W-:Y:S01]  /*bf00*/  FMNMX.FTZ R5, R185, R5, !PT ;  /* 0x00000005b9057209 */ /* 0x000fe20007810000 */
[--C-:B------:R-:W-:Y:S01]  /*bf10*/  FFMA.FTZ R6, R14, c[0x0][0x2d0], -R74.reuse ;  /* 0x0000b4000e067a23 */ /* 0x100fe2000001084a */
[----:B------:R-:W-:Y:S01]  /*bf20*/  FSEL R182, R47, -INF , !P0 ;  /* 0xff8000002fb67808 */ /* 0x000fe20004000000 */
[----:B------:R2:W-:Y:S01]  /*bf30*/  MUFU.EX2 R45, R4 ;  /* 0x00000004002d7308 */ /* 0x0005e20000000800 */
[----:B------:R-:W-:Y:S02]  /*bf40*/  FMNMX.FTZ R5, R186, R5, !PT ;  /* 0x00000005ba057209 */ /* 0x000fe40007810000 */
[----:B------:R-:W-:Y:S02]  /*bf50*/  ISETP.GT.AND P0, PT, R2, 0x40, !P1 ;  /* 0x000000400200780c */ /* 0x000fe40004f04270 */
[----:B------:R-:W-:Y:S02]  /*bf60*/  FMNMX.FTZ R5, R214, R5, !PT ;  /* 0x00000005d6057209 */ /* 0x000fe40007810000 */
[----:B------:R-:W-:Y:S02]  /*bf70*/  ISETP.LT.OR P0, PT, R3, 0x41, P0 ;  /* 0x000000410300780c */ /* 0x000fe40000701670 */
[----:B------:R-:W-:Y:S01]  /*bf80*/  FMNMX.FTZ R5, R216, R5, !PT ;  /* 0x00000005d8057209 */ /* 0x000fe20007810000 */
[----:B------:R3:W4:Y:S01]  /*bf90*/  MUFU.EX2 R50, R6 ;  /* 0x0000000600327308 */ /* 0x0007220000000800 */
[----:B-1----:R-:W-:Y:S02]  /*bfa0*/  FMNMX.FTZ R71, R0, R8, !PT ;  /* 0x0000000800477209 */ /* 0x002fe40007810000 */
[----:B------:R-:W-:Y:S01]  /*bfb0*/  LOP3.LUT P6, RZ, R204, 0x400, RZ, 0xc0, !PT ;  /* 0x00000400ccff7812 */ /* 0x000fe200078cc0ff */
[----:B------:R-:W1:Y:S01]  /*bfc0*/  SHFL.BFLY PT, R7, R5, 0x2, 0x1f ;  /* 0x0c401f0005077f89 */ /* 0x000e6200000e0000 */
[C---:B------:R-:W-:Y:S01]  /*bfd0*/  FSETP.NEU.FTZ.AND P1, PT, R71.reuse, -INF , PT ;  /* 0xff8000004700780b */ /* 0x040fe20003f3d000 */
[----:B------:R-:W-:Y:S01]  /*bfe0*/  FMUL.FTZ R0, R71, c[0x0][0x2d0] ;  /* 0x0000b40047007a20 */ /* 0x000fe20000410000 */
[----:B------:R-:W-:Y:S02]  /*bff0*/  FSEL R184, R54, -INF , !P0 ;  /* 0xff80000036b87808 */ /* 0x000fe40004000000 */
[----:B------:R-:W-:Y:S02]  /*c000*/  ISETP.GT.AND P0, PT, R2, 0x41, !P6 ;  /* 0x000000410200780c */ /* 0x000fe40007704270 */
[----:B------:R-:W-:Y:S02]  /*c010*/  FSEL R75, R0, RZ, P1 ;  /* 0x000000ff004b7208 */ /* 0x000fe40000800000 */
[----:B------:R-:W-:Y:S02]  /*c020*/  ISETP.LT.OR P0, PT, R3, 0x42, P0 ;  /* 0x000000420300780c */ /* 0x000fe40000701670 */
[----:B--2---:R-:W-:Y:S01]  /*c030*/  FMNMX.FTZ R4, R21, R87, !PT ;  /* 0x0000005715047209 */ /* 0x004fe20007810000 */
[--C-:B------:R-:W-:Y:S01]  /*c040*/  FFMA.FTZ R8, R30, c[0x0][0x2d0], -R75.reuse ;  /* 0x0000b4001e087a23 */ /* 0x100fe2000001084b */
[----:B------:R-:W-:Y:S01]  /*c050*/  LOP3.LUT P5, RZ, R204, 0x1000, RZ, 0xc0, !PT ;  /* 0x00001000ccff7812 */ /* 0x000fe200078ac0ff */
[--C-:B------:R-:W-:Y:S01]  /*c060*/  FFMA.FTZ R44, R44, c[0x0][0x2d0], -R75.reuse ;  /* 0x0000b4002c2c7a23 */ /* 0x100fe2000001084b */
[----:B------:R-:W-:Y:S01]  /*c070*/  FMNMX.FTZ R4, R22, R4, !PT ;  /* 0x0000000416047209 */ /* 0x000fe20007810000 */
[----:B------:R-:W-:Y:S01]  /*c080*/  MUFU.EX2 R241, R8 ;  /* 0x0000000800f17308 */ /* 0x000fe20000000800 */
[----:B------:R-:W-:Y:S02]  /*c090*/  FSEL R177, R59, -INF , !P0 ;  /* 0xff8000003bb17808 */ /* 0x000fe40004000000 */
[----:B------:R-:W-:Y:S02]  /*c0a0*/  ISETP.GT.AND P0, PT, R2, 0x48, !P5 ;  /* 0x000000480200780c */ /* 0x000fe40006f04270 */
[----:B---3--:R-:W-:Y:S02]  /*c0b0*/  FMNMX.FTZ R6, R24, R4, !PT ;  /* 0x0000000418067209 */ /* 0x008fe40007810000 */
[----:B------:R-:W-:Y:S02]  /*c0c0*/  ISETP.LT.OR P0, PT, R3, 0x49, P0 ;  /* 0x000000490300780c */ /* 0x000fe40000701670 */
[----:B-1----:R-:W-:Y:S01]  /*c0d0*/  FMNMX.FTZ R4, R5, R7, !PT ;  /* 0x0000000705047209 */ /* 0x002fe20007810000 */
[----:B------:R-:W-:Y:S01]  /*c0e0*/  MUFU.EX2 R229, R44 ;  /* 0x0000002c00e57308 */ /* 0x000fe20000000800 */
[----:B------:R-:W-:Y:S01]  /*c0f0*/  FMNMX.FTZ R5, R26, R6, !PT ;  /* 0x000000061a057209 */ /* 0x000fe20007810000 */
[--C-:B------:R-:W-:Y:S01]  /*c100*/  FFMA.FTZ R7, R15, c[0x0][0x2d0], -R74.reuse ;  /* 0x0000b4000f077a23 */ /* 0x100fe2000001084a */
[----:B------:R-:W-:Y:S02]  /*c110*/  FSEL R170, R55, -INF , !P0 ;  /* 0xff80000037aa7808 */ /* 0x000fe40004000000 */
[----:B------:R-:W-:Y:S01]  /*c120*/  FMNMX.FTZ R6, R56, R5, !PT ;  /* 0x0000000538067209 */ /* 0x000fe20007810000 */
[----:B------:R-:W-:Y:S01]  /*c130*/  FFMA.FTZ R5, R18, c[0x0][0x2d0], -R74 ;  /* 0x0000b40012057a23 */ /* 0x000fe2000001084a */
[----:B------:R-:W-:Y:S01]  /*c140*/  LDSM.16.MT88.4 R52, [R190] ;  /* 0x00000000be34783b */ /* 0x000fe20000004200 */
[----:B----4-:R-:W-:Y:S02]  /*c150*/  F2FP.BF16.PACK_AB R76, R50, R45 ;  /* 0x0000002d324c723e */ /* 0x010fe400000010ff */
[----:B------:R1:W-:Y:S01]  /*c160*/  MUFU.EX2 R63, R5 ;  /* 0x00000005003f7308 */ /* 0x0003e20000000800 */
[----:B------:R-:W-:Y:S02]  /*c170*/  FMNMX.FTZ R6, R58, R6, !PT ;  /* 0x000000063a067209 */ /* 0x000fe40007810000 */
[----:B------:R-:W-:Y:S02]  /*c180*/  LOP3.LUT P6, RZ, R204, 0x4000, RZ, 0xc0, !PT ;  /* 0x00004000ccff7812 */ /* 0x000fe400078cc0ff */
[----:B------:R-:W-:Y:S02]  /*c190*/  FMNMX.FTZ R0, R62, R6, !PT ;  /* 0x000000063e007209 */ /* 0x000fe40007810000 */
[----:B------:R-:W-:Y:S02]  /*c1a0*/  ISETP.GT.AND P3, PT, R2, 0x49, !P6 ;  /* 0x000000490200780c */ /* 0x000fe40007764270 */
[----:B------:R-:W-:Y:S01]  /*c1b0*/  FMNMX.FTZ R0, R154, R0, !PT ;  /* 0x000000009a007209 */ /* 0x000fe20007810000 */
[----:B------:R2:W3:Y:S01]  /*c1c0*/  MUFU.EX2 R60, R7 ;  /* 0x00000007003c7308 */ /* 0x0004e20000000800 */
[----:B------:R-:W-:Y:S02]  /*c1d0*/  ISETP.LT.OR P3, PT, R3, 0x4a, P3 ;  /* 0x0000004a0300780c */ /* 0x000fe40001f61670 */
[----:B------:R-:W-:Y:S02]  /*c1e0*/  FMNMX.FTZ R0, R162, R0, !PT ;  /* 0x00000000a2007209 */ /* 0x000fe40007810000 */
[----:B------:R-:W-:Y:S02]  /*c1f0*/  FSEL R73, R57, -INF , !P3 ;  /* 0xff80000039497808 */ /* 0x000fe40005800000 */
[----:B------:R-:W-:Y:S01]  /*c200*/  FMNMX.FTZ R0, R163, R0, !PT ;  /* 0x00000000a3007209 */ /* 0x000fe20007810000 */
[--C-:B-1----:R-:W-:Y:S04]  /*c210*/  FFMA.FTZ R5, R10, c[0x0][0x2d0], -R75.reuse ;  /* 0x0000b4000a057a23 */ /* 0x102fe8000001084b */
[----:B------:R1:W-:Y:S01]  /*c220*/  MUFU.EX2 R48, R5 ;  /* 0x0000000500307308 */ /* 0x0003e20000000800 */
[----:B--2---:R-:W2:Y:S01]  /*c230*/  SHFL.BFLY PT, R7, R4, 0x1, 0x1f ;  /* 0x0c201f0004077f89 */ /* 0x004ea200000e0000 */
[----:B---3--:R-:W-:Y:S01]  /*c240*/  F2FP.BF16.PACK_AB R78, R63, R60 ;  /* 0x0000003c3f4e723e */ /* 0x008fe200000010ff */
[--C-:B-1----:R-:W-:Y:S07]  /*c250*/  FFMA.FTZ R5, R11, c[0x0][0x2d0], -R75.reuse ;  /* 0x0000b4000b057a23 */ /* 0x102fee000001084b */
[----:B------:R1:W3:Y:S01]  /*c260*/  MUFU.EX2 R51, R5 ;  /* 0x0000000500337308 */ /* 0x0002e20000000800 */
[----:B--2---:R-:W-:Y:S01]  /*c270*/  FMNMX.FTZ R70, R4, R7, !PT ;  /* 0x0000000704467209 */ /* 0x004fe20007810000 */
[--C-:B------:R-:W-:Y:S03]  /*c280*/  FFMA.FTZ R4, R19, c[0x0][0x2d0], -R75.reuse ;  /* 0x0000b40013047a23 */ /* 0x100fe6000001084b */
[----:B------:R-:W-:Y:S05]  /*c290*/  FSETP.NEU.FTZ.AND P0, PT, R70, -INF , PT ;  /* 0xff8000004600780b */ /* 0x000fea0003f1d000 */
[----:B------:R2:W-:Y:S01]  /*c2a0*/  MUFU.EX2 R219, R4 ;  /* 0x0000000400db7308 */ /* 0x0005e20000000800 */
[----:B-1----:R-:W-:Y:S01]  /*c2b0*/  FMNMX.FTZ R5, R164, R0, !PT ;  /* 0x00000000a4057209 */ /* 0x002fe20007810000 */
[--C-:B------:R-:W-:Y:S01]  /*c2c0*/  FFMA.FTZ R0, R16, c[0x0][0x2d0], -R75.reuse ;  /* 0x0000b40010007a23 */ /* 0x100fe2000001084b */
[----:B---3--:R-:W-:Y:S02]  /*c2d0*/  F2FP.BF16.PACK_AB R77, R51, R48 ;  /* 0x00000030334d723e */ /* 0x008fe400000010ff */
[----:B------:R-:W-:Y:S05]  /*c2e0*/  FMNMX.FTZ R5, R165, R5, !PT ;  /* 0x00000005a5057209 */ /* 0x000fea0007810000 */
[----:B------:R1:W3:Y:S01]  /*c2f0*/  MUFU.EX2 R61, R0 ;  /* 0x00000000003d7308 */ /* 0x0002e20000000800 */
[----:B------:R-:W-:Y:S04]  /*c300*/  FMNMX.FTZ R5, R169, R5, !PT ;  /* 0x00000005a9057209 */ /* 0x000fe80007810000 */
[----:B------:R-:W-:Y:S04]  /*c310*/  FMNMX.FTZ R5, R176, R5, !PT ;  /* 0x00000005b0057209 */ /* 0x000fe80007810000 */
[----:B--2---:R-:W-:Y:S04]  /*c320*/  FMNMX.FTZ R4, R181, R5, !PT ;  /* 0x00000005b5047209 */ /* 0x004fe80007810000 */
[----:B------:R-:W-:Y:S01]  /*c330*/  FMNMX.FTZ R4, R182, R4, !PT ;  /* 0x00000004b6047209 */ /* 0x000fe20007810000 */
[----:B-1----:R-:W-:Y:S01]  /*c340*/  FMUL.FTZ R0, R70, c[0x0][0x2d0] ;  /* 0x0000b40046007a20 */ /* 0x002fe20000410000 */
[----:B---3--:R-:W-:Y:S04]  /*c350*/  F2FP.BF16.PACK_AB R79, R219, R61 ;  /* 0x0000003ddb4f723e */ /* 0x008fe800000010ff */
[----:B------:R-:W-:Y:S05]  /*c360*/  FSEL R152, R0, RZ, P0 ;  /* 0x000000ff00987208 */ /* 0x000fea0000000000 */
[--C-:B------:R-:W-:Y:S02]  /*c370*/  FFMA.FTZ R3, R20, c[0x0][0x2d0], -R152.reuse ;  /* 0x0000b40014037a23 */ /* 0x100fe40000010898 */
[--C-:B------:R-:W-:Y:S02]  /*c380*/  FFMA.FTZ R0, R9, c[0x0][0x2d0], -R152.reuse ;  /* 0x0000b40009007a23 */ /* 0x100fe40000010898 */
[----:B------:R1:W-:Y:S01]  /*c390*/  MUFU.EX2 R250, R3 ;  /* 0x0000000300fa7308 */ /* 0x0003e20000000800 */
[--C-:B------:R-:W-:Y:S02]  /*c3a0*/  FFMA.FTZ R2, R12, c[0x0][0x2d0], -R152.reuse ;  /* 0x0000b4000c027a23 */ /* 0x100fe40000010898 */
[--C-:B------:R-:W-:Y:S02]  /*c3b0*/  FFMA.FTZ R12, R33, c[0x0][0x2d0], -R75.reuse ;  /* 0x0000b400210c7a23 */ /* 0x100fe4000001084b */
[----:B------:R-:W-:Y:S02]  /*c3c0*/  FFMA.FTZ R16, R32, c[0x0][0x2d0], -R152 ;  /* 0x0000b40020107a23 */ /* 0x000fe40000010898 */
[--C-:B------:R-:W-:Y:S03]  /*c3d0*/  FFMA.FTZ R32, R42, c[0x0][0x2d0], -R74.reuse ;  /* 0x0000b4002a207a23 */ /* 0x100fe6000001084a */
[----:B------:R2:W-:Y:S10]  /*c3e0*/  MUFU.EX2 R249, R2 ;  /* 0x0000000200f97308 */ /* 0x0005f40000000800 */
[----:B------:R3:W4:Y:S01]  /*c3f0*/  MUFU.EX2 R247, R0 ;  /* 0x0000000000f77308 */ /* 0x0007220000000800 */
[----:B-1----:R-:W-:Y:S09]  /*c400*/  FFMA.FTZ R3, R27, c[0x0][0x2d0], -R74 ;  /* 0x0000b4001b037a23 */ /* 0x002ff2000001084a */
[----:B------:R1:W-:Y:S01]  /*c410*/  MUFU.EX2 R251, R3 ;  /* 0x0000000300fb7308 */ /* 0x0003e20000000800 */
[----:B--2---:R-:W-:Y:S09]  /*c420*/  FFMA.FTZ R2, R17, c[0x0][0x2d0], -R152 ;  /* 0x0000b40011027a23 */ /* 0x004ff20000010898 */
[----:B------:R2:W5:Y:S01]  /*c430*/  MUFU.EX2 R248, R2 ;  /* 0x0000000200f87308 */ /* 0x0005620000000800 */
[----:B---3--:R-:W-:Y:S01]  /*c440*/  FMNMX.FTZ R0, R184, R4, !PT ;  /* 0x00000004b8007209 */ /* 0x008fe20007810000 */
[--C-:B------:R-:W-:Y:S01]  /*c450*/  FFMA.FTZ R4, R25, c[0x0][0x2d0], -R75.reuse ;  /* 0x0000b40019047a23 */ /* 0x100fe2000001084b */
[----:B----4-:R-:W-:Y:S02]  /*c460*/  F2FP.BF16.PACK_AB R64, R249, R247 ;  /* 0x000000f7f940723e */ /* 0x010fe400000010ff */
[----:B------:R-:W-:Y:S05]  /*c470*/  FMNMX.FTZ R0, R177, R0, !PT ;  /* 0x00000000b1007209 */ /* 0x000fea0007810000 */
[----:B------:R-:W-:Y:S01]  /*c480*/  MUFU.EX2 R252, R4 ;  /* 0x0000000400fc7308 */ /* 0x000fe20000000800 */
[----:B------:R-:W-:Y:S01]  /*c490*/  FMNMX.FTZ R0, R170, R0, !PT ;  /* 0x00000000aa007209 */ /* 0x000fe20007810000 */
[----:B-1----:R-:W-:Y:S03]  /*c4a0*/  FFMA.FTZ R3, R28, c[0x0][0x2d0], -R74 ;  /* 0x0000b4001c037a23 */ /* 0x002fe6000001084a */
[----:B------:R-:W-:Y:S01]  /*c4b0*/  FMNMX.FTZ R0, R73, R0, !PT ;  /* 0x0000000049007209 */ /* 0x000fe20007810000 */
[----:B------:R-:W-:Y:S02]  /*c4c0*/  FFMA.FTZ R28, R40, c[0x0][0x2d0], -R152 ;  /* 0x0000b400281c7a23 */ /* 0x000fe40000010898 */
[--C-:B------:R-:W-:Y:S02]  /*c4d0*/  FFMA.FTZ R40, R41, c[0x0][0x2d0], -R75.reuse ;  /* 0x0000b40029287a23 */ /* 0x100fe4000001084b */
[----:B------:R1:W-:Y:S01]  /*c4e0*/  MUFU.EX2 R226, R3 ;  /* 0x0000000300e27308 */ /* 0x0003e20000000800 */
[----:B--2---:R-:W2:Y:S01]  /*c4f0*/  SHFL.BFLY PT, R2, R0, 0x2, 0x1f ;  /* 0x0c401f0000027f89 */ /* 0x004ea200000e0000 */
[----:B-----5:R-:W-:Y:S08]  /*c500*/  F2FP.BF16.PACK_AB R66, R250, R248 ;  /* 0x000000f8fa42723e */ /* 0x020ff000000010ff */
[----:B------:R-:W-:Y:S10]  /*c510*/  MUFU.EX2 R240, R12 ;  /* 0x0000000c00f07308 */ /* 0x000ff40000000800 */
[----:B------:R-:W-:Y:S01]  /*c520*/  MUFU.EX2 R236, R16 ;  /* 0x0000001000ec7308 */ /* 0x000fe20000000800 */
[----:B-1----:R-:W-:Y:S09]  /*c530*/  FFMA.FTZ R3, R23, c[0x0][0x2d0], -R75 ;  /* 0x0000b40017037a23 */ /* 0x002ff2000001084b */
[----:B------:R2:W-:Y:S10]  /*c540*/  MUFU.EX2 R223, R3 ;  /* 0x0000000300df7308 */ /* 0x0005f40000000800 */
[----:B------:R-:W-:Y:S10]  /*c550*/  MUFU.EX2 R233, R28 ;  /* 0x0000001c00e97308 */ /* 0x000ff40000000800 */
[----:B------:R-:W-:Y:S01]  /*c560*/  MUFU.EX2 R232, R32 ;  /* 0x0000002000e87308 */ /* 0x000fe20000000800 */
[----:B--2---:R-:W-:Y:S01]  /*c570*/  FMNMX.FTZ R3, R0, R2, !PT ;  /* 0x0000000200037209 */ /* 0x004fe20007810000 */
[----:B------:R-:W-:Y:S01]  /*c580*/  FFMA.FTZ R2, R29, c[0x0][0x2d0], -R74 ;  /* 0x0000b4001d027a23 */ /* 0x000fe2000001084a */
[----:B------:R-:W-:Y:S03]  /*c590*/  FSEL R0, R72, RZ, P2 ;  /* 0x000000ff48007208 */ /* 0x000fe60001000000 */
[----:B------:R-:W1:Y:S04]  /*c5a0*/  SHFL.BFLY PT, R4, R3, 0x1, 0x1f ;  /* 0x0c201f0003047f89 */ /* 0x000e6800000e0000 */
[----:B------:R2:W-:Y:S01]  /*c5b0*/  MUFU.EX2 R227, R2 ;  /* 0x0000000200e37308 */ /* 0x0005e20000000800 */
[----:B------:R-:W-:Y:S04]  /*c5c0*/  FADD.FTZ R0, -R0, R84 ;  /* 0x0000005400007221 */ /* 0x000fe80000010100 */
[----:B------:R-:W-:Y:S05]  /*c5d0*/  FMUL.FTZ R0, R0, c[0x0][0x2d0] ;  /* 0x0000b40000007a20 */ /* 0x000fea0000410000 */
[----:B------:R3:W4:Y:S10]  /*c5e0*/  MUFU.EX2 R69, R0 ;  /* 0x0000000000457308 */ /* 0x0007340000000800 */
[----:B------:R-:W-:Y:S01]  /*c5f0*/  MUFU.EX2 R230, R40 ;  /* 0x0000002800e67308 */ /* 0x000fe20000000800 */
[----:B-1----:R-:W-:Y:S02]  /*c600*/  FMNMX.FTZ R3, R3, R4, !PT ;  /* 0x0000000403037209 */ /* 0x002fe40007810000 */
[----:B--2---:R-:W-:Y:S03]  /*c610*/  FSEL R2, R71, RZ, P1 ;  /* 0x000000ff47027208 */ /* 0x004fe60000800000 */
[C---:B------:R-:W-:Y:S02]  /*c620*/  FMUL.FTZ R4, R3.reuse, c[0x0][0x2d0] ;  /* 0x0000b40003047a20 */ /* 0x040fe40000410000 */
[----:B------:R-:W-:Y:S01]  /*c630*/  FADD.FTZ R2, -R2, R85 ;  /* 0x0000005502027221 */ /* 0x000fe20000010100 */
[----:B---3--:R-:W-:Y:S03]  /*c640*/  FSEL R0, R70, RZ, P0 ;  /* 0x000000ff46007208 */ /* 0x008fe60000000000 */
[----:B------:R-:W-:Y:S01]  /*c650*/  FMUL.FTZ R2, R2, c[0x0][0x2d0] ;  /* 0x0000b40002027a20 */ /* 0x000fe20000410000 */
[----:B------:R-:W-:Y:S01]  /*c660*/  FSETP.NEU.FTZ.AND P0, PT, R3, -INF , PT ;  /* 0xff8000000300780b */ /* 0x000fe20003f1d000 */
[C---:B----4-:R-:W-:Y:S02]  /*c670*/  FMUL.FTZ R16, R69.reuse, R100 ;  /* 0x0000006445107220 */ /* 0x050fe40000410000 */
[----:B------:R-:W-:Y:S01]  /*c680*/  FADD.FTZ R0, -R0, R86 ;  /* 0x0000005600007221 */ /* 0x000fe20000010100 */
[----:B------:R-:W1:Y:S01]  /*c690*/  MUFU.EX2 R68, R2 ;  /* 0x0000000200447308 */ /* 0x000e620000000800 */
[----:B------:R-:W-:Y:S01]  /*c6a0*/  FSEL R153, R4, RZ, P0 ;  /* 0x000000ff04997208 */ /* 0x000fe20000000000 */
[----:B------:R-:W-:Y:S02]  /*c6b0*/  FMUL.FTZ R17, R69, R101 ;  /* 0x0000006545117220 */ /* 0x000fe40000410000 */
[----:B------:R-:W-:Y:S02]  /*c6c0*/  FMUL.FTZ R0, R0, c[0x0][0x2d0] ;  /* 0x0000b40000007a20 */ /* 0x000fe40000410000 */
[--C-:B------:R-:W-:Y:S02]  /*c6d0*/  FFMA.FTZ R4, R26, c[0x0][0x2d0], -R153.reuse ;  /* 0x0000b4001a047a23 */ /* 0x100fe40000010899 */
[--C-:B------:R-:W-:Y:S02]  /*c6e0*/  FFMA.FTZ R5, R24, c[0x0][0x2d0], -R153.reuse ;  /* 0x0000b40018057a23 */ /* 0x100fe40000010899 */
[----:B------:R2:W3:Y:S01]  /*c6f0*/  MUFU.EX2 R2, R0 ;  /* 0x0000000000027308 */ /* 0x0004e20000000800 */
[----:B------:R-:W-:Y:S02]  /*c700*/  FFMA.FTZ R24, R35, c[0x0][0x2d0], -R152 ;  /* 0x0000b40023187a23 */ /* 0x000fe40000010898 */
[C---:B------:R-:W-:Y:S02]  /*c710*/  FMUL.FTZ R32, R69.reuse, R116 ;  /* 0x0000007445207220 */ /* 0x040fe40000410000 */
[C---:B------:R-:W-:Y:S02]  /*c720*/  FMUL.FTZ R33, R69.reuse, R117 ;  /* 0x0000007545217220 */ /* 0x040fe40000410000 */
[--C-:B------:R-:W-:Y:S02]  /*c730*/  FFMA.FTZ R58, R58, c[0x0][0x2d0], -R153.reuse ;  /* 0x0000b4003a3a7a23 */ /* 0x100fe40000010899 */
[----:B------:R-:W-:Y:S01]  /*c740*/  FMUL.FTZ R49, R69, R133 ;  /* 0x0000008545317220 */ /* 0x000fe20000410000 */
[----:B------:R4:W-:Y:S01]  /*c750*/  MUFU.EX2 R246, R4 ;  /* 0x0000000400f67308 */ /* 0x0009e20000000800 */
[--C-:B------:R-:W-:Y:S02]  /*c760*/  FFMA.FTZ R62, R62, c[0x0][0x2d0], -R153.reuse ;  /* 0x0000b4003e3e7a23 */ /* 0x100fe40000010899 */
[C---:B-1----:R-:W-:Y:S02]  /*c770*/  FMUL.FTZ R6, R68.reuse, R90 ;  /* 0x0000005a44067220 */ /* 0x042fe40000410000 */
[C---:B------:R-:W-:Y:S02]  /*c780*/  FMUL.FTZ R7, R68.reuse, R91 ;  /* 0x0000005b44077220 */ /* 0x040fe40000410000 */
[C---:B------:R-:W-:Y:S03]  /*c790*/  FMUL.FTZ R18, R68.reuse, R102 ;  /* 0x0000006644127220 */ /* 0x040fe60000410000 */
[----:B------:R-:W1:Y:S01]  /*c7a0*/  MUFU.EX2 R242, R5 ;  /* 0x0000000500f27308 */ /* 0x000e620000000800 */
[C---:B------:R-:W-:Y:S02]  /*c7b0*/  FMUL.FTZ R19, R68.reuse, R103 ;  /* 0x0000006744137220 */ /* 0x040fe40000410000 */
[----:B------:R-:W-:Y:S01]  /*c7c0*/  FMUL.FTZ R35, R68, R119 ;  /* 0x0000007744237220 */ /* 0x000fe20000410000 */
[----:B------:R-:W-:Y:S01]  /*c7d0*/  LDSM.16.MT88.4 R100, [R189+0x2000] ;  /* 0x00200000bd64783b */ /* 0x000fe20000004200 */
[--C-:B--2---:R-:W-:Y:S02]  /*c7e0*/  FFMA.FTZ R0, R21, c[0x0][0x2d0], -R153.reuse ;  /* 0x0000b40015007a23 */ /* 0x104fe40000010899 */
[C---:B---3--:R-:W-:Y:S02]  /*c7f0*/  FMUL.FTZ R9, R2.reuse, R93 ;  /* 0x0000005d02097220 */ /* 0x048fe40000410000 */
[C---:B------:R-:W-:Y:S01]  /*c800*/  FMUL.FTZ R8, R2.reuse, R92 ;  /* 0x0000005c02087220 */ /* 0x040fe20000410000 */
[----:B------:R2:W-:Y:S01]  /*c810*/  MUFU.EX2 R237, R0 ;  /* 0x0000000000ed7308 */ /* 0x0005e20000000800 */
[C---:B------:R-:W-:Y:S02]  /*c820*/  FMUL.FTZ R13, R2.reuse, R97 ;  /* 0x00000061020d7220 */ /* 0x040fe40000410000 */
[C---:B------:R-:W-:Y:S01]  /*c830*/  FMUL.FTZ R12, R2.reuse, R96 ;  /* 0x00000060020c7220 */ /* 0x040fe20000410000 */
[----:B------:R-:W-:Y:S01]  /*c840*/  MOV R96, R50 ;  /* 0x0000003200607202 */ /* 0x000fe20000000f00 */
[----:B----4-:R-:W-:Y:S02]  /*c850*/  FFMA.FTZ R4, R31, c[0x0][0x2d0], -R74 ;  /* 0x0000b4001f047a23 */ /* 0x010fe4000001084a */
[C---:B------:R-:W-:Y:S02]  /*c860*/  FMUL.FTZ R25, R2.reuse, R109 ;  /* 0x0000006d02197220 */ /* 0x040fe40000410000 */
[C---:B------:R-:W-:Y:S01]  /*c870*/  FMUL.FTZ R28, R2.reuse, R112 ;  /* 0x00000070021c7220 */ /* 0x040fe20000410000 */
[----:B------:R3:W-:Y:S01]  /*c880*/  MUFU.EX2 R245, R4 ;  /* 0x0000000400f57308 */ /* 0x0007e20000000800 */
[C---:B------:R-:W-:Y:S01]  /*c890*/  FMUL.FTZ R29, R2.reuse, R113 ;  /* 0x00000071021d7220 */ /* 0x040fe20000410000 */
[----:B------:R-:W-:Y:S01]  /*c8a0*/  MOV R112, R61 ;  /* 0x0000003d00707202 */ /* 0x000fe20000000f00 */
[----:B------:R-:W-:Y:S01]  /*c8b0*/  FMUL.FTZ R40, R2, R124 ;  /* 0x0000007c02287220 */ /* 0x000fe20000410000 */
[----:B-1----:R-:W-:Y:S01]  /*c8c0*/  F2FP.BF16.PACK_AB R67, R246, R242 ;  /* 0x000000f2f643723e */ /* 0x002fe200000010ff */
[----:B------:R-:W-:Y:S01]  /*c8d0*/  FMUL.FTZ R5, R69, R89 ;  /* 0x0000005945057220 */ /* 0x000fe20000410000 */
[----:B------:R-:W-:Y:S01]  /*c8e0*/  MOV R113, R60 ;  /* 0x0000003c00717202 */ /* 0x000fe20000000f00 */
[C---:B------:R-:W-:Y:S01]  /*c8f0*/  FMUL.FTZ R41, R2.reuse, R125 ;  /* 0x0000007d02297220 */ /* 0x040fe20000410000 */
[----:B------:R-:W-:Y:S01]  /*c900*/  MOV R125, R227 ;  /* 0x000000e3007d7202 */ /* 0x000fe20000000f00 */
[----:B------:R-:W-:Y:S01]  /*c910*/  FMUL.FTZ R44, R2, R128 ;  /* 0x00000080022c7220 */ /* 0x000fe20000410000 */
[----:B------:R1:W-:Y:S01]  /*c920*/  MUFU.EX2 R234, R24 ;  /* 0x0000001800ea7308 */ /* 0x0003e20000000800 */
[----:B------:R-:W-:Y:S02]  /*c930*/  FMUL.FTZ R50, R68, R134 ;  /* 0x0000008644327220 */ /* 0x000fe40000410000 */
[----:B------:R-:W-:Y:S02]  /*c940*/  FMUL.FTZ R57, R2, R141 ;  /* 0x0000008d02397220 */ /* 0x000fe40000410000 */
[----:B--2---:R-:W-:Y:S02]  /*c950*/  FFMA.FTZ R0, R22, c[0x0][0x2d0], -R153 ;  /* 0x0000b40016007a23 */ /* 0x004fe40000010899 */
[----:B------:R-:W2:Y:S01]  /*c960*/  LDSM.16.MT88.4 R20, [R189] ;  /* 0x00000000bd14783b */ /* 0x000ea20000004200 */
[C---:B------:R-:W-:Y:S02]  /*c970*/  FMUL.FTZ R60, R2.reuse, R144 ;  /* 0x00000090023c7220 */ /* 0x040fe40000410000 */
[----:B------:R4:W5:Y:S01]  /*c980*/  MUFU.EX2 R238, R0 ;  /* 0x0000000000ee7308 */ /* 0x0009620000000800 */
[C---:B------:R-:W-:Y:S02]  /*c990*/  FMUL.FTZ R61, R2.reuse, R145 ;  /* 0x00000091023d7220 */ /* 0x040fe40000410000 */
[----:B------:R-:W-:Y:S02]  /*c9a0*/  FFMA.FTZ R92, R159, c[0x0][0x2d0], -R75 ;  /* 0x0000b4009f5c7a23 */ /* 0x000fe4000001084b */
[----:B---3--:R-:W-:Y:S02]  /*c9b0*/  FMUL.FTZ R4, R69, R88 ;  /* 0x0000005845047220 */ /* 0x008fe40000410000 */
[----:B------:R-:W-:Y:S03]  /*c9c0*/  LDSM.16.MT88.4 R88, [R193+0x800] ;  /* 0x00080000c158783b */ /* 0x000fe60000004200 */
[----:B------:R-:W-:Y:S01]  /*c9d0*/  MUFU.EX2 R225, R92 ;  /* 0x0000005c00e17308 */ /* 0x000fe20000000800 */
[----:B-1----:R-:W-:Y:S01]  /*c9e0*/  FMUL.FTZ R24, R2, R108 ;  /* 0x0000006c02187220 */ /* 0x002fe20000410000 */
[----:B----4-:R-:W-:Y:S02]  /*c9f0*/  FSEL R0, R3, RZ, P0 ;  /* 0x000000ff03007208 */ /* 0x010fe40000000000 */
[----:B-----5:R-:W-:Y:S03]  /*ca00*/  F2FP.BF16.PACK_AB R65, R238, R237 ;  /* 0x000000edee41723e */ /* 0x020fe600000010ff */
[----:B------:R-:W-:Y:S02]  /*ca10*/  FADD.FTZ R0, -R0, R87 ;  /* 0x0000005700007221 */ /* 0x000fe40000010100 */
[----:B------:R-:W1:Y:S02]  /*ca20*/  LDSM.16.MT88.4 R84, [R189+0x800] ;  /* 0x00080000bd54783b */ /* 0x000e640000004200 */
[----:B------:R-:W-:Y:S01]  /*ca30*/  FMUL.FTZ R0, R0, c[0x0][0x2d0] ;  /* 0x0000b40000007a20 */ /* 0x000fe20000410000 */
[-C--:B--2---:R-:W-:Y:S05]  /*ca40*/  HMMA.16816.F32.BF16 R4, R76, R20.reuse, R4 ;  /* 0x000000144c04723c */ /* 0x084fea0000041804 */
[----:B------:R-:W2:Y:S02]  /*ca50*/  MUFU.EX2 R0, R0 ;  /* 0x0000000000007308 */ /* 0x000ea40000000800 */
[C---:B--2---:R-:W-:Y:S02]  /*ca60*/  FMUL.FTZ R10, R0.reuse, R94 ;  /* 0x0000005e000a7220 */ /* 0x044fe40000410000 */
[C---:B------:R-:W-:Y:S02]  /*ca70*/  FMUL.FTZ R11, R0.reuse, R95 ;  /* 0x0000005f000b7220 */ /* 0x040fe40000410000 */
[----:B------:R-:W2:Y:S01]  /*ca80*/  LDSM.16.MT88.4 R92, [R190+0x800] ;  /* 0x00080000be5c783b */ /* 0x000ea20000004200 */
[C---:B------:R-:W-:Y:S02]  /*ca90*/  FMUL.FTZ R14, R0.reuse, R98 ;  /* 0x00000062000e7220 */ /* 0x040fe40000410000 */
[C---:B------:R-:W-:Y:S02]  /*caa0*/  FMUL.FTZ R42, R0.reuse, R126 ;  /* 0x0000007e002a7220 */ /* 0x040fe40000410000 */
[C---:B------:R-:W-:Y:S04]  /*cab0*/  HMMA.16816.F32.BF16 R8, R64.reuse, R20, R8 ;  /* 0x000000144008723c */ /* 0x040fe80000041808 */
[C---:B------:R-:W-:Y:S01]  /*cac0*/  FMUL.FTZ R15, R0.reuse, R99 ;  /* 0x00000063000f7220 */ /* 0x040fe20000410000 */
[----:B------:R-:W-:Y:S01]  /*cad0*/  MOV R99, R48 ;  /* 0x0000003000637202 */ /* 0x000fe20000000f00 */
[----:B------:R-:W-:Y:S02]  /*cae0*/  FMUL.FTZ R26, R0, R110 ;  /* 0x0000006e001a7220 */ /* 0x000fe40000410000 */
[----:B------:R-:W-:Y:S03]  /*caf0*/  FFMA.FTZ R20, R34, c[0x0][0x2d0], -R152 ;  /* 0x0000b40022147a23 */ /* 0x000fe60000010898 */
[-C--:B------:R-:W-:Y:S01]  /*cb00*/  HMMA.16816.F32.BF16 R12, R64, R22.reuse, R12 ;  /* 0x00000016400c723c */ /* 0x080fe2000004180c */
[----:B------:R3:W-:Y:S02]  /*cb10*/  MUFU.EX2 R235, R20 ;  /* 0x0000001400eb7308 */ /* 0x0007e40000000800 */
[----:B------:R-:W-:Y:S02]  /*cb20*/  FMUL.FTZ R34, R68, R118 ;  /* 0x0000007644227220 */ /* 0x000fe40000410000 */
[----:B------:R-:W-:Y:S01]  /*cb30*/  LDSM.16.MT88.4 R116, [R193+0x2000] ;  /* 0x00200000c174783b */ /* 0x000fe20000004200 */
[C---:B------:R-:W-:Y:S02]  /*cb40*/  FMUL.FTZ R27, R0.reuse, R111 ;  /* 0x0000006f001b7220 */ /* 0x040fe40000410000 */
[C---:B------:R-:W-:Y:S04]  /*cb50*/  HMMA.16816.F32.BF16 R16, R76.reuse, R22, R16 ;  /* 0x000000164c10723c */ /* 0x040fe80000041810 */
[C---:B------:R-:W-:Y:S01]  /*cb60*/  FMUL.FTZ R21, R69.reuse, R105 ;  /* 0x0000006945157220 */ /* 0x040fe20000410000 */
[----:B------:R-:W-:Y:S01]  /*cb70*/  MOV R105, R45 ;  /* 0x0000002d00697202 */ /* 0x000fe20000000f00 */
[----:B------:R-:W-:Y:S01]  /*cb80*/  FMUL.FTZ R30, R0, R114 ;  /* 0x00000072001e7220 */ /* 0x000fe20000410000 */
[----:B------:R-:W-:Y:S01]  /*cb90*/  MOV R114, R51 ;  /* 0x0000003300727202 */ /* 0x000fe20000000f00 */
[C---:B------:R-:W-:Y:S04]  /*cba0*/  FMUL.FTZ R22, R68.reuse, R106 ;  /* 0x0000006a44167220 */ /* 0x040fe80000410000 */
[----:B------:R-:W-:Y:S02]  /*cbb0*/  FMUL.FTZ R23, R68, R107 ;  /* 0x0000006b44177220 */ /* 0x000fe40000410000 */
[----:B------:R-:W-:Y:S02]  /*cbc0*/  FMUL.FTZ R31, R0, R115 ;  /* 0x00000073001f7220 */ /* 0x000fe40000410000 */
[--C-:B------:R-:W-:Y:S02]  /*cbd0*/  FFMA.FTZ R48, R46, c[0x0][0x2d0], -R74.reuse ;  /* 0x0000b4002e307a23 */ /* 0x100fe4000001084a */
[----:B---3--:R-:W-:Y:S02]  /*cbe0*/  FMUL.FTZ R20, R69, R104 ;  /* 0x0000006845147220 */ /* 0x008fe40000410000 */
[----:B------:R-:W3:Y:S01]  /*cbf0*/  LDL.LU R104, [R1+0xc] ;  /* 0x00000c0001687983 */ /* 0x000ee20000300800 */
[----:B------:R-:W-:Y:S01]  /*cc00*/  FMUL.FTZ R51, R68, R135 ;  /* 0x0000008744337220 */ /* 0x000fe20000410000 */
[----:B------:R4:W-:Y:S01]  /*cc10*/  MUFU.EX2 R228, R48 ;  /* 0x0000003000e47308 */ /* 0x0009e20000000800 */
[C---:B------:R-:W-:Y:S01]  /*cc20*/  FMUL.FTZ R46, R0.reuse, R130 ;  /* 0x00000082002e7220 */ /* 0x040fe20000410000 */
[----:B------:R-:W5:Y:S01]  /*cc30*/  LDL.LU R98, [R1+0x10] ;  /* 0x0000100001627983 */ /* 0x000f620000300800 */
[-C--:B------:R-:W-:Y:S03]  /*cc40*/  HMMA.16816.F32.BF16 R20, R76, R36.reuse, R20 ;  /* 0x000000244c14723c */ /* 0x080fe60000041814 */
[----:B------:R-:W5:Y:S01]  /*cc50*/  LDL.LU R97, [R1+0x14] ;  /* 0x0000140001617983 */ /* 0x000f620000300800 */
[C---:B------:R-:W-:Y:S02]  /*cc60*/  FMUL.FTZ R47, R0.reuse, R131 ;  /* 0x00000083002f7220 */ /* 0x040fe40000410000 */
[----:B------:R-:W-:Y:S01]  /*cc70*/  FMUL.FTZ R59, R0, R143 ;  /* 0x0000008f003b7220 */ /* 0x000fe20000410000 */
[----:B------:R-:W5:Y:S01]  /*cc80*/  LDL.LU R126, [R1+0x18] ;  /* 0x00001800017e7983 */ /* 0x000f620000300800 */
[C---:B------:R-:W-:Y:S01]  /*cc90*/  HMMA.16816.F32.BF16 R24, R64.reuse, R36, R24 ;  /* 0x000000244018723c */ /* 0x040fe20000041818 */
[----:B------:R1:W-:Y:S03]  /*cca0*/  MUFU.EX2 R130, R58 ;  /* 0x0000003a00827308 */ /* 0x0003e60000000800 */
[----:B------:R-:W-:Y:S03]  /*ccb0*/  FMUL.FTZ R45, R2, R129 ;  /* 0x00000081022d7220 */ /* 0x000fe60000410000 */
[--C-:B------:R-:W-:Y:S01]  /*ccc0*/  FFMA.FTZ R36, R43, c[0x0][0x2d0], -R74.reuse ;  /* 0x0000b4002b247a23 */ /* 0x100fe2000001084a */
[-C--:B------:R-:W-:Y:S03]  /*ccd0*/  HMMA.16816.F32.BF16 R28, R64, R38.reuse, R28 ;  /* 0x00000026401c723c */ /* 0x080fe6000004181c */
[----:B------:R2:W-:Y:S01]  /*cce0*/  MUFU.EX2 R231, R36 ;  /* 0x0000002400e77308 */ /* 0x0005e20000000800 */
[----:B------:R-:W-:Y:S02]  /*ccf0*/  FMUL.FTZ R43, R0, R127 ;  /* 0x0000007f002b7220 */ /* 0x000fe40000410000 */
[C---:B----4-:R-:W-:Y:S02]  /*cd00*/  FMUL.FTZ R48, R69.reuse, R132 ;  /* 0x0000008445307220 */ /* 0x050fe40000410000 */
[C---:B------:R-:W-:Y:S01]  /*cd10*/  HMMA.16816.F32.BF16 R32, R76.reuse, R38, R32 ;  /* 0x000000264c20723c */ /* 0x040fe20000041820 */
[----:B------:R-:W-:Y:S03]  /*cd20*/  LDSM.16.MT88.4 R132, [R190+0x2000] ;  /* 0x00200000be84783b */ /* 0x000fe60000004200 */
[C---:B------:R-:W-:Y:S01]  /*cd30*/  FMUL.FTZ R37, R69.reuse, R121 ;  /* 0x0000007945257220 */ /* 0x040fe20000410000 */
[----:B------:R4:W-:Y:S01]  /*cd40*/  MUFU.EX2 R129, R62 ;  /* 0x0000003e00817308 */ /* 0x0009e20000000800 */
[----:B------:R-:W-:Y:S01]  /*cd50*/  MOV R121, R223 ;  /* 0x000000df00797202 */ /* 0x000fe20000000f00 */
[C---:B------:R-:W-:Y:S01]  /*cd60*/  FMUL.FTZ R38, R68.reuse, R122 ;  /* 0x0000007a44267220 */ /* 0x040fe20000410000 */
[----:B------:R-:W-:Y:S01]  /*cd70*/  MOV R122, R219 ;  /* 0x000000db007a7202 */ /* 0x000fe20000000f00 */
[----:B------:R-:W-:Y:S03]  /*cd80*/  FMUL.FTZ R39, R68, R123 ;  /* 0x0000007b44277220 */ /* 0x000fe60000410000 */
[C---:B-1----:R-:W-:Y:S01]  /*cd90*/  FMUL.FTZ R58, R0.reuse, R142 ;  /* 0x0000008e003a7220 */ /* 0x042fe20000410000 */
[----:B------:R-:W-:Y:S01]  /*cda0*/  MOV R123, R63 ;  /* 0x0000003f007b7202 */ /* 0x000fe20000000f00 */
[C---:B------:R-:W-:Y:S02]  /*cdb0*/  FMUL.FTZ R63, R0.reuse, R147 ;  /* 0x00000093003f7220 */ /* 0x040fe40000410000 */
[C---:B--2---:R-:W-:Y:S01]  /*cdc0*/  FMUL.FTZ R36, R69.reuse, R120 ;  /* 0x0000007845247220 */ /* 0x044fe20000410000 */
[----:B------:R-:W-:Y:S06]  /*cdd0*/  MOV R120, R226 ;  /* 0x000000e200787202 */ /* 0x000fec0000000f00 */
[-C--:B------:R-:W-:Y:S03]  /*cde0*/  HMMA.16816.F32.BF16 R36, R76, R52.reuse, R36 ;  /* 0x000000344c24723c */ /* 0x080fe60000041824 */
[----:B----4-:R-:W-:Y:S05]  /*cdf0*/  FMUL.FTZ R62, R0, R146 ;  /* 0x00000092003e7220 */ /* 0x010fea0000410000 */
[C---:B------:R-:W-:Y:S07]  /*ce00*/  HMMA.16816.F32.BF16 R40, R64.reuse, R52, R40 ;  /* 0x000000344028723c */ /* 0x040fee0000041828 */
[--C-:B------:R-:W-:Y:S01]  /*ce10*/  FFMA.FTZ R52, R56, c[0x0][0x2d0], -R153.reuse ;  /* 0x0000b40038347a23 */ /* 0x100fe20000010899 */
[-C--:B------:R-:W-:Y:S03]  /*ce20*/  HMMA.16816.F32.BF16 R44, R64, R54.reuse, R44 ;  /* 0x00000036402c723c */ /* 0x080fe6000004182c */
[----:B------:R1:W2:Y:S01]  /*ce30*/  MUFU.EX2 R124, R52 ;  /* 0x00000034007c7308 */ /* 0x0002a20000000800 */
[----:B------:R-:W-:Y:S02]  /*ce40*/  FMUL.FTZ R56, R2, R140 ;  /* 0x0000008c02387220 */ /* 0x000fe40000410000 */
[C---:B------:R-:W-:Y:S02]  /*ce50*/  FMUL.FTZ R53, R69.reuse, R137 ;  /* 0x0000008945357220 */ /* 0x040fe40000410000 */
[C---:B------:R-:W-:Y:S07]  /*ce60*/  HMMA.16816.F32.BF16 R48, R76.reuse, R54, R48 ;  /* 0x000000364c30723c */ /* 0x040fee0000041830 */
[C---:B------:R-:W-:Y:S02]  /*ce70*/  FMUL.FTZ R55, R68.reuse, R139 ;  /* 0x0000008b44377220 */ /* 0x040fe40000410000 */
[----:B------:R-:W-:Y:S03]  /*ce80*/  FMUL.FTZ R54, R68, R138 ;  /* 0x0000008a44367220 */ /* 0x000fe60000410000 */
[C---:B-1----:R-:W-:Y:S07]  /*ce90*/  FMUL.FTZ R52, R69.reuse, R136 ;  /* 0x0000008845347220 */ /* 0x042fee0000410000 */
[-C--:B------:R-:W-:Y:S08]  /*cea0*/  HMMA.16816.F32.BF16 R52, R76, R80.reuse, R52 ;  /* 0x000000504c34723c */ /* 0x080ff00000041834 */
[C---:B------:R-:W-:Y:S07]  /*ceb0*/  HMMA.16816.F32.BF16 R56, R64.reuse, R80, R56 ;  /* 0x000000504038723c */ /* 0x040fee0000041838 */
[----:B------:R-:W-:Y:S01]  /*cec0*/  FFMA.FTZ R80, R154, c[0x0][0x2d0], -R153 ;  /* 0x0000b4009a507a23 */ /* 0x000fe20000010899 */
[-C--:B------:R-:W-:Y:S03]  /*ced0*/  HMMA.16816.F32.BF16 R60, R64, R82.reuse, R60 ;  /* 0x00000052403c723c */ /* 0x080fe6000004183c */
[----:B------:R1:W4:Y:S01]  /*cee0*/  MUFU.EX2 R227, R80 ;  /* 0x0000005000e37308 */ /* 0x0003220000000800 */
[----:B--2---:R-:W-:Y:S03]  /*cef0*/  F2FP.BF16.PACK_AB R81, R130, R124 ;  /* 0x0000007c8251723e */ /* 0x004fe600000010ff */
[C---:B------:R-:W-:Y:S02]  /*cf00*/  FMUL.FTZ R64, R69.reuse, R148 ;  /* 0x0000009445407220 */ /* 0x040fe40000410000 */
[----:B------:R-:W-:Y:S03]  /*cf10*/  FMUL.FTZ R65, R69, R149 ;  /* 0x0000009545417220 */ /* 0x000fe60000410000 */
[C---:B------:R-:W-:Y:S02]  /*cf20*/  FMUL.FTZ R66, R68.reuse, R150 ;  /* 0x0000009644427220 */ /* 0x040fe40000410000 */
[----:B------:R-:W-:Y:S07]  /*cf30*/  FMUL.FTZ R67, R68, R151 ;  /* 0x0000009744437220 */ /* 0x000fee0000410000 */
[----:B------:R-:W-:Y:S04]  /*cf40*/  HMMA.16816.F32.BF16 R64, R76, R82, R64 ;  /* 0x000000524c40723c */ /* 0x000fe80000041840 */
[----:B-1----:R-:W-:Y:S03]  /*cf50*/  FFMA.FTZ R80, R160, c[0x0][0x2d0], -R74 ;  /* 0x0000b400a0507a23 */ /* 0x002fe6000001084a */
[----:B------:R-:W-:Y:S02]  /*cf60*/  F2FP.BF16.PACK_AB R76, R120, R251 ;  /* 0x000000fb784c723e */ /* 0x000fe400000010ff */
[----:B------:R-:W-:Y:S01]  /*cf70*/  F2FP.BF16.PACK_AB R77, R252, R121 ;  /* 0x00000079fc4d723e */ /* 0x000fe200000010ff */
[----:B------:R1:W-:Y:S02]  /*cf80*/  MUFU.EX2 R226, R80 ;  /* 0x0000005000e27308 */ /* 0x0003e40000000800 */
[----:B------:R-:W-:Y:S02]  /*cf90*/  F2FP.BF16.PACK_AB R78, R245, R125 ;  /* 0x0000007df54e723e */ /* 0x000fe400000010ff */
[----:B------:R-:W-:Y:S02]  /*cfa0*/  F2FP.BF16.PACK_AB R79, R240, R241 ;  /* 0x000000f1f04f723e */ /* 0x000fe400000010ff */
[----:B------:R-:W-:Y:S02]  /*cfb0*/  F2FP.BF16.PACK_AB R82, R233, R234 ;  /* 0x000000eae952723e */ /* 0x000fe400000010ff */
[----:B----4-:R-:W-:Y:S03]  /*cfc0*/  F2FP.BF16.PACK_AB R83, R227, R129 ;  /* 0x00000081e353723e */ /* 0x010fe600000010ff */
[-C--:B------:R-:W-:Y:S03]  /*cfd0*/  HMMA.16816.F32.BF16 R4, R76, R84.reuse, R4 ;  /* 0x000000544c04723c */ /* 0x080fe60000041804 */
[----:B-1----:R-:W-:Y:S04]  /*cfe0*/  FFMA.FTZ R80, R156, c[0x0][0x2d0], -R75 ;  /* 0x0000b4009c507a23 */ /* 0x002fe8000001084b */
[----:B------:R1:W-:Y:S02]  /*cff0*/  MUFU.EX2 R224, R80 ;  /* 0x0000005000e07308 */ /* 0x0003e40000000800 */
[----:B-1----:R-:W-:Y:S07]  /*d000*/  F2FP.BF16.PACK_AB R80, R235, R236 ;  /* 0x000000eceb50723e */ /* 0x002fee00000010ff */
[C---:B------:R-:W-:Y:S07]  /*d010*/  HMMA.16816.F32.BF16 R8, R80.reuse, R84, R8 ;  /* 0x000000545008723c */ /* 0x040fee0000041808 */
[--C-:B------:R-:W-:Y:S01]  /*d020*/  FFMA.FTZ R84, R155, c[0x0][0x2d0], -R152.reuse ;  /* 0x0000b4009b547a23 */ /* 0x100fe20000010898 */
[-C--:B------:R-:W-:Y:S03]  /*d030*/  HMMA.16816.F32.BF16 R12, R80, R86.reuse, R12 ;  /* 0x00000056500c723c */ /* 0x080fe6000004180c */
[----:B------:R1:W-:Y:S05]  /*d040*/  MUFU.EX2 R128, R84 ;  /* 0x0000005400807308 */ /* 0x0003ea0000000800 */
[C---:B------:R-:W-:Y:S08]  /*d050*/  HMMA.16816.F32.BF16 R16, R76.reuse, R86, R16 ;  /* 0x000000564c10723c */ /* 0x040ff00000041810 */
[-C--:B------:R-:W-:Y:S08]  /*d060*/  HMMA.16816.F32.BF16 R20, R76, R88.reuse, R20 ;  /* 0x000000584c14723c */ /* 0x080ff00000041814 */
[C---:B------:R-:W-:Y:S04]  /*d070*/  HMMA.16816.F32.BF16 R24, R80.reuse, R88, R24 ;  /* 0x000000585018723c */ /* 0x040fe80000041818 */
[----:B-1----:R-:W-:Y:S03]  /*d080*/  FFMA.FTZ R84, R157, c[0x0][0x2d0], -R152 ;  /* 0x0000b4009d547a23 */ /* 0x002fe60000010898 */
[----:B------:R-:W-:Y:S01]  /*d090*/  FFMA.FTZ R88, R172, c[0x0][0x2d0], -R74 ;  /* 0x0000b400ac587a23 */ /* 0x000fe2000001084a */
[-C--:B------:R-:W-:Y:S01]  /*d0a0*/  HMMA.16816.F32.BF16 R28, R80, R90.reuse, R28 ;  /* 0x0000005a501c723c */ /* 0x080fe2000004181c */
[----:B------:R1:W-:Y:S07]  /*d0b0*/  MUFU.EX2 R223, R84 ;  /* 0x0000005400df7308 */ /* 0x0003ee0000000800 */
[C---:B------:R-:W-:Y:S03]  /*d0c0*/  HMMA.16816.F32.BF16 R32, R76.reuse, R90, R32 ;  /* 0x0000005a4c20723c */ /* 0x040fe60000041820 */
[----:B------:R2:W-:Y:S05]  /*d0d0*/  MUFU.EX2 R219, R88 ;  /* 0x0000005800db7308 */ /* 0x0005ea0000000800 */
[-C--:B------:R-:W-:Y:S08]  /*d0e0*/  HMMA.16816.F32.BF16 R36, R76, R92.reuse, R36 ;  /* 0x0000005c4c24723c */ /* 0x080ff00000041824 */
[C---:B------:R-:W-:Y:S04]  /*d0f0*/  HMMA.16816.F32.BF16 R40, R80.reuse, R92, R40 ;  /* 0x0000005c5028723c */ /* 0x040fe80000041828 */
[--C-:B-1----:R-:W-:Y:S03]  /*d100*/  FFMA.FTZ R84, R158, c[0x0][0x2d0], -R152.reuse ;  /* 0x0000b4009e547a23 */ /* 0x102fe60000010898 */
[----:B------:R-:W-:Y:S01]  /*d110*/  FFMA.FTZ R92, R163, c[0x0][0x2d0], -R153 ;  /* 0x0000b400a35c7a23 */ /* 0x000fe20000010899 */
[-C--:B------:R-:W-:Y:S01]  /*d120*/  HMMA.16816.F32.BF16 R44, R80, R94.reuse, R44 ;  /* 0x0000005e502c723c */ /* 0x080fe2000004182c */
[----:B------:R1:W-:Y:S03]  /*d130*/  MUFU.EX2 R221, R84 ;  /* 0x0000005400dd7308 */ /* 0x0003e60000000800 */
[----:B--2---:R-:W-:Y:S04]  /*d140*/  FFMA.FTZ R88, R166, c[0x0][0x2d0], -R75 ;  /* 0x0000b400a6587a23 */ /* 0x004fe8000001084b */
[C---:B------:R-:W-:Y:S03]  /*d150*/  HMMA.16816.F32.BF16 R48, R76.reuse, R94, R48 ;  /* 0x0000005e4c30723c */ /* 0x040fe60000041830 */
[----:B------:R2:W-:Y:S01]  /*d160*/  MUFU.EX2 R206, R88 ;  /* 0x0000005800ce7308 */ /* 0x0005e20000000800 */
[----:B---3--:R-:W-:Y:S09]  /*d170*/  FFMA.FTZ R69, R69, R104, R105 ;  /* 0x0000006845457223 */ /* 0x008ff20000010069 */
[----:B------:R3:W-:Y:S01]  /*d180*/  MUFU.EX2 R138, R92 ;  /* 0x0000005c008a7308 */ /* 0x0007e20000000800 */
[----:B------:R-:W-:Y:S02]  /*d190*/  FADD.FTZ R69, R96, R69 ;  /* 0x0000004560457221 */ /* 0x000fe40000010000 */
[----:B-1----:R-:W-:Y:S07]  /*d1a0*/  FFMA.FTZ R84, R161, c[0x0][0x2d0], -R152 ;  /* 0x0000b400a1547a23 */ /* 0x002fee0000010898 */
[----:B------:R1:W4:Y:S01]  /*d1b0*/  MUFU.EX2 R222, R84 ;  /* 0x0000005400de7308 */ /* 0x0003220000000800 */
[----:B--2---:R-:W-:Y:S09]  /*d1c0*/  FFMA.FTZ R88, R168, c[0x0][0x2d0], -R75 ;  /* 0x0000b400a8587a23 */ /* 0x004ff2000001084b */
[----:B------:R2:W-:Y:S01]  /*d1d0*/  MUFU.EX2 R211, R88 ;  /* 0x0000005800d37308 */ /* 0x0005e20000000800 */
[----:B---3--:R-:W-:Y:S09]  /*d1e0*/  FFMA.FTZ R92, R164, c[0x0][0x2d0], -R153 ;  /* 0x0000b400a45c7a23 */ /* 0x008ff20000010899 */
[----:B------:R3:W-:Y:S01]  /*d1f0*/  MUFU.EX2 R137, R92 ;  /* 0x0000005c00897308 */ /* 0x0007e20000000800 */
[--C-:B-1----:R-:W-:Y:S09]  /*d200*/  FFMA.FTZ R84, R171, c[0x0][0x2d0], -R74.reuse ;  /* 0x0000b400ab547a23 */ /* 0x102ff2000001084a */
[----:B------:R1:W-:Y:S01]  /*d210*/  MUFU.EX2 R212, R84 ;  /* 0x0000005400d47308 */ /* 0x0003e20000000800 */
[--C-:B--2---:R-:W-:Y:S09]  /*d220*/  FFMA.FTZ R88, R173, c[0x0][0x2d0], -R74.reuse ;  /* 0x0000b400ad587a23 */ /* 0x104ff2000001084a */
[----:B------:R2:W-:Y:S01]  /*d230*/  MUFU.EX2 R187, R88 ;  /* 0x0000005800bb7308 */ /* 0x0005e20000000800 */
[----:B---3--:R-:W-:Y:S01]  /*d240*/  FFMA.FTZ R92, R180, c[0x0][0x2d0], -R75 ;  /* 0x0000b400b45c7a23 */ /* 0x008fe2000001084b */
[----:B-1----:R-:W1:Y:S01]  /*d250*/  LDSM.16.MT88.4 R84, [R192+0x800] ;  /* 0x00080000c054783b */ /* 0x002e620000004200 */
[--C-:B--2---:R-:W-:Y:S07]  /*d260*/  FFMA.FTZ R88, R162, c[0x0][0x2d0], -R153.reuse ;  /* 0x0000b400a2587a23 */ /* 0x104fee0000010899 */
[----:B------:R2:W3:Y:S02]  /*d270*/  MUFU.EX2 R139, R88 ;  /* 0x00000058008b7308 */ /* 0x0004e40000000800 */
[----:B--2---:R-:W2:Y:S01]  /*d280*/  LDSM.16.MT88.4 R88, [R189+0x1000] ;  /* 0x00100000bd58783b */ /* 0x004ea20000004200 */
[-C--:B-1----:R-:W-:Y:S08]  /*d290*/  HMMA.16816.F32.BF16 R52, R76, R84.reuse, R52 ;  /* 0x000000544c34723c */ /* 0x082ff00000041834 */
[C---:B------:R-:W-:Y:S07]  /*d2a0*/  HMMA.16816.F32.BF16 R56, R80.reuse, R84, R56 ;  /* 0x000000545038723c */ /* 0x040fee0000041838 */
[----:B------:R-:W-:Y:S01]  /*d2b0*/  FFMA.FTZ R84, R165, c[0x0][0x2d0], -R153 ;  /* 0x0000b400a5547a23 */ /* 0x000fe20000010899 */
[-C--:B------:R-:W-:Y:S03]  /*d2c0*/  HMMA.16816.F32.BF16 R60, R80, R86.reuse, R60 ;  /* 0x00000056503c723c */ /* 0x080fe6000004183c */
[----:B------:R1:W1:Y:S04]  /*d2d0*/  MUFU.EX2 R141, R84 ;  /* 0x00000054008d7308 */ /* 0x0002680000000800 */
[----:B------:R-:W-:Y:S01]  /*d2e0*/  FFMA.FTZ R80, R183, c[0x0][0x2d0], -R74 ;  /* 0x0000b400b7507a23 */ /* 0x000fe2000001084a */
[----:B------:R-:W-:Y:S04]  /*d2f0*/  HMMA.16816.F32.BF16 R64, R76, R86, R64 ;  /* 0x000000564c40723c */ /* 0x000fe80000041840 */
[----:B----4-:R-:W-:Y:S01]  /*d300*/  F2FP.BF16.PACK_AB R82, R222, R221 ;  /* 0x000000ddde52723e */ /* 0x010fe200000010ff */
[----:B------:R4:W-:Y:S01]  /*d310*/  MUFU.EX2 R183, R80 ;  /* 0x0000005000b77308 */ /* 0x0009e20000000800 */
[----:B---3--:R-:W-:Y:S02]  /*d320*/  F2FP.BF16.PACK_AB R81, R138, R139 ;  /* 0x0000008b8a51723e */ /* 0x008fe400000010ff */
[----:B------:R-:W-:Y:S04]  /*d330*/  F2FP.BF16.PACK_AB R76, R231, R232 ;  /* 0x000000e8e74c723e */ /* 0x000fe800000010ff */
[----:B------:R-:W-:Y:S02]  /*d340*/  F2FP.BF16.PACK_AB R77, R229, R230 ;  /* 0x000000e6e54d723e */ /* 0x000fe400000010ff */
[----:B------:R-:W-:Y:S02]  /*d350*/  F2FP.BF16.PACK_AB R78, R226, R228 ;  /* 0x000000e4e24e723e */ /* 0x000fe400000010ff */
[----:B------:R-:W-:Y:S01]  /*d360*/  F2FP.BF16.PACK_AB R79, R225, R224 ;  /* 0x000000e0e14f723e */ /* 0x000fe200000010ff */
[----:B-1----:R-:W1:Y:S01]  /*d370*/  LDSM.16.MT88.4 R84, [R193+0x1000] ;  /* 0x00100000c154783b */ /* 0x002e620000004200 */
[----:B------:R-:W-:Y:S05]  /*d380*/  F2FP.BF16.PACK_AB R83, R141, R137 ;  /* 0x000000898d53723e */ /* 0x000fea00000010ff */
[-C--:B--2---:R-:W-:Y:S03]  /*d390*/  HMMA.16816.F32.BF16 R4, R76, R88.reuse, R4 ;  /* 0x000000584c04723c */ /* 0x084fe60000041804 */
[----:B----4-:R-:W-:Y:S02]  /*d3a0*/  FFMA.FTZ R80, R174, c[0x0][0x2d0], -R75 ;  /* 0x0000b400ae507a23 */ /* 0x010fe4000001084b */
[----:B------:R2:W-:Y:S10]  /*d3b0*/  MUFU.EX2 R174, R92 ;  /* 0x0000005c00ae7308 */ /* 0x0005f40000000800 */
[----:B------:R3:W-:Y:S01]  /*d3c0*/  MUFU.EX2 R143, R80 ;  /* 0x00000050008f7308 */ /* 0x0007e20000000800 */
[----:B--2---:R-:W2:Y:S01]  /*d3d0*/  LDSM.16.MT88.4 R92, [R190+0x1000] ;  /* 0x00100000be5c783b */ /* 0x004ea20000004200 */
        /* <DEDUP_REMOVED lines=9> */
[----:B------:R-:W-:Y:S01]  /*d470*/  FFMA.FTZ R84, R210, c[0x0][0x2d0], -R74 ;  /* 0x0000b400d2547a23 */ /* 0x000fe2000001084a */
        /* <DEDUP_REMOVED lines=8> */
[-C--:B------:R-:W-:Y:S01]  /*d500*/  HMMA.16816.F32.BF16 R44, R80, R94.reuse, R44 ;  /* 0x0000005e502c723c */ /* 0x080fe2000004182c */
[----:B------:R1:W-:Y:S03]  /*d510*/  MUFU.EX2 R173, R88 ;  /* 0x0000005800ad7308 */ /* 0x0003e60000000800 */
[----:B---3--:R-:W-:Y:S04]  /*d520*/  FFMA.FTZ R84, R213, c[0x0][0x2d0], -R74 ;  /* 0x0000b400d5547a23 */ /* 0x008fe8000001084a */
[C---:B------:R-:W-:Y:S03]  /*d530*/  HMMA.16816.F32.BF16 R48, R76.reuse, R94, R48 ;  /* 0x0000005e4c30723c */ /* 0x040fe60000041830 */
[----:B------:R2:W3:Y:S10]  /*d540*/  MUFU.EX2 R171, R84 ;  /* 0x0000005400ab7308 */ /* 0x0004f40000000800 */
[----:B------:R4:W-:Y:S01]  /*d550*/  MUFU.EX2 R157, R92 ;  /* 0x0000005c009d7308 */ /* 0x0009e20000000800 */
[----:B-1----:R-:W-:Y:S09]  /*d560*/  FFMA.FTZ R88, R179, c[0x0][0x2d0], -R152 ;  /* 0x0000b400b3587a23 */ /* 0x002ff20000010898 */
[----:B------:R1:W-:Y:S01]  /*d570*/  MUFU.EX2 R172, R88 ;  /* 0x0000005800ac7308 */ /* 0x0003e20000000800 */
[----:B--2---:R-:W-:Y:S01]  /*d580*/  FFMA.FTZ R84, R208, c[0x0][0x2d0], -R75 ;  /* 0x0000b400d0547a23 */ /* 0x004fe2000001084b */
[----:B---3--:R-:W-:Y:S08]  /*d590*/  F2FP.BF16.PACK_AB R148, R171, R168 ;  /* 0x000000a8ab94723e */ /* 0x008ff000000010ff */
[----:B------:R2:W-:Y:S01]  /*d5a0*/  MUFU.EX2 R167, R84 ;  /* 0x0000005400a77308 */ /* 0x0005e20000000800 */
[----:B----4-:R-:W-:Y:S09]  /*d5b0*/  FFMA.FTZ R92, R181, c[0x0][0x2d0], -R153 ;  /* 0x0000b400b55c7a23 */ /* 0x010ff20000010899 */
[----:B------:R3:W-:Y:S01]  /*d5c0*/  MUFU.EX2 R156, R92 ;  /* 0x0000005c009c7308 */ /* 0x0007e20000000800 */
[----:B-1----:R-:W1:Y:S01]  /*d5d0*/  LDSM.16.MT88.4 R88, [R192+0x1000] ;  /* 0x00100000c058783b */ /* 0x002e620000004200 */
[----:B--2---:R-:W-:Y:S08]  /*d5e0*/  FFMA.FTZ R84, R209, c[0x0][0x2d0], -R75 ;  /* 0x0000b400d1547a23 */ /* 0x004ff0000001084b */
[----:B------:R2:W4:Y:S01]  /*d5f0*/  MUFU.EX2 R166, R84 ;  /* 0x0000005400a67308 */ /* 0x0005220000000800 */
[----:B---3--:R-:W-:Y:S01]  /*d600*/  LDSM.16.MT88.4 R92, [R190+0x1800] ;  /* 0x00180000be5c783b */ /* 0x008fe20000004200 */
[--C-:B--2---:R-:W-:Y:S01]  /*d610*/  FFMA.FTZ R84, R215, c[0x0][0x2d0], -R74.reuse ;  /* 0x0000b400d7547a23 */ /* 0x104fe2000001084a */
[----:B----4-:R-:W-:Y:S01]  /*d620*/  F2FP.BF16.PACK_AB R149, R166, R167 ;  /* 0x000000a7a695723e */ /* 0x010fe200000010ff */
[-C--:B-1----:R-:W-:Y:S06]  /*d630*/  HMMA.16816.F32.BF16 R52, R76, R88.reuse, R52 ;  /* 0x000000584c34723c */ /* 0x082fec0000041834 */
[----:B------:R1:W-:Y:S01]  /*d640*/  MUFU.EX2 R165, R84 ;  /* 0x0000005400a57308 */ /* 0x0003e20000000800 */
[----:B------:R-:W-:Y:S01]  /*d650*/  FFMA.FTZ R74, R220, c[0x0][0x2d0], -R74 ;  /* 0x0000b400dc4a7a23 */ /* 0x000fe2000001084a */
[C---:B------:R-:W-:Y:S08]  /*d660*/  HMMA.16816.F32.BF16 R56, R80.reuse, R88, R56 ;  /* 0x000000585038723c */ /* 0x040ff00000041838 */
[----:B------:R2:W3:Y:S01]  /*d670*/  MUFU.EX2 R164, R74 ;  /* 0x0000004a00a47308 */ /* 0x0004e20000000800 */
[--C-:B------:R-:W-:Y:S01]  /*d680*/  FFMA.FTZ R88, R182, c[0x0][0x2d0], -R153.reuse ;  /* 0x0000b400b6587a23 */ /* 0x100fe20000010899 */
[-C--:B------:R-:W-:Y:S08]  /*d690*/  HMMA.16816.F32.BF16 R60, R80, R90.reuse, R60 ;  /* 0x0000005a503c723c */ /* 0x080ff0000004183c */
[----:B------:R4:W4:Y:S01]  /*d6a0*/  MUFU.EX2 R155, R88 ;  /* 0x00000058009b7308 */ /* 0x0009220000000800 */
[----:B------:R-:W-:Y:S01]  /*d6b0*/  F2FP.BF16.PACK_AB R80, R142, R136 ;  /* 0x000000888e50723e */ /* 0x000fe200000010ff */
[----:B------:R-:W-:Y:S04]  /*d6c0*/  HMMA.16816.F32.BF16 R64, R76, R90, R64 ;  /* 0x0000005a4c40723c */ /* 0x000fe80000041840 */
[----:B-1----:R-:W-:Y:S01]  /*d6d0*/  FFMA.FTZ R84, R169, c[0x0][0x2d0], -R153 ;  /* 0x0000b400a9547a23 */ /* 0x002fe20000010899 */
[----:B------:R-:W-:Y:S02]  /*d6e0*/  F2FP.BF16.PACK_AB R82, R172, R173 ;  /* 0x000000adac52723e */ /* 0x000fe400000010ff */
[----:B------:R-:W-:Y:S01]  /*d6f0*/  F2FP.BF16.PACK_AB R76, R219, R212 ;  /* 0x000000d4db4c723e */ /* 0x000fe200000010ff */
[----:B------:R1:W1:Y:S01]  /*d700*/  MUFU.EX2 R140, R84 ;  /* 0x00000054008c7308 */ /* 0x0002620000000800 */
[----:B------:R-:W-:Y:S03]  /*d710*/  F2FP.BF16.PACK_AB R77, R211, R206 ;  /* 0x000000ced34d723e */ /* 0x000fe600000010ff */
[--C-:B--2---:R-:W-:Y:S01]  /*d720*/  FFMA.FTZ R74, R217, c[0x0][0x2d0], -R75.reuse ;  /* 0x0000b400d94a7a23 */ /* 0x104fe2000001084b */
[----:B------:R-:W-:Y:S01]  /*d730*/  F2FP.BF16.PACK_AB R78, R183, R187 ;  /* 0x000000bbb74e723e */ /* 0x000fe200000010ff */
[----:B------:R-:W-:Y:S01]  /*d740*/  FFMA.FTZ R75, R218, c[0x0][0x2d0], -R75 ;  /* 0x0000b400da4b7a23 */ /* 0x000fe2000001084b */
[----:B------:R-:W-:Y:S02]  /*d750*/  F2FP.BF16.PACK_AB R79, R174, R143 ;  /* 0x0000008fae4f723e */ /* 0x000fe400000010ff */
[----:B---3--:R-:W-:Y:S01]  /*d760*/  F2FP.BF16.PACK_AB R150, R164, R165 ;  /* 0x000000a5a496723e */ /* 0x008fe200000010ff */
[----:B------:R2:W-:Y:S01]  /*d770*/  MUFU.EX2 R163, R74 ;  /* 0x0000004a00a37308 */ /* 0x0005e20000000800 */
[----:B----4-:R-:W-:Y:S01]  /*d780*/  LDSM.16.MT88.4 R88, [R193+0x1800] ;  /* 0x00180000c158783b */ /* 0x010fe20000004200 */
[----:B------:R-:W-:Y:S08]  /*d790*/  F2FP.BF16.PACK_AB R83, R155, R156 ;  /* 0x0000009c9b53723e */ /* 0x000ff000000010ff */
[----:B------:R-:W3:Y:S01]  /*d7a0*/  MUFU.EX2 R162, R75 ;  /* 0x0000004b00a27308 */ /* 0x000ee20000000800 */
[----:B-1----:R-:W1:Y:S01]  /*d7b0*/  LDSM.16.MT88.4 R84, [R189+0x1800] ;  /* 0x00180000bd54783b */ /* 0x002e620000004200 */
[----:B------:R-:W-:Y:S01]  /*d7c0*/  F2FP.BF16.PACK_AB R81, R157, R140 ;  /* 0x0000008c9d51723e */ /* 0x000fe200000010ff */
[--C-:B--2---:R-:W-:Y:S07]  /*d7d0*/  FFMA.FTZ R74, R185, c[0x0][0x2d0], -R152.reuse ;  /* 0x0000b400b94a7a23 */ /* 0x104fee0000010898 */
[----:B------:R2:W-:Y:S01]  /*d7e0*/  MUFU.EX2 R161, R74 ;  /* 0x0000004a00a17308 */ /* 0x0005e20000000800 */
[----:B---3--:R-:W-:Y:S01]  /*d7f0*/  F2FP.BF16.PACK_AB R151, R162, R163 ;  /* 0x000000a3a297723e */ /* 0x008fe200000010ff */
[--C-:B--2---:R-:W-:Y:S01]  /*d800*/  FFMA.FTZ R74, R186, c[0x0][0x2d0], -R152.reuse ;  /* 0x0000b400ba4a7a23 */ /* 0x104fe20000010898 */
[-C--:B-1----:R-:W-:Y:S07]  /*d810*/  HMMA.16816.F32.BF16 R4, R76, R84.reuse, R4 ;  /* 0x000000544c04723c */ /* 0x082fee0000041804 */
[----:B------:R1:W2:Y:S01]  /*d820*/  MUFU.EX2 R160, R74 ;  /* 0x0000004a00a07308 */ /* 0x0002a20000000800 */
[C---:B------:R-:W-:Y:S08]  /*d830*/  HMMA.16816.F32.BF16 R8, R80.reuse, R84, R8 ;  /* 0x000000545008723c */ /* 0x040ff00000041808 */
[-C--:B------:R-:W-:Y:S08]  /*d840*/  HMMA.16816.F32.BF16 R12, R80, R86.reuse, R12 ;  /* 0x00000056500c723c */ /* 0x080ff0000004180c */
[C---:B------:R-:W-:Y:S01]  /*d850*/  HMMA.16816.F32.BF16 R16, R76.reuse, R86, R16 ;  /* 0x000000564c10723c */ /* 0x040fe20000041810 */
[----:B------:R-:W3:Y:S03]  /*d860*/  LDSM.16.MT88.4 R84, [R192+0x1800] ;  /* 0x00180000c054783b */ /* 0x000ee60000004200 */
[--C-:B-1----:R-:W-:Y:S01]  /*d870*/  FFMA.FTZ R74, R214, c[0x0][0x2d0], -R152.reuse ;  /* 0x0000b400d64a7a23 */ /* 0x102fe20000010898 */
[----:B--2---:R-:W-:Y:S01]  /*d880*/  F2FP.BF16.PACK_AB R144, R160, R161 ;  /* 0x000000a1a090723e */ /* 0x004fe200000010ff */
[----:B------:R-:W-:Y:S02]  /*d890*/  FFMA.FTZ R152, R216, c[0x0][0x2d0], -R152 ;  /* 0x0000b400d8987a23 */ /* 0x000fe40000010898 */
[-C--:B------:R-:W-:Y:S01]  /*d8a0*/  HMMA.16816.F32.BF16 R20, R76, R88.reuse, R20 ;  /* 0x000000584c14723c */ /* 0x080fe20000041814 */
[----:B------:R1:W-:Y:S07]  /*d8b0*/  MUFU.EX2 R159, R74 ;  /* 0x0000004a009f7308 */ /* 0x0003ee0000000800 */
[C---:B------:R-:W-:Y:S03]  /*d8c0*/  HMMA.16816.F32.BF16 R24, R80.reuse, R88, R24 ;  /* 0x000000585018723c */ /* 0x040fe60000041818 */
[----:B------:R-:W2:Y:S05]  /*d8d0*/  MUFU.EX2 R158, R152 ;  /* 0x00000098009e7308 */ /* 0x000eaa0000000800 */
[-C--:B------:R-:W-:Y:S08]  /*d8e0*/  HMMA.16816.F32.BF16 R28, R80, R90.reuse, R28 ;  /* 0x0000005a501c723c */ /* 0x080ff0000004181c */
[C---:B------:R-:W-:Y:S04]  /*d8f0*/  HMMA.16816.F32.BF16 R32, R76.reuse, R90, R32 ;  /* 0x0000005a4c20723c */ /* 0x040fe80000041820 */
[--C-:B-1----:R-:W-:Y:S04]  /*d900*/  FFMA.FTZ R74, R184, c[0x0][0x2d0], -R153.reuse ;  /* 0x0000b400b84a7a23 */ /* 0x102fe80000010899 */
[-C--:B------:R-:W-:Y:S01]  /*d910*/  HMMA.16816.F32.BF16 R36, R76, R92.reuse, R36 ;  /* 0x0000005c4c24723c */ /* 0x080fe20000041824 */
[----:B------:R1:W-:Y:S03]  /*d920*/  MUFU.EX2 R154, R74 ;  /* 0x0000004a009a7308 */ /* 0x0003e60000000800 */
[----:B--2---:R-:W-:Y:S04]  /*d930*/  F2FP.BF16.PACK_AB R146, R158, R159 ;  /* 0x0000009f9e92723e */ /* 0x004fe800000010ff */
[C---:B------:R-:W-:Y:S08]  /*d940*/  HMMA.16816.F32.BF16 R40, R80.reuse, R92, R40 ;  /* 0x0000005c5028723c */ /* 0x040ff00000041828 */
[-C--:B------:R-:W-:Y:S08]  /*d950*/  HMMA.16816.F32.BF16 R44, R80, R94.reuse, R44 ;  /* 0x0000005e502c723c */ /* 0x080ff0000004182c */
[C---:B------:R-:W-:Y:S04]  /*d960*/  HMMA.16816.F32.BF16 R48, R76.reuse, R94, R48 ;  /* 0x0000005e4c30723c */ /* 0x040fe80000041830 */
[--C-:B-1----:R-:W-:Y:S04]  /*d970*/  FFMA.FTZ R74, R177, c[0x0][0x2d0], -R153.reuse ;  /* 0x0000b400b14a7a23 */ /* 0x102fe80000010899 */
[-C--:B---3--:R-:W-:Y:S01]  /*d980*/  HMMA.16816.F32.BF16 R52, R76, R84.reuse, R52 ;  /* 0x000000544c34723c */ /* 0x088fe20000041834 */
[----:B------:R1:W2:Y:S07]  /*d990*/  MUFU.EX2 R152, R74 ;  /* 0x0000004a00987308 */ /* 0x0002ae0000000800 */
[C---:B------:R-:W-:Y:S07]  /*d9a0*/  HMMA.16816.F32.BF16 R56, R80.reuse, R84, R56 ;  /* 0x000000545038723c */ /* 0x040fee0000041838 */
[----:B------:R-:W-:Y:S01]  /*d9b0*/  MOV R85, R71 ;  /* 0x0000004700557202 */ /* 0x000fe20000000f00 */
[-C--:B------:R-:W-:Y:S04]  /*d9c0*/  HMMA.16816.F32.BF16 R60, R80, R86.reuse, R60 ;  /* 0x00000056503c723c */ /* 0x080fe8000004183c */
[----:B------:R-:W-:Y:S04]  /*d9d0*/  MOV R84, R72 ;  /* 0x0000004800547202 */ /* 0x000fe80000000f00 */
[----:B------:R-:W-:Y:S04]  /*d9e0*/  HMMA.16816.F32.BF16 R64, R76, R86, R64 ;  /* 0x000000564c40723c */ /* 0x000fe80000041840 */
[--C-:B-1----:R-:W-:Y:S01]  /*d9f0*/  FFMA.FTZ R74, R170, c[0x0][0x2d0], -R153.reuse ;  /* 0x0000b400aa4a7a23 */ /* 0x102fe20000010899 */
[----:B--2---:R-:W-:Y:S01]  /*da00*/  F2FP.BF16.PACK_AB R145, R152, R154 ;  /* 0x0000009a9891723e */ /* 0x004fe200000010ff */
[----:B------:R-:W-:Y:S01]  /*da10*/  FFMA.FTZ R153, R73, c[0x0][0x2d0], -R153 ;  /* 0x0000b40049997a23 */ /* 0x000fe20000010899 */
[----:B------:R-:W-:Y:S01]  /*da20*/  MOV R86, R70 ;  /* 0x0000004600567202 */ /* 0x000fe20000000f00 */
[----:B-----5:R-:W-:Y:S01]  /*da30*/  FFMA.FTZ R73, R68, R98, R99 ;  /* 0x0000006244497223 */ /* 0x020fe20000010063 */
[----:B------:R-:W-:Y:S01]  /*da40*/  MUFU.EX2 R75, R74 ;  /* 0x0000004a004b7308 */ /* 0x000fe20000000800 */
[-C--:B------:R-:W-:Y:S05]  /*da50*/  HMMA.16816.F32.BF16 R88, R148, R100.reuse, R4 ;  /* 0x000000649458723c */ /* 0x080fea0000041804 */
[----:B------:R-:W-:Y:S01]  /*da60*/  FFMA.FTZ R68, R2, R97, R247 ;  /* 0x0000006102447223 */ /* 0x000fe200000100f7 */
[----:B------:R-:W-:Y:S01]  /*da70*/  MOV R87, R3 ;  /* 0x0000000300577202 */ /* 0x000fe20000000f00 */
[----:B------:R-:W-:Y:S02]  /*da80*/  FADD.FTZ R2, R114, R73 ;  /* 0x0000004972027221 */ /* 0x000fe40000010000 */
[----:B------:R-:W-:Y:S01]  /*da90*/  FADD.FTZ R4, R249, R68 ;  /* 0x00000044f9047221 */ /* 0x000fe20000010000 */
[----:B------:R-:W1:Y:S02]  /*daa0*/  MUFU.EX2 R74, R153 ;  /* 0x00000099004a7308 */ /* 0x000e640000000800 */
[----:B------:R-:W-:Y:S02]  /*dab0*/  FADD.FTZ R6, R113, R69 ;  /* 0x0000004571067221 */ /* 0x000fe40000010000 */
[----:B------:R-:W-:Y:S02]  /*dac0*/  FADD.FTZ R5, R112, R2 ;  /* 0x0000000270057221 */ /* 0x000fe40000010000 */
[----:B------:R-:W-:Y:S02]  /*dad0*/  FADD.FTZ R4, R248, R4 ;  /* 0x00000004f8047221 */ /* 0x000fe40000010000 */
[----:B------:R-:W-:Y:S02]  /*dae0*/  FFMA.FTZ R2, R0, R126, R237 ;  /* 0x0000007e00027223 */ /* 0x000fe400000100ed */
[----:B------:R-:W-:Y:S01]  /*daf0*/  FADD.FTZ R0, R123, R6 ;  /* 0x000000067b007221 */ /* 0x000fe20000010000 */
[----:B-1----:R-:W-:Y:S07]  /*db00*/  F2FP.BF16.PACK_AB R147, R74, R75 ;  /* 0x0000004b4a93723e */ /* 0x002fee00000010ff */
[C---:B------:R-:W-:Y:S07]  /*db10*/  HMMA.16816.F32.BF16 R92, R144.reuse, R100, R8 ;  /* 0x00000064905c723c */ /* 0x040fee0000041808 */
[----:B------:R-:W-:Y:S01]  /*db20*/  FADD.FTZ R10, R122, R5 ;  /* 0x000000057a0a7221 */ /* 0x000fe20000010000 */
[-C--:B------:R-:W-:Y:S01]  /*db30*/  HMMA.16816.F32.BF16 R96, R144, R102.reuse, R12 ;  /* 0x000000669060723c */ /* 0x080fe2000004180c */
[----:B------:R-:W2:Y:S03]  /*db40*/  LDL R13, [R1+0x8] ;  /* 0x00000800010d7983 */ /* 0x000ea60000100800 */
        /* <DEDUP_REMOVED lines=83> */
[----:B------:R-:W-:Y:S01]  /*e080*/  FADD.FTZ R2, R74, R0 ;  /* 0x000000004a027221 */ /* 0x000fe20000010000 */
[----:B------:R-:W-:Y:S02]  /*e090*/  MOV R0, R3 ;  /* 0x0000000300007202 */ /* 0x000fe40000000f00 */
[----:B------:R1:W-:Y:S04]  /*e0a0*/  STL [R1+0x14], R4 ;  /* 0x0000140401007387 */ /* 0x0003e80000100800 */
[----:B------:R1:W-:Y:S01]  /*e0b0*/  STL [R1+0x18], R2 ;  /* 0x0000180201007387 */ /* 0x0003e20000100800 */
[C---:B--2---:R-:W-:Y:S02]  /*e0c0*/  ISETP.GT.AND P0, PT, R205.reuse, R13, PT ;  /* 0x0000000dcd00720c */ /* 0x044fe40003f04270 */
[----:B------:R-:W-:Y:S11]  /*e0d0*/  IADD3 R205, R205, -0x1, RZ ;  /* 0xffffffffcdcd7810 */ /* 0x000ff60007ffe0ff */
[----:B-1----:R-:W-:-:S05]  /*e0e0*/  @P0 BRA `(.L_x_624) ;  /* 0xffffa8b000000947 */ /* 0x002fca000383ffff */
.L_x_607:
[----:B------:R-:W2:Y:S01]  /*e0f0*/  LDL R2, [R1+0x40] ;  /* 0x0000400001027983 */ /* 0x000ea20000100800 */
[----:B------:R-:W-:-:S02]  /*e100*/  IMAD.MOV.U32 R3, RZ, RZ, c[0x0][0x2c4] ;  /* 0x0000b100ff037624 */ /* 0x000fc400078e00ff */
[----:B-1----:R-:W-:-:S03]  /*e110*/  IMAD.MOV.U32 R5, RZ, RZ, c[0x0][0x32c] ;  /* 0x0000cb00ff057624 */ /* 0x002fc600078e00ff */
[----:B------:R-:W-:Y:S02]  /*e120*/  ISETP.NE.AND P1, PT, R3, 0x1, PT ;  /* 0x000000010300780c */ /* 0x000fe40003f25270 */
[----:B------:R-:W-:Y:S02]  /*e130*/  ISETP.GE.AND P0, PT, R5, 0x1, PT ;  /* 0x000000010500780c */ /* 0x000fe40003f06270 */
[----:B------:R-:W-:Y:S02]  /*e140*/  IADD3 R3, R244, 0x1, -R243 ;  /* 0x00000001f4037810 */ /* 0x000fe40007ffe8f3 */
[----:B--2---:R-:W-:-:S07]  /*e150*/  IADD3 R2, R2, 0x7f, RZ ;  /* 0x0000007f02027810 */ /* 0x004fce0007ffe0ff */
[----:B------:R-:W-:-:S05]  /*e160*/  @P1 IMAD.HI.U32 R4, R2, c[0x0][0x2c8], RZ ;  /* 0x0000b20002041a27 */ /* 0x000fca00078e00ff */
[----:B------:R-:W-:-:S05]  /*e170*/  @P1 SHF.R.U32.HI R2, RZ, c[0x0][0x2cc], R4 ;  /* 0x0000b300ff021a19 */ /* 0x000fca0000011604 */
[----:B------:R-:W-:-:S05]  /*e180*/  IMAD.IADD R2, R3, 0x1, R2 ;  /* 0x0000000103027824 */ /* 0x000fca00078e0202 */
[----:B------:R-:W-:Y:S01]  /*e190*/  IADD3 R3, R2, -c[0x0][0x324], RZ ;  /* 0x8000c90002037a10 */ /* 0x000fe20007ffe0ff */
[----:B------:R-:W-:Y:S05]  /*e1a0*/  @!P0 BRA `(.L_x_625) ;  /* 0x0000011000008947 */ /* 0x000fea0003800000 */
[----:B------:R-:W-:Y:S01]  /*e1b0*/  ISETP.GT.AND P0, PT, R2, -0x1, PT ;  /* 0xffffffff0200780c */ /* 0x000fe20003f04270 */
[----:B------:R-:W-:-:S12]  /*e1c0*/  BSSY B0, `(.L_x_626) ;  /* 0x000000d000007945 */ /* 0x000fd80003800000 */
        /* <DEDUP_REMOVED lines=8> */
.L_x_627:
[----:B------:R-:W-:-:S04]  /*e250*/  MOV R4, c[0x0][0x32c] ;  /* 0x0000cb0000047a02 */ /* 0x000fc80000000f00 */
[----:B------:R-:W-:-:S13]  /*e260*/  ISETP.NE.AND P0, PT, R4, 0x1, PT ;  /* 0x000000010400780c */ /* 0x000fda0003f05270 */
[----:B------:R-:W-:-:S05]  /*e270*/  @P0 IMAD.HI.U32 R4, R2, c[0x0][0x330], RZ ;  /* 0x0000cc0002040a27 */ /* 0x000fca00078e00ff */
[----:B------:R-:W-:Y:S02]  /*e280*/  @P0 SHF.R.U32.HI R2, RZ, c[0x0][0x334], R4 ;  /* 0x0000cd00ff020a19 */ /* 0x000fe40000011604 */
.L_x_628:
[----:B------:R-:W-:Y:S05]  /*e290*/  BSYNC B0 ;  /* 0x0000000000007941 */ /* 0x000fea0003800000 */
.L_x_626:
[----:B------:R-:W-:-:S05]  /*e2a0*/  IMAD R2, R2, c[0x0][0x32c], RZ ;  /* 0x0000cb0002027a24 */ /* 0x000fca00078e02ff */
[----:B------:R-:W-:-:S04]  /*e2b0*/  IMNMX R3, R3, R2, !PT ;  /* 0x0000000203037217 */ /* 0x000fc80007800200 */
.L_x_625:
[----:B------:R-:W-:-:S05]  /*e2c0*/  IADD3 R3, R3, 0x4f, RZ ;  /* 0x0000004f03037810 */ /* 0x000fca0007ffe0ff */
[----:B------:R-:W-:-:S05]  /*e2d0*/  IMAD.HI R3, R3, 0x66666667, RZ ;  /* 0x6666666703037827 */ /* 0x000fca00078e02ff */
[----:B------:R-:W-:-:S04]  /*e2e0*/  SHF.R.U32.HI R2, RZ, 0x1f, R3 ;  /* 0x0000001fff027819 */ /* 0x000fc80000011603 */
[----:B------:R-:W-:-:S04]  /*e2f0*/  LEA.HI.SX32 R2, R3, R2, 0x1b ;  /* 0x0000000203027211 */ /* 0x000fc800078fdaff */
[----:B------:R-:W-:-:S04]  /*e300*/  IMNMX R4, R239, R2, !PT ;  /* 0x00000002ef047217 */ /* 0x000fc80007800200 */
        /* <DEDUP_REMOVED lines=8> */
.L_x_630:
[----:B------:R-:W2:Y:S01]  /*e390*/  LDL R178, [R1+0x34] ;  /* 0x0000340001b27983 */ /* 0x000ea20000100800 */
[----:B------:R-:W-:Y:S04]  /*e3a0*/  DEPBAR.LE SB0, 0x0 ;  /* 0x000080000000791a */ /* 0x000fe80000000000 */
[----:B------:R-:W3:Y:S01]  /*e3b0*/  LDL.64 R176, [R1+0x28] ;  /* 0x0000280001b07983 */ /* 0x000ee20000100a00 */
[----:B------:R-:W-:Y:S05]  /*e3c0*/  WARPSYNC 0xffffffff ;  /* 0xffffffff00007948 */ /* 0x000fea0003800000 */
[----:B------:R-:W-:Y:S01]  /*e3d0*/  BAR.SYNC.DEFER_BLOCKING 0x0 ;  /* 0x0000000000007b1d */ /* 0x000fe20000010000 */
[----:B------:R-:W-:Y:S02]  /*e3e0*/  ISETP.GT.AND P0, PT, R239, R206, PT ;  /* 0x000000ceef00720c */ /* 0x000fe40003f04270 */
[C---:B------:R-:W-:Y:S11]  /*e3f0*/  IADD3 R205, R206.reuse, -0x1, RZ ;  /* 0xffffffffcecd7810 */ /* 0x040ff60007ffe0ff */
[----:B------:R-:W-:Y:S01]  /*e400*/  @!P0 SHF.R.S32.HI R0, RZ, 0x1f, R206 ;  /* 0x0000001fff008819 */ /* 0x000fe200000114ce */
[----:B------:R-:W-:Y:S04]  /*e410*/  @!P0 IMAD.WIDE.U32 R86, R206, c[0x0][0x208], RZ ;  /* 0x00008200ce568a25 */ /* 0x000fe800078e00ff */
[----:B------:R-:W-:Y:S04]  /*e420*/  @!P0 IMAD R0, R0, c[0x0][0x208], RZ ;  /* 0x0000820000008a24 */ /* 0x000fe800078e02ff */
[----:B------:R-:W-:Y:S01]  /*e430*/  @!P0 IMAD R0, R206, c[0x0][0x20c], R0 ;  /* 0x00008300ce008a24 */ /* 0x000fe200078e0200 */
[----:B------:R-:W-:Y:S04]  /*e440*/  LDSM.16.M88.4 R80, [R195] ;  /* 0x00000000c350783b */ /* 0x000fe80000000200 */
        /* <DEDUP_REMOVED lines=14> */
[----:B------:R-:W3:Y:S01]  /*e530*/  LDL.64 R220, [R1+0x20] ;  /* 0x0000200001dc7983 */ /* 0x000ee20000100a00 */
        /* <DEDUP_REMOVED lines=155> */
[----:B------:R-:W-:Y:S01]  /*eef0*/  MUFU.TANH R210, R4 ;  /* 0x0000000400d27308 */ /* 0x000fe20000002400 */
[----:B-1----:R-:W-:Y:S02]  /*ef00*/  FMUL.FTZ R0, R16, c[0x0][0x320] ;  /* 0x0000c80010007a20 */ /* 0x002fe40000410000 */
[----:B------:R-:W-:Y:S07]  /*ef10*/  FMUL.FTZ R5, R56, c[0x0][0x320] ;  /* 0x0000c80038057a20 */ /* 0x000fee0000410000 */
[----:B------:R1:W-:Y:S10]  /*ef20*/  MUFU.TANH R15, R0 ;  /* 0x00000000000f7308 */ /* 0x0003f40000002400 */
[----:B------:R2:W-:Y:S01]  /*ef30*/  MUFU.TANH R211, R5 ;  /* 0x0000000500d37308 */ /* 0x0005e20000002400 */
[-C--:B---3--:R-:W-:Y:S08]  /*ef40*/  HMMA.16816.F32.BF16 R68, R156, R8.reuse, R68 ;  /* 0x000000089c44723c */ /* 0x088ff00000041844 */
[C---:B------:R-:W-:Y:S04]  /*ef50*/  HMMA.16816.F32.BF16 R72, R172.reuse, R8, R72 ;  /* 0x00000008ac48723c */ /* 0x040fe80000041848 */
[----:B-1----:R-:W-:Y:S03]  /*ef60*/  FMUL.FTZ R0, R17, c[0x0][0x320] ;  /* 0x0000c80011007a20 */ /* 0x002fe60000410000 */
[----:B------:R-:W-:Y:S01]  /*ef70*/  FMUL.FTZ R8, R62, c[0x0][0x320] ;  /* 0x0000c8003e087a20 */ /* 0x000fe20000410000 */
[-C--:B------:R-:W-:Y:S01]  /*ef80*/  HMMA.16816.F32.BF16 R76, R172, R10.reuse, R76 ;  /* 0x0000000aac4c723c */ /* 0x080fe2000004184c */
[----:B------:R1:W-:Y:S03]  /*ef90*/  MUFU.TANH R12, R0 ;  /* 0x00000000000c7308 */ /* 0x0003e60000002400 */
[----:B------:R-:W-:Y:S01]  /*efa0*/  FMUL.FTZ R9, R63, c[0x0][0x320] ;  /* 0x0000c8003f097a20 */ /* 0x000fe20000410000 */
[----:B--2---:R-:W-:Y:S03]  /*efb0*/  FMNMX.FTZ R5, R161, R3, !PT ;  /* 0x00000003a1057209 */ /* 0x004fe60007810000 */
[----:B------:R-:W-:Y:S03]  /*efc0*/  HMMA.16816.F32.BF16 R80, R156, R10, R80 ;  /* 0x0000000a9c50723c */ /* 0x000fe60000041850 */
[----:B------:R-:W-:Y:S01]  /*efd0*/  MUFU.TANH R156, R8 ;  /* 0x00000008009c7308 */ /* 0x000fe20000002400 */
[----:B----4-:R-:W-:Y:S04]  /*efe0*/  FMNMX.FTZ R5, R155, R5, !PT ;  /* 0x000000059b057209 */ /* 0x010fe80007810000 */
[----:B------:R-:W-:Y:S04]  /*eff0*/  FMUL.FTZ R6, R73, c[0x0][0x320] ;  /* 0x0000c80049067a20 */ /* 0x000fe80000410000 */
[----:B------:R-:W-:Y:S01]  /*f000*/  FMUL.FTZ R4, R72, c[0x0][0x320] ;  /* 0x0000c80048047a20 */ /* 0x000fe20000410000 */
[----:B------:R-:W-:Y:S01]  /*f010*/  MUFU.TANH R157, R9 ;  /* 0x00000009009d7308 */ /* 0x000fe20000002400 */
[----:B------:R-:W-:Y:S02]  /*f020*/  FMUL.FTZ R11, R75, c[0x0][0x320] ;  /* 0x0000c8004b0b7a20 */ /* 0x000fe40000410000 */
[----:B------:R-:W-:Y:S02]  /*f030*/  FMUL.FTZ R7, R76, c[0x0][0x320] ;  /* 0x0000c8004c077a20 */ /* 0x000fe40000410000 */
[----:B-1----:R-:W-:Y:S05]  /*f040*/  FMUL.FTZ R0, R18, c[0x0][0x320] ;  /* 0x0000c80012007a20 */ /* 0x002fea0000410000 */
[----:B------:R1:W2:Y:S10]  /*f050*/  MUFU.TANH R14, R0 ;  /* 0x00000000000e7308 */ /* 0x0002b40000002400 */
[----:B------:R-:W-:Y:S10]  /*f060*/  MUFU.TANH R216, R11 ;  /* 0x0000000b00d87308 */ /* 0x000ff40000002400 */
[----:B------:R3:W-:Y:S01]  /*f070*/  MUFU.TANH R218, R4 ;  /* 0x0000000400da7308 */ /* 0x0007e20000002400 */
[----:B-1----:R-:W-:Y:S01]  /*f080*/  FMUL.FTZ R0, R19, c[0x0][0x320] ;  /* 0x0000c80013007a20 */ /* 0x002fe20000410000 */
[----:B--2---:R-:W-:Y:S08]  /*f090*/  FMNMX.FTZ R5, R14, R5, !PT ;  /* 0x000000050e057209 */ /* 0x004ff00007810000 */
[----:B------:R1:W2:Y:S01]  /*f0a0*/  MUFU.TANH R13, R0 ;  /* 0x00000000000d7308 */ /* 0x0002a20000002400 */
[----:B---3--:R-:W-:Y:S04]  /*f0b0*/  FMNMX.FTZ R4, R164, R84, !PT ;  /* 0x00000054a4047209 */ /* 0x008fe80007810000 */
[----:B------:R-:W-:Y:S04]  /*f0c0*/  FMNMX.FTZ R4, R160, R4, !PT ;  /* 0x00000004a0047209 */ /* 0x000fe80007810000 */
[----:B------:R-:W-:Y:S01]  /*f0d0*/  FMNMX.FTZ R4, R87, R4, !PT ;  /* 0x0000000457047209 */ /* 0x000fe20007810000 */
[----:B-1----:R-:W-:Y:S01]  /*f0e0*/  FMUL.FTZ R0, R20, c[0x0][0x320] ;  /* 0x0000c80014007a20 */ /* 0x002fe20000410000 */
[----:B--2---:R-:W-:Y:S02]  /*f0f0*/  FMNMX.FTZ R5, R13, R5, !PT ;  /* 0x000000050d057209 */ /* 0x004fe40007810000 */
[----:B------:R-:W-:Y:S01]  /*f100*/  FMNMX.FTZ R4, R86, R4, !PT ;  /* 0x0000000456047209 */ /* 0x000fe20007810000 */
        /* <DEDUP_REMOVED lines=24> */
[----:B------:R1:W-:Y:S10]  /*f290*/  MUFU.TANH R31, R7 ;  /* 0x00000007001f7308 */ /* 0x0003f40000002400 */
[----:B------:R2:W-:Y:S01]  /*f2a0*/  MUFU.TANH R181, R0 ;  /* 0x0000000000b57308 */ /* 0x0005e20000002400 */
[----:B-1----:R-:W-:Y:S09]  /*f2b0*/  FMUL.FTZ R7, R77, c[0x0][0x320] ;  /* 0x0000c8004d077a20 */ /* 0x002ff20000410000 */
[----:B------:R-:W-:Y:S01]  /*f2c0*/  MUFU.TANH R27, R7 ;  /* 0x00000007001b7308 */ /* 0x000fe20000002400 */
[----:B--2---:R-:W-:Y:S09]  /*f2d0*/  FMUL.FTZ R0, R32, c[0x0][0x320] ;  /* 0x0000c80020007a20 */ /* 0x004ff20000410000 */
[----:B------:R1:W-:Y:S10]  /*f2e0*/  MUFU.TANH R17, R0 ;  /* 0x0000000000117308 */ /* 0x0003f40000002400 */
[----:B------:R2:W-:Y:S01]  /*f2f0*/  MUFU.TANH R32, R6 ;  /* 0x0000000600207308 */ /* 0x0005e20000002400 */
        /* <DEDUP_REMOVED lines=16> */
[----:B--2---:R-:W-:Y:S09]  /*f400*/  FMUL.FTZ R6, R83, c[0x0][0x320] ;  /* 0x0000c80053067a20 */ /* 0x004ff20000410000 */
[----:B------:R2:W-:Y:S01]  /*f410*/  MUFU.TANH R25, R6 ;  /* 0x0000000600197308 */ /* 0x0005e20000002400 */
[----:B-1----:R-:W-:Y:S09]  /*f420*/  FMUL.FTZ R0, R37, c[0x0][0x320] ;  /* 0x0000c80025007a20 */ /* 0x002ff20000410000 */
[----:B------:R1:W-:Y:S01]  /*f430*/  MUFU.TANH R180, R0 ;  /* 0x0000000000b47308 */ /* 0x0003e20000002400 */
[----:B--2---:R-:W-:Y:S04]  /*f440*/  FMNMX.FTZ R6, R165, R85, !PT ;  /* 0x00000055a5067209 */ /* 0x004fe80007810000 */
        /* <DEDUP_REMOVED lines=80> */
[----:B---3--:R-:W-:Y:S07]  /*f950*/  FMNMX.FTZ R5, R252, R5, !PT ;  /* 0x00000005fc057209 */ /* 0x008fee0007810000 */
[----:B------:R1:W-:Y:S02]  /*f960*/  MUFU.TANH R215, R0 ;  /* 0x0000000000d77308 */ /* 0x0003e40000002400 */
[----:B-1----:R-:W-:Y:S08]  /*f970*/  FMUL.FTZ R0, R69, c[0x0][0x320] ;  /* 0x0000c80045007a20 */ /* 0x002ff00000410000 */
[----:B------:R1:W-:Y:S02]  /*f980*/  MUFU.TANH R26, R0 ;  /* 0x00000000001a7308 */ /* 0x0003e40000002400 */
[----:B-1----:R-:W-:Y:S01]  /*f990*/  FMUL.FTZ R0, R70, c[0x0][0x320] ;  /* 0x0000c80046007a20 */ /* 0x002fe20000410000 */
[----:B--2---:R-:W-:Y:S07]  /*f9a0*/  FMNMX.FTZ R70, R6, R9, !PT ;  /* 0x0000000906467209 */ /* 0x004fee0007810000 */
        /* <DEDUP_REMOVED lines=29> */
[----:B------:R-:W-:Y:S02]  /*fb80*/  @P0 MOV R5, R219 ;  /* 0x000000db00050202 */ /* 0x000fe40000000f00 */
        /* <DEDUP_REMOVED lines=16> */
[----:B------:R1:W2:Y:S03]  /*fc90*/  MUFU.TANH R75, R0 ;  /* 0x00000000004b7308 */ /* 0x0002a60000002400 */
        /* <DEDUP_REMOVED lines=8> */
[----:B------:R-:W-:Y:S02]  /*fd20*/  FFMA.FTZ R4, R154, c[0x0][0x2d0], -R153 ;  /* 0x0000b4009a047a23 */ /* 0x000fe40000010899 */
[----:B---3--:R-:W-:Y:S01]  /*fd30*/  FMNMX.FTZ R0, R74, R0, !PT ;  /* 0x000000004a007209 */ /* 0x008fe20007810000 */
[----:B------:R-:W-:Y:S03]  /*fd40*/  FMUL.FTZ R154, R71, c[0x0][0x2d0] ;  /* 0x0000b400479a7a20 */ /* 0x000fe60000410000 */
[----:B--2---:R-:W-:Y:S03]  /*fd50*/  FMNMX.FTZ R0, R75, R0, !PT ;  /* 0x000000004b007209 */ /* 0x004fe60007810000 */
        /* <DEDUP_REMOVED lines=16> */
[----:B------:R-:W-:Y:S01]  /*fe60*/  MOV R161, R32 ;  /* 0x0000002000a17202 */ /* 0x000fe20000000f00 */
[----:B------:R-:W-:Y:S07]  /*fe70*/  FMUL.FTZ R32, R73, R116 ;  /* 0x0000007449207220 */ /* 0x000fee0000410000 */
[----:B------:R1:W-:Y:S01]  /*fe80*/  MUFU.EX2 R228, R3 ;  /* 0x0000000300e47308 */ /* 0x0003e20000000800 */
[----:B--2---:R-:W-:Y:S02]  /*fe90*/  FFMA.FTZ R2, R152, c[0x0][0x2d0], -R153 ;  /* 0x0000b40098027a23 */ /* 0x004fe40000010899 */
[C---:B---3--:R-:W-:Y:S07]  /*fea0*/  FMUL.FTZ R44, R69.reuse, R128 ;  /* 0x00000080452c7220 */ /* 0x048fee0000410000 */
[----:B------:R2:W3:Y:S01]  /*feb0*/  MUFU.EX2 R236, R2 ;  /* 0x0000000200ec7308 */ /* 0x0004e20000000800 */
[C---:B------:R-:W-:Y:S02]  /*fec0*/  FMUL.FTZ R45, R69.reuse, R129 ;  /* 0x00000081452d7220 */ /* 0x040fe40000410000 */
[C---:B------:R-:W-:Y:S02]  /*fed0*/  FMUL.FTZ R41, R69.reuse, R125 ;  /* 0x0000007d45297220 */ /* 0x040fe40000410000 */
[C---:B------:R-:W-:Y:S02]  /*fee0*/  FMUL.FTZ R56, R69.reuse, R140 ;  /* 0x0000008c45387220 */ /* 0x040fe40000410000 */
[C---:B------:R-:W-:Y:S02]  /*fef0*/  FMUL.FTZ R57, R69.reuse, R141 ;  /* 0x0000008d45397220 */ /* 0x040fe40000410000 */
[C---:B------:R-:W-:Y:S02]  /*ff00*/  FMUL.FTZ R60, R69.reuse, R144 ;  /* 0x00000090453c7220 */ /* 0x040fe40000410000 */
[----:B------:R-:W-:Y:S02]  /*ff10*/  FMUL.FTZ R61, R69, R145 ;  /* 0x00000091453d7220 */ /* 0x000fe40000410000 */
[--C-:B-1----:R-:W-:Y:S02]  /*ff20*/  FFMA.FTZ R3, R155, c[0x0][0x2d0], -R154.reuse ;  /* 0x0000b4009b037a23 */ /* 0x102fe4000001089a */
[----:B------:R-:W-:Y:S02]  /*ff30*/  FMUL.FTZ R155, R70, c[0x0][0x2d0] ;  /* 0x0000b400469b7a20 */ /* 0x000fe40000410000 */
[----:B------:R1:W4:Y:S02]  /*ff40*/  MUFU.EX2 R233, R3 ;  /* 0x0000000300e97308 */ /* 0x0003240000000800 */
[----:B------:R-:W-:Y:S02]  /*ff50*/  FFMA.FTZ R4, R86, c[0x0][0x2d0], -R155 ;  /* 0x0000b40056047a23 */ /* 0x000fe4000001089b */
[----:B--2---:R-:W-:Y:S01]  /*ff60*/  FFMA.FTZ R2, R15, c[0x0][0x2d0], -R153 ;  /* 0x0000b4000f027a23 */ /* 0x004fe20000010899 */
[----:B---3--:R-:W-:Y:S05]  /*ff70*/  F2FP.BF16.PACK_AB R76, R236, R231 ;  /* 0x000000e7ec4c723e */ /* 0x008fea00000010ff */
[----:B------:R2:W-:Y:S10]  /*ff80*/  MUFU.EX2 R232, R4 ;  /* 0x0000000400e87308 */ /* 0x0005f40000000800 */
[----:B------:R3:W5:Y:S01]  /*ff90*/  MUFU.EX2 R237, R2 ;  /* 0x0000000200ed7308 */ /* 0x0007620000000800 */
[----:B-1----:R-:W-:Y:S01]  /*ffa0*/  FFMA.FTZ R3, R14, c[0x0][0x2d0], -R154 ;  /* 0x0000b4000e037a23 */ /* 0x002fe2000001089a */
[----:B----4-:R-:W-:Y:S08]  /*ffb0*/  F2FP.BF16.PACK_AB R77, R233, R228 ;  /* 0x000000e4e94d723e */ /* 0x010ff000000010ff */
[----:B------:R1:W-:Y:S01]  /*ffc0*/  MUFU.EX2 R235, R3 ;  /* 0x0000000300eb7308 */ /* 0x0003e20000000800 */
[----:B--2---:R-:W-:Y:S05]  /*ffd0*/  @P0 MOV R4, R220 ;  /* 0x000000dc00040202 */ /* 0x004fea0000000f00 */
[----:B------:R-:W-:Y:S01]  /*ffe0*/  @P0 IMAD.WIDE.U32 R4, R6, 0x50, R4 ;  /* 0x0000005006040825 */ /* 0x000fe200078e0004 */
[----:B---3--:R-:W2:Y:S04]  /*fff0*/  SHFL.BFLY PT, R2, R0, 0x1, 0x1f ;  /* 0x0c201f0000027f89 */ /* 0x008ea800000e0000 */
[----:B------:R-:W-:Y:S02]  /*10000*/  @P0 LEA R10, P1, R4, c[0x0][0x1c8], 0x1 ;  /* 0x00007200040a0a11 */ /* 0x000fe400078208ff */
[----:B-----5:R-:W-:Y:S01]  /*10010*/  F2FP.BF16.PACK_AB R78, R238, R237 ;  /* 0x000000edee4e723e */ /* 0x020fe200000010ff */
[--C-:B-1----:R-:W-:Y:S01]  /*10020*/  FFMA.FTZ R3, R164, c[0x0][0x2d0], -R155.reuse ;  /* 0x0000b400a4037a23 */ /* 0x102fe2000001089b */
[----:B------:R-:W-:Y:S03]  /*10030*/  MOV R164, R30 ;  /* 0x0000001e00a47202 */ /* 0x000fe60000000f00 */
[----:B------:R1:W-:Y:S01]  /*10040*/  MUFU.EX2 R227, R3 ;  /* 0x0000000300e37308 */ /* 0x0003e20000000800 */
[----:B--2---:R-:W-:Y:S01]  /*10050*/  FMNMX.FTZ R2, R0, R2, !PT ;  /* 0x0000000200027209 */ /* 0x004fe20007810000 */
[----:B------:R-:W-:Y:S02]  /*10060*/  FFMA.FTZ R0, R13, c[0x0][0x2d0], -R154 ;  /* 0x0000b4000d007a23 */ /* 0x000fe4000001089a */
[----:B------:R-:W-:Y:S01]  /*10070*/  FMUL.FTZ R13, R69, R97 ;  /* 0x00000061450d7220 */ /* 0x000fe20000410000 */
[----:B------:R-:W-:Y:S05]  /*10080*/  MOV R97, R213 ;  /* 0x000000d500617202 */ /* 0x000fea0000000f00 */
[----:B------:R2:W3:Y:S01]  /*10090*/  MUFU.EX2 R234, R0 ;  /* 0x0000000000ea7308 */ /* 0x0004e20000000800 */
[----:B------:R-:W-:Y:S04]  /*100a0*/  FMUL.FTZ R152, R2, c[0x0][0x2d0] ;  /* 0x0000b40002987a20 */ /* 0x000fe80000410000 */
[--C-:B------:R-:W-:Y:S01]  /*100b0*/  FFMA.FTZ R6, R167, c[0x0][0x2d0], -R152.reuse ;  /* 0x0000b400a7067a23 */ /* 0x100fe20000010898 */
[----:B------:R-:W-:Y:S01]  /*100c0*/  MOV R167, R25 ;  /* 0x0000001900a77202 */ /* 0x000fe20000000f00 */
[----:B------:R-:W-:Y:S02]  /*100d0*/  FMUL.FTZ R25, R69, R109 ;  /* 0x0000006d45197220 */ /* 0x000fe40000410000 */
[----:B-1----:R-:W-:Y:S01]  /*100e0*/  FFMA.FTZ R3, R160, c[0x0][0x2d0], -R155 ;  /* 0x0000b400a0037a23 */ /* 0x002fe2000001089b */
[----:B------:R1:W-:Y:S01]  /*100f0*/  MUFU.EX2 R173, R6 ;  /* 0x0000000600ad7308 */ /* 0x0003e20000000800 */
[----:B------:R-:W-:Y:S09]  /*10100*/  MOV R160, R218 ;  /* 0x000000da00a07202 */ /* 0x000ff20000000f00 */
[----:B------:R4:W5:Y:S01]  /*10110*/  MUFU.EX2 R229, R3 ;  /* 0x0000000300e57308 */ /* 0x0009620000000800 */
[----:B--2---:R-:W-:Y:S01]  /*10120*/  FADD.FTZ R0, -R2, R85 ;  /* 0x0000005502007221 */ /* 0x004fe20000010100 */
[----:B---3--:R-:W-:Y:S03]  /*10130*/  F2FP.BF16.PACK_AB R79, R234, R235 ;  /* 0x000000ebea4f723e */ /* 0x008fe600000010ff */
[----:B------:R-:W-:Y:S06]  /*10140*/  FMUL.FTZ R0, R0, c[0x0][0x2d0] ;  /* 0x0000b40000007a20 */ /* 0x000fec0000410000 */
[----:B------:R-:W2:Y:S01]  /*10150*/  MUFU.EX2 R0, R0 ;  /* 0x0000000000007308 */ /* 0x000ea20000000800 */
[--C-:B-1----:R-:W-:Y:S09]  /*10160*/  FFMA.FTZ R6, R166, c[0x0][0x2d0], -R152.reuse ;  /* 0x0000b400a6067a23 */ /* 0x102ff20000010898 */
[----:B------:R-:W-:Y:S01]  /*10170*/  MUFU.EX2 R174, R6 ;  /* 0x0000000600ae7308 */ /* 0x000fe20000000800 */
[----:B----4-:R-:W-:Y:S01]  /*10180*/  FFMA.FTZ R3, R87, c[0x0][0x2d0], -R155 ;  /* 0x0000b40057037a23 */ /* 0x010fe2000001089b */
[----:B-----5:R-:W-:Y:S08]  /*10190*/  F2FP.BF16.PACK_AB R64, R229, R227 ;  /* 0x000000e3e540723e */ /* 0x020ff000000010ff */
[----:B------:R1:W3:Y:S01]  /*101a0*/  MUFU.EX2 R230, R3 ;  /* 0x0000000300e67308 */ /* 0x0002e20000000800 */
[C---:B--2---:R-:W-:Y:S02]  /*101b0*/  FMUL.FTZ R47, R0.reuse, R131 ;  /* 0x00000083002f7220 */ /* 0x044fe40000410000 */
[C---:B------:R-:W-:Y:S01]  /*101c0*/  FMUL.FTZ R14, R0.reuse, R98 ;  /* 0x00000062000e7220 */ /* 0x040fe20000410000 */
[----:B------:R-:W-:Y:S01]  /*101d0*/  MOV R98, R27 ;  /* 0x0000001b00627202 */ /* 0x000fe20000000f00 */
[C---:B------:R-:W-:Y:S01]  /*101e0*/  FMUL.FTZ R15, R0.reuse, R99 ;  /* 0x00000063000f7220 */ /* 0x040fe20000410000 */
[----:B------:R-:W-:Y:S01]  /*101f0*/  MOV R99, R26 ;  /* 0x0000001a00637202 */ /* 0x000fe20000000f00 */
[C---:B------:R-:W-:Y:S02]  /*10200*/  FMUL.FTZ R46, R0.reuse, R130 ;  /* 0x00000082002e7220 */ /* 0x040fe40000410000 */
[C---:B------:R-:W-:Y:S02]  /*10210*/  FMUL.FTZ R26, R0.reuse, R110 ;  /* 0x0000006e001a7220 */ /* 0x040fe40000410000 */
[C---:B------:R-:W-:Y:S02]  /*10220*/  FMUL.FTZ R27, R0.reuse, R111 ;  /* 0x0000006f001b7220 */ /* 0x040fe40000410000 */
[C---:B------:R-:W-:Y:S02]  /*10230*/  FMUL.FTZ R30, R0.reuse, R114 ;  /* 0x00000072001e7220 */ /* 0x040fe40000410000 */
[C---:B------:R-:W-:Y:S02]  /*10240*/  FMUL.FTZ R42, R0.reuse, R126 ;  /* 0x0000007e002a7220 */ /* 0x040fe40000410000 */
[C---:B------:R-:W-:Y:S02]  /*10250*/  FMUL.FTZ R43, R0.reuse, R127 ;  /* 0x0000007f002b7220 */ /* 0x040fe40000410000 */
[C---:B------:R-:W-:Y:S01]  /*10260*/  FMUL.FTZ R58, R0.reuse, R142 ;  /* 0x0000008e003a7220 */ /* 0x040fe20000410000 */
[----:B-1----:R-:W-:Y:S01]  /*10270*/  @P0 SHF.R.S32.HI R3, RZ, 0x1f, R205 ;  /* 0x0000001fff030819 */ /* 0x002fe200000114cd */
[----:B------:R-:W-:Y:S01]  /*10280*/  FMUL.FTZ R59, R0, R143 ;  /* 0x0000008f003b7220 */ /* 0x000fe20000410000 */
[----:B---3--:R-:W-:Y:S01]  /*10290*/  F2FP.BF16.PACK_AB R66, R232, R230 ;  /* 0x000000e6e842723e */ /* 0x008fe200000010ff */
[C---:B------:R-:W-:Y:S02]  /*102a0*/  FMUL.FTZ R62, R0.reuse, R146 ;  /* 0x00000092003e7220 */ /* 0x040fe40000410000 */
[----:B------:R-:W-:Y:S02]  /*102b0*/  @P0 IMAD R8, R3, c[0x0][0x1e0], RZ ;  /* 0x0000780003080a24 */ /* 0x000fe400078e02ff */
[----:B------:R-:W-:Y:S01]  /*102c0*/  FFMA.FTZ R3, R165, c[0x0][0x2d0], -R152 ;  /* 0x0000b400a5037a23 */ /* 0x000fe20000010898 */
[----:B------:R-:W-:Y:S01]  /*102d0*/  MOV R165, R33 ;  /* 0x0000002100a57202 */ /* 0x000fe20000000f00 */
[----:B------:R-:W-:Y:S02]  /*102e0*/  FMUL.FTZ R33, R73, R117 ;  /* 0x0000007549217220 */ /* 0x000fe40000410000 */
[----:B------:R1:W2:Y:S01]  /*102f0*/  MUFU.EX2 R172, R3 ;  /* 0x0000000300ac7308 */ /* 0x0002a20000000800 */
[----:B------:R-:W-:Y:S02]  /*10300*/  @P0 IMAD R8, R205, c[0x0][0x1e4], R8 ;  /* 0x00007900cd080a24 */ /* 0x000fe400078e0208 */
[----:B------:R-:W-:Y:S03]  /*10310*/  FMUL.FTZ R63, R0, R147 ;  /* 0x00000093003f7220 */ /* 0x000fe60000410000 */
[----:B-1----:R-:W-:Y:S02]  /*10320*/  @P0 IADD3 R3, R7, R8, RZ ;  /* 0x0000000807030210 */ /* 0x002fe40007ffe0ff */
[----:B------:R-:W-:Y:S02]  /*10330*/  @P0 MOV R7, c[0x0][0x1e0] ;  /* 0x0000780000070a02 */ /* 0x000fe40000000f00 */
[----:B--2---:R-:W-:Y:S01]  /*10340*/  F2FP.BF16.PACK_AB R65, R173, R172 ;  /* 0x000000acad41723e */ /* 0x004fe200000010ff */
[----:B------:R-:W-:Y:S01]  /*10350*/  @P0 IMAD R3, R3, 0x50, RZ ;  /* 0x0000005003030824 */ /* 0x000fe200078e02ff */
[----:B------:R-:W-:Y:S04]  /*10360*/  @P0 SHF.L.U32 R12, R7, 0x5, RZ ;  /* 0x00000005070c0819 */ /* 0x000fe800000006ff */
[----:B------:R-:W-:Y:S02]  /*10370*/  @P0 IADD3 R3, R5, R3, RZ ;  /* 0x0000000305030210 */ /* 0x000fe40007ffe0ff */
[----:B------:R-:W-:Y:S02]  /*10380*/  @P0 MOV R5, 0x5 ;  /* 0x0000000500050802 */ /* 0x000fe40000000f00 */
[----:B------:R-:W-:Y:S02]  /*10390*/  @P0 LEA.HI.X R11, R4, c[0x0][0x1cc], R3, 0x1, P1 ;  /* 0x00007300040b0a11 */ /* 0x000fe400008f0c03 */
[-C--:B------:R-:W-:Y:S02]  /*103a0*/  @P0 IADD3 R8, P3, R10, R12.reuse, RZ ;  /* 0x0000000c0a080210 */ /* 0x080fe40007f7e0ff */
[----:B------:R-:W-:Y:S01]  /*103b0*/  @P0 SHF.L.U64.HI R3, R7, R5, c[0x0][0x1e4] ;  /* 0x0000790007030619 */ /* 0x000fe20000010205 */
[----:B------:R1:W-:Y:S01]  /*103c0*/  @P0 LDGSTS.E.BYPASS.LTC128B.128 [R207+0x2900], [R10.64], !P4 ;  /* 0x029000000acf0fae */ /* 0x0003e2000e101d48 */
[----:B------:R-:W-:Y:S01]  /*103d0*/  FFMA.FTZ R5, R168, c[0x0][0x2d0], -R152 ;  /* 0x0000b400a8057a23 */ /* 0x000fe20000010898 */
[-C--:B------:R-:W-:Y:S02]  /*103e0*/  @P0 IADD3 R6, P1, R8, R12.reuse, RZ ;  /* 0x0000000c08060210 */ /* 0x080fe40007f3e0ff */
[-C--:B------:R-:W-:Y:S01]  /*103f0*/  @P0 IADD3.X R9, R11, R3.reuse, RZ, P3, !PT ;  /* 0x000000030b090210 */ /* 0x080fe20001ffe4ff */
[----:B------:R2:W3:Y:S01]  /*10400*/  MUFU.EX2 R175, R5 ;  /* 0x0000000500af7308 */ /* 0x0004e20000000800 */
[-C--:B------:R-:W-:Y:S02]  /*10410*/  @P0 IADD3 R4, P2, R6, R12.reuse, RZ ;  /* 0x0000000c06040210 */ /* 0x080fe40007f5e0ff */
[----:B------:R-:W-:Y:S01]  /*10420*/  @P0 IADD3.X R7, R9, R3, RZ, P1, !PT ;  /* 0x0000000309070210 */ /* 0x000fe20000ffe4ff */
[----:B------:R4:W-:Y:S08]  /*10430*/  @P0 LDGSTS.E.BYPASS.LTC128B.128 [R207+0x3100], [R8.64], !P4 ;  /* 0x0310000008cf0fae */ /* 0x0009f0000e101d48 */
[----:B------:R5:W-:Y:S01]  /*10440*/  @P0 LDGSTS.E.BYPASS.LTC128B.128 [R207+0x3900], [R6.64], !P4 ;  /* 0x0390000006cf0fae */ /* 0x000be2000e101d48 */
[--C-:B-1----:R-:W-:Y:S01]  /*10450*/  FFMA.FTZ R11, R20, c[0x0][0x2d0], -R153.reuse ;  /* 0x0000b400140b7a23 */ /* 0x102fe20000010899 */
[----:B------:R-:W-:Y:S01]  /*10460*/  @P0 IADD3 R10, P1, R4, R12, RZ ;  /* 0x0000000c040a0210 */ /* 0x000fe20007f3e0ff */
[----:B------:R-:W-:Y:S01]  /*10470*/  FMUL.FTZ R12, R69, R96 ;  /* 0x00000060450c7220 */ /* 0x000fe20000410000 */
[----:B------:R-:W-:Y:S01]  /*10480*/  MOV R96, R217 ;  /* 0x000000d900607202 */ /* 0x000fe20000000f00 */
[----:B------:R1:W-:Y:S01]  /*10490*/  MUFU.EX2 R226, R11 ;  /* 0x0000000b00e27308 */ /* 0x0003e20000000800 */
[----:B--2---:R-:W-:Y:S02]  /*104a0*/  @P0 IADD3.X R5, R7, R3, RZ, P2, !PT ;  /* 0x0000000307050210 */ /* 0x004fe400017fe4ff */
[----:B---3--:R-:W-:Y:S01]  /*104b0*/  F2FP.BF16.PACK_AB R67, R175, R174 ;  /* 0x000000aeaf43723e */ /* 0x008fe200000010ff */
[C---:B----4-:R-:W-:Y:S02]  /*104c0*/  FMUL.FTZ R8, R69.reuse, R92 ;  /* 0x0000005c45087220 */ /* 0x050fe40000410000 */
[----:B------:R2:W-:Y:S01]  /*104d0*/  @P0 LDGSTS.E.BYPASS.LTC128B.128 [R207+0x4100], [R4.64], !P4 ;  /* 0x0410000004cf0fae */ /* 0x0005e2000e101d48 */
[----:B------:R-:W-:Y:S02]  /*104e0*/  FMUL.FTZ R9, R69, R93 ;  /* 0x0000005d45097220 */ /* 0x000fe40000410000 */
[C---:B-----5:R-:W-:Y:S02]  /*104f0*/  FMUL.FTZ R6, R68.reuse, R90 ;  /* 0x0000005a44067220 */ /* 0x060fe40000410000 */
[----:B------:R-:W-:Y:S01]  /*10500*/  FMUL.FTZ R7, R68, R91 ;  /* 0x0000005b44077220 */ /* 0x000fe20000410000 */
[----:B-1----:R-:W-:Y:S01]  /*10510*/  @P0 IADD3.X R11, R5, R3, RZ, P1, !PT ;  /* 0x00000003050b0210 */ /* 0x002fe20000ffe4ff */
[--C-:B------:R-:W-:Y:S04]  /*10520*/  FFMA.FTZ R3, R21, c[0x0][0x2d0], -R153.reuse ;  /* 0x0000b40015037a23 */ /* 0x100fe80000010899 */
[----:B------:R1:W-:Y:S01]  /*10530*/  MUFU.EX2 R223, R3 ;  /* 0x0000000300df7308 */ /* 0x0003e20000000800 */
[----:B------:R3:W-:Y:S01]  /*10540*/  @P0 LDGSTS.E.BYPASS.LTC128B.128 [R207+0x4900], [R10.64], !P4 ;  /* 0x049000000acf0fae */ /* 0x0007e2000e101d48 */
[C---:B--2---:R-:W-:Y:S02]  /*10550*/  FMUL.FTZ R4, R73.reuse, R88 ;  /* 0x0000005849047220 */ /* 0x044fe40000410000 */
[----:B------:R-:W-:Y:S05]  /*10560*/  FMUL.FTZ R5, R73, R89 ;  /* 0x0000005949057220 */ /* 0x000fea0000410000 */
[----:B------:R-:W2:Y:S08]  /*10570*/  LDSM.16.MT88.4 R20, [R189] ;  /* 0x00000000bd14783b */ /* 0x000eb00000004200 */
[----:B------:R-:W4:Y:S01]  /*10580*/  LDSM.16.MT88.4 R36, [R193] ;  /* 0x00000000c124783b */ /* 0x000f220000004200 */
[--C-:B-1----:R-:W-:Y:S07]  /*10590*/  FFMA.FTZ R3, R17, c[0x0][0x2d0], -R153.reuse ;  /* 0x0000b40011037a23 */ /* 0x102fee0000010899 */
[----:B------:R-:W1:Y:S01]  /*105a0*/  LDSM.16.MT88.4 R52, [R190] ;  /* 0x00000000be34783b */ /* 0x000e620000004200 */
[C---:B------:R-:W-:Y:S01]  /*105b0*/  FMUL.FTZ R17, R73.reuse, R101 ;  /* 0x0000006549117220 */ /* 0x040fe20000410000 */
[----:B------:R-:W-:Y:S01]  /*105c0*/  MOV R101, R34 ;  /* 0x0000002200657202 */ /* 0x000fe20000000f00 */
[----:B------:R5:W-:Y:S01]  /*105d0*/  MUFU.EX2 R224, R3 ;  /* 0x0000000300e07308 */ /* 0x000be20000000800 */
[C---:B---3--:R-:W-:Y:S02]  /*105e0*/  FMUL.FTZ R10, R0.reuse, R94 ;  /* 0x0000005e000a7220 */ /* 0x048fe40000410000 */
[----:B------:R-:W-:Y:S02]  /*105f0*/  FMUL.FTZ R11, R0, R95 ;  /* 0x0000005f000b7220 */ /* 0x000fe40000410000 */
[----:B------:R-:W3:Y:S01]  /*10600*/  LDSM.16.MT88.4 R80, [R192] ;  /* 0x00000000c050783b */ /* 0x000ee20000004200 */
[----:B------:R-:W-:Y:S07]  /*10610*/  FMUL.FTZ R34, R68, R118 ;  /* 0x0000007644227220 */ /* 0x000fee0000410000 */
[----:B------:R-:W1:Y:S01]  /*10620*/  LDSM.16.MT88.4 R84, [R189+0x800] ;  /* 0x00080000bd54783b */ /* 0x000e620000004200 */
[-C--:B--2---:R-:W-:Y:S07]  /*10630*/  HMMA.16816.F32.BF16 R4, R76, R20.reuse, R4 ;  /* 0x000000144c04723c */ /* 0x084fee0000041804 */
[----:B------:R-:W2:Y:S01]  /*10640*/  LDSM.16.MT88.4 R88, [R193+0x800] ;  /* 0x00080000c158783b */ /* 0x000ea20000004200 */
[----:B-----5:R-:W-:Y:S04]  /*10650*/  FFMA.FTZ R3, R16, c[0x0][0x2d0], -R153 ;  /* 0x0000b40010037a23 */ /* 0x020fe80000010899 */
[C---:B------:R-:W-:Y:S01]  /*10660*/  FMUL.FTZ R16, R73.reuse, R100 ;  /* 0x0000006449107220 */ /* 0x040fe20000410000 */
[C---:B------:R-:W-:Y:S01]  /*10670*/  HMMA.16816.F32.BF16 R8, R64.reuse, R20, R8 ;  /* 0x000000144008723c */ /* 0x040fe20000041808 */
[----:B------:R5:W-:Y:S01]  /*10680*/  MUFU.EX2 R225, R3 ;  /* 0x0000000300e17308 */ /* 0x000be20000000800 */
[----:B------:R-:W1:Y:S02]  /*10690*/  LDSM.16.MT88.4 R92, [R190+0x800] ;  /* 0x00080000be5c783b */ /* 0x000e640000004200 */
[----:B------:R-:W-:Y:S03]  /*106a0*/  MOV R100, R215 ;  /* 0x000000d700647202 */ /* 0x000fe60000000f00 */
[C---:B------:R-:W-:Y:S01]  /*106b0*/  FMUL.FTZ R21, R73.reuse, R105 ;  /* 0x0000006949157220 */ /* 0x040fe20000410000 */
[-C--:B------:R-:W-:Y:S02]  /*106c0*/  HMMA.16816.F32.BF16 R12, R64, R22.reuse, R12 ;  /* 0x00000016400c723c */ /* 0x080fe4000004180c */
[----:B------:R-:W-:Y:S02]  /*106d0*/  LDSM.16.MT88.4 R132, [R190+0x2000] ;  /* 0x00200000be84783b */ /* 0x000fe40000004200 */
[----:B------:R-:W-:Y:S01]  /*106e0*/  MOV R105, R211 ;  /* 0x000000d300697202 */ /* 0x000fe20000000f00 */
[----:B------:R-:W-:Y:S01]  /*106f0*/  FMUL.FTZ R20, R73, R104 ;  /* 0x0000006849147220 */ /* 0x000fe20000410000 */
[----:B------:R-:W-:Y:S04]  /*10700*/  MOV R104, R210 ;  /* 0x000000d200687202 */ /* 0x000fe80000000f00 */
[----:B------:R-:W0:Y:S02]  /*10710*/  LDGDEPBAR ;  /* 0x00000000000079af */ /* 0x000e240000000000 */
[--C-:B-----5:R-:W-:Y:S01]  /*10720*/  FFMA.FTZ R3, R163, c[0x0][0x2d0], -R154.reuse ;  /* 0x0000b400a3037a23 */ /* 0x120fe2000001089a */
[----:B------:R-:W-:Y:S03]  /*10730*/  MOV R163, R216 ;  /* 0x000000d800a37202 */ /* 0x000fe60000000f00 */
[----:B------:R5:W-:Y:S02]  /*10740*/  MUFU.EX2 R221, R3 ;  /* 0x0000000300dd7308 */ /* 0x000be40000000800 */
[--C-:B-----5:R-:W-:Y:S01]  /*10750*/  FFMA.FTZ R3, R162, c[0x0][0x2d0], -R154.reuse ;  /* 0x0000b400a2037a23 */ /* 0x120fe2000001089a */
[----:B------:R-:W-:Y:S01]  /*10760*/  MOV R162, R31 ;  /* 0x0000001f00a27202 */ /* 0x000fe20000000f00 */
[----:B------:R-:W-:Y:S06]  /*10770*/  FMUL.FTZ R31, R0, R115 ;  /* 0x00000073001f7220 */ /* 0x000fec0000410000 */
[----:B------:R5:W-:Y:S02]  /*10780*/  MUFU.EX2 R222, R3 ;  /* 0x0000000300de7308 */ /* 0x000be40000000800 */
[--C-:B-----5:R-:W-:Y:S02]  /*10790*/  FFMA.FTZ R3, R18, c[0x0][0x2d0], -R154.reuse ;  /* 0x0000b40012037a23 */ /* 0x120fe4000001089a */
[C---:B------:R-:W-:Y:S01]  /*107a0*/  FMUL.FTZ R18, R68.reuse, R102 ;  /* 0x0000006644127220 */ /* 0x040fe20000410000 */
[----:B------:R-:W-:Y:S05]  /*107b0*/  MOV R102, R40 ;  /* 0x0000002800667202 */ /* 0x000fea0000000f00 */
[----:B------:R5:W-:Y:S01]  /*107c0*/  MUFU.EX2 R220, R3 ;  /* 0x0000000300dc7308 */ /* 0x000be20000000800 */
[----:B------:R-:W-:Y:S02]  /*107d0*/  FMUL.FTZ R40, R69, R124 ;  /* 0x0000007c45287220 */ /* 0x000fe40000410000 */
[----:B-----5:R-:W-:Y:S02]  /*107e0*/  FFMA.FTZ R3, R19, c[0x0][0x2d0], -R154 ;  /* 0x0000b40013037a23 */ /* 0x020fe4000001089a */
[C---:B------:R-:W-:Y:S01]  /*107f0*/  FMUL.FTZ R19, R68.reuse, R103 ;  /* 0x0000006744137220 */ /* 0x040fe20000410000 */
[----:B------:R-:W-:Y:S04]  /*10800*/  MOV R103, R35 ;  /* 0x0000002300677202 */ /* 0x000fe80000000f00 */
[----:B------:R5:W-:Y:S01]  /*10810*/  MUFU.EX2 R219, R3 ;  /* 0x0000000300db7308 */ /* 0x000be20000000800 */
[C---:B------:R-:W-:Y:S02]  /*10820*/  FMUL.FTZ R35, R68.reuse, R119 ;  /* 0x0000007744237220 */ /* 0x040fe40000410000 */
[----:B------:R-:W-:Y:S01]  /*10830*/  LDSM.16.MT88.4 R116, [R193+0x2000] ;  /* 0x00200000c174783b */ /* 0x000fe20000004200 */
[C---:B------:R-:W-:Y:S07]  /*10840*/  HMMA.16816.F32.BF16 R16, R76.reuse, R22, R16 ;  /* 0x000000164c10723c */ /* 0x040fee0000041810 */
[C---:B------:R-:W-:Y:S01]  /*10850*/  FMUL.FTZ R22, R68.reuse, R106 ;  /* 0x0000006a44167220 */ /* 0x040fe20000410000 */
[----:B------:R-:W-:Y:S01]  /*10860*/  MOV R106, R212 ;  /* 0x000000d4006a7202 */ /* 0x000fe20000000f00 */
[----:B------:R-:W-:Y:S03]  /*10870*/  FMUL.FTZ R23, R68, R107 ;  /* 0x0000006b44177220 */ /* 0x000fe60000410000 */
[----:B------:R-:W-:Y:S04]  /*10880*/  MOV R107, R209 ;  /* 0x000000d1006b7202 */ /* 0x000fe80000000f00 */
[-C--:B----4-:R-:W-:Y:S03]  /*10890*/  HMMA.16816.F32.BF16 R20, R76, R36.reuse, R20 ;  /* 0x000000244c14723c */ /* 0x090fe60000041814 */
[--C-:B-----5:R-:W-:Y:S01]  /*108a0*/  FFMA.FTZ R3, R169, c[0x0][0x2d0], -R155.reuse ;  /* 0x0000b400a9037a23 */ /* 0x120fe2000001089b */
[----:B------:R-:W-:Y:S03]  /*108b0*/  MOV R169, R214 ;  /* 0x000000d600a97202 */ /* 0x000fe60000000f00 */
[----:B------:R4:W-:Y:S02]  /*108c0*/  MUFU.EX2 R218, R3 ;  /* 0x0000000300da7308 */ /* 0x0009e40000000800 */
[--C-:B----4-:R-:W-:Y:S03]  /*108d0*/  FFMA.FTZ R3, R24, c[0x0][0x2d0], -R155.reuse ;  /* 0x0000b40018037a23 */ /* 0x110fe6000001089b */
[----:B------:R-:W-:Y:S05]  /*108e0*/  FMUL.FTZ R24, R69, R108 ;  /* 0x0000006c45187220 */ /* 0x000fea0000410000 */
[----:B------:R4:W5:Y:S02]  /*108f0*/  MUFU.EX2 R217, R3 ;  /* 0x0000000300d97308 */ /* 0x0009640000000800 */
[C---:B------:R-:W-:Y:S07]  /*10900*/  HMMA.16816.F32.BF16 R24, R64.reuse, R36, R24 ;  /* 0x000000244018723c */ /* 0x040fee0000041818 */
[C---:B------:R-:W-:Y:S02]  /*10910*/  FMUL.FTZ R36, R73.reuse, R120 ;  /* 0x0000007849247220 */ /* 0x040fe40000410000 */
[----:B------:R-:W-:Y:S03]  /*10920*/  FMUL.FTZ R37, R73, R121 ;  /* 0x0000007949257220 */ /* 0x000fe60000410000 */
[--C-:B----4-:R-:W-:Y:S02]  /*10930*/  FFMA.FTZ R3, R28, c[0x0][0x2d0], -R155.reuse ;  /* 0x0000b4001c037a23 */ /* 0x110fe4000001089b */
[----:B------:R-:W-:Y:S02]  /*10940*/  FMUL.FTZ R28, R69, R112 ;  /* 0x00000070451c7220 */ /* 0x000fe40000410000 */
[----:B------:R4:W-:Y:S02]  /*10950*/  MUFU.EX2 R216, R3 ;  /* 0x0000000300d87308 */ /* 0x0009e40000000800 */
[----:B----4-:R-:W-:Y:S02]  /*10960*/  FFMA.FTZ R3, R29, c[0x0][0x2d0], -R155 ;  /* 0x0000b4001d037a23 */ /* 0x010fe4000001089b */
[----:B------:R-:W-:Y:S06]  /*10970*/  FMUL.FTZ R29, R69, R113 ;  /* 0x00000071451d7220 */ /* 0x000fec0000410000 */
[----:B------:R4:W-:Y:S01]  /*10980*/  MUFU.EX2 R215, R3 ;  /* 0x0000000300d77308 */ /* 0x0009e20000000800 */
[-C--:B------:R-:W-:Y:S08]  /*10990*/  HMMA.16816.F32.BF16 R28, R64, R38.reuse, R28 ;  /* 0x00000026401c723c */ /* 0x080ff0000004181c */
[C---:B------:R-:W-:Y:S07]  /*109a0*/  HMMA.16816.F32.BF16 R32, R76.reuse, R38, R32 ;  /* 0x000000264c20723c */ /* 0x040fee0000041820 */
[C---:B------:R-:W-:Y:S02]  /*109b0*/  FMUL.FTZ R38, R68.reuse, R122 ;  /* 0x0000007a44267220 */ /* 0x040fe40000410000 */
[C---:B------:R-:W-:Y:S03]  /*109c0*/  FMUL.FTZ R39, R68.reuse, R123 ;  /* 0x0000007b44277220 */ /* 0x040fe60000410000 */
[--C-:B----4-:R-:W-:Y:S04]  /*109d0*/  FFMA.FTZ R3, R171, c[0x0][0x2d0], -R152.reuse ;  /* 0x0000b400ab037a23 */ /* 0x110fe80000010898 */
[-C--:B-1----:R-:W-:Y:S01]  /*109e0*/  HMMA.16816.F32.BF16 R36, R76, R52.reuse, R36 ;  /* 0x000000344c24723c */ /* 0x082fe20000041824 */
[----:B------:R1:W-:Y:S07]  /*109f0*/  MUFU.EX2 R168, R3 ;  /* 0x0000000300a87308 */ /* 0x0003ee0000000800 */
[C---:B------:R-:W-:Y:S07]  /*10a00*/  HMMA.16816.F32.BF16 R40, R64.reuse, R52, R40 ;  /* 0x000000344028723c */ /* 0x040fee0000041828 */
[C---:B------:R-:W-:Y:S01]  /*10a10*/  FMUL.FTZ R53, R73.reuse, R137 ;  /* 0x0000008949357220 */ /* 0x040fe20000410000 */
[-C--:B------:R-:W-:Y:S04]  /*10a20*/  HMMA.16816.F32.BF16 R44, R64, R54.reuse, R44 ;  /* 0x00000036402c723c */ /* 0x080fe8000004182c */
[----:B------:R-:W-:Y:S04]  /*10a30*/  FMUL.FTZ R52, R73, R136 ;  /* 0x0000008849347220 */ /* 0x000fe80000410000 */
[C---:B------:R-:W-:Y:S04]  /*10a40*/  HMMA.16816.F32.BF16 R48, R76.reuse, R54, R48 ;  /* 0x000000364c30723c */ /* 0x040fe80000041830 */
[--C-:B-1----:R-:W-:Y:S03]  /*10a50*/  FFMA.FTZ R3, R177, c[0x0][0x2d0], -R152.reuse ;  /* 0x0000b400b1037a23 */ /* 0x102fe60000010898 */
[C---:B------:R-:W-:Y:S01]  /*10a60*/  FMUL.FTZ R55, R68.reuse, R139 ;  /* 0x0000008b44377220 */ /* 0x040fe20000410000 */
[----:B------:R1:W4:Y:S01]  /*10a70*/  MUFU.EX2 R166, R3 ;  /* 0x0000000300a67308 */ /* 0x0003220000000800 */
[----:B------:R-:W-:Y:S07]  /*10a80*/  FMUL.FTZ R54, R68, R138 ;  /* 0x0000008a44367220 */ /* 0x000fee0000410000 */
[-C--:B---3--:R-:W-:Y:S08]  /*10a90*/  HMMA.16816.F32.BF16 R52, R76, R80.reuse, R52 ;  /* 0x000000504c34723c */ /* 0x088ff00000041834 */
[C---:B------:R-:W-:Y:S07]  /*10aa0*/  HMMA.16816.F32.BF16 R56, R64.reuse, R80, R56 ;  /* 0x000000504038723c */ /* 0x040fee0000041838 */
[----:B-----5:R-:W-:Y:S01]  /*10ab0*/  F2FP.BF16.PACK_AB R80, R217, R218 ;  /* 0x000000dad950723e */ /* 0x020fe200000010ff */
[-C--:B------:R-:W-:Y:S04]  /*10ac0*/  HMMA.16816.F32.BF16 R60, R64, R82.reuse, R60 ;  /* 0x00000052403c723c */ /* 0x080fe8000004183c */
[--C-:B-1----:R-:W-:Y:S01]  /*10ad0*/  FFMA.FTZ R3, R179, c[0x0][0x2d0], -R152.reuse ;  /* 0x0000b400b3037a23 */ /* 0x102fe20000010898 */
[----:B----4-:R-:W-:Y:S02]  /*10ae0*/  F2FP.BF16.PACK_AB R81, R166, R168 ;  /* 0x000000a8a651723e */ /* 0x010fe400000010ff */
[C---:B------:R-:W-:Y:S01]  /*10af0*/  FMUL.FTZ R64, R73.reuse, R148 ;  /* 0x0000009449407220 */ /* 0x040fe20000410000 */
[----:B------:R1:W-:Y:S01]  /*10b00*/  MUFU.EX2 R124, R3 ;  /* 0x00000003007c7308 */ /* 0x0003e20000000800 */
[----:B------:R-:W-:Y:S03]  /*10b10*/  FMUL.FTZ R65, R73, R149 ;  /* 0x0000009549417220 */ /* 0x000fe60000410000 */
[C---:B------:R-:W-:Y:S02]  /*10b20*/  FMUL.FTZ R66, R68.reuse, R150 ;  /* 0x0000009644427220 */ /* 0x040fe40000410000 */
[----:B------:R-:W-:Y:S07]  /*10b30*/  FMUL.FTZ R67, R68, R151 ;  /* 0x0000009744437220 */ /* 0x000fee0000410000 */
[----:B------:R-:W-:Y:S07]  /*10b40*/  HMMA.16816.F32.BF16 R64, R76, R82, R64 ;  /* 0x000000524c40723c */ /* 0x000fee0000041840 */
[----:B------:R-:W-:Y:S02]  /*10b50*/  F2FP.BF16.PACK_AB R76, R223, R226 ;  /* 0x000000e2df4c723e */ /* 0x000fe400000010ff */
[----:B------:R-:W-:Y:S03]  /*10b60*/  F2FP.BF16.PACK_AB R78, R225, R224 ;  /* 0x000000e0e14e723e */ /* 0x000fe600000010ff */
[----:B-1----:R-:W-:Y:S01]  /*10b70*/  FFMA.FTZ R3, R181, c[0x0][0x2d0], -R152 ;  /* 0x0000b400b5037a23 */ /* 0x002fe20000010898 */
[----:B------:R-:W-:Y:S02]  /*10b80*/  F2FP.BF16.PACK_AB R77, R222, R221 ;  /* 0x000000ddde4d723e */ /* 0x000fe400000010ff */
[----:B------:R-:W-:Y:S01]  /*10b90*/  F2FP.BF16.PACK_AB R79, R219, R220 ;  /* 0x000000dcdb4f723e */ /* 0x000fe200000010ff */
[----:B------:R1:W3:Y:S01]  /*10ba0*/  MUFU.EX2 R128, R3 ;  /* 0x0000000300807308 */ /* 0x0002e20000000800 */
[----:B------:R-:W-:Y:S05]  /*10bb0*/  F2FP.BF16.PACK_AB R82, R215, R216 ;  /* 0x000000d8d752723e */ /* 0x000fea00000010ff */
[-C--:B------:R-:W-:Y:S03]  /*10bc0*/  HMMA.16816.F32.BF16 R4, R76, R84.reuse, R4 ;  /* 0x000000544c04723c */ /* 0x080fe60000041804 */
[--C-:B-1----:R-:W-:Y:S01]  /*10bd0*/  FFMA.FTZ R3, R178, c[0x0][0x2d0], -R153.reuse ;  /* 0x0000b400b2037a23 */ /* 0x102fe20000010899 */
[----:B---3--:R-:W-:Y:S03]  /*10be0*/  F2FP.BF16.PACK_AB R83, R128, R124 ;  /* 0x0000007c8053723e */ /* 0x008fe600000010ff */
[----:B------:R1:W-:Y:S04]  /*10bf0*/  MUFU.EX2 R131, R3 ;  /* 0x0000000300837308 */ /* 0x0003e80000000800 */
[C---:B------:R-:W-:Y:S08]  /*10c00*/  HMMA.16816.F32.BF16 R8, R80.reuse, R84, R8 ;  /* 0x000000545008723c */ /* 0x040ff00000041808 */
[-C--:B------:R-:W-:Y:S08]  /*10c10*/  HMMA.16816.F32.BF16 R12, R80, R86.reuse, R12 ;  /* 0x00000056500c723c */ /* 0x080ff0000004180c */
[C---:B------:R-:W-:Y:S01]  /*10c20*/  HMMA.16816.F32.BF16 R16, R76.reuse, R86, R16 ;  /* 0x000000564c10723c */ /* 0x040fe20000041810 */
[----:B------:R-:W3:Y:S03]  /*10c30*/  LDSM.16.MT88.4 R84, [R192+0x800] ;  /* 0x00080000c054783b */ /* 0x000ee60000004200 */
[----:B-1----:R-:W-:Y:S04]  /*10c40*/  FFMA.FTZ R3, R180, c[0x0][0x2d0], -R153 ;  /* 0x0000b400b4037a23 */ /* 0x002fe80000010899 */
[-C--:B--2---:R-:W-:Y:S01]  /*10c50*/  HMMA.16816.F32.BF16 R20, R76, R88.reuse, R20 ;  /* 0x000000584c14723c */ /* 0x084fe20000041814 */
[----:B------:R1:W2:Y:S07]  /*10c60*/  MUFU.EX2 R214, R3 ;  /* 0x0000000300d67308 */ /* 0x0002ae0000000800 */
[C---:B------:R-:W-:Y:S07]  /*10c70*/  HMMA.16816.F32.BF16 R24, R80.reuse, R88, R24 ;  /* 0x000000585018723c */ /* 0x040fee0000041818 */
[----:B------:R-:W-:Y:S01]  /*10c80*/  FFMA.FTZ R88, R242, c[0x0][0x2d0], -R155 ;  /* 0x0000b400f2587a23 */ /* 0x000fe2000001089b */
[-C--:B------:R-:W-:Y:S08]  /*10c90*/  HMMA.16816.F32.BF16 R28, R80, R90.reuse, R28 ;  /* 0x0000005a501c723c */ /* 0x080ff0000004181c */
[C---:B------:R-:W-:Y:S04]  /*10ca0*/  HMMA.16816.F32.BF16 R32, R76.reuse, R90, R32 ;  /* 0x0000005a4c20723c */ /* 0x040fe80000041820 */
[--C-:B-1----:R-:W-:Y:S04]  /*10cb0*/  FFMA.FTZ R3, R170, c[0x0][0x2d0], -R153.reuse ;  /* 0x0000b400aa037a23 */ /* 0x102fe80000010899 */
[----:B------:R1:W-:Y:S01]  /*10cc0*/  MUFU.EX2 R213, R3 ;  /* 0x0000000300d57308 */ /* 0x0003e20000000800 */
[-C--:B------:R-:W-:Y:S08]  /*10cd0*/  HMMA.16816.F32.BF16 R36, R76, R92.reuse, R36 ;  /* 0x0000005c4c24723c */ /* 0x080ff00000041824 */
[C---:B------:R-:W-:Y:S07]  /*10ce0*/  HMMA.16816.F32.BF16 R40, R80.reuse, R92, R40 ;  /* 0x0000005c5028723c */ /* 0x040fee0000041828 */
[--C-:B------:R-:W-:Y:S01]  /*10cf0*/  FFMA.FTZ R92, R245, c[0x0][0x2d0], -R153.reuse ;  /* 0x0000b400f55c7a23 */ /* 0x100fe20000010899 */
[-C--:B------:R-:W-:Y:S04]  /*10d00*/  HMMA.16816.F32.BF16 R44, R80, R94.reuse, R44 ;  /* 0x0000005e502c723c */ /* 0x080fe8000004182c */
[----:B-1----:R-:W-:Y:S04]  /*10d10*/  FFMA.FTZ R3, R176, c[0x0][0x2d0], -R153 ;  /* 0x0000b400b0037a23 */ /* 0x002fe80000010899 */
[C---:B------:R-:W-:Y:S01]  /*10d20*/  HMMA.16816.F32.BF16 R48, R76.reuse, R94, R48 ;  /* 0x0000005e4c30723c */ /* 0x040fe20000041830 */
[----:B------:R1:W4:Y:S07]  /*10d30*/  MUFU.EX2 R212, R3 ;  /* 0x0000000300d47308 */ /* 0x00032e0000000800 */
[-C--:B---3--:R-:W-:Y:S08]  /*10d40*/  HMMA.16816.F32.BF16 R52, R76, R84.reuse, R52 ;  /* 0x000000544c34723c */ /* 0x088ff00000041834 */
[C---:B------:R-:W-:Y:S08]  /*10d50*/  HMMA.16816.F32.BF16 R56, R80.reuse, R84, R56 ;  /* 0x000000545038723c */ /* 0x040ff00000041838 */
[-C--:B------:R-:W-:Y:S04]  /*10d60*/  HMMA.16816.F32.BF16 R60, R80, R86.reuse, R60 ;  /* 0x00000056503c723c */ /* 0x080fe8000004183c */
[--C-:B-1----:R-:W-:Y:S04]  /*10d70*/  FFMA.FTZ R3, R184, c[0x0][0x2d0], -R154.reuse ;  /* 0x0000b400b8037a23 */ /* 0x102fe8000001089a */
[----:B------:R1:W-:Y:S01]  /*10d80*/  MUFU.EX2 R130, R3 ;  /* 0x0000000300827308 */ /* 0x0003e20000000800 */
[----:B------:R-:W-:Y:S01]  /*10d90*/  HMMA.16816.F32.BF16 R64, R76, R86, R64 ;  /* 0x000000564c40723c */ /* 0x000fe20000041840 */
[----:B------:R-:W-:Y:S06]  /*10da0*/  LDSM.16.MT88.4 R84, [R193+0x1000] ;  /* 0x00100000c154783b */ /* 0x000fec0000004200 */
[----:B--2---:R-:W-:Y:S02]  /*10db0*/  F2FP.BF16.PACK_AB R76, R214, R131 ;  /* 0x00000083d64c723e */ /* 0x004fe400000010ff */
[----:B----4-:R-:W-:Y:S03]  /*10dc0*/  F2FP.BF16.PACK_AB R78, R212, R213 ;  /* 0x000000d5d44e723e */ /* 0x010fe600000010ff */
[--C-:B-1----:R-:W-:Y:S04]  /*10dd0*/  FFMA.FTZ R3, R185, c[0x0][0x2d0], -R154.reuse ;  /* 0x0000b400b9037a23 */ /* 0x102fe8000001089a */
[----:B------:R1:W2:Y:S02]  /*10de0*/  MUFU.EX2 R211, R3 ;  /* 0x0000000300d37308 */ /* 0x0002a40000000800 */
[--C-:B-1----:R-:W-:Y:S01]  /*10df0*/  FFMA.FTZ R3, R182, c[0x0][0x2d0], -R154.reuse ;  /* 0x0000b400b6037a23 */ /* 0x102fe2000001089a */
[----:B--2---:R-:W-:Y:S07]  /*10e00*/  F2FP.BF16.PACK_AB R77, R211, R130 ;  /* 0x00000082d34d723e */ /* 0x004fee00000010ff */
[----:B------:R1:W-:Y:S02]  /*10e10*/  MUFU.EX2 R209, R3 ;  /* 0x0000000300d17308 */ /* 0x0003e40000000800 */
[----:B-1----:R-:W-:Y:S08]  /*10e20*/  FFMA.FTZ R3, R183, c[0x0][0x2d0], -R154 ;  /* 0x0000b400b7037a23 */ /* 0x002ff0000001089a */
[----:B------:R1:W-:Y:S10]  /*10e30*/  MUFU.EX2 R183, R92 ;  /* 0x0000005c00b77308 */ /* 0x0003f40000000800 */
[----:B------:R2:W3:Y:S01]  /*10e40*/  MUFU.EX2 R210, R3 ;  /* 0x0000000300d27308 */ /* 0x0004e20000000800 */
[----:B-1----:R-:W-:Y:S01]  /*10e50*/  LDSM.16.MT88.4 R92, [R190+0x1000] ;  /* 0x00100000be5c783b */ /* 0x002fe20000004200 */
[--C-:B--2---:R-:W-:Y:S01]  /*10e60*/  FFMA.FTZ R3, R187, c[0x0][0x2d0], -R155.reuse ;  /* 0x0000b400bb037a23 */ /* 0x104fe2000001089b */
[----:B---3--:R-:W-:Y:S07]  /*10e70*/  F2FP.BF16.PACK_AB R79, R210, R209 ;  /* 0x000000d1d24f723e */ /* 0x008fee00000010ff */
[----:B------:R1:W-:Y:S02]  /*10e80*/  MUFU.EX2 R129, R3 ;  /* 0x0000000300817308 */ /* 0x0003e40000000800 */
[--C-:B-1----:R-:W-:Y:S08]  /*10e90*/  FFMA.FTZ R3, R208, c[0x0][0x2d0], -R155.reuse ;  /* 0x0000b400d0037a23 */ /* 0x102ff0000001089b */
[----:B------:R1:W2:Y:S02]  /*10ea0*/  MUFU.EX2 R187, R3 ;  /* 0x0000000300bb7308 */ /* 0x0002a40000000800 */
[----:B-1----:R-:W-:Y:S01]  /*10eb0*/  FFMA.FTZ R3, R186, c[0x0][0x2d0], -R155 ;  /* 0x0000b400ba037a23 */ /* 0x002fe2000001089b */
[----:B--2---:R-:W-:Y:S07]  /*10ec0*/  F2FP.BF16.PACK_AB R80, R187, R129 ;  /* 0x00000081bb50723e */ /* 0x004fee00000010ff */
[----:B------:R1:W-:Y:S10]  /*10ed0*/  MUFU.EX2 R186, R88 ;  /* 0x0000005800ba7308 */ /* 0x0003f40000000800 */
[----:B------:R2:W3:Y:S01]  /*10ee0*/  MUFU.EX2 R208, R3 ;  /* 0x0000000300d07308 */ /* 0x0004e20000000800 */
[----:B-1----:R-:W1:Y:S01]  /*10ef0*/  LDSM.16.MT88.4 R88, [R189+0x1000] ;  /* 0x00100000bd58783b */ /* 0x002e620000004200 */
[--C-:B--2---:R-:W-:Y:S01]  /*10f00*/  FFMA.FTZ R3, R248, c[0x0][0x2d0], -R152.reuse ;  /* 0x0000b400f8037a23 */ /* 0x104fe20000010898 */
[----:B---3--:R-:W-:Y:S07]  /*10f10*/  F2FP.BF16.PACK_AB R82, R186, R208 ;  /* 0x000000d0ba52723e */ /* 0x008fee00000010ff */
[----:B------:R2:W-:Y:S02]  /*10f20*/  MUFU.EX2 R139, R3 ;  /* 0x00000003008b7308 */ /* 0x0005e40000000800 */
[--C-:B--2---:R-:W-:Y:S01]  /*10f30*/  FFMA.FTZ R3, R250, c[0x0][0x2d0], -R152.reuse ;  /* 0x0000b400fa037a23 */ /* 0x104fe20000010898 */
        /* <DEDUP_REMOVED lines=14> */
[----:B-1----:R-:W-:Y:S04]  /*11020*/  FFMA.FTZ R3, R240, c[0x0][0x2d0], -R153 ;  /* 0x0000b400f0037a23 */ /* 0x002fe80000010899 */
[-C--:B------:R-:W-:Y:S01]  /*11030*/  HMMA.16816.F32.BF16 R20, R76, R84.reuse, R20 ;  /* 0x000000544c14723c */ /* 0x080fe20000041814 */
[----:B------:R1:W-:Y:S07]  /*11040*/  MUFU.EX2 R185, R3 ;  /* 0x0000000300b97308 */ /* 0x0003ee0000000800 */
[C---:B------:R-:W-:Y:S07]  /*11050*/  HMMA.16816.F32.BF16 R24, R80.reuse, R84, R24 ;  /* 0x000000545018723c */ /* 0x040fee0000041818 */
[----:B------:R-:W-:Y:S01]  /*11060*/  FFMA.FTZ R84, R169, c[0x0][0x2d0], -R155 ;  /* 0x0000b400a9547a23 */ /* 0x000fe2000001089b */
[-C--:B------:R-:W-:Y:S03]  /*11070*/  HMMA.16816.F32.BF16 R28, R80, R86.reuse, R28 ;  /* 0x00000056501c723c */ /* 0x080fe6000004181c */
[----:B------:R4:W-:Y:S05]  /*11080*/  MUFU.EX2 R177, R84 ;  /* 0x0000005400b17308 */ /* 0x0009ea0000000800 */
[C---:B------:R-:W-:Y:S04]  /*11090*/  HMMA.16816.F32.BF16 R32, R76.reuse, R86, R32 ;  /* 0x000000564c20723c */ /* 0x040fe80000041820 */
[----:B-1----:R-:W-:Y:S04]  /*110a0*/  FFMA.FTZ R3, R241, c[0x0][0x2d0], -R153 ;  /* 0x0000b400f1037a23 */ /* 0x002fe80000010899 */
[-C--:B------:R-:W-:Y:S01]  /*110b0*/  HMMA.16816.F32.BF16 R36, R76, R92.reuse, R36 ;  /* 0x0000005c4c24723c */ /* 0x080fe20000041824 */
[----:B------:R1:W5:Y:S07]  /*110c0*/  MUFU.EX2 R182, R3 ;  /* 0x0000000300b67308 */ /* 0x00036e0000000800 */
[C---:B------:R-:W-:Y:S01]  /*110d0*/  HMMA.16816.F32.BF16 R40, R80.reuse, R92, R40 ;  /* 0x0000005c5028723c */ /* 0x040fe20000041828 */
[----:B----4-:R-:W4:Y:S07]  /*110e0*/  LDSM.16.MT88.4 R84, [R189+0x1800] ;  /* 0x00180000bd54783b */ /* 0x010f2e0000004200 */
        /* <DEDUP_REMOVED lines=9> */
[----:B------:R-:W3:Y:S03]  /*11180*/  LDSM.16.MT88.4 R88, [R193+0x1800] ;  /* 0x00180000c158783b */ /* 0x000ee60000004200 */
[--C-:B-1----:R-:W-:Y:S03]  /*11190*/  FFMA.FTZ R3, R106, c[0x0][0x2d0], -R154.reuse ;  /* 0x0000b4006a037a23 */ /* 0x102fe6000001089a */
[----:B--2---:R-:W-:Y:S01]  /*111a0*/  F2FP.BF16.PACK_AB R76, R184, R183 ;  /* 0x000000b7b84c723e */ /* 0x004fe200000010ff */
[----:B------:R1:W2:Y:S01]  /*111b0*/  MUFU.EX2 R179, R3 ;  /* 0x0000000300b37308 */ /* 0x0002a20000000800 */
[----:B-----5:R-:W-:Y:S03]  /*111c0*/  F2FP.BF16.PACK_AB R78, R182, R185 ;  /* 0x000000b9b64e723e */ /* 0x020fe600000010ff */
[--C-:B-1----:R-:W-:Y:S01]  /*111d0*/  FFMA.FTZ R3, R251, c[0x0][0x2d0], -R154.reuse ;  /* 0x0000b400fb037a23 */ /* 0x102fe2000001089a */
[----:B--2---:R-:W-:Y:S05]  /*111e0*/  F2FP.BF16.PACK_AB R77, R179, R181 ;  /* 0x000000b5b34d723e */ /* 0x004fea00000010ff */
[----:B------:R1:W-:Y:S02]  /*111f0*/  MUFU.EX2 R180, R3 ;  /* 0x0000000300b47308 */ /* 0x0003e40000000800 */
[----:B-1----:R-:W-:Y:S08]  /*11200*/  FFMA.FTZ R3, R252, c[0x0][0x2d0], -R154 ;  /* 0x0000b400fc037a23 */ /* 0x002ff0000001089a */
[----:B------:R1:W2:Y:S02]  /*11210*/  MUFU.EX2 R178, R3 ;  /* 0x0000000300b27308 */ /* 0x0002a40000000800 */
[--C-:B-1----:R-:W-:Y:S01]  /*11220*/  FFMA.FTZ R3, R105, c[0x0][0x2d0], -R155.reuse ;  /* 0x0000b40069037a23 */ /* 0x102fe2000001089b */
[----:B--2---:R-:W-:Y:S07]  /*11230*/  F2FP.BF16.PACK_AB R79, R178, R180 ;  /* 0x000000b4b24f723e */ /* 0x004fee00000010ff */
[----:B------:R1:W-:Y:S01]  /*11240*/  MUFU.EX2 R143, R3 ;  /* 0x00000003008f7308 */ /* 0x0003e20000000800 */
[-C--:B----4-:R-:W-:Y:S03]  /*11250*/  HMMA.16816.F32.BF16 R4, R76, R84.reuse, R4 ;  /* 0x000000544c04723c */ /* 0x090fe60000041804 */
[--C-:B-1----:R-:W-:Y:S06]  /*11260*/  FFMA.FTZ R3, R104, c[0x0][0x2d0], -R155.reuse ;  /* 0x0000b40068037a23 */ /* 0x102fec000001089b */
[----:B------:R1:W2:Y:S03]  /*11270*/  MUFU.EX2 R142, R3 ;  /* 0x00000003008e7308 */ /* 0x0002a60000000800 */
[----:B-1----:R-:W-:Y:S01]  /*11280*/  FFMA.FTZ R3, R103, c[0x0][0x2d0], -R155 ;  /* 0x0000b40067037a23 */ /* 0x002fe2000001089b */
[----:B--2---:R-:W-:Y:S06]  /*11290*/  F2FP.BF16.PACK_AB R80, R142, R143 ;  /* 0x0000008f8e50723e */ /* 0x004fec00000010ff */
[----:B------:R1:W2:Y:S02]  /*112a0*/  MUFU.EX2 R176, R3 ;  /* 0x0000000300b07308 */ /* 0x0002a40000000800 */
[--C-:B-1----:R-:W-:Y:S01]  /*112b0*/  FFMA.FTZ R3, R102, c[0x0][0x2d0], -R152.reuse ;  /* 0x0000b40066037a23 */ /* 0x102fe20000010898 */
[----:B--2---:R-:W-:Y:S02]  /*112c0*/  F2FP.BF16.PACK_AB R82, R176, R177 ;  /* 0x000000b1b052723e */ /* 0x004fe400000010ff */
[----:B------:R-:W-:Y:S05]  /*112d0*/  MOV R102, R162 ;  /* 0x000000a200667202 */ /* 0x000fea0000000f00 */
[----:B------:R1:W-:Y:S01]  /*112e0*/  MUFU.EX2 R141, R3 ;  /* 0x00000003008d7308 */ /* 0x0003e20000000800 */
[----:B------:R-:W-:Y:S01]  /*112f0*/  MOV R162, R167 ;  /* 0x000000a700a27202 */ /* 0x000fe20000000f00 */
[--C-:B-1----:R-:W-:Y:S01]  /*11300*/  FFMA.FTZ R3, R101, c[0x0][0x2d0], -R152.reuse ;  /* 0x0000b40065037a23 */ /* 0x102fe20000010898 */
[----:B------:R-:W-:Y:S02]  /*11310*/  MOV R101, R98 ;  /* 0x0000006200657202 */ /* 0x000fe40000000f00 */
[----:B------:R-:W2:Y:S05]  /*11320*/  LDL R98, [R1+0x1c] ;  /* 0x00001c0001627983 */ /* 0x000eaa0000100800 */
[----:B------:R1:W4:Y:S02]  /*11330*/  MUFU.EX2 R140, R3 ;  /* 0x00000003008c7308 */ /* 0x0003240000000800 */
[--C-:B-1----:R-:W-:Y:S01]  /*11340*/  FFMA.FTZ R3, R156, c[0x0][0x2d0], -R152.reuse ;  /* 0x0000b4009c037a23 */ /* 0x102fe20000010898 */
[----:B----4-:R-:W-:Y:S07]  /*11350*/  F2FP.BF16.PACK_AB R81, R140, R141 ;  /* 0x0000008d8c51723e */ /* 0x010fee00000010ff */
[----:B------:R1:W-:Y:S02]  /*11360*/  MUFU.EX2 R156, R3 ;  /* 0x00000003009c7308 */ /* 0x0003e40000000800 */
[----:B-1----:R-:W-:Y:S08]  /*11370*/  FFMA.FTZ R3, R157, c[0x0][0x2d0], -R152 ;  /* 0x0000b4009d037a23 */ /* 0x002ff00000010898 */
[----:B------:R1:W4:Y:S02]  /*11380*/  MUFU.EX2 R157, R3 ;  /* 0x00000003009d7308 */ /* 0x0003240000000800 */
[--C-:B-1----:R-:W-:Y:S01]  /*11390*/  FFMA.FTZ R3, R100, c[0x0][0x2d0], -R153.reuse ;  /* 0x0000b40064037a23 */ /* 0x102fe20000010899 */
[----:B----4-:R-:W-:Y:S02]  /*113a0*/  F2FP.BF16.PACK_AB R83, R157, R156 ;  /* 0x0000009c9d53723e */ /* 0x010fe400000010ff */
[----:B------:R-:W-:Y:S05]  /*113b0*/  MOV R100, R165 ;  /* 0x000000a500647202 */ /* 0x000fea0000000f00 */
[----:B------:R1:W-:Y:S01]  /*113c0*/  MUFU.EX2 R171, R3 ;  /* 0x0000000300ab7308 */ /* 0x0003e20000000800 */
[C---:B------:R-:W-:Y:S08]  /*113d0*/  HMMA.16816.F32.BF16 R8, R80.reuse, R84, R8 ;  /* 0x000000545008723c */ /* 0x040ff00000041808 */
[-C--:B------:R-:W-:Y:S08]  /*113e0*/  HMMA.16816.F32.BF16 R12, R80, R86.reuse, R12 ;  /* 0x00000056500c723c */ /* 0x080ff0000004180c */
[C---:B------:R-:W-:Y:S01]  /*113f0*/  HMMA.16816.F32.BF16 R16, R76.reuse, R86, R16 ;  /* 0x000000564c10723c */ /* 0x040fe20000041810 */
[----:B------:R-:W4:Y:S03]  /*11400*/  LDSM.16.MT88.4 R84, [R192+0x1800] ;  /* 0x00180000c054783b */ /* 0x000f260000004200 */
[----:B-1----:R-:W-:Y:S01]  /*11410*/  FFMA.FTZ R3, R99, c[0x0][0x2d0], -R153 ;  /* 0x0000b40063037a23 */ /* 0x002fe20000010899 */
[----:B------:R-:W-:Y:S03]  /*11420*/  MOV R99, R163 ;  /* 0x000000a300637202 */ /* 0x000fe60000000f00 */
[-C--:B---3--:R-:W-:Y:S01]  /*11430*/  HMMA.16816.F32.BF16 R20, R76, R88.reuse, R20 ;  /* 0x000000584c14723c */ /* 0x088fe20000041814 */
[----:B------:R1:W3:Y:S07]  /*11440*/  MUFU.EX2 R170, R3 ;  /* 0x0000000300aa7308 */ /* 0x0002ee0000000800 */
[C---:B------:R-:W-:Y:S07]  /*11450*/  HMMA.16816.F32.BF16 R24, R80.reuse, R88, R24 ;  /* 0x000000585018723c */ /* 0x040fee0000041818 */
[----:B------:R-:W-:Y:S01]  /*11460*/  FFMA.FTZ R88, R161, c[0x0][0x2d0], -R155 ;  /* 0x0000b400a1587a23 */ /* 0x000fe2000001089b */
[-C--:B------:R-:W-:Y:S03]  /*11470*/  HMMA.16816.F32.BF16 R28, R80, R90.reuse, R28 ;  /* 0x0000005a501c723c */ /* 0x080fe6000004181c */
[----:B------:R-:W-:Y:S05]  /*11480*/  MUFU.EX2 R161, R88 ;  /* 0x0000005800a17308 */ /* 0x000fea0000000800 */
[C---:B------:R-:W-:Y:S04]  /*11490*/  HMMA.16816.F32.BF16 R32, R76.reuse, R90, R32 ;  /* 0x0000005a4c20723c */ /* 0x040fe80000041820 */
[--C-:B-1----:R-:W-:Y:S01]  /*114a0*/  FFMA.FTZ R3, R159, c[0x0][0x2d0], -R153.reuse ;  /* 0x0000b4009f037a23 */ /* 0x102fe20000010899 */
[----:B---3--:R-:W-:Y:S03]  /*114b0*/  F2FP.BF16.PACK_AB R148, R170, R171 ;  /* 0x000000abaa94723e */ /* 0x008fe600000010ff */
[-C--:B------:R-:W-:Y:S01]  /*114c0*/  HMMA.16816.F32.BF16 R36, R76, R92.reuse, R36 ;  /* 0x0000005c4c24723c */ /* 0x080fe20000041824 */
[----:B------:R1:W-:Y:S07]  /*114d0*/  MUFU.EX2 R169, R3 ;  /* 0x0000000300a97308 */ /* 0x0003ee0000000800 */
[C---:B------:R-:W-:Y:S08]  /*114e0*/  HMMA.16816.F32.BF16 R40, R80.reuse, R92, R40 ;  /* 0x0000005c5028723c */ /* 0x040ff00000041828 */
[-C--:B------:R-:W-:Y:S08]  /*114f0*/  HMMA.16816.F32.BF16 R44, R80, R94.reuse, R44 ;  /* 0x0000005e502c723c */ /* 0x080ff0000004182c */
[C---:B------:R-:W-:Y:S04]  /*11500*/  HMMA.16816.F32.BF16 R48, R76.reuse, R94, R48 ;  /* 0x0000005e4c30723c */ /* 0x040fe80000041830 */
[----:B-1----:R-:W-:Y:S04]  /*11510*/  FFMA.FTZ R3, R158, c[0x0][0x2d0], -R153 ;  /* 0x0000b4009e037a23 */ /* 0x002fe80000010899 */
[----:B------:R1:W3:Y:S01]  /*11520*/  MUFU.EX2 R167, R3 ;  /* 0x0000000300a77308 */ /* 0x0002e20000000800 */
[-C--:B----4-:R-:W-:Y:S08]  /*11530*/  HMMA.16816.F32.BF16 R52, R76, R84.reuse, R52 ;  /* 0x000000544c34723c */ /* 0x090ff00000041834 */
[C---:B------:R-:W-:Y:S07]  /*11540*/  HMMA.16816.F32.BF16 R56, R80.reuse, R84, R56 ;  /* 0x000000545038723c */ /* 0x040fee0000041838 */
[----:B------:R-:W-:Y:S01]  /*11550*/  MOV R85, R2 ;  /* 0x0000000200557202 */ /* 0x000fe20000000f00 */
[-C--:B------:R-:W-:Y:S04]  /*11560*/  HMMA.16816.F32.BF16 R60, R80, R86.reuse, R60 ;  /* 0x00000056503c723c */ /* 0x080fe8000004183c */
[----:B------:R-:W-:Y:S01]  /*11570*/  MOV R84, R70 ;  /* 0x0000004600547202 */ /* 0x000fe20000000f00 */
[--C-:B-1----:R-:W-:Y:S03]  /*11580*/  FFMA.FTZ R3, R97, c[0x0][0x2d0], -R154.reuse ;  /* 0x0000b40061037a23 */ /* 0x102fe6000001089a */
[----:B------:R-:W-:Y:S01]  /*11590*/  HMMA.16816.F32.BF16 R64, R76, R86, R64 ;  /* 0x000000564c40723c */ /* 0x000fe20000041840 */
[----:B------:R-:W4:Y:S01]  /*115a0*/  LDL.LU R97, [R1+0xc] ;  /* 0x00000c0001617983 */ /* 0x000f220000300800 */
[----:B------:R1:W-:Y:S02]  /*115b0*/  MUFU.EX2 R165, R3 ;  /* 0x0000000300a57308 */ /* 0x0003e40000000800 */
[----:B---3--:R-:W-:Y:S01]  /*115c0*/  F2FP.BF16.PACK_AB R150, R167, R169 ;  /* 0x000000a9a796723e */ /* 0x008fe200000010ff */
[--C-:B-1----:R-:W-:Y:S02]  /*115d0*/  FFMA.FTZ R3, R96, c[0x0][0x2d0], -R154.reuse ;  /* 0x0000b40060037a23 */ /* 0x102fe4000001089a */
[----:B------:R-:W3:Y:S05]  /*115e0*/  LDL.LU R96, [R1+0x10] ;  /* 0x0000100001607983 */ /* 0x000eea0000300800 */
[----:B------:R1:W5:Y:S01]  /*115f0*/  MUFU.EX2 R163, R3 ;  /* 0x0000000300a37308 */ /* 0x0003620000000800 */
[----:B------:R-:W3:Y:S04]  /*11600*/  LDL.LU R89, [R1+0x14] ;  /* 0x0000140001597983 */ /* 0x000ee80000300800 */
[----:B------:R-:W3:Y:S01]  /*11610*/  LDL.LU R88, [R1+0x18] ;  /* 0x0000180001587983 */ /* 0x000ee20000300800 */
[--C-:B-1----:R-:W-:Y:S01]  /*11620*/  FFMA.FTZ R3, R164, c[0x0][0x2d0], -R154.reuse ;  /* 0x0000b400a4037a23 */ /* 0x102fe2000001089a */
[----:B-----5:R-:W-:Y:S03]  /*11630*/  F2FP.BF16.PACK_AB R149, R163, R165 ;  /* 0x000000a5a395723e */ /* 0x020fe600000010ff */
[----:B------:R1:W-:Y:S02]  /*11640*/  MUFU.EX2 R164, R3 ;  /* 0x0000000300a47308 */ /* 0x0003e40000000800 */
[----:B-1----:R-:W-:Y:S08]  /*11650*/  FFMA.FTZ R3, R162, c[0x0][0x2d0], -R154 ;  /* 0x0000b400a2037a23 */ /* 0x002ff0000001089a */
[----:B------:R1:W5:Y:S01]  /*11660*/  MUFU.EX2 R162, R3 ;  /* 0x0000000300a27308 */ /* 0x0003620000000800 */
[----:B--2---:R-:W-:Y:S02]  /*11670*/  ISETP.GT.AND P0, PT, R206, R98, PT ;  /* 0x00000062ce00720c */ /* 0x004fe40003f04270 */
[----:B------:R-:W-:Y:S01]  /*11680*/  MOV R206, R205 ;  /* 0x000000cd00ce7202 */ /* 0x000fe20000000f00 */
[--C-:B-1----:R-:W-:Y:S01]  /*11690*/  FFMA.FTZ R3, R160, c[0x0][0x2d0], -R155.reuse ;  /* 0x0000b400a0037a23 */ /* 0x102fe2000001089b */
[----:B-----5:R-:W-:Y:S05]  /*116a0*/  F2FP.BF16.PACK_AB R151, R162, R164 ;  /* 0x000000a4a297723e */ /* 0x020fea00000010ff */
        /* <DEDUP_REMOVED lines=8> */
[----:B------:R-:W1:Y:S06]  /*11730*/  LDSM.16.MT88.4 R100, [R189+0x2000] ;  /* 0x00200000bd64783b */ /* 0x000e6c0000004200 */
[----:B------:R2:W-:Y:S02]  /*11740*/  MUFU.EX2 R155, R3 ;  /* 0x00000003009b7308 */ /* 0x0005e40000000800 */
[--C-:B--2---:R-:W-:Y:S08]  /*11750*/  FFMA.FTZ R3, R99, c[0x0][0x2d0], -R152.reuse ;  /* 0x0000b40063037a23 */ /* 0x104ff00000010898 */
[----:B------:R2:W5:Y:S02]  /*11760*/  MUFU.EX2 R154, R3 ;  /* 0x00000003009a7308 */ /* 0x0005640000000800 */
[--C-:B--2---:R-:W-:Y:S01]  /*11770*/  FFMA.FTZ R3, R74, c[0x0][0x2d0], -R152.reuse ;  /* 0x0000b4004a037a23 */ /* 0x104fe20000010898 */
[----:B-----5:R-:W-:Y:S01]  /*11780*/  F2FP.BF16.PACK_AB R145, R154, R155 ;  /* 0x0000009b9a91723e */ /* 0x020fe200000010ff */
[----:B------:R-:W-:Y:S06]  /*11790*/  FFMA.FTZ R152, R75, c[0x0][0x2d0], -R152 ;  /* 0x0000b4004b987a23 */ /* 0x000fec0000010898 */
[----:B------:R-:W-:Y:S10]  /*117a0*/  MUFU.EX2 R153, R3 ;  /* 0x0000000300997308 */ /* 0x000ff40000000800 */
[----:B------:R-:W2:Y:S02]  /*117b0*/  MUFU.EX2 R74, R152 ;  /* 0x00000098004a7308 */ /* 0x000ea40000000800 */
[----:B--2---:R-:W-:Y:S01]  /*117c0*/  F2FP.BF16.PACK_AB R147, R74, R153 ;  /* 0x000000994a93723e */ /* 0x004fe200000010ff */
[----:B----4-:R-:W-:Y:S04]  /*117d0*/  FFMA.FTZ R3, R73, R97, R231 ;  /* 0x0000006149037223 */ /* 0x010fe800000100e7 */
[----:B------:R-:W-:Y:S04]  /*117e0*/  FADD.FTZ R3, R236, R3 ;  /* 0x00000003ec037221 */ /* 0x000fe80000010000 */
[----:B------:R-:W-:Y:S02]  /*117f0*/  FADD.FTZ R3, R237, R3 ;  /* 0x00000003ed037221 */ /* 0x000fe40000010000 */
[----:B---3--:R-:W-:Y:S02]  /*11800*/  FFMA.FTZ R73, R68, R96, R228 ;  /* 0x0000006044497223 */ /* 0x008fe400000100e4 */
[----:B------:R-:W-:Y:S02]  /*11810*/  FFMA.FTZ R69, R69, R89, R227 ;  /* 0x0000005945457223 */ /* 0x000fe400000100e3 */
[----:B------:R-:W-:Y:S02]  /*11820*/  FFMA.FTZ R68, R0, R88, R172 ;  /* 0x0000005800447223 */ /* 0x000fe400000100ac */
[----:B------:R-:W-:Y:S01]  /*11830*/  FADD.FTZ R0, R233, R73 ;  /* 0x00000049e9007221 */ /* 0x000fe20000010000 */
[-C--:B-1----:R-:W-:Y:S05]  /*11840*/  HMMA.16816.F32.BF16 R88, R148, R100.reuse, R4 ;  /* 0x000000649458723c */ /* 0x082fea0000041804 */
[----:B------:R-:W-:Y:S02]  /*11850*/  FADD.FTZ R0, R235, R0 ;  /* 0x00000000eb007221 */ /* 0x000fe40000010000 */
[----:B------:R-:W-:Y:S01]  /*11860*/  FADD.FTZ R5, R229, R69 ;  /* 0x00000045e5057221 */ /* 0x000fe20000010000 */
[C---:B------:R-:W-:Y:S04]  /*11870*/  HMMA.16816.F32.BF16 R92, R144.reuse, R100, R8 ;  /* 0x00000064905c723c */ /* 0x040fe80000041808 */
[----:B------:R-:W-:Y:S03]  /*11880*/  FADD.FTZ R4, R173, R68 ;  /* 0x00000044ad047221 */ /* 0x000fe60000010000 */
        /* <DEDUP_REMOVED lines=83> */
[----:B------:R-:W-:Y:S02]  /*11dc0*/  FADD.FTZ R4, R162, R5 ;  /* 0x00000005a2047221 */ /* 0x000fe40000010000 */
[----:B------:R-:W-:Y:S02]  /*11dd0*/  FADD.FTZ R3, R158, R3 ;  /* 0x000000039e037221 */ /* 0x000fe40000010000 */
[----:B------:R-:W-:Y:S01]  /*11de0*/  FADD.FTZ R0, R74, R0 ;  /* 0x000000004a007221 */ /* 0x000fe20000010000 */
[----:B------:R-:W-:Y:S04]  /*11df0*/  STL [R1+0x10], R4 ;  /* 0x0000100401007387 */ /* 0x000fe80000100800 */
[----:B------:R1:W-:Y:S04]  /*11e00*/  STL [R1+0x14], R3 ;  /* 0x0000140301007387 */ /* 0x0003e80000100800 */
[----:B------:R2:W-:Y:S01]  /*11e10*/  STL [R1+0x18], R0 ;  /* 0x0000180001007387 */ /* 0x0005e20000100800 */
[----:B-1----:R-:W-:Y:S02]  /*11e20*/  MOV R3, R71 ;  /* 0x0000004700037202 */ /* 0x002fe40000000f00 */
[----:B--2---:R-:W-:Y:S02]  /*11e30*/  MOV R0, R2 ;  /* 0x0000000200007202 */ /* 0x004fe40000000f00 */
[----:B------:R-:W-:Y:S01]  /*11e40*/  MOV R2, R72 ;  /* 0x0000004800027202 */ /* 0x000fe20000000f00 */
[----:B------:R-:W-:-:S05]  /*11e50*/  @P0 BRA `(.L_x_630) ;  /* 0xffffc53000000947 */ /* 0x000fca000383ffff */
.L_x_629:
[----:B------:R-:W-:-:S13]  /*11e60*/  ISETP.GE.AND P0, PT, R205, R239, PT ;  /* 0x000000efcd00720c */ /* 0x000fda0003f06270 */
[----:B------:R-:W-:Y:S05]  /*11e70*/  @!P0 BRA `(.L_x_631) ;  /* 0x0000576000008947 */ /* 0x000fea0003800000 */
[----:B------:R-:W-:Y:S01]  /*11e80*/  IMAD.MOV.U32 R85, RZ, RZ, R71 ;  /* 0x000000ffff557224 */ /* 0x000fe200078e0047 */
[----:B------:R-:W-:Y:S01]  /*11e90*/  MOV R87, R0 ;  /* 0x0000000000577202 */ /* 0x000fe20000000f00 */
[----:B------:R-:W-:Y:S01]  /*11ea0*/  IMAD.MOV.U32 R84, RZ, RZ, R72 ;  /* 0x000000ffff547224 */ /* 0x000fe200078e0048 */
[----:B------:R-:W-:Y:S02]  /*11eb0*/  MOV R86, R70 ;  /* 0x0000004600567202 */ /* 0x000fe40000000f00 */
.L_x_648:
[----:B--2---:R-:W2:Y:S01]  /*11ec0*/  LDL R176, [R1+0x34] ;  /* 0x0000340001b07983 */ /* 0x004ea20000100800 */
[----:B------:R-:W-:Y:S04]  /*11ed0*/  DEPBAR.LE SB0, 0x0 ;  /* 0x000080000000791a */ /* 0x000fe80000000000 */
[----:B------:R-:W2:Y:S01]  /*11ee0*/  LDL.64 R2, [R1+0x28] ;  /* 0x0000280001027983 */ /* 0x000ea20000100a00 */
[----:B------:R-:W-:Y:S01]  /*11ef0*/  WARPSYNC 0xffffffff ;  /* 0xffffffff00007948 */ /* 0x000fe20003800000 */
[----:B------:R-:W-:Y:S01]  /*11f00*/  SHF.R.S32.HI R0, RZ, 0x1f, R205 ;  /* 0x0000001fff007819 */ /* 0x000fe200000114cd */
[----:B------:R-:W-:Y:S01]  /*11f10*/  ULDC UR4, c[0x0][0x324] ;  /* 0x0000c90000047ab9 */ /* 0x000fe20000000800 */
[----:B------:R-:W-:Y:S01]  /*11f20*/  MOV R211, 0x5 ;  /* 0x0000000500d37802 */ /* 0x000fe20000000f00 */
[----:B------:R-:W-:Y:S01]  /*11f30*/  ULOP3.LUT UR4, URZ, UR4, URZ, 0x33, !UPT ;  /* 0x000000043f047292 */ /* 0x000fe2000f8e333f */
[----:B------:R-:W-:Y:S01]  /*11f40*/  BAR.SYNC.DEFER_BLOCKING 0x0 ;  /* 0x0000000000007b1d */ /* 0x000fe20000010000 */
[----:B------:R-:W-:Y:S04]  /*11f50*/  IMAD R0, R0, c[0x0][0x208], RZ ;  /* 0x0000820000007a24 */ /* 0x000fe800078e02ff */
[C---:B------:R-:W-:Y:S03]  /*11f60*/  IMAD R0, R205.reuse, c[0x0][0x20c], R0 ;  /* 0x00008300cd007a24 */ /* 0x040fe600078e0200 */
[----:B------:R-:W-:Y:S08]  /*11f70*/  LDSM.16.M88.4 R80, [R195] ;  /* 0x00000000c350783b */ /* 0x000ff00000000200 */
[----:B------:R-:W3:Y:S08]  /*11f80*/  LDSM.16.M88.4 R16, [R188] ;  /* 0x00000000bc10783b */ /* 0x000ef00000000200 */
[----:B------:R-:W4:Y:S08]  /*11f90*/  LDSM.16.M88.4 R76, [R195+0x2000] ;  /* 0x00200000c34c783b */ /* 0x000f300000000200 */
[----:B------:R-:W5:Y:S08]  /*11fa0*/  LDSM.16.M88.4 R32, [R188+0x800] ;  /* 0x00080000bc20783b */ /* 0x000f700000000200 */
        /* <DEDUP_REMOVED lines=8> */
[----:B------:R-:W2:Y:S04]  /*12030*/  LDL R217, [R1+0x30] ;  /* 0x0000300001d97983 */ /* 0x000ea80000100800 */
[----:B------:R-:W2:Y:S06]  /*12040*/  LDL.64 R226, [R1+0x20] ;  /* 0x0000200001e27983 */ /* 0x000eac0000100a00 */
[----:B------:R-:W2:Y:S04]  /*12050*/  LDL R215, [R1+0x40] ;  /* 0x0000400001d77983 */ /* 0x000ea80000100800 */
[----:B------:R-:W2:Y:S01]  /*12060*/  LDL R213, [R1+0x44] ;  /* 0x0000440001d57983 */ /* 0x000ea20000100800 */
[-C--:B-1-3--:R-:W-:Y:S08]  /*12070*/  HMMA.16816.F32.BF16 R4, R80, R16.reuse, RZ ;  /* 0x000000105004723c */ /* 0x08aff000000418ff */
[C---:B----4-:R-:W-:Y:S08]  /*12080*/  HMMA.16816.F32.BF16 R8, R76.reuse, R16, RZ ;  /* 0x000000104c08723c */ /* 0x050ff000000418ff */
        /* <DEDUP_REMOVED lines=18> */
[----:B------:R-:W1:Y:S03]  /*121b0*/  LDSM.16.M88.4 R152, [R201] ;  /* 0x00000000c998783b */ /* 0x000e660000000200 */
[----:B--2---:R-:W-:Y:S04]  /*121c0*/  MOV R3, R176 ;  /* 0x000000b000037202 */ /* 0x004fe80000000f00 */
[-C--:B------:R-:W-:Y:S08]  /*121d0*/  HMMA.16816.F32.BF16 R4, R156, R160.reuse, R4 ;  /* 0x000000a09c04723c */ /* 0x080ff00000041804 */
[C---:B------:R-:W-:Y:S07]  /*121e0*/  HMMA.16816.F32.BF16 R8, R164.reuse, R160, R8 ;  /* 0x000000a0a408723c */ /* 0x040fee0000041808 */
[----:B------:R-:W-:Y:S01]  /*121f0*/  IMAD.WIDE.U32 R160, R205, c[0x0][0x208], RZ ;  /* 0x00008200cda07a25 */ /* 0x000fe200078e00ff */
[-C--:B------:R-:W-:Y:S04]  /*12200*/  HMMA.16816.F32.BF16 R12, R164, R162.reuse, R12 ;  /* 0x000000a2a40c723c */ /* 0x080fe8000004180c */
[----:B------:R-:W-:Y:S01]  /*12210*/  IADD3 R0, R161, R0, RZ ;  /* 0x00000000a1007210 */ /* 0x000fe20007ffe0ff */
[----:B------:R-:W-:Y:S03]  /*12220*/  IMAD.WIDE.U32 R2, R160, 0x50, R2 ;  /* 0x00000050a0027825 */ /* 0x000fe600078e0002 */
[C---:B------:R-:W-:Y:S01]  /*12230*/  HMMA.16816.F32.BF16 R16, R156.reuse, R162, R16 ;  /* 0x000000a29c10723c */ /* 0x040fe20000041810 */
[----:B------:R-:W2:Y:S03]  /*12240*/  LDSM.16.M88.4 R160, [R200] ;  /* 0x00000000c8a0783b */ /* 0x000ea60000000200 */
[----:B------:R-:W-:Y:S01]  /*12250*/  IMAD R0, R0, 0x50, RZ ;  /* 0x0000005000007824 */ /* 0x000fe200078e02ff */
[C---:B------:R-:W-:Y:S03]  /*12260*/  LEA R176, P0, R2.reuse, c[0x0][0x1f8], 0x1 ;  /* 0x00007e0002b07a11 */ /* 0x040fe600078008ff */
[-C--:B------:R-:W-:Y:S04]  /*12270*/  HMMA.16816.F32.BF16 R20, R156, R168.reuse, R20 ;  /* 0x000000a89c14723c */ /* 0x080fe80000041814 */
[----:B------:R-:W-:Y:S04]  /*12280*/  IADD3 R0, R3, R0, RZ ;  /* 0x0000000003007210 */ /* 0x000fe80007ffe0ff */
[C---:B------:R-:W-:Y:S04]  /*12290*/  HMMA.16816.F32.BF16 R24, R164.reuse, R168, R24 ;  /* 0x000000a8a418723c */ /* 0x040fe80000041818 */
[----:B------:R-:W-:Y:S03]  /*122a0*/  LEA.HI.X R177, R2, c[0x0][0x1fc], R0, 0x1, P0 ;  /* 0x00007f0002b17a11 */ /* 0x000fe600000f0c00 */
[----:B------:R-:W-:Y:S01]  /*122b0*/  MOV R168, c[0x0][0x208] ;  /* 0x0000820000a87a02 */ /* 0x000fe20000000f00 */
[-C--:B------:R-:W-:Y:S01]  /*122c0*/  HMMA.16816.F32.BF16 R28, R164, R170.reuse, R28 ;  /* 0x000000aaa41c723c */ /* 0x080fe2000004181c */
[----:B------:R-:W-:Y:S01]  /*122d0*/  @!PT LDS RZ, [RZ] ;  /* 0x00000000fffff984 */ /* 0x000fe20000000800 */
[----:B------:R-:W-:Y:S01]  /*122e0*/  @!PT LDS RZ, [RZ] ;  /* 0x00000000fffff984 */ /* 0x000fe20000000800 */
[----:B------:R-:W-:Y:S01]  /*122f0*/  @!PT LDS RZ, [RZ] ;  /* 0x00000000fffff984 */ /* 0x000fe20000000800 */
[----:B------:R3:W-:Y:S03]  /*12300*/  LDGSTS.E.BYPASS.LTC128B.128 [R207+0x100], [R176.64], !P4 ;  /* 0x00100000b0cf7fae */ /* 0x0007e6000e101d48 */
[C---:B------:R-:W-:Y:S02]  /*12310*/  SHF.L.U32 R178, R168.reuse, 0x5, RZ ;  /* 0x00000005a8b27819 */ /* 0x040fe400000006ff */
[----:B------:R-:W-:Y:S02]  /*12320*/  SHF.L.U64.HI R0, R168, R211, c[0x0][0x20c] ;  /* 0x00008300a8007619 */ /* 0x000fe400000102d3 */
[C---:B------:R-:W-:Y:S07]  /*12330*/  HMMA.16816.F32.BF16 R32, R156.reuse, R170, R32 ;  /* 0x000000aa9c20723c */ /* 0x040fee0000041820 */
[----:B------:R-:W-:Y:S01]  /*12340*/  IADD3 R170, P1, R176, R178, RZ ;  /* 0x000000b2b0aa7210 */ /* 0x000fe20007f3e0ff */
[-C--:B------:R-:W-:Y:S04]  /*12350*/  HMMA.16816.F32.BF16 R36, R156, R172.reuse, R36 ;  /* 0x000000ac9c24723c */ /* 0x080fe80000041824 */
[----:B------:R-:W-:Y:S02]  /*12360*/  IADD3.X R171, R177, R0, RZ, P1, !PT ;  /* 0x00000000b1ab7210 */ /* 0x000fe40000ffe4ff */
[----:B------:R-:W-:Y:S02]  /*12370*/  IADD3 R168, P0, R170, R178, RZ ;  /* 0x000000b2aaa87210 */ /* 0x000fe40007f1e0ff */
[C---:B------:R-:W-:Y:S01]  /*12380*/  HMMA.16816.F32.BF16 R40, R164.reuse, R172, R40 ;  /* 0x000000aca428723c */ /* 0x040fe20000041828 */
[----:B------:R4:W-:Y:S03]  /*12390*/  LDGSTS.E.BYPASS.LTC128B.128 [R207+0x900], [R170.64], !P4 ;  /* 0x00900000aacf7fae */ /* 0x0009e6000e101d48 */
[----:B------:R-:W-:Y:S02]  /*123a0*/  IADD3.X R169, R171, R0, RZ, P0, !PT ;  /* 0x00000000aba97210 */ /* 0x000fe400007fe4ff */
[----:B------:R-:W-:Y:S02]  /*123b0*/  IADD3 R2, P1, R168, R178, RZ ;  /* 0x000000b2a8027210 */ /* 0x000fe40007f3e0ff */
[-C--:B------:R-:W-:Y:S01]  /*123c0*/  HMMA.16816.F32.BF16 R44, R164, R174.reuse, R44 ;  /* 0x000000aea42c723c */ /* 0x080fe2000004182c */
[----:B------:R4:W-:Y:S03]  /*123d0*/  LDGSTS.E.BYPASS.LTC128B.128 [R207+0x1100], [R168.64], !P4 ;  /* 0x01100000a8cf7fae */ /* 0x0009e6000e101d48 */
[----:B------:R-:W-:Y:S02]  /*123e0*/  IADD3.X R3, R169, R0, RZ, P1, !PT ;  /* 0x00000000a9037210 */ /* 0x000fe40000ffe4ff */
[----:B------:R-:W-:Y:S02]  /*123f0*/  IADD3 R172, P0, R2, R178, RZ ;  /* 0x000000b202ac7210 */ /* 0x000fe40007f1e0ff */
[C---:B------:R-:W-:Y:S01]  /*12400*/  HMMA.16816.F32.BF16 R48, R156.reuse, R174, R48 ;  /* 0x000000ae9c30723c */ /* 0x040fe20000041830 */
[----:B------:R5:W-:Y:S03]  /*12410*/  LDGSTS.E.BYPASS.LTC128B.128 [R207+0x1900], [R2.64], !P4 ;  /* 0x0190000002cf7fae */ /* 0x000be6000e101d48 */
[----:B------:R-:W-:Y:S02]  /*12420*/  IADD3.X R173, R3, R0, RZ, P0, !PT ;  /* 0x0000000003ad7210 */ /* 0x000fe400007fe4ff */
[----:B------:R-:W-:Y:S02]  /*12430*/  ISETP.GT.AND P0, PT, R205, R239, PT ;  /* 0x000000efcd00720c */ /* 0x000fe40003f04270 */
[-C--:B-1----:R-:W-:Y:S01]  /*12440*/  HMMA.16816.F32.BF16 R52, R156, R152.reuse, R52 ;  /* 0x000000989c34723c */ /* 0x082fe20000041834 */
[----:B------:R1:W-:Y:S07]  /*12450*/  LDGSTS.E.BYPASS.LTC128B.128 [R207+0x2100], [R172.64], !P4 ;  /* 0x02100000accf7fae */ /* 0x0003ee000e101d48 */
[C---:B------:R-:W-:Y:S01]  /*12460*/  HMMA.16816.F32.BF16 R56, R164.reuse, R152, R56 ;  /* 0x00000098a438723c */ /* 0x040fe20000041838 */
[----:B---3--:R-:W-:Y:S07]  /*12470*/  LDSM.16.M88.4 R176, [R196+0x2000] ;  /* 0x00200000c4b0783b */ /* 0x008fee0000000200 */
[-C--:B------:R-:W-:Y:S01]  /*12480*/  HMMA.16816.F32.BF16 R60, R164, R154.reuse, R60 ;  /* 0x0000009aa43c723c */ /* 0x080fe2000004183c */
[----:B----4-:R-:W-:Y:S07]  /*12490*/  LDSM.16.M88.4 R168, [R196] ;  /* 0x00000000c4a8783b */ /* 0x010fee0000000200 */
[C---:B------:R-:W-:Y:S01]  /*124a0*/  HMMA.16816.F32.BF16 R64, R156.reuse, R154, R64 ;  /* 0x0000009a9c40723c */ /* 0x040fe20000041840 */
[----:B------:R-:W-:Y:S07]  /*124b0*/  LDSM.16.M88.4 R180, [R194+0x800] ;  /* 0x00080000c2b4783b */ /* 0x000fee0000000200 */
[-C--:B--2---:R-:W-:Y:S01]  /*124c0*/  HMMA.16816.F32.BF16 R68, R156, R160.reuse, R68 ;  /* 0x000000a09c44723c */ /* 0x084fe20000041844 */
[----:B-1----:R-:W1:Y:S07]  /*124d0*/  LDSM.16.M88.4 R172, [R194] ;  /* 0x00000000c2ac783b */ /* 0x002e6e0000000200 */
[C---:B------:R-:W-:Y:S01]  /*124e0*/  HMMA.16816.F32.BF16 R72, R164.reuse, R160, R72 ;  /* 0x000000a0a448723c */ /* 0x040fe20000041848 */
[----:B------:R-:W2:Y:S07]  /*124f0*/  LDSM.16.M88.4 R152, [R194+0x1000] ;  /* 0x00100000c298783b */ /* 0x000eae0000000200 */
[-C--:B------:R-:W-:Y:S01]  /*12500*/  HMMA.16816.F32.BF16 R76, R164, R162.reuse, R76 ;  /* 0x000000a2a44c723c */ /* 0x080fe2000004184c */
[----:B------:R-:W3:Y:S07]  /*12510*/  LDSM.16.M88.4 R164, [R194+0x1800] ;  /* 0x00180000c2a4783b */ /* 0x000eee0000000200 */
[----:B------:R-:W-:Y:S01]  /*12520*/  HMMA.16816.F32.BF16 R80, R156, R162, R80 ;  /* 0x000000a29c50723c */ /* 0x000fe20000041850 */
[----:B------:R-:W4:Y:S08]  /*12530*/  LDSM.16.M88.4 R184, [R194+0x2000] ;  /* 0x00200000c2b8783b */ /* 0x000f300000000200 */
[----:B------:R-:W-:Y:S01]  /*12540*/  LDSM.16.M88.4 R156, [R197] ;  /* 0x00000000c59c783b */ /* 0x000fe20000000200 */
[-C--:B-1----:R-:W-:Y:S07]  /*12550*/  HMMA.16816.F32.BF16 R4, R168, R172.reuse, R4 ;  /* 0x000000aca804723c */ /* 0x082fee0000041804 */
[----:B------:R-:W1:Y:S01]  /*12560*/  LDSM.16.M88.4 R160, [R191] ;  /* 0x00000000bfa0783b */ /* 0x000e620000000200 */
[C---:B------:R-:W-:Y:S07]  /*12570*/  HMMA.16816.F32.BF16 R8, R176.reuse, R172, R8 ;  /* 0x000000acb008723c */ /* 0x040fee0000041808 */
[----:B------:R-:W0:Y:S01]  /*12580*/  LDGDEPBAR ;  /* 0x00000000000079af */ /* 0x000e220000000000 */
[-C--:B------:R-:W-:Y:S08]  /*12590*/  HMMA.16816.F32.BF16 R12, R176, R174.reuse, R12 ;  /* 0x000000aeb00c723c */ /* 0x080ff0000004180c */
[C---:B------:R-:W-:Y:S01]  /*125a0*/  HMMA.16816.F32.BF16 R16, R168.reuse, R174, R16 ;  /* 0x000000aea810723c */ /* 0x040fe20000041810 */
[----:B------:R-:W1:Y:S07]  /*125b0*/  LDSM.16.M88.4 R172, [R197+0x2000] ;  /* 0x00200000c5ac783b */ /* 0x000e6e0000000200 */
[-C--:B------:R-:W-:Y:S08]  /*125c0*/  HMMA.16816.F32.BF16 R20, R168, R180.reuse, R20 ;  /* 0x000000b4a814723c */ /* 0x080ff00000041814 */
[C---:B------:R-:W-:Y:S08]  /*125d0*/  HMMA.16816.F32.BF16 R24, R176.reuse, R180, R24 ;  /* 0x000000b4b018723c */ /* 0x040ff00000041818 */
[-C--:B------:R-:W-:Y:S08]  /*125e0*/  HMMA.16816.F32.BF16 R28, R176, R182.reuse, R28 ;  /* 0x000000b6b01c723c */ /* 0x080ff0000004181c */
[C---:B------:R-:W-:Y:S08]  /*125f0*/  HMMA.16816.F32.BF16 R32, R168.reuse, R182, R32 ;  /* 0x000000b6a820723c */ /* 0x040ff00000041820 */
[-C--:B--2---:R-:W-:Y:S08]  /*12600*/  HMMA.16816.F32.BF16 R36, R168, R152.reuse, R36 ;  /* 0x00000098a824723c */ /* 0x084ff00000041824 */
        /* <DEDUP_REMOVED lines=16> */
[----:B------:R1:W2:Y:S04]  /*12710*/  MUFU.TANH R187, R0 ;  /* 0x0000000000bb7308 */ /* 0x0002a80000002400 */
[----:B-----5:R-:W-:Y:S02]  /*12720*/  FMUL.FTZ R3, R10, c[0x0][0x320] ;  /* 0x0000c8000a037a20 */ /* 0x020fe40000410000 */
        /* <DEDUP_REMOVED lines=41> */
[----:B------:R-:W-:Y:S01]  /*129c0*/  IADD3 R5, R213, R215, RZ ;  /* 0x000000d7d5057210 */ /* 0x000fe20007ffe0ff */
[-C--:B------:R-:W-:Y:S01]  /*129d0*/  HMMA.16816.F32.BF16 R60, R172, R6.reuse, R60 ;  /* 0x00000006ac3c723c */ /* 0x080fe2000004183c */
[----:B------:R-:W-:Y:S02]  /*129e0*/  MOV R213, c[0x0][0x2c4] ;  /* 0x0000b10000d57a02 */ /* 0x000fe40000000f00 */
[----:B------:R1:W1:Y:S02]  /*129f0*/  MUFU.TANH R222, R0 ;  /* 0x0000000000de7308 */ /* 0x0002640000002400 */
[----:B------:R-:W-:Y:S03]  /*12a00*/  ISETP.NE.AND P2, PT, R213, 0x1, PT ;  /* 0x00000001d500780c */ /* 0x000fe60003f45270 */
[C---:B------:R-:W-:Y:S05]  /*12a10*/  HMMA.16816.F32.BF16 R64, R156.reuse, R6, R64 ;  /* 0x000000069c40723c */ /* 0x040fea0000041840 */
[----:B------:R3:W3:Y:S02]  /*12a20*/  MUFU.TANH R176, R2 ;  /* 0x0000000200b07308 */ /* 0x0006e40000002400 */
[----:B------:R-:W-:Y:S01]  /*12a30*/  @P0 MOV R6, R226 ;  /* 0x000000e200060202 */ /* 0x000fe20000000f00 */
[-C--:B-----5:R-:W-:Y:S04]  /*12a40*/  HMMA.16816.F32.BF16 R68, R156, R8.reuse, R68 ;  /* 0x000000089c44723c */ /* 0x0a0fe80000041844 */
[----:B------:R-:W-:Y:S01]  /*12a50*/  @P0 MOV R7, R217 ;  /* 0x000000d900070202 */ /* 0x000fe20000000f00 */
[----:B--2---:R-:W-:Y:S03]  /*12a60*/  FMUL.FTZ R3, R57, c[0x0][0x320] ;  /* 0x0000c80039037a20 */ /* 0x004fe60000410000 */
[C---:B------:R-:W-:Y:S04]  /*12a70*/  HMMA.16816.F32.BF16 R72, R172.reuse, R8, R72 ;  /* 0x00000008ac48723c */ /* 0x040fe80000041848 */
[----:B-1----:R-:W-:Y:S03]  /*12a80*/  FMUL.FTZ R0, R15, c[0x0][0x320] ;  /* 0x0000c8000f007a20 */ /* 0x002fe60000410000 */
[----:B------:R-:W-:Y:S01]  /*12a90*/  @P0 MOV R9, c[0x0][0x1e0] ;  /* 0x0000780000090a02 */ /* 0x000fe20000000f00 */
[----:B------:R1:W2:Y:S01]  /*12aa0*/  MUFU.TANH R221, R0 ;  /* 0x0000000000dd7308 */ /* 0x0002a20000002400 */
[-C--:B------:R-:W-:Y:S03]  /*12ab0*/  HMMA.16816.F32.BF16 R76, R172, R10.reuse, R76 ;  /* 0x0000000aac4c723c */ /* 0x080fe6000004184c */
[----:B---3--:R-:W-:Y:S01]  /*12ac0*/  FMUL.FTZ R2, R58, c[0x0][0x320] ;  /* 0x0000c8003a027a20 */ /* 0x008fe20000410000 */
[----:B------:R-:W-:Y:S04]  /*12ad0*/  MOV R58, c[0x0][0x32c] ;  /* 0x0000cb00003a7a02 */ /* 0x000fe80000000f00 */
[----:B------:R-:W-:Y:S04]  /*12ae0*/  HMMA.16816.F32.BF16 R80, R156, R10, R80 ;  /* 0x0000000a9c50723c */ /* 0x000fe80000041850 */
[----:B------:R-:W-:Y:S01]  /*12af0*/  ISETP.GE.AND P5, PT, R58, 0x1, PT ;  /* 0x000000013a00780c */ /* 0x000fe20003fa6270 */
[----:B-1----:R-:W-:Y:S11]  /*12b00*/  FMUL.FTZ R0, R16, c[0x0][0x320] ;  /* 0x0000c80010007a20 */ /* 0x002ff60000410000 */
[----:B------:R-:W-:Y:S01]  /*12b10*/  FMUL.FTZ R4, R78, c[0x0][0x320] ;  /* 0x0000c8004e047a20 */ /* 0x000fe20000410000 */
[----:B------:R1:W3:Y:S02]  /*12b20*/  MUFU.TANH R15, R0 ;  /* 0x00000000000f7308 */ /* 0x0002e40000002400 */
        /* <DEDUP_REMOVED lines=54> */
[----:B------:R5:W1:Y:S02]  /*12e90*/  MUFU.TANH R171, R0 ;  /* 0x0000000000ab7308 */ /* 0x000a640000002400 */
[----:B-----5:R-:W-:Y:S08]  /*12ea0*/  FMUL.FTZ R0, R47, c[0x0][0x320] ;  /* 0x0000c8002f007a20 */ /* 0x020ff00000410000 */
        /* <DEDUP_REMOVED lines=10> */
[----:B------:R5:W1:Y:S10]  /*12f50*/  MUFU.TANH R52, R2 ;  /* 0x0000000200347308 */ /* 0x000a740000002400 */
[----:B------:R1:W1:Y:S01]  /*12f60*/  MUFU.TANH R30, R0 ;  /* 0x00000000001e7308 */ /* 0x0002620000002400 */
[----:B-----5:R-:W-:Y:S01]  /*12f70*/  @P0 IADD3 R2, R205, -0x1, RZ ;  /* 0xffffffffcd020810 */ /* 0x020fe20007ffe0ff */
[----:B-1----:R-:W-:Y:S08]  /*12f80*/  FMUL.FTZ R0, R53, c[0x0][0x320] ;  /* 0x0000c80035007a20 */ /* 0x002ff00000410000 */
[----:B------:R1:W1:Y:S02]  /*12f90*/  MUFU.TANH R25, R0 ;  /* 0x0000000000197308 */ /* 0x0002640000002400 */
[----:B-1----:R-:W-:Y:S08]  /*12fa0*/  FMUL.FTZ R0, R54, c[0x0][0x320] ;  /* 0x0000c80036007a20 */ /* 0x002ff00000410000 */
[----:B------:R1:W1:Y:S10]  /*12fb0*/  MUFU.TANH R54, R4 ;  /* 0x0000000400367308 */ /* 0x0002740000002400 */
[----:B------:R5:W2:Y:S01]  /*12fc0*/  MUFU.TANH R39, R0 ;  /* 0x0000000000277308 */ /* 0x000aa20000002400 */
[----:B-1----:R-:W-:Y:S01]  /*12fd0*/  @P0 SHF.L.U32 R4, R9, 0x5, RZ ;  /* 0x0000000509040819 */ /* 0x002fe200000006ff */
[----:B-----5:R-:W-:Y:S08]  /*12fe0*/  FMUL.FTZ R0, R55, c[0x0][0x320] ;  /* 0x0000c80037007a20 */ /* 0x020ff00000410000 */
[----:B------:R1:W1:Y:S02]  /*12ff0*/  MUFU.TANH R35, R0 ;  /* 0x0000000000237308 */ /* 0x0002640000002400 */
[----:B-1----:R-:W-:Y:S02]  /*13000*/  FMUL.FTZ R0, R56, c[0x0][0x320] ;  /* 0x0000c80038007a20 */ /* 0x002fe40000410000 */
[----:B------:R-:W5:Y:S06]  /*13010*/  LDL R56, [R1] ;  /* 0x0000000001387983 */ /* 0x000f6c0000100800 */
        /* <DEDUP_REMOVED lines=37> */
[----:B-1----:R-:W-:Y:S05]  /*13270*/  @P0 SHF.R.S32.HI R0, RZ, 0x1f, R2 ;  /* 0x0000001fff000819 */ /* 0x002fea0000011402 */
[----:B------:R-:W-:Y:S04]  /*13280*/  @P0 IMAD R0, R0, c[0x0][0x1e0], RZ ;  /* 0x0000780000000a24 */ /* 0x000fe800078e02ff */
[C---:B------:R-:W-:Y:S02]  /*13290*/  @P0 IMAD R0, R2.reuse, c[0x0][0x1e4], R0 ;  /* 0x0000790002000a24 */ /* 0x040fe400078e0200 */
[----:B------:R-:W-:Y:S05]  /*132a0*/  @P0 IMAD.WIDE.U32 R2, R2, c[0x0][0x1e0], RZ ;  /* 0x0000780002020a25 */ /* 0x000fea00078e00ff */
[----:B------:R-:W-:Y:S01]  /*132b0*/  @P0 IADD3 R0, R3, R0, RZ ;  /* 0x0000000003000210 */ /* 0x000fe20007ffe0ff */
[----:B------:R-:W-:Y:S04]  /*132c0*/  @P0 IMAD.WIDE.U32 R6, R2, 0x50, R6 ;  /* 0x0000005002060825 */ /* 0x000fe800078e0006 */
[----:B------:R-:W-:Y:S01]  /*132d0*/  @P0 IMAD R0, R0, 0x50, RZ ;  /* 0x0000005000000824 */ /* 0x000fe200078e02ff */
[----:B------:R-:W-:Y:S01]  /*132e0*/  @P0 LEA R2, P1, R6, c[0x0][0x1c8], 0x1 ;  /* 0x0000720006020a11 */ /* 0x000fe200078208ff */
[----:B------:R-:W-:Y:S03]  /*132f0*/  FMUL.FTZ R3, R79, c[0x0][0x320] ;  /* 0x0000c8004f037a20 */ /* 0x000fe60000410000 */
[----:B------:R-:W-:Y:S01]  /*13300*/  @P0 IADD3 R0, R7, R0, RZ ;  /* 0x0000000007000210 */ /* 0x000fe20007ffe0ff */
[----:B------:R-:W-:Y:S01]  /*13310*/  FMUL.FTZ R7, R80, c[0x0][0x320] ;  /* 0x0000c80050077a20 */ /* 0x000fe20000410000 */
[----:B------:R1:W1:Y:S10]  /*13320*/  MUFU.TANH R55, R3 ;  /* 0x0000000300377308 */ /* 0x0002740000002400 */
[----:B------:R2:W2:Y:S01]  /*13330*/  MUFU.TANH R11, R7 ;  /* 0x00000007000b7308 */ /* 0x0004a20000002400 */
[----:B-1----:R-:W-:Y:S01]  /*13340*/  @P0 LEA.HI.X R3, R6, c[0x0][0x1cc], R0, 0x1, P1 ;  /* 0x0000730006030a11 */ /* 0x002fe200008f0c00 */
[----:B------:R-:W-:Y:S01]  /*13350*/  @P2 IMAD.HI.U32 R6, R5, c[0x0][0x2c8], RZ ;  /* 0x0000b20005062a27 */ /* 0x000fe200078e00ff */
[----:B------:R-:W-:Y:S02]  /*13360*/  @P0 IADD3 R8, P1, R2, R4, RZ ;  /* 0x0000000402080210 */ /* 0x000fe40007f3e0ff */
[----:B------:R-:W-:Y:S01]  /*13370*/  @P0 SHF.L.U64.HI R0, R9, R211, c[0x0][0x1e4] ;  /* 0x0000790009000619 */ /* 0x000fe200000102d3 */
[----:B------:R-:W-:Y:S01]  /*13380*/  @!PT LDS RZ, [RZ] ;  /* 0x00000000fffff984 */ /* 0x000fe20000000800 */
[----:B------:R-:W-:Y:S01]  /*13390*/  @!PT LDS RZ, [RZ] ;  /* 0x00000000fffff984 */ /* 0x000fe20000000800 */
[----:B------:R-:W-:Y:S01]  /*133a0*/  @!PT LDS RZ, [RZ] ;  /* 0x00000000fffff984 */ /* 0x000fe20000000800 */
[----:B------:R1:W-:Y:S01]  /*133b0*/  @P0 LDGSTS.E.BYPASS.LTC128B.128 [R207+0x2900], [R2.64], !P4 ;  /* 0x0290000002cf0fae */ /* 0x0003e2000e101d48 */
[----:B------:R-:W-:Y:S02]  /*133c0*/  @P2 SHF.R.U32.HI R5, RZ, c[0x0][0x2cc], R6 ;  /* 0x0000b300ff052a19 */ /* 0x000fe40000011606 */
[----:B------:R-:W-:Y:S01]  /*133d0*/  @P0 IADD3.X R9, R3, R0, RZ, P1, !PT ;  /* 0x0000000003090210 */ /* 0x000fe20000ffe4ff */
[----:B--2---:R-:W-:Y:S01]  /*133e0*/  FMUL.FTZ R7, R81, c[0x0][0x320] ;  /* 0x0000c80051077a20 */ /* 0x004fe20000410000 */
[-C--:B------:R-:W-:Y:S03]  /*133f0*/  @P0 IADD3 R6, P3, R8, R4.reuse, RZ ;  /* 0x0000000408060210 */ /* 0x080fe60007f7e0ff */
[----:B------:R2:W-:Y:S01]  /*13400*/  @P0 LDGSTS.E.BYPASS.LTC128B.128 [R207+0x3100], [R8.64], !P4 ;  /* 0x0310000008cf0fae */ /* 0x0005e2000e101d48 */
[----:B------:R3:W2:Y:S01]  /*13410*/  MUFU.TANH R10, R7 ;  /* 0x00000007000a7308 */ /* 0x0006a20000002400 */
[----:B-1----:R-:W-:Y:S02]  /*13420*/  @P0 IADD3 R2, P2, R6, R4, RZ ;  /* 0x0000000406020210 */ /* 0x002fe40007f5e0ff */
[----:B---3--:R-:W-:Y:S02]  /*13430*/  @P0 IADD3.X R7, R9, R0, RZ, P3, !PT ;  /* 0x0000000009070210 */ /* 0x008fe40001ffe4ff */
[----:B--2---:R-:W-:Y:S01]  /*13440*/  @P0 IADD3 R8, P1, R2, R4, RZ ;  /* 0x0000000402080210 */ /* 0x004fe20007f3e0ff */
[----:B------:R-:W-:Y:S01]  /*13450*/  FMUL.FTZ R4, R82, c[0x0][0x320] ;  /* 0x0000c80052047a20 */ /* 0x000fe20000410000 */
[-C--:B------:R-:W-:Y:S01]  /*13460*/  @P0 IADD3.X R3, R7, R0.reuse, RZ, P2, !PT ;  /* 0x0000000007030210 */ /* 0x080fe200017fe4ff */
[----:B------:R1:W-:Y:S02]  /*13470*/  @P0 LDGSTS.E.BYPASS.LTC128B.128 [R207+0x3900], [R6.64], !P4 ;  /* 0x0390000006cf0fae */ /* 0x0003e4000e101d48 */
[----:B------:R2:W3:Y:S01]  /*13480*/  MUFU.TANH R12, R4 ;  /* 0x00000004000c7308 */ /* 0x0004e20000002400 */
[----:B------:R-:W-:Y:S01]  /*13490*/  @P0 IADD3.X R9, R3, R0, RZ, P1, !PT ;  /* 0x0000000003090210 */ /* 0x000fe20000ffe4ff */
[----:B------:R-:W-:Y:S04]  /*134a0*/  IMAD R0, R205, -0x50, RZ ;  /* 0xffffffb0cd007824 */ /* 0x000fe800078e02ff */
[----:B------:R1:W-:Y:S08]  /*134b0*/  @P0 LDGSTS.E.BYPASS.LTC128B.128 [R207+0x4100], [R2.64], !P4 ;  /* 0x0410000002cf0fae */ /* 0x0003f0000e101d48 */
[----:B------:R3:W-:Y:S08]  /*134c0*/  @P0 LDGSTS.E.BYPASS.LTC128B.128 [R207+0x4900], [R8.64], !P4 ;  /* 0x0490000008cf0fae */ /* 0x0007f0000e101d48 */
[----:B------:R-:W0:Y:S08]  /*134d0*/  LDGDEPBAR ;  /* 0x00000000000079af */ /* 0x000e300000000000 */
[----:B--2---:R-:W2:Y:S01]  /*134e0*/  SHFL.IDX PT, R4, R5, RZ, 0x1c1f ;  /* 0x001c1fff05047589 */ /* 0x004ea200000e0000 */
[----:B-1----:R-:W-:Y:S04]  /*134f0*/  FMUL.FTZ R2, R83, c[0x0][0x320] ;  /* 0x0000c80053027a20 */ /* 0x002fe80000410000 */
[----:B---3--:R5:W1:Y:S02]  /*13500*/  MUFU.TANH R9, R2 ;  /* 0x0000000200097308 */ /* 0x008a640000002400 */
[----:B-----5:R-:W-:Y:S04]  /*13510*/  IADD3 R2, -R56, 0x1, R0 ;  /* 0x0000000138027810 */ /* 0x020fe80007ffe100 */
[----:B------:R-:W-:Y:S04]  /*13520*/  IADD3 R2, -R243, R2, R244 ;  /* 0x00000002f3027210 */ /* 0x000fe80007ffe1f4 */
[C---:B------:R-:W-:Y:S02]  /*13530*/  IADD3 R6, R2.reuse, c[0x0][0x328], RZ ;  /* 0x0000ca0002067a10 */ /* 0x040fe40007ffe0ff */
[----:B------:R-:W-:Y:S02]  /*13540*/  IADD3 R7, R2, UR4, RZ ;  /* 0x0000000402077c10 */ /* 0x000fe4000fffe0ff */
[----:B--2---:R-:W-:Y:S02]  /*13550*/  IADD3 R3, R6, R4, RZ ;  /* 0x0000000406037210 */ /* 0x004fe40007ffe0ff */
        /* <DEDUP_REMOVED lines=13> */
.L_x_634:
[----:B------:R-:W-:Y:S04]  /*13630*/  MOV R8, c[0x0][0x32c] ;  /* 0x0000cb0000087a02 */ /* 0x000fe80000000f00 */
[----:B------:R-:W-:-:S13]  /*13640*/  ISETP.NE.AND P0, PT, R8, 0x1, PT ;  /* 0x000000010800780c */ /* 0x000fda0003f05270 */
[----:B------:R-:W-:Y:S05]  /*13650*/  @P0 IMAD.HI.U32 R8, R4, c[0x0][0x330], RZ ;  /* 0x0000cc0004080a27 */ /* 0x000fea00078e00ff */
[----:B------:R-:W-:Y:S02]  /*13660*/  @P0 SHF.R.U32.HI R4, RZ, c[0x0][0x334], R8 ;  /* 0x0000cd00ff040a19 */ /* 0x000fe40000011608 */
.L_x_635:
[----:B------:R-:W-:Y:S05]  /*13670*/  BSYNC B0 ;  /* 0x0000000000007941 */ /* 0x000fea0003800000 */
.L_x_633:
[----:B------:R-:W-:Y:S04]  /*13680*/  IMAD.IADD R8, R0, 0x1, -R56 ;  /* 0x0000000100087824 */ /* 0x000fe800078e0a38 */
[----:B------:R-:W-:Y:S05]  /*13690*/  IMAD R4, R4, c[0x0][0x32c], R8 ;  /* 0x0000cb0004047a24 */ /* 0x000fea00078e0208 */
[----:B------:R-:W-:Y:S02]  /*136a0*/  IADD3 R8, R4, c[0x0][0x32c], RZ ;  /* 0x0000cb0004087a10 */ /* 0x000fe40007ffe0ff */
[----:B------:R-:W-:Y:S02]  /*136b0*/  IMNMX R2, R2, R4, !PT ;  /* 0x0000000402027217 */ /* 0x000fe40007800200 */
[----:B------:R-:W-:Y:S02]  /*136c0*/  IMNMX R3, R3, R8, PT ;  /* 0x0000000803037217 */ /* 0x000fe40003800200 */
.L_x_632:
        /* <DEDUP_REMOVED lines=27> */
[----:B------:R-:W-:Y:S02]  /*13880*/  ISETP.LT.OR P0, PT, R3, 0xa, P0 ;  /* 0x0000000a0300780c */ /* 0x000fe40000701670 */
[----:B------:R-:W-:Y:S02]  /*13890*/  LOP3.LUT R204, R204, 0xffffff7f, RZ, 0xc0, !PT ;  /* 0xffffff7fcccc7812 */ /* 0x000fe400078ec0ff */
[----:B------:R-:W-:Y:S02]  /*138a0*/  FSEL R18, R169, -INF , !P0 ;  /* 0xff800000a9127808 */ /* 0x000fe40004000000 */
[----:B------:R-:W-:Y:S02]  /*138b0*/  ISETP.GT.AND P0, PT, R2, 0x10, !P1 ;  /* 0x000000100200780c */ /* 0x000fe40004f04270 */
[----:B------:R-:W-:Y:S02]  /*138c0*/  ISETP.GE.AND P2, PT, R0, 0x3a, PT ;  /* 0x0000003a0000780c */ /* 0x000fe40003f46270 */
[----:B------:R-:W-:Y:S02]  /*138d0*/  ISETP.LT.OR P0, PT, R3, 0x11, P0 ;  /* 0x000000110300780c */ /* 0x000fe40000701670 */
        /* <DEDUP_REMOVED lines=93> */
.L_x_638:
[----:B------:R-:W-:Y:S04]  /*13eb0*/  MOV R8, c[0x0][0x32c] ;  /* 0x0000cb0000087a02 */ /* 0x000fe80000000f00 */
[----:B------:R-:W-:-:S13]  /*13ec0*/  ISETP.NE.AND P0, PT, R8, 0x1, PT ;  /* 0x000000010800780c */ /* 0x000fda0003f05270 */
[----:B------:R-:W-:Y:S05]  /*13ed0*/  @P0 IMAD.HI.U32 R8, R4, c[0x0][0x330], RZ ;  /* 0x0000cc0004080a27 */ /* 0x000fea00078e00ff */
[----:B------:R-:W-:Y:S02]  /*13ee0*/  @P0 SHF.R.U32.HI R4, RZ, c[0x0][0x334], R8 ;  /* 0x0000cd00ff040a19 */ /* 0x000fe40000011608 */
.L_x_639:
[----:B------:R-:W-:Y:S05]  /*13ef0*/  BSYNC B0 ;  /* 0x0000000000007941 */ /* 0x000fea0003800000 */
.L_x_637:
[----:B------:R-:W-:Y:S04]  /*13f00*/  IMAD.IADD R8, R0, 0x1, -R56 ;  /* 0x0000000100087824 */ /* 0x000fe800078e0a38 */
[----:B------:R-:W-:Y:S05]  /*13f10*/  IMAD R4, R4, c[0x0][0x32c], R8 ;  /* 0x0000cb0004047a24 */ /* 0x000fea00078e0208 */
[----:B------:R-:W-:Y:S02]  /*13f20*/  IADD3 R8, R4, c[0x0][0x32c], RZ ;  /* 0x0000cb0004087a10 */ /* 0x000fe40007ffe0ff */
[----:B------:R-:W-:Y:S02]  /*13f30*/  IMNMX R3, R3, R4, !PT ;  /* 0x0000000403037217 */ /* 0x000fe40007800200 */
[----:B------:R-:W-:Y:S02]  /*13f40*/  IMNMX R2, R2, R8, PT ;  /* 0x0000000802027217 */ /* 0x000fe40003800200 */
.L_x_636:
        /* <DEDUP_REMOVED lines=91> */
.L_x_642:
[----:B------:R-:W-:Y:S04]  /*14500*/  MOV R8, c[0x0][0x32c] ;  /* 0x0000cb0000087a02 */ /* 0x000fe80000000f00 */
[----:B------:R-:W-:-:S13]  /*14510*/  ISETP.NE.AND P0, PT, R8, 0x1, PT ;  /* 0x000000010800780c */ /* 0x000fda0003f05270 */
[----:B------:R-:W-:Y:S05]  /*14520*/  @P0 IMAD.HI.U32 R8, R4, c[0x0][0x330], RZ ;  /* 0x0000cc0004080a27 */ /* 0x000fea00078e00ff */
[----:B------:R-:W-:Y:S02]  /*14530*/  @P0 SHF.R.U32.HI R4, RZ, c[0x0][0x334], R8 ;  /* 0x0000cd00ff040a19 */ /* 0x000fe40000011608 */
.L_x_643:
[----:B------:R-:W-:Y:S05]  /*14540*/  BSYNC B0 ;  /* 0x0000000000007941 */ /* 0x000fea0003800000 */
.L_x_641:
[----:B------:R-:W-:Y:S04]  /*14550*/  IMAD.IADD R8, R0, 0x1, -R56 ;  /* 0x0000000100087824 */ /* 0x000fe800078e0a38 */
[----:B------:R-:W-:Y:S05]  /*14560*/  IMAD R4, R4, c[0x0][0x32c], R8 ;  /* 0x0000cb0004047a24 */ /* 0x000fea00078e0208 */
[----:B------:R-:W-:Y:S02]  /*14570*/  IADD3 R8, R4, c[0x0][0x32c], RZ ;  /* 0x0000cb0004087a10 */ /* 0x000fe40007ffe0ff */
[----:B------:R-:W-:Y:S02]  /*14580*/  IMNMX R3, R3, R4, !PT ;  /* 0x0000000403037217 */ /* 0x000fe40007800200 */
[----:B------:R-:W-:Y:S02]  /*14590*/  IMNMX R2, R2, R8, PT ;  /* 0x0000000802027217 */ /* 0x000fe40003800200 */
.L_x_640:
        /* <DEDUP_REMOVED lines=91> */
.L_x_646:
[----:B------:R-:W-:Y:S04]  /*14b50*/  MOV R5, c[0x0][0x32c] ;  /* 0x0000cb0000057a02 */ /* 0x000fe80000000f00 */
[----:B------:R-:W-:-:S13]  /*14b60*/  ISETP.NE.AND P0, PT, R5, 0x1, PT ;  /* 0x000000010500780c */ /* 0x000fda0003f05270 */
[----:B------:R-:W-:Y:S05]  /*14b70*/  @P0 IMAD.HI.U32 R5, R4, c[0x0][0x330], RZ ;  /* 0x0000cc0004050a27 */ /* 0x000fea00078e00ff */
[----:B------:R-:W-:Y:S02]  /*14b80*/  @P0 SHF.R.U32.HI R4, RZ, c[0x0][0x334], R5 ;  /* 0x0000cd00ff040a19 */ /* 0x000fe40000011605 */
.L_x_647:
[----:B------:R-:W-:Y:S05]  /*14b90*/  BSYNC B0 ;  /* 0x0000000000007941 */ /* 0x000fea0003800000 */
.L_x_645:
[----:B------:R-:W-:Y:S04]  /*14ba0*/  IMAD.IADD R0, R0, 0x1, -R56 ;  /* 0x0000000100007824 */ /* 0x000fe800078e0a38 */
[----:B------:R-:W-:Y:S05]  /*14bb0*/  IMAD R0, R4, c[0x0][0x32c], R0 ;  /* 0x0000cb0004007a24 */ /* 0x000fea00078e0200 */
[----:B------:R-:W-:Y:S02]  /*14bc0*/  IADD3 R4, R0, c[0x0][0x32c], RZ ;  /* 0x0000cb0000047a10 */ /* 0x000fe40007ffe0ff */
[----:B------:R-:W-:Y:S02]  /*14bd0*/  IMNMX R2, R2, R0, !PT ;  /* 0x0000000002027217 */ /* 0x000fe40007800200 */
[----:B------:R-:W-:Y:S02]  /*14be0*/  IMNMX R3, R3, R4, PT ;  /* 0x0000000403037217 */ /* 0x000fe40003800200 */
.L_x_644:
        /* <DEDUP_REMOVED lines=164> */
[----:B----4-:R-:W-:Y:S02]  /*15630*/  F2FP.BF16.PACK_AB R76, R48, R45 ;  /* 0x0000002d304c723e */ /* 0x010fe400000010ff */
[----:B------:R-:W-:Y:S01]  /*15640*/  FMNMX.FTZ R6, R58, R6, !PT ;  /* 0x000000063a067209 */ /* 0x000fe20007810000 */
[----:B------:R1:W-:Y:S01]  /*15650*/  MUFU.EX2 R63, R5 ;  /* 0x00000005003f7308 */ /* 0x0003e20000000800 */
[----:B------:R-:W-:Y:S02]  /*15660*/  LOP3.LUT P6, RZ, R204, 0x4000, RZ, 0xc0, !PT ;  /* 0x00004000ccff7812 */ /* 0x000fe400078cc0ff */
[----:B------:R-:W-:Y:S02]  /*15670*/  FMNMX.FTZ R0, R62, R6, !PT ;  /* 0x000000063e007209 */ /* 0x000fe40007810000 */
[----:B------:R-:W-:Y:S02]  /*15680*/  ISETP.GT.AND P3, PT, R2, 0x49, !P6 ;  /* 0x000000490200780c */ /* 0x000fe40007764270 */
[----:B------:R-:W-:Y:S02]  /*15690*/  FMNMX.FTZ R0, R154, R0, !PT ;  /* 0x000000009a007209 */ /* 0x000fe40007810000 */
[----:B------:R-:W-:Y:S01]  /*156a0*/  ISETP.LT.OR P3, PT, R3, 0x4a, P3 ;  /* 0x0000004a0300780c */ /* 0x000fe20001f61670 */
[----:B------:R2:W3:Y:S01]  /*156b0*/  MUFU.EX2 R60, R7 ;  /* 0x00000007003c7308 */ /* 0x0004e20000000800 */
[----:B------:R-:W-:Y:S02]  /*156c0*/  FMNMX.FTZ R0, R162, R0, !PT ;  /* 0x00000000a2007209 */ /* 0x000fe40007810000 */
[----:B------:R-:W-:Y:S02]  /*156d0*/  FSEL R73, R55, -INF , !P3 ;  /* 0xff80000037497808 */ /* 0x000fe40005800000 */
[----:B------:R-:W-:Y:S01]  /*156e0*/  FMNMX.FTZ R0, R163, R0, !PT ;  /* 0x00000000a3007209 */ /* 0x000fe20007810000 */
[----:B------:R-:W-:Y:S01]  /*156f0*/  LDSM.16.MT88.4 R52, [R190] ;  /* 0x00000000be34783b */ /* 0x000fe20000004200 */
[--C-:B-1----:R-:W-:Y:S04]  /*15700*/  FFMA.FTZ R5, R10, c[0x0][0x2d0], -R75.reuse ;  /* 0x0000b4000a057a23 */ /* 0x102fe8000001084b */
[----:B------:R1:W-:Y:S03]  /*15710*/  MUFU.EX2 R47, R5 ;  /* 0x00000005002f7308 */ /* 0x0003e60000000800 */
[----:B--2---:R-:W2:Y:S01]  /*15720*/  SHFL.BFLY PT, R7, R4, 0x1, 0x1f ;  /* 0x0c201f0004077f89 */ /* 0x004ea200000e0000 */
[----:B---3--:R-:W-:Y:S01]  /*15730*/  F2FP.BF16.PACK_AB R78, R63, R60 ;  /* 0x0000003c3f4e723e */ /* 0x008fe200000010ff */
[--C-:B-1----:R-:W-:Y:S05]  /*15740*/  FFMA.FTZ R5, R11, c[0x0][0x2d0], -R75.reuse ;  /* 0x0000b4000b057a23 */ /* 0x102fea000001084b */
        /* <DEDUP_REMOVED lines=76> */
[----:B------:R-:W-:Y:S02]  /*15c10*/  FMUL.FTZ R33, R69, R117 ;  /* 0x0000007545217220 */ /* 0x000fe40000410000 */
[--C-:B------:R-:W-:Y:S02]  /*15c20*/  FFMA.FTZ R58, R58, c[0x0][0x2d0], -R153.reuse ;  /* 0x0000b4003a3a7a23 */ /* 0x100fe40000010899 */
[--C-:B------:R-:W-:Y:S01]  /*15c30*/  FFMA.FTZ R62, R62, c[0x0][0x2d0], -R153.reuse ;  /* 0x0000b4003e3e7a23 */ /* 0x100fe20000010899 */
[----:B------:R4:W-:Y:S01]  /*15c40*/  MUFU.EX2 R246, R4 ;  /* 0x0000000400f67308 */ /* 0x0009e20000000800 */
[C---:B-1----:R-:W-:Y:S02]  /*15c50*/  FMUL.FTZ R6, R68.reuse, R90 ;  /* 0x0000005a44067220 */ /* 0x042fe40000410000 */
[C---:B------:R-:W-:Y:S02]  /*15c60*/  FMUL.FTZ R7, R68.reuse, R91 ;  /* 0x0000005b44077220 */ /* 0x040fe40000410000 */
[C---:B------:R-:W-:Y:S05]  /*15c70*/  FMUL.FTZ R18, R68.reuse, R102 ;  /* 0x0000006644127220 */ /* 0x040fea0000410000 */
        /* <DEDUP_REMOVED lines=9> */
[C---:B------:R-:W-:Y:S02]  /*15d10*/  FMUL.FTZ R13, R2.reuse, R97 ;  /* 0x00000061020d7220 */ /* 0x040fe40000410000 */
        /* <DEDUP_REMOVED lines=8> */
[C---:B------:R-:W-:Y:S01]  /*15da0*/  FMUL.FTZ R5, R69.reuse, R89 ;  /* 0x0000005945057220 */ /* 0x040fe20000410000 */
[----:B------:R-:W-:Y:S01]  /*15db0*/  MOV R113, R60 ;  /* 0x0000003c00717202 */ /* 0x000fe20000000f00 */
[C---:B------:R-:W-:Y:S01]  /*15dc0*/  FMUL.FTZ R41, R2.reuse, R125 ;  /* 0x0000007d02297220 */ /* 0x040fe20000410000 */
[----:B------:R-:W-:Y:S01]  /*15dd0*/  MOV R125, R227 ;  /* 0x000000e3007d7202 */ /* 0x000fe20000000f00 */
[----:B------:R-:W-:Y:S01]  /*15de0*/  FMUL.FTZ R44, R2, R128 ;  /* 0x00000080022c7220 */ /* 0x000fe20000410000 */
[----:B------:R1:W-:Y:S01]  /*15df0*/  MUFU.EX2 R234, R24 ;  /* 0x0000001800ea7308 */ /* 0x0003e20000000800 */
[C---:B------:R-:W-:Y:S02]  /*15e00*/  FMUL.FTZ R50, R68.reuse, R134 ;  /* 0x0000008644327220 */ /* 0x040fe40000410000 */
[----:B------:R-:W-:Y:S02]  /*15e10*/  FMUL.FTZ R51, R68, R135 ;  /* 0x0000008744337220 */ /* 0x000fe40000410000 */
[----:B--2---:R-:W-:Y:S02]  /*15e20*/  FFMA.FTZ R0, R22, c[0x0][0x2d0], -R153 ;  /* 0x0000b40016007a23 */ /* 0x004fe40000010899 */
[----:B------:R-:W2:Y:S01]  /*15e30*/  LDSM.16.MT88.4 R20, [R189] ;  /* 0x00000000bd14783b */ /* 0x000ea20000004200 */
[C---:B------:R-:W-:Y:S02]  /*15e40*/  FMUL.FTZ R57, R2.reuse, R141 ;  /* 0x0000008d02397220 */ /* 0x040fe40000410000 */
[----:B------:R4:W5:Y:S01]  /*15e50*/  MUFU.EX2 R238, R0 ;  /* 0x0000000000ee7308 */ /* 0x0009620000000800 */
[C---:B------:R-:W-:Y:S02]  /*15e60*/  FMUL.FTZ R60, R2.reuse, R144 ;  /* 0x00000090023c7220 */ /* 0x040fe40000410000 */
[C---:B------:R-:W-:Y:S02]  /*15e70*/  FMUL.FTZ R61, R2.reuse, R145 ;  /* 0x00000091023d7220 */ /* 0x040fe40000410000 */
[----:B---3--:R-:W-:Y:S02]  /*15e80*/  FMUL.FTZ R4, R69, R88 ;  /* 0x0000005845047220 */ /* 0x008fe40000410000 */
[----:B------:R-:W-:Y:S01]  /*15e90*/  LDSM.16.MT88.4 R88, [R193+0x800] ;  /* 0x00080000c158783b */ /* 0x000fe20000004200 */
[----:B------:R-:W-:Y:S04]  /*15ea0*/  FFMA.FTZ R92, R159, c[0x0][0x2d0], -R75 ;  /* 0x0000b4009f5c7a23 */ /* 0x000fe8000001084b */
[----:B------:R-:W-:Y:S01]  /*15eb0*/  MUFU.EX2 R225, R92 ;  /* 0x0000005c00e17308 */ /* 0x000fe20000000800 */
[----:B-1----:R-:W-:Y:S01]  /*15ec0*/  FMUL.FTZ R24, R2, R108 ;  /* 0x0000006c02187220 */ /* 0x002fe20000410000 */
[----:B----4-:R-:W-:Y:S02]  /*15ed0*/  FSEL R0, R3, RZ, P0 ;  /* 0x000000ff03007208 */ /* 0x010fe40000000000 */
[----:B-----5:R-:W-:Y:S02]  /*15ee0*/  F2FP.BF16.PACK_AB R65, R238, R237 ;  /* 0x000000edee41723e */ /* 0x020fe400000010ff */
[----:B------:R-:W-:Y:S01]  /*15ef0*/  ISETP.GT.AND P0, PT, R205, R239, PT ;  /* 0x000000efcd00720c */ /* 0x000fe20003f04270 */
        /* <DEDUP_REMOVED lines=10> */
[C---:B------:R-:W-:Y:S03]  /*15fa0*/  HMMA.16816.F32.BF16 R8, R64.reuse, R20, R8 ;  /* 0x000000144008723c */ /* 0x040fe60000041808 */
[----:B------:R-:W3:Y:S01]  /*15fb0*/  LDL.LU R99, [R1+0xc] ;  /* 0x00000c0001637983 */ /* 0x000ee20000300800 */
[C---:B------:R-:W-:Y:S01]  /*15fc0*/  FMUL.FTZ R14, R0.reuse, R98 ;  /* 0x00000062000e7220 */ /* 0x040fe20000410000 */
[----:B------:R-:W-:Y:S01]  /*15fd0*/  MOV R98, R47 ;  /* 0x0000002f00627202 */ /* 0x000fe20000000f00 */
[----:B------:R-:W-:Y:S01]  /*15fe0*/  FMUL.FTZ R26, R0, R110 ;  /* 0x0000006e001a7220 */ /* 0x000fe20000410000 */
[----:B------:R-:W4:Y:S01]  /*15ff0*/  LDL.LU R97, [R1+0x10] ;  /* 0x0000100001617983 */ /* 0x000f220000300800 */
[----:B------:R-:W-:Y:S03]  /*16000*/  FFMA.FTZ R20, R34, c[0x0][0x2d0], -R152 ;  /* 0x0000b40022147a23 */ /* 0x000fe60000010898 */
[-C--:B------:R-:W-:Y:S01]  /*16010*/  HMMA.16816.F32.BF16 R12, R64, R22.reuse, R12 ;  /* 0x00000016400c723c */ /* 0x080fe2000004180c */
[----:B------:R5:W-:Y:S01]  /*16020*/  MUFU.EX2 R235, R20 ;  /* 0x0000001400eb7308 */ /* 0x000be20000000800 */
[----:B------:R-:W3:Y:S01]  /*16030*/  LDL.LU R96, [R1+0x14] ;  /* 0x0000140001607983 */ /* 0x000ee20000300800 */
[----:B------:R-:W-:Y:S02]  /*16040*/  FMUL.FTZ R34, R68, R118 ;  /* 0x0000007644227220 */ /* 0x000fe40000410000 */
[C---:B------:R-:W-:Y:S01]  /*16050*/  FMUL.FTZ R27, R0.reuse, R111 ;  /* 0x0000006f001b7220 */ /* 0x040fe20000410000 */
[----:B------:R-:W3:Y:S01]  /*16060*/  LDL.LU R126, [R1+0x18] ;  /* 0x00001800017e7983 */ /* 0x000ee20000300800 */
[C---:B------:R-:W-:Y:S01]  /*16070*/  FMUL.FTZ R30, R0.reuse, R114 ;  /* 0x00000072001e7220 */ /* 0x040fe20000410000 */
[C---:B------:R-:W-:Y:S02]  /*16080*/  HMMA.16816.F32.BF16 R16, R76.reuse, R22, R16 ;  /* 0x000000164c10723c */ /* 0x040fe40000041810 */
[----:B------:R-:W-:Y:S02]  /*16090*/  LDSM.16.MT88.4 R116, [R193+0x2000] ;  /* 0x00200000c174783b */ /* 0x000fe40000004200 */
[----:B------:R-:W-:Y:S01]  /*160a0*/  FMUL.FTZ R21, R69, R105 ;  /* 0x0000006945157220 */ /* 0x000fe20000410000 */
[----:B------:R-:W-:Y:S01]  /*160b0*/  MOV R114, R59 ;  /* 0x0000003b00727202 */ /* 0x000fe20000000f00 */
[----:B------:R-:W-:Y:S01]  /*160c0*/  FMUL.FTZ R31, R0, R115 ;  /* 0x00000073001f7220 */ /* 0x000fe20000410000 */
[----:B------:R-:W-:Y:S01]  /*160d0*/  MOV R115, R48 ;  /* 0x0000003000737202 */ /* 0x000fe20000000f00 */
[C---:B------:R-:W-:Y:S04]  /*160e0*/  FMUL.FTZ R22, R68.reuse, R106 ;  /* 0x0000006a44167220 */ /* 0x040fe80000410000 */
[----:B------:R-:W-:Y:S02]  /*160f0*/  FMUL.FTZ R23, R68, R107 ;  /* 0x0000006b44177220 */ /* 0x000fe40000410000 */
[--C-:B------:R-:W-:Y:S02]  /*16100*/  FFMA.FTZ R48, R49, c[0x0][0x2d0], -R74.reuse ;  /* 0x0000b40031307a23 */ /* 0x100fe4000001084a */
[C---:B------:R-:W-:Y:S02]  /*16110*/  FMUL.FTZ R46, R0.reuse, R130 ;  /* 0x00000082002e7220 */ /* 0x040fe40000410000 */
[C---:B-----5:R-:W-:Y:S01]  /*16120*/  FMUL.FTZ R20, R69.reuse, R104 ;  /* 0x0000006845147220 */ /* 0x060fe20000410000 */
[----:B------:R5:W-:Y:S01]  /*16130*/  MUFU.EX2 R228, R48 ;  /* 0x0000003000e47308 */ /* 0x000be20000000800 */
[----:B------:R-:W-:Y:S01]  /*16140*/  FMUL.FTZ R49, R69, R133 ;  /* 0x0000008545317220 */ /* 0x000fe20000410000 */
[----:B------:R-:W-:Y:S01]  /*16150*/  MOV R104, R45 ;  /* 0x0000002d00687202 */ /* 0x000fe20000000f00 */
[C---:B------:R-:W-:Y:S02]  /*16160*/  FMUL.FTZ R47, R0.reuse, R131 ;  /* 0x00000083002f7220 */ /* 0x040fe40000410000 */
[----:B------:R-:W-:Y:S01]  /*16170*/  FMUL.FTZ R59, R0, R143 ;  /* 0x0000008f003b7220 */ /* 0x000fe20000410000 */
[-C--:B------:R-:W-:Y:S03]  /*16180*/  HMMA.16816.F32.BF16 R20, R76, R36.reuse, R20 ;  /* 0x000000244c14723c */ /* 0x080fe60000041814 */
[----:B------:R-:W-:Y:S01]  /*16190*/  FMUL.FTZ R45, R2, R129 ;  /* 0x00000081022d7220 */ /* 0x000fe20000410000 */
[----:B------:R1:W-:Y:S04]  /*161a0*/  MUFU.EX2 R130, R58 ;  /* 0x0000003a00827308 */ /* 0x0003e80000000800 */
[C---:B------:R-:W-:Y:S06]  /*161b0*/  HMMA.16816.F32.BF16 R24, R64.reuse, R36, R24 ;  /* 0x000000244018723c */ /* 0x040fec0000041818 */
[----:B------:R2:W-:Y:S01]  /*161c0*/  MUFU.EX2 R129, R62 ;  /* 0x0000003e00817308 */ /* 0x0005e20000000800 */
[--C-:B------:R-:W-:Y:S01]  /*161d0*/  FFMA.FTZ R36, R43, c[0x0][0x2d0], -R74.reuse ;  /* 0x0000b4002b247a23 */ /* 0x100fe2000001084a */
[-C--:B------:R-:W-:Y:S04]  /*161e0*/  HMMA.16816.F32.BF16 R28, R64, R38.reuse, R28 ;  /* 0x00000026401c723c */ /* 0x080fe8000004181c */
[C---:B-----5:R-:W-:Y:S02]  /*161f0*/  FMUL.FTZ R48, R69.reuse, R132 ;  /* 0x0000008445307220 */ /* 0x060fe40000410000 */
[----:B------:R-:W-:Y:S01]  /*16200*/  LDSM.16.MT88.4 R132, [R190+0x2000] ;  /* 0x00200000be84783b */ /* 0x000fe20000004200 */
[C---:B------:R-:W-:Y:S01]  /*16210*/  FMUL.FTZ R43, R0.reuse, R127 ;  /* 0x0000007f002b7220 */ /* 0x040fe20000410000 */
[C---:B------:R-:W-:Y:S01]  /*16220*/  HMMA.16816.F32.BF16 R32, R76.reuse, R38, R32 ;  /* 0x000000264c20723c */ /* 0x040fe20000041820 */
[----:B------:R5:W-:Y:S03]  /*16230*/  MUFU.EX2 R231, R36 ;  /* 0x0000002400e77308 */ /* 0x000be60000000800 */
[C---:B------:R-:W-:Y:S01]  /*16240*/  FMUL.FTZ R37, R69.reuse, R121 ;  /* 0x0000007945257220 */ /* 0x040fe20000410000 */
[----:B------:R-:W-:Y:S01]  /*16250*/  MOV R121, R223 ;  /* 0x000000df00797202 */ /* 0x000fe20000000f00 */
[----:B-1----:R-:W-:Y:S02]  /*16260*/  FMUL.FTZ R58, R0, R142 ;  /* 0x0000008e003a7220 */ /* 0x002fe40000410000 */
[C---:B------:R-:W-:Y:S01]  /*16270*/  FMUL.FTZ R38, R68.reuse, R122 ;  /* 0x0000007a44267220 */ /* 0x040fe20000410000 */
[----:B------:R-:W-:Y:S03]  /*16280*/  MOV R122, R219 ;  /* 0x000000db007a7202 */ /* 0x000fe60000000f00 */
[----:B------:R-:W-:Y:S01]  /*16290*/  FMUL.FTZ R39, R68, R123 ;  /* 0x0000007b44277220 */ /* 0x000fe20000410000 */
[----:B------:R-:W-:Y:S01]  /*162a0*/  MOV R123, R63 ;  /* 0x0000003f007b7202 */ /* 0x000fe20000000f00 */
[C---:B--2---:R-:W-:Y:S02]  /*162b0*/  FMUL.FTZ R62, R0.reuse, R146 ;  /* 0x00000092003e7220 */ /* 0x044fe40000410000 */
[----:B------:R-:W-:Y:S02]  /*162c0*/  FMUL.FTZ R63, R0, R147 ;  /* 0x00000093003f7220 */ /* 0x000fe40000410000 */
[C---:B-----5:R-:W-:Y:S01]  /*162d0*/  FMUL.FTZ R36, R69.reuse, R120 ;  /* 0x0000007845247220 */ /* 0x060fe20000410000 */
[----:B------:R-:W-:Y:S06]  /*162e0*/  MOV R120, R226 ;  /* 0x000000e200787202 */ /* 0x000fec0000000f00 */
[-C--:B------:R-:W-:Y:S08]  /*162f0*/  HMMA.16816.F32.BF16 R36, R76, R52.reuse, R36 ;  /* 0x000000344c24723c */ /* 0x080ff00000041824 */
        /* <DEDUP_REMOVED lines=14> */
[----:B------:R1:W5:Y:S01]  /*163e0*/  MUFU.EX2 R227, R80 ;  /* 0x0000005000e37308 */ /* 0x0003620000000800 */
        /* <DEDUP_REMOVED lines=13> */
[----:B-----5:R-:W-:Y:S03]  /*164c0*/  F2FP.BF16.PACK_AB R83, R227, R129 ;  /* 0x00000081e353723e */ /* 0x020fe600000010ff */
        /* <DEDUP_REMOVED lines=28> */
[----:B------:R1:W1:Y:S01]  /*16690*/  MUFU.EX2 R222, R84 ;  /* 0x0000005400de7308 */ /* 0x0002620000000800 */
[----:B--2---:R-:W-:Y:S09]  /*166a0*/  FFMA.FTZ R88, R169, c[0x0][0x2d0], -R75 ;  /* 0x0000b400a9587a23 */ /* 0x004ff2000001084b */
[----:B------:R2:W-:Y:S01]  /*166b0*/  MUFU.EX2 R210, R88 ;  /* 0x0000005800d27308 */ /* 0x0005e20000000800 */
[----:B-----5:R-:W-:Y:S09]  /*166c0*/  FFMA.FTZ R92, R164, c[0x0][0x2d0], -R153 ;  /* 0x0000b400a45c7a23 */ /* 0x020ff20000010899 */
[----:B------:R5:W-:Y:S01]  /*166d0*/  MUFU.EX2 R137, R92 ;  /* 0x0000005c00897308 */ /* 0x000be20000000800 */
[--C-:B-1----:R-:W-:Y:S09]  /*166e0*/  FFMA.FTZ R84, R172, c[0x0][0x2d0], -R74.reuse ;  /* 0x0000b400ac547a23 */ /* 0x102ff2000001084a */
[----:B------:R1:W-:Y:S01]  /*166f0*/  MUFU.EX2 R212, R84 ;  /* 0x0000005400d47308 */ /* 0x0003e20000000800 */
[--C-:B--2---:R-:W-:Y:S09]  /*16700*/  FFMA.FTZ R88, R174, c[0x0][0x2d0], -R74.reuse ;  /* 0x0000b400ae587a23 */ /* 0x104ff2000001084a */
[----:B------:R2:W-:Y:S01]  /*16710*/  MUFU.EX2 R206, R88 ;  /* 0x0000005800ce7308 */ /* 0x0005e20000000800 */
[----:B-----5:R-:W-:Y:S09]  /*16720*/  FFMA.FTZ R92, R181, c[0x0][0x2d0], -R75 ;  /* 0x0000b400b55c7a23 */ /* 0x020ff2000001084b */
[----:B------:R5:W-:Y:S01]  /*16730*/  MUFU.EX2 R174, R92 ;  /* 0x0000005c00ae7308 */ /* 0x000be20000000800 */
[----:B-1----:R-:W1:Y:S01]  /*16740*/  LDSM.16.MT88.4 R84, [R192+0x800] ;  /* 0x00080000c054783b */ /* 0x002e620000004200 */
[--C-:B--2---:R-:W-:Y:S08]  /*16750*/  FFMA.FTZ R88, R162, c[0x0][0x2d0], -R153.reuse ;  /* 0x0000b400a2587a23 */ /* 0x104ff00000010899 */
[----:B------:R2:W1:Y:S01]  /*16760*/  MUFU.EX2 R139, R88 ;  /* 0x00000058008b7308 */ /* 0x0004620000000800 */
[----:B-----5:R-:W-:Y:S08]  /*16770*/  LDSM.16.MT88.4 R92, [R190+0x1000] ;  /* 0x00100000be5c783b */ /* 0x020ff00000004200 */
[----:B--2---:R-:W2:Y:S01]  /*16780*/  LDSM.16.MT88.4 R88, [R189+0x1000] ;  /* 0x00100000bd58783b */ /* 0x004ea20000004200 */
[-C--:B-1----:R-:W-:Y:S08]  /*16790*/  HMMA.16816.F32.BF16 R52, R76, R84.reuse, R52 ;  /* 0x000000544c34723c */ /* 0x082ff00000041834 */
[C---:B------:R-:W-:Y:S07]  /*167a0*/  HMMA.16816.F32.BF16 R56, R80.reuse, R84, R56 ;  /* 0x000000545038723c */ /* 0x040fee0000041838 */
[----:B------:R-:W-:Y:S01]  /*167b0*/  FFMA.FTZ R84, R165, c[0x0][0x2d0], -R153 ;  /* 0x0000b400a5547a23 */ /* 0x000fe20000010899 */
[-C--:B------:R-:W-:Y:S03]  /*167c0*/  HMMA.16816.F32.BF16 R60, R80, R86.reuse, R60 ;  /* 0x00000056503c723c */ /* 0x080fe6000004183c */
[----:B------:R1:W5:Y:S04]  /*167d0*/  MUFU.EX2 R141, R84 ;  /* 0x00000054008d7308 */ /* 0x0003680000000800 */
[----:B------:R-:W-:Y:S01]  /*167e0*/  FFMA.FTZ R80, R183, c[0x0][0x2d0], -R74 ;  /* 0x0000b400b7507a23 */ /* 0x000fe2000001084a */
[----:B------:R-:W-:Y:S04]  /*167f0*/  HMMA.16816.F32.BF16 R64, R76, R86, R64 ;  /* 0x000000564c40723c */ /* 0x000fe80000041840 */
[----:B------:R-:W-:Y:S01]  /*16800*/  F2FP.BF16.PACK_AB R82, R222, R221 ;  /* 0x000000ddde52723e */ /* 0x000fe200000010ff */
[----:B------:R3:W-:Y:S01]  /*16810*/  MUFU.EX2 R183, R80 ;  /* 0x0000005000b77308 */ /* 0x0007e20000000800 */
[----:B------:R-:W-:Y:S02]  /*16820*/  F2FP.BF16.PACK_AB R81, R138, R139 ;  /* 0x0000008b8a51723e */ /* 0x000fe400000010ff */
[----:B------:R-:W-:Y:S04]  /*16830*/  F2FP.BF16.PACK_AB R76, R231, R232 ;  /* 0x000000e8e74c723e */ /* 0x000fe800000010ff */
[----:B------:R-:W-:Y:S02]  /*16840*/  F2FP.BF16.PACK_AB R77, R229, R230 ;  /* 0x000000e6e54d723e */ /* 0x000fe400000010ff */
[----:B------:R-:W-:Y:S02]  /*16850*/  F2FP.BF16.PACK_AB R78, R226, R228 ;  /* 0x000000e4e24e723e */ /* 0x000fe400000010ff */
[----:B------:R-:W-:Y:S01]  /*16860*/  F2FP.BF16.PACK_AB R79, R225, R224 ;  /* 0x000000e0e14f723e */ /* 0x000fe200000010ff */
[----:B-1----:R-:W1:Y:S01]  /*16870*/  LDSM.16.MT88.4 R84, [R193+0x1000] ;  /* 0x00100000c154783b */ /* 0x002e620000004200 */
[----:B-----5:R-:W-:Y:S05]  /*16880*/  F2FP.BF16.PACK_AB R83, R141, R137 ;  /* 0x000000898d53723e */ /* 0x020fea00000010ff */
[-C--:B--2---:R-:W-:Y:S03]  /*16890*/  HMMA.16816.F32.BF16 R4, R76, R88.reuse, R4 ;  /* 0x000000584c04723c */ /* 0x084fe60000041804 */
[----:B---3--:R-:W-:Y:S04]  /*168a0*/  FFMA.FTZ R80, R175, c[0x0][0x2d0], -R75 ;  /* 0x0000b400af507a23 */ /* 0x008fe8000001084b */
        /* <DEDUP_REMOVED lines=9> */
[----:B--2---:R-:W-:Y:S03]  /*16940*/  FFMA.FTZ R88, R168, c[0x0][0x2d0], -R152 ;  /* 0x0000b400a8587a23 */ /* 0x004fe60000010898 */
[----:B------:R-:W-:Y:S01]  /*16950*/  FFMA.FTZ R84, R211, c[0x0][0x2d0], -R74 ;  /* 0x0000b400d3547a23 */ /* 0x000fe2000001084a */
        /* <DEDUP_REMOVED lines=10> */
[----:B--2---:R-:W-:Y:S04]  /*16a00*/  FFMA.FTZ R84, R213, c[0x0][0x2d0], -R74 ;  /* 0x0000b400d5547a23 */ /* 0x004fe8000001084a */
        /* <DEDUP_REMOVED lines=8> */
[----:B-----5:R-:W-:Y:S09]  /*16a90*/  FFMA.FTZ R92, R180, c[0x0][0x2d0], -R153 ;  /* 0x0000b400b45c7a23 */ /* 0x020ff20000010899 */
[----:B------:R3:W-:Y:S01]  /*16aa0*/  MUFU.EX2 R156, R92 ;  /* 0x0000005c009c7308 */ /* 0x0007e20000000800 */
[----:B-1----:R-:W1:Y:S01]  /*16ab0*/  LDSM.16.MT88.4 R88, [R192+0x1000] ;  /* 0x00100000c058783b */ /* 0x002e620000004200 */
[----:B--2---:R-:W-:Y:S08]  /*16ac0*/  FFMA.FTZ R84, R209, c[0x0][0x2d0], -R75 ;  /* 0x0000b400d1547a23 */ /* 0x004ff0000001084b */
[----:B------:R2:W5:Y:S01]  /*16ad0*/  MUFU.EX2 R166, R84 ;  /* 0x0000005400a67308 */ /* 0x0005620000000800 */
[----:B---3--:R-:W-:Y:S01]  /*16ae0*/  LDSM.16.MT88.4 R92, [R193+0x1800] ;  /* 0x00180000c15c783b */ /* 0x008fe20000004200 */
[--C-:B--2---:R-:W-:Y:S01]  /*16af0*/  FFMA.FTZ R84, R215, c[0x0][0x2d0], -R74.reuse ;  /* 0x0000b400d7547a23 */ /* 0x104fe2000001084a */
[----:B-----5:R-:W-:Y:S01]  /*16b00*/  F2FP.BF16.PACK_AB R149, R166, R167 ;  /* 0x000000a7a695723e */ /* 0x020fe200000010ff */
[-C--:B-1----:R-:W-:Y:S06]  /*16b10*/  HMMA.16816.F32.BF16 R52, R76, R88.reuse, R52 ;  /* 0x000000584c34723c */ /* 0x082fec0000041834 */
[----:B------:R1:W-:Y:S01]  /*16b20*/  MUFU.EX2 R165, R84 ;  /* 0x0000005400a57308 */ /* 0x0003e20000000800 */
[----:B------:R-:W-:Y:S01]  /*16b30*/  FFMA.FTZ R74, R220, c[0x0][0x2d0], -R74 ;  /* 0x0000b400dc4a7a23 */ /* 0x000fe2000001084a */
[C---:B------:R-:W-:Y:S08]  /*16b40*/  HMMA.16816.F32.BF16 R56, R80.reuse, R88, R56 ;  /* 0x000000585038723c */ /* 0x040ff00000041838 */
[----:B------:R2:W3:Y:S01]  /*16b50*/  MUFU.EX2 R164, R74 ;  /* 0x0000004a00a47308 */ /* 0x0004e20000000800 */
[--C-:B------:R-:W-:Y:S01]  /*16b60*/  FFMA.FTZ R88, R182, c[0x0][0x2d0], -R153.reuse ;  /* 0x0000b400b6587a23 */ /* 0x100fe20000010899 */
[-C--:B------:R-:W-:Y:S08]  /*16b70*/  HMMA.16816.F32.BF16 R60, R80, R90.reuse, R60 ;  /* 0x0000005a503c723c */ /* 0x080ff0000004183c */
[----:B------:R-:W5:Y:S01]  /*16b80*/  MUFU.EX2 R155, R88 ;  /* 0x00000058009b7308 */ /* 0x000f620000000800 */
        /* <DEDUP_REMOVED lines=13> */
[----:B-----5:R-:W-:Y:S01]  /*16c60*/  F2FP.BF16.PACK_AB R83, R155, R156 ;  /* 0x0000009c9b53723e */ /* 0x020fe200000010ff */
[----:B------:R-:W-:Y:S08]  /*16c70*/  LDSM.16.MT88.4 R88, [R190+0x1800] ;  /* 0x00180000be58783b */ /* 0x000ff00000004200 */
        /* <DEDUP_REMOVED lines=30> */
[----:B------:R1:W2:Y:S01]  /*16e60*/  MUFU.EX2 R152, R74 ;  /* 0x0000004a00987308 */ /* 0x0002a20000000800 */
[-C--:B---3--:R-:W-:Y:S08]  /*16e70*/  HMMA.16816.F32.BF16 R52, R76, R84.reuse, R52 ;  /* 0x000000544c34723c */ /* 0x088ff00000041834 */
[C---:B------:R-:W-:Y:S07]  /*16e80*/  HMMA.16816.F32.BF16 R56, R80.reuse, R84, R56 ;  /* 0x000000545038723c */ /* 0x040fee0000041838 */
[----:B------:R-:W-:Y:S01]  /*16e90*/  MOV R85, R71 ;  /* 0x0000004700557202 */ /* 0x000fe20000000f00 */
[-C--:B------:R-:W-:Y:S04]  /*16ea0*/  HMMA.16816.F32.BF16 R60, R80, R86.reuse, R60 ;  /* 0x00000056503c723c */ /* 0x080fe8000004183c */
[----:B------:R-:W-:Y:S01]  /*16eb0*/  MOV R84, R72 ;  /* 0x0000004800547202 */ /* 0x000fe20000000f00 */
[--C-:B-1----:R-:W-:Y:S01]  /*16ec0*/  FFMA.FTZ R74, R171, c[0x0][0x2d0], -R153.reuse ;  /* 0x0000b400ab4a7a23 */ /* 0x102fe20000010899 */
[----:B--2---:R-:W-:Y:S01]  /*16ed0*/  F2FP.BF16.PACK_AB R145, R152, R154 ;  /* 0x0000009a9891723e */ /* 0x004fe200000010ff */
[----:B------:R-:W-:Y:S01]  /*16ee0*/  FFMA.FTZ R153, R73, c[0x0][0x2d0], -R153 ;  /* 0x0000b40049997a23 */ /* 0x000fe20000010899 */
[----:B------:R-:W-:Y:S01]  /*16ef0*/  HMMA.16816.F32.BF16 R64, R76, R86, R64 ;  /* 0x000000564c40723c */ /* 0x000fe20000041840 */
[----:B------:R-:W-:Y:S03]  /*16f00*/  MUFU.EX2 R75, R74 ;  /* 0x0000004a004b7308 */ /* 0x000fe60000000800 */
[----:B------:R-:W-:Y:S02]  /*16f10*/  FFMA.FTZ R73, R69, R99, R104 ;  /* 0x0000006345497223 */ /* 0x000fe40000010068 */
[----:B----4-:R-:W-:Y:S01]  /*16f20*/  FFMA.FTZ R69, R68, R97, R98 ;  /* 0x0000006144457223 */ /* 0x010fe20000010062 */
[----:B------:R-:W-:Y:S01]  /*16f30*/  MOV R86, R70 ;  /* 0x0000004600567202 */ /* 0x000fe20000000f00 */
[----:B------:R-:W-:Y:S01]  /*16f40*/  FFMA.FTZ R68, R2, R96, R247 ;  /* 0x0000006002447223 */ /* 0x000fe200000100f7 */
[-C--:B------:R-:W-:Y:S02]  /*16f50*/  HMMA.16816.F32.BF16 R88, R148, R100.reuse, R4 ;  /* 0x000000649458723c */ /* 0x080fe40000041804 */
[----:B------:R-:W1:Y:S03]  /*16f60*/  MUFU.EX2 R74, R153 ;  /* 0x00000099004a7308 */ /* 0x000e660000000800 */
[----:B------:R-:W-:Y:S01]  /*16f70*/  FADD.FTZ R2, R114, R69 ;  /* 0x0000004572027221 */ /* 0x000fe20000010000 */
[----:B------:R-:W-:Y:S01]  /*16f80*/  MOV R87, R3 ;  /* 0x0000000300577202 */ /* 0x000fe20000000f00 */
[----:B------:R-:W-:Y:S02]  /*16f90*/  FADD.FTZ R4, R115, R73 ;  /* 0x0000004973047221 */ /* 0x000fe40000010000 */
[----:B------:R-:W-:Y:S03]  /*16fa0*/  FADD.FTZ R5, R249, R68 ;  /* 0x00000044f9057221 */ /* 0x000fe60000010000 */
        /* <DEDUP_REMOVED lines=91> */
[----:B------:R-:W-:Y:S03]  /*17560*/  FADD.FTZ R2, R75, R2 ;  /* 0x000000024b027221 */ /* 0x000fe60000010000 */
[----:B------:R2:W-:Y:S01]  /*17570*/  STL [R1+0x14], R4 ;  /* 0x0000140401007387 */ /* 0x0005e20000100800 */
[----:B------:R-:W-:Y:S05]  /*17580*/  FADD.FTZ R2, R74, R2 ;  /* 0x000000024a027221 */ /* 0x000fea0000010000 */
[----:B------:R2:W-:Y:S01]  /*17590*/  STL [R1+0x18], R2 ;  /* 0x0000180201007387 */ /* 0x0005e20000100800 */
[----:B-1----:R-:W-:Y:S04]  /*175a0*/  IADD3 R0, R205, -0x1, RZ ;  /* 0xffffffffcd007810 */ /* 0x002fe80007ffe0ff */
[----:B------:R-:W-:Y:S02]  /*175b0*/  MOV R205, R0 ;  /* 0x0000000000cd7202 */ /* 0x000fe40000000f00 */
[----:B------:R-:W-:Y:S01]  /*175c0*/  MOV R0, R3 ;  /* 0x0000000300007202 */ /* 0x000fe20000000f00 */
[----:B------:R-:W-:-:S05]  /*175d0*/  @P0 BRA `(.L_x_648) ;  /* 0xffffa8e000000947 */ /* 0x000fca000383ffff */
.L_x_631:
[----:B------:R-:W-:Y:S02]  /*175e0*/  MOV R10, 0x1f ;  /* 0x0000001f000a7802 */ /* 0x000fe40000000f00 */
[----:B------:R-:W-:Y:S01]  /*175f0*/  MOV R9, 0xffffffff ;  /* 0xffffffff00097802 */ /* 0x000fe20000000f00 */
[----:B------:R-:W-:Y:S05]  /*17600*/  BRA.DIV ~URZ, `(.L_x_649) ;  /* 0x000051a27f007947 */ /* 0x000fea000b800000 */
[----:B------:R-:W3:Y:S04]  /*17610*/  LDL R3, [R1+0xc] ;  /* 0x00000c0001037983 */ /* 0x000ee80000100800 */
[----:B--23--:R2:W3:Y:S02]  /*17620*/  SHFL.BFLY PT, R2, R3, 0x2, 0x1f ;  /* 0x0c401f0003027f89 */ /* 0x00c4e400000e0000 */
.L_x_735:
[----:B--2---:R-:W2:Y:S02]  /*17630*/  LDL.LU R3, [R1+0xc] ;  /* 0x00000c0001037983 */ /* 0x004ea40000300800 */
[----:B-123--:R-:W-:Y:S01]  /*17640*/  FADD.FTZ R4, R2, R3 ;  /* 0x0000000302047221 */ /* 0x00efe20000010000 */
[----:B------:R-:W-:Y:S05]  /*17650*/  BRA.DIV ~URZ, `(.L_x_650) ;  /* 0x000051b27f007947 */ /* 0x000fea000b800000 */
[----:B------:R-:W2:Y:S04]  /*17660*/  LDL.LU R11, [R1+0x10] ;  /* 0x00001000010b7983 */ /* 0x000ea80000300800 */
[----:B------:R-:W3:Y:S04]  /*17670*/  LDL.LU R8, [R1+0x14] ;  /* 0x0000140001087983 */ /* 0x000ee80000300800 */
[----:B------:R-:W4:Y:S04]  /*17680*/  LDL.LU R10, [R1+0x18] ;  /* 0x00001800010a7983 */ /* 0x000f280000300800 */
[----:B------:R-:W1:Y:S02]  /*17690*/  SHFL.BFLY PT, R6, R4, 0x1, 0x1f ;  /* 0x0c201f0004067f89 */ /* 0x000e6400000e0000 */
[----:B-1----:R-:W-:-:S02]  /*176a0*/  FADD.FTZ R4, R4, R6 ;  /* 0x0000000604047221 */ /* 0x002fc40000010000 */
[----:B--2---:R-:W1:Y:S04]  /*176b0*/  SHFL.BFLY PT, R2, R11, 0x2, 0x1f ;  /* 0x0c401f000b027f89 */ /* 0x004e6800000e0000 */
[----:B---3--:R-:W2:Y:S04]  /*176c0*/  SHFL.BFLY PT, R3, R8, 0x2, 0x1f ;  /* 0x0c401f0008037f89 */ /* 0x008ea800000e0000 */
[----:B----4-:R-:W3:Y:S01]  /*176d0*/  SHFL.BFLY PT, R5, R10, 0x2, 0x1f ;  /* 0x0c401f000a057f89 */ /* 0x010ee200000e0000 */
[----:B-1----:R-:W-:Y:S02]  /*176e0*/  FADD.FTZ R2, R2, R11 ;  /* 0x0000000b02027221 */ /* 0x002fe40000010000 */
[----:B--2---:R-:W-:-:S03]  /*176f0*/  FADD.FTZ R3, R3, R8 ;  /* 0x0000000803037221 */ /* 0x004fc60000010000 */
[----:B------:R-:W1:Y:S01]  /*17700*/  SHFL.BFLY PT, R7, R2, 0x1, 0x1f ;  /* 0x0c201f0002077f89 */ /* 0x000e6200000e0000 */
[----:B---3--:R-:W-:-:S03]  /*17710*/  FADD.FTZ R5, R5, R10 ;  /* 0x0000000a05057221 */ /* 0x008fc60000010000 */
[----:B------:R-:W2:Y:S04]  /*17720*/  SHFL.BFLY PT, R8, R3, 0x1, 0x1f ;  /* 0x0c201f0003087f89 */ /* 0x000ea800000e0000 */
[----:B------:R3:W4:Y:S01]  /*17730*/  SHFL.BFLY PT, R9, R5, 0x1, 0x1f ;  /* 0x0c201f0005097f89 */ /* 0x00072200000e0000 */
[----:B-1----:R-:W-:Y:S02]  /*17740*/  FADD.FTZ R6, R2, R7 ;  /* 0x0000000702067221 */ /* 0x002fe40000010000 */
[----:B--2---:R-:W-:-:S03]  /*17750*/  FADD.FTZ R7, R3, R8 ;  /* 0x0000000803077221 */ /* 0x004fc60000010000 */
.L_x_736:
[----:B------:R-:W-:Y:S01]  /*17760*/  FSETP.NE.FTZ.AND P3, PT, R4, RZ, PT ;  /* 0x000000ff0400720b */ /* 0x000fe20003f75000 */
[----:B------:R-:W-:Y:S01]  /*17770*/  CS2R R2, SRZ ;  /* 0x0000000000027805 */ /* 0x000fe2000001ff00 */
[----:B------:R-:W-:Y:S01]  /*17780*/  FSETP.NE.FTZ.AND P1, PT, R7, RZ, PT ;  /* 0x000000ff0700720b */ /* 0x000fe20003f35000 */
[----:B---34-:R-:W-:Y:S01]  /*17790*/  FADD.FTZ R5, R9, R5 ;  /* 0x0000000509057221 */ /* 0x018fe20000010000 */
[----:B------:R-:W-:-:S02]  /*177a0*/  FSETP.NE.FTZ.AND P2, PT, R6, RZ, PT ;  /* 0x000000ff0600720b */ /* 0x000fc40003f55000 */
[----:B------:R-:W-:Y:S02]  /*177b0*/  MOV R24, 0xff800000 ;  /* 0xff80000000187802 */ /* 0x000fe40000000f00 */
[----:B------:R-:W-:Y:S02]  /*177c0*/  FSETP.NE.FTZ.AND P0, PT, R5, RZ, PT ;  /* 0x000000ff0500720b */ /* 0x000fe40003f15000 */
[----:B------:R-:W-:Y:S02]  /*177d0*/  MOV R19, 0xff800000 ;  /* 0xff80000000137802 */ /* 0x000fe40000000f00 */
[----:B------:R-:W-:Y:S01]  /*177e0*/  MOV R22, 0xff800000 ;  /* 0xff80000000167802 */ /* 0x000fe20000000f00 */
[----:B------:R-:W1:Y:S01]  /*177f0*/  @P3 MUFU.RCP R2, R4 ;  /* 0x0000000400023308 */ /* 0x000e620000001000 */
[----:B------:R-:W-:-:S07]  /*17800*/  MOV R23, 0xff800000 ;  /* 0xff80000000177802 */ /* 0x000fce0000000f00 */
[----:B------:R2:W-:Y:S01]  /*17810*/  @P3 MUFU.LG2 R10, R4 ;  /* 0x00000004000a3308 */ /* 0x0005e20000000c00 */
[----:B-1----:R-:W-:-:S07]  /*17820*/  FMUL.FTZ R74, R2, R100 ;  /* 0x00000064024a7220 */ /* 0x002fce0000410000 */
[----:B------:R-:W-:Y:S01]  /*17830*/  @P1 MUFU.RCP R3, R7 ;  /* 0x0000000700031308 */ /* 0x000fe20000001000 */
[C---:B------:R-:W-:Y:S02]  /*17840*/  FMUL.FTZ R75, R2.reuse, R101 ;  /* 0x00000065024b7220 */ /* 0x040fe40000410000 */
[C---:B------:R-:W-:Y:S02]  /*17850*/  FMUL.FTZ R68, R2.reuse, R88 ;  /* 0x0000005802447220 */ /* 0x040fe40000410000 */
[C---:B------:R-:W-:Y:S01]  /*17860*/  FMUL.FTZ R69, R2.reuse, R89 ;  /* 0x0000005902457220 */ /* 0x040fe20000410000 */
[----:B--2---:R-:W-:Y:S01]  /*17870*/  MOV R4, RZ ;  /* 0x000000ff00047202 */ /* 0x004fe20000000f00 */
[C---:B------:R-:W-:Y:S01]  /*17880*/  FMUL.FTZ R76, R2.reuse, R104 ;  /* 0x00000068024c7220 */ /* 0x040fe20000410000 */
[----:B------:R-:W-:Y:S01]  /*17890*/  @P2 MUFU.LG2 R9, R6 ;  /* 0x0000000600092308 */ /* 0x000fe20000000c00 */
[C---:B------:R-:W-:Y:S02]  /*178a0*/  FMUL.FTZ R77, R2.reuse, R105 ;  /* 0x00000069024d7220 */ /* 0x040fe40000410000 */
[----:B------:R-:W-:-:S02]  /*178b0*/  FMUL.FTZ R78, R2, R116 ;  /* 0x00000074024e7220 */ /* 0x000fc40000410000 */
[C---:B------:R-:W-:Y:S02]  /*178c0*/  FMUL.FTZ R79, R2.reuse, R117 ;  /* 0x00000075024f7220 */ /* 0x040fe40000410000 */
[C---:B------:R-:W-:Y:S01]  /*178d0*/  FMUL.FTZ R66, R2.reuse, R120 ;  /* 0x0000007802427220 */ /* 0x040fe20000410000 */
[----:B------:R-:W1:Y:S01]  /*178e0*/  @P2 MUFU.RCP R4, R6 ;  /* 0x0000000600042308 */ /* 0x000e620000001000 */
[C---:B------:R-:W-:Y:S02]  /*178f0*/  FMUL.FTZ R67, R2.reuse, R121 ;  /* 0x0000007902437220 */ /* 0x040fe40000410000 */
[C---:B------:R-:W-:Y:S02]  /*17900*/  FMUL.FTZ R100, R2.reuse, R132 ;  /* 0x0000008402647220 */ /* 0x040fe40000410000 */
[C---:B------:R-:W-:Y:S02]  /*17910*/  FMUL.FTZ R101, R2.reuse, R133 ;  /* 0x0000008502657220 */ /* 0x040fe40000410000 */
[----:B------:R-:W-:-:S02]  /*17920*/  FMUL.FTZ R80, R2, R136 ;  /* 0x0000008802507220 */ /* 0x000fc40000410000 */
[C---:B------:R-:W-:Y:S02]  /*17930*/  FMUL.FTZ R81, R2.reuse, R137 ;  /* 0x0000008902517220 */ /* 0x040fe40000410000 */
[C---:B------:R-:W-:Y:S02]  /*17940*/  FMUL.FTZ R62, R2.reuse, R148 ;  /* 0x00000094023e7220 */ /* 0x040fe40000410000 */
[----:B------:R-:W-:Y:S02]  /*17950*/  FMUL.FTZ R63, R2, R149 ;  /* 0x00000095023f7220 */ /* 0x000fe40000410000 */
[----:B------:R2:W3:Y:S01]  /*17960*/  @P1 MUFU.LG2 R2, R7 ;  /* 0x0000000700021308 */ /* 0x0004e20000000c00 */
[C---:B-1----:R-:W-:Y:S01]  /*17970*/  FMUL.FTZ R84, R4.reuse, R90 ;  /* 0x0000005a04547220 */ /* 0x042fe20000410000 */
[----:B------:R-:W-:Y:S01]  /*17980*/  @P2 MOV R6, 0x3f317218 ;  /* 0x3f31721800062802 */ /* 0x000fe20000000f00 */
[C---:B------:R-:W-:Y:S02]  /*17990*/  FMUL.FTZ R85, R4.reuse, R91 ;  /* 0x0000005b04557220 */ /* 0x040fe40000410000 */
[----:B------:R-:W-:-:S02]  /*179a0*/  FMUL.FTZ R86, R4, R102 ;  /* 0x0000006604567220 */ /* 0x000fc40000410000 */
[----:B------:R-:W-:Y:S02]  /*179b0*/  FMUL.FTZ R87, R4, R103 ;  /* 0x0000006704577220 */ /* 0x000fe40000410000 */
[C---:B------:R-:W-:Y:S02]  /*179c0*/  FMUL.FTZ R48, R3.reuse, R92 ;  /* 0x0000005c03307220 */ /* 0x040fe40000410000 */
[C---:B------:R-:W-:Y:S02]  /*179d0*/  FMUL.FTZ R49, R3.reuse, R93 ;  /* 0x0000005d03317220 */ /* 0x040fe40000410000 */
[C---:B------:R-:W-:Y:S02]  /*179e0*/  FMUL.FTZ R38, R3.reuse, R96 ;  /* 0x0000006003267220 */ /* 0x040fe40000410000 */
[C---:B------:R-:W-:Y:S01]  /*179f0*/  FMUL.FTZ R39, R3.reuse, R97 ;  /* 0x0000006103277220 */ /* 0x040fe20000410000 */
[----:B--2---:R-:W-:Y:S01]  /*17a00*/  @P3 MOV R7, 0x3f317218 ;  /* 0x3f31721800073802 */ /* 0x004fe20000000f00 */
[----:B---3--:R-:W-:Y:S01]  /*17a10*/  @P1 FMUL.FTZ R8, R2, 0.69314718246459960938 ;  /* 0x3f31721802081820 */ /* 0x008fe20000410000 */
        /* <DEDUP_REMOVED lines=14> */
[C---:B------:R-:W-:Y:S01]  /*17b00*/  FMUL.FTZ R88, R4.reuse, R106 ;  /* 0x0000006a04587220 */ /* 0x040fe20000410000 */
[----:B------:R1:W2:Y:S01]  /*17b10*/  @P0 MUFU.LG2 R3, R5 ;  /* 0x0000000500030308 */ /* 0x0002a20000000c00 */
[----:B------:R-:W-:-:S02]  /*17b20*/  FMUL.FTZ R89, R4, R107 ;  /* 0x0000006b04597220 */ /* 0x000fc40000410000 */
[C---:B------:R-:W-:Y:S02]  /*17b30*/  FMUL.FTZ R90, R4.reuse, R118 ;  /* 0x00000076045a7220 */ /* 0x040fe40000410000 */
[C---:B------:R-:W-:Y:S02]  /*17b40*/  FMUL.FTZ R91, R4.reuse, R119 ;  /* 0x00000077045b7220 */ /* 0x040fe40000410000 */
[C---:B------:R-:W-:Y:S02]  /*17b50*/  FMUL.FTZ R104, R4.reuse, R122 ;  /* 0x0000007a04687220 */ /* 0x040fe40000410000 */
[C---:B------:R-:W-:Y:S02]  /*17b60*/  FMUL.FTZ R105, R4.reuse, R123 ;  /* 0x0000007b04697220 */ /* 0x040fe40000410000 */
[C---:B------:R-:W-:Y:S02]  /*17b70*/  FMUL.FTZ R102, R4.reuse, R134 ;  /* 0x0000008604667220 */ /* 0x040fe40000410000 */
[----:B------:R-:W-:-:S02]  /*17b80*/  FMUL.FTZ R103, R4, R135 ;  /* 0x0000008704677220 */ /* 0x000fc40000410000 */
[C---:B------:R-:W-:Y:S01]  /*17b90*/  FMUL.FTZ R82, R4.reuse, R138 ;  /* 0x0000008a04527220 */ /* 0x040fe20000410000 */
[----:B-1----:R-:W-:Y:S01]  /*17ba0*/  MOV R5, 0x1 ;  /* 0x0000000100057802 */ /* 0x002fe20000000f00 */
[C---:B------:R-:W-:Y:S02]  /*17bb0*/  FMUL.FTZ R83, R4.reuse, R139 ;  /* 0x0000008b04537220 */ /* 0x040fe40000410000 */
[C---:B------:R-:W-:Y:S02]  /*17bc0*/  FMUL.FTZ R64, R4.reuse, R150 ;  /* 0x0000009604407220 */ /* 0x040fe40000410000 */
[----:B------:R-:W-:Y:S01]  /*17bd0*/  FMUL.FTZ R65, R4, R151 ;  /* 0x0000009704417220 */ /* 0x000fe20000410000 */
[----:B------:R-:W-:Y:S01]  /*17be0*/  @P1 MOV R4, 0x3f317218 ;  /* 0x3f31721800041802 */ /* 0x000fe20000000f00 */
[----:B--2---:R-:W-:Y:S02]  /*17bf0*/  @P0 FMUL.FTZ R3, R3, 0.69314718246459960938 ;  /* 0x3f31721803030820 */ /* 0x004fe40000410000 */
[----:B------:R-:W-:-:S02]  /*17c00*/  @P3 FMUL.FTZ R10, R10, 0.69314718246459960938 ;  /* 0x3f3172180a0a3820 */ /* 0x000fc40000410000 */
[----:B------:R-:W-:Y:S02]  /*17c10*/  @P1 FMUL.FTZ R4, R4, c[0x0][0x2d0] ;  /* 0x0000b40004041a20 */ /* 0x000fe40000410000 */
[----:B------:R-:W-:Y:S02]  /*17c20*/  @P3 FMUL.FTZ R7, R7, c[0x0][0x2d0] ;  /* 0x0000b40007073a20 */ /* 0x000fe40000410000 */
[----:B------:R-:W-:Y:S01]  /*17c30*/  @P1 FFMA.FTZ R24, R4, R70, R8 ;  /* 0x0000004604181223 */ /* 0x000fe20000010008 */
[----:B------:R-:W-:Y:S01]  /*17c40*/  @P0 MOV R4, 0x3f317218 ;  /* 0x3f31721800040802 */ /* 0x000fe20000000f00 */
[----:B------:R-:W-:Y:S02]  /*17c50*/  @P2 FMUL.FTZ R9, R9, 0.69314718246459960938 ;  /* 0x3f31721809092820 */ /* 0x000fe40000410000 */
[----:B------:R-:W-:Y:S02]  /*17c60*/  @P2 FMUL.FTZ R6, R6, c[0x0][0x2d0] ;  /* 0x0000b40006062a20 */ /* 0x000fe40000410000 */
[----:B------:R-:W-:-:S02]  /*17c70*/  @P0 FMUL.FTZ R4, R4, c[0x0][0x2d0] ;  /* 0x0000b40004040a20 */ /* 0x000fc40000410000 */
[----:B------:R-:W-:Y:S02]  /*17c80*/  @P3 FFMA.FTZ R22, R7, R72, R10 ;  /* 0x0000004807163223 */ /* 0x000fe4000001000a */
[----:B------:R-:W-:Y:S01]  /*17c90*/  @P0 FFMA.FTZ R19, R4, R0, R3 ;  /* 0x0000000004130223 */ /* 0x000fe20000010003 */
[----:B------:R-:W-:Y:S01]  /*17ca0*/  PRMT R0, R5, 0x7610, R0 ;  /* 0x0000761005007816 */ /* 0x000fe20000000000 */
[----:B------:R-:W-:Y:S02]  /*17cb0*/  @P2 FFMA.FTZ R23, R6, R71, R9 ;  /* 0x0000004706172223 */ /* 0x000fe40000010009 */
        /* <DEDUP_REMOVED lines=15> */
[----:B------:R-:W-:Y:S02]  /*17db0*/  FMUL.FTZ R31, R2, R147 ;  /* 0x00000093021f7220 */ /* 0x000fe40000410000 */
.L_x_558:
[----:B------:R4:W5:Y:S04]  /*17dc0*/  LDL R6, [R1+0x48] ;  /* 0x0000480001067983 */ /* 0x0009680000100800 */
[----:B------:R-:W1:Y:S01]  /*17dd0*/  S2R R2, SR_TID.X ;  /* 0x0000000000027919 */ /* 0x000e620000002100 */
[----:B------:R-:W-:Y:S01]  /*17de0*/  BSSY B0, `(.L_x_651) ;  /* 0x0000011000007945 */ /* 0x000fe20003800000 */
[----:B-1----:R-:W-:-:S13]  /*17df0*/  LOP3.LUT P0, RZ, R2, 0x7f, RZ, 0xc0, !PT ;  /* 0x0000007f02ff7812 */ /* 0x002fda000780c0ff */
[----:B------:R-:W-:Y:S05]  /*17e00*/  @P0 BRA `(.L_x_652) ;  /* 0x000000e000000947 */ /* 0x000fea0003800000 */
[----:B----4-:R-:W1:Y:S01]  /*17e10*/  S2R R4, SR_LANEID ;  /* 0x0000000000047919 */ /* 0x010e620000000000 */
[----:B------:R-:W-:Y:S01]  /*17e20*/  VOTEU.ANY UR4, UPT, PT ;  /* 0x0000000000047886 */ /* 0x000fe200038e0100 */
[----:B---3--:R-:W-:Y:S01]  /*17e30*/  IMAD.MOV.U32 R5, RZ, RZ, c[0x0][0x564] ;  /* 0x00015900ff057624 */ /* 0x008fe200078e00ff */
[----:B------:R-:W1:Y:S08]  /*17e40*/  FLO.U32 R3, UR4 ;  /* 0x0000000400037d00 */ /* 0x000e7000080e0000 */
[----:B------:R-:W3:Y:S01]  /*17e50*/  POPC R2, UR4 ;  /* 0x0000000400027d09 */ /* 0x000ee20008000000 */
[----:B-1----:R-:W-:Y:S01]  /*17e60*/  ISETP.EQ.U32.AND P0, PT, R3, R4, PT ;  /* 0x000000040300720c */ /* 0x002fe20003f02070 */
[----:B------:R-:W-:-:S12]  /*17e70*/  IMAD.MOV.U32 R4, RZ, RZ, c[0x0][0x560] ;  /* 0x00015800ff047624 */ /* 0x000fd800078e00ff */
[----:B---3--:R1:W3:Y:S04]  /*17e80*/  @P0 ATOMG.E.ADD.STRONG.GPU PT, R2, [R4.64], R2 ;  /* 0x00000002040209a8 */ /* 0x0082e800081ee1c8 */
[----:B-1----:R-:W1:Y:S04]  /*17e90*/  S2R R4, SR_LTMASK ;  /* 0x0000000000047919 */ /* 0x002e680000003900 */
[----:B---3--:R1:W3:Y:S02]  /*17ea0*/  SHFL.IDX PT, R3, R2, R3, 0x1f ;  /* 0x00001f0302037589 */ /* 0x0082e400000e0000 */
[----:B-1----:R-:W-:-:S06]  /*17eb0*/  LOP3.LUT R2, R4, UR4, RZ, 0xc0, !PT ;  /* 0x0000000404027c12 */ /* 0x002fcc000f8ec0ff */
[----:B------:R-:W3:Y:S02]  /*17ec0*/  POPC R2, R2 ;  /* 0x0000000200027309 */ /* 0x000ee40000000000 */
[----:B---3-5:R-:W-:-:S05]  /*17ed0*/  IADD3 R6, R3, c[0x0][0xc], R2 ;  /* 0x0000030003067a10 */ /* 0x028fca0007ffe002 */
[----:B------:R1:W-:Y:S02]  /*17ee0*/  STL [R1+0x48], R6 ;  /* 0x0000480601007387 */ /* 0x0003e40000100800 */
.L_x_652:
[----:B----4-:R-:W-:Y:S05]  /*17ef0*/  BSYNC B0 ;  /* 0x0000000000007941 */ /* 0x010fea0003800000 */
.L_x_651:
[----:B------:R-:W4:Y:S01]  /*17f00*/  LDL.64 R2, [R1+0x38] ;  /* 0x0000380001027983 */ /* 0x000f220000100a00 */
[----:B------:R-:W-:Y:S01]  /*17f10*/  PRMT R0, R0, 0x9910, RZ ;  /* 0x0000991000007816 */ /* 0x000fe200000000ff */
[----:B------:R-:W-:Y:S01]  /*17f20*/  BSSY B1, `(.L_x_653) ;  /* 0x00002cf000017945 */ /* 0x000fe20003800000 */
[----:B-----5:R-:W-:Y:S02]  /*17f30*/  IMAD.MOV.U32 R70, RZ, RZ, R6 ;  /* 0x000000ffff467224 */ /* 0x020fe400078e0006 */
[----:B------:R-:W-:Y:S02]  /*17f40*/  ISETP.NE.AND P0, PT, R0, RZ, PT ;  /* 0x000000ff0000720c */ /* 0x000fe40003f05270 */
[----:B----4-:R-:W-:-:S11]  /*17f50*/  SHF.R.S32.HI R18, RZ, 0x1f, R2 ;  /* 0x0000001fff127819 */ /* 0x010fd60000011402 */
[----:B------:R-:W-:Y:S05]  /*17f60*/  @!P0 BRA `(.L_x_654) ;  /* 0x0000203000008947 */ /* 0x000fea0003800000 */
[----:B--2---:R-:W2:Y:S04]  /*17f70*/  LDL R7, [R1+0x5c] ;  /* 0x00005c0001077983 */ /* 0x004ea80000100800 */
[----:B-1----:R-:W4:Y:S04]  /*17f80*/  LDL R6, [R1+0x6c] ;  /* 0x00006c0001067983 */ /* 0x002f280000100800 */
[----:B---3--:R-:W3:Y:S04]  /*17f90*/  LDL R8, [R1+0x74] ;  /* 0x0000740001087983 */ /* 0x008ee80000100800 */
[----:B------:R-:W3:Y:S01]  /*17fa0*/  LDL R5, [R1+0x70] ;  /* 0x0000700001057983 */ /* 0x000ee20000100800 */
[----:B------:R-:W-:Y:S01]  /*17fb0*/  WARPSYNC 0xffffffff ;  /* 0xffffffff00007948 */ /* 0x000fe20003800000 */
[----:B------:R-:W-:-:S02]  /*17fc0*/  F2FP.BF16.PACK_AB R0, R69, R68 ;  /* 0x000000444500723e */ /* 0x000fc400000010ff */
[----:B------:R-:W-:Y:S01]  /*17fd0*/  BAR.SYNC.DEFER_BLOCKING 0x1, 0x80 ;  /* 0x0042000000007b1d */ /* 0x000fe20000010000 */
[----:B------:R-:W-:Y:S02]  /*17fe0*/  F2FP.BF16.PACK_AB R3, R85, R84 ;  /* 0x000000545503723e */ /* 0x000fe400000010ff */
[----:B------:R-:W-:-:S03]  /*17ff0*/  F2FP.BF16.PACK_AB R2, R75, R74 ;  /* 0x0000004a4b02723e */ /* 0x000fc600000010ff */
[----:B------:R-:W3:Y:S01]  /*18000*/  LDL R9, [R1+0x60] ;  /* 0x0000600001097983 */ /* 0x000ee20000100800 */
[----:B------:R-:W-:-:S03]  /*18010*/  F2FP.BF16.PACK_AB R4, R61, R60 ;  /* 0x0000003c3d04723e */ /* 0x000fc600000010ff */
[----:B------:R-:W3:Y:S04]  /*18020*/  LDL R12, [R1+0x7c] ;  /* 0x00007c00010c7983 */ /* 0x000ee80000100800 */
[----:B------:R-:W3:Y:S04]  /*18030*/  LDL R10, [R1+0x80] ;  /* 0x00008000010a7983 */ /* 0x000ee80000100800 */
[----:B--2---:R1:W-:Y:S04]  /*18040*/  STS [R7], R0 ;  /* 0x0000000007007388 */ /* 0x0043e80000000800 */
[----:B------:R2:W-:Y:S04]  /*18050*/  STS [R7+0x400], R3 ;  /* 0x0004000307007388 */ /* 0x0005e80000000800 */
[----:B----4-:R4:W-:Y:S01]  /*18060*/  STS [R6], R2 ;  /* 0x0000000206007388 */ /* 0x0109e20000000800 */
[----:B-1----:R-:W-:-:S02]  /*18070*/  F2FP.BF16.PACK_AB R0, R87, R86 ;  /* 0x000000565700723e */ /* 0x002fc400000010ff */
[----:B--2---:R-:W-:-:S03]  /*18080*/  F2FP.BF16.PACK_AB R3, R49, R48 ;  /* 0x000000303103723e */ /* 0x004fc600000010ff */
[----:B------:R1:W-:Y:S01]  /*18090*/  STS [R6+0x400], R0 ;  /* 0x0004000006007388 */ /* 0x0003e20000000800 */
[----:B----4-:R-:W-:-:S03]  /*180a0*/  F2FP.BF16.PACK_AB R2, R35, R34 ;  /* 0x000000222302723e */ /* 0x010fc600000010ff */
[----:B------:R-:W-:Y:S04]  /*180b0*/  STS [R7+0x2000], R3 ;  /* 0x0020000307007388 */ /* 0x000fe80000000800 */
[----:B------:R2:W-:Y:S01]  /*180c0*/  STS [R7+0x2400], R2 ;  /* 0x0024000207007388 */ /* 0x0005e20000000800 */
[----:B-1----:R-:W-:-:S03]  /*180d0*/  F2FP.BF16.PACK_AB R0, R39, R38 ;  /* 0x000000262700723e */ /* 0x002fc600000010ff */
[----:B--2---:R-:W2:Y:S01]  /*180e0*/  LDL R7, [R1+0x68] ;  /* 0x0000680001077983 */ /* 0x004ea20000100800 */
[----:B------:R-:W-:Y:S02]  /*180f0*/  F2FP.BF16.PACK_AB R3, R77, R76 ;  /* 0x0000004c4d03723e */ /* 0x000fe400000010ff */
[----:B------:R-:W-:Y:S01]  /*18100*/  F2FP.BF16.PACK_AB R2, R89, R88 ;  /* 0x000000585902723e */ /* 0x000fe200000010ff */
[----:B------:R-:W-:Y:S04]  /*18110*/  STS [R6+0x2000], R0 ;  /* 0x0020000006007388 */ /* 0x000fe80000000800 */
[----:B------:R1:W-:Y:S04]  /*18120*/  STS [R6+0x2400], R4 ;  /* 0x0024000406007388 */ /* 0x0003e80000000800 */
[----:B-1----:R-:W4:Y:S01]  /*18130*/  LDL R6, [R1+0x64] ;  /* 0x0000640001067983 */ /* 0x002f220000100800 */
[----:B------:R-:W-:-:S02]  /*18140*/  F2FP.BF16.PACK_AB R0, R79, R78 ;  /* 0x0000004e4f00723e */ /* 0x000fc400000010ff */
[----:B------:R-:W-:Y:S01]  /*18150*/  F2FP.BF16.PACK_AB R4, R41, R40 ;  /* 0x000000282904723e */ /* 0x000fe200000010ff */
[----:B---3--:R1:W-:Y:S04]  /*18160*/  STS [R8], R3 ;  /* 0x0000000308007388 */ /* 0x0083e80000000800 */
[----:B------:R3:W-:Y:S04]  /*18170*/  STS [R8+0x400], R2 ;  /* 0x0004000208007388 */ /* 0x0007e80000000800 */
[----:B------:R3:W-:Y:S01]  /*18180*/  STS [R5], R0 ;  /* 0x0000000005007388 */ /* 0x0007e20000000800 */
[----:B-1----:R-:W-:-:S02]  /*18190*/  F2FP.BF16.PACK_AB R3, R91, R90 ;  /* 0x0000005a5b03723e */ /* 0x002fc400000010ff */
[----:B---3--:R-:W-:-:S03]  /*181a0*/  F2FP.BF16.PACK_AB R2, R43, R42 ;  /* 0x0000002a2b02723e */ /* 0x008fc600000010ff */
[----:B------:R1:W-:Y:S01]  /*181b0*/  STS [R5+0x400], R3 ;  /* 0x0004000305007388 */ /* 0x0003e20000000800 */
[----:B------:R-:W-:-:S03]  /*181c0*/  F2FP.BF16.PACK_AB R0, R59, R58 ;  /* 0x0000003a3b00723e */ /* 0x000fc600000010ff */
[----:B------:R-:W-:Y:S04]  /*181d0*/  STS [R8+0x2000], R4 ;  /* 0x0020000408007388 */ /* 0x000fe80000000800 */
[----:B------:R3:W-:Y:S01]  /*181e0*/  STS [R8+0x2400], R0 ;  /* 0x0024000008007388 */ /* 0x0007e20000000800 */
[----:B-1----:R-:W-:-:S03]  /*181f0*/  F2FP.BF16.PACK_AB R3, R57, R56 ;  /* 0x000000383903723e */ /* 0x002fc600000010ff */
[----:B---3--:R-:W3:Y:S01]  /*18200*/  LDL R8, [R1+0x54] ;  /* 0x0000540001087983 */ /* 0x008ee20000100800 */
[----:B------:R-:W-:-:S03]  /*18210*/  F2FP.BF16.PACK_AB R0, R67, R66 ;  /* 0x000000424300723e */ /* 0x000fc600000010ff */
[----:B------:R1:W-:Y:S04]  /*18220*/  STS [R5+0x2000], R2 ;  /* 0x0020000205007388 */ /* 0x0003e80000000800 */
[----:B------:R1:W-:Y:S04]  /*18230*/  STS [R5+0x2400], R3 ;  /* 0x0024000305007388 */ /* 0x0003e80000000800 */
[----:B------:R1:W-:Y:S01]  /*18240*/  STS [R9], R0 ;  /* 0x0000000009007388 */ /* 0x0003e20000000800 */
[----:B------:R-:W-:Y:S02]  /*18250*/  F2FP.BF16.PACK_AB R4, R53, R52 ;  /* 0x000000343504723e */ /* 0x000fe400000010ff */
[----:B-1----:R-:W-:-:S02]  /*18260*/  F2FP.BF16.PACK_AB R2, R105, R104 ;  /* 0x000000686902723e */ /* 0x002fc400000010ff */
[----:B------:R-:W-:-:S03]  /*18270*/  F2FP.BF16.PACK_AB R3, R101, R100 ;  /* 0x000000646503723e */ /* 0x000fc600000010ff */
[----:B------:R1:W-:Y:S01]  /*18280*/  STS [R9+0x400], R2 ;  /* 0x0004000209007388 */ /* 0x0003e20000000800 */
[----:B------:R-:W-:Y:S02]  /*18290*/  F2FP.BF16.PACK_AB R0, R103, R102 ;  /* 0x000000666700723e */ /* 0x000fe400000010ff */
[----:B------:R-:W-:Y:S02]  /*182a0*/  F2FP.BF16.PACK_AB R5, R51, R50 ;  /* 0x000000323305723e */ /* 0x000fe400000010ff */
[----:B-1----:R-:W-:Y:S02]  /*182b0*/  F2FP.BF16.PACK_AB R2, R55, R54 ;  /* 0x000000363702723e */ /* 0x002fe400000010ff */
[----:B------:R-:W-:Y:S02]  /*182c0*/  ISETP.NE.U32.AND P0, PT, RZ, c[0x0][0x508], PT ;  /* 0x00014200ff007a0c */ /* 0x000fe40003f05070 */
[----:B------:R-:W-:Y:S02]  /*182d0*/  ISETP.NE.U32.AND P2, PT, RZ, c[0x0][0x500], PT ;  /* 0x00014000ff007a0c */ /* 0x000fe40003f45070 */
[----:B------:R-:W-:-:S02]  /*182e0*/  ISETP.NE.AND.EX P1, PT, RZ, c[0x0][0x50c], PT, P0 ;  /* 0x00014300ff007a0c */ /* 0x000fc40003f25300 */
[----:B------:R-:W-:Y:S01]  /*182f0*/  ISETP.NE.AND.EX P2, PT, RZ, c[0x0][0x504], PT, P2 ;  /* 0x00014100ff007a0c */ /* 0x000fe20003f45320 */
[----:B------:R-:W-:Y:S01]  /*18300*/  IMAD.MOV.U32 R11, RZ, RZ, c[0x0][0x388] ;  /* 0x0000e200ff0b7624 */ /* 0x000fe200078e00ff */
[----:B--2---:R1:W-:Y:S04]  /*18310*/  STS [R7], R3 ;  /* 0x0000000307007388 */ /* 0x0043e80000000800 */
[----:B------:R2:W-:Y:S04]  /*18320*/  STS [R7+0x400], R0 ;  /* 0x0004000007007388 */ /* 0x0005e80000000800 */
[----:B------:R4:W-:Y:S04]  /*18330*/  STS [R9+0x2000], R2 ;  /* 0x0020000209007388 */ /* 0x0009e80000000800 */
[----:B------:R4:W-:Y:S04]  /*18340*/  STS [R9+0x2400], R4 ;  /* 0x0024000409007388 */ /* 0x0009e80000000800 */
[----:B------:R-:W-:Y:S01]  /*18350*/  STS [R7+0x2000], R5 ;  /* 0x0020000507007388 */ /* 0x000fe20000000800 */
[----:B-1----:R-:W-:-:S02]  /*18360*/  F2FP.BF16.PACK_AB R3, R47, R46 ;  /* 0x0000002e2f03723e */ /* 0x002fc400000010ff */
[----:B--2---:R-:W-:Y:S02]  /*18370*/  F2FP.BF16.PACK_AB R0, R83, R82 ;  /* 0x000000525300723e */ /* 0x004fe400000010ff */
[----:B----4-:R-:W-:Y:S01]  /*18380*/  F2FP.BF16.PACK_AB R2, R81, R80 ;  /* 0x000000505102723e */ /* 0x010fe200000010ff */
[----:B------:R-:W-:Y:S04]  /*18390*/  STS [R7+0x2400], R3 ;  /* 0x0024000307007388 */ /* 0x000fe80000000800 */
[----:B------:R1:W-:Y:S04]  /*183a0*/  STS [R6], R2 ;  /* 0x0000000206007388 */ /* 0x0003e80000000800 */
[----:B------:R2:W-:Y:S01]  /*183b0*/  STS [R6+0x400], R0 ;  /* 0x0004000006007388 */ /* 0x0005e20000000800 */
[----:B------:R-:W-:-:S03]  /*183c0*/  F2FP.BF16.PACK_AB R4, R45, R44 ;  /* 0x0000002c2d04723e */ /* 0x000fc600000010ff */
[----:B------:R-:W4:Y:S01]  /*183d0*/  LDL.LU R9, [R1+0x4c] ;  /* 0x00004c0001097983 */ /* 0x000f220000300800 */
[----:B-1----:R-:W-:Y:S02]  /*183e0*/  F2FP.BF16.PACK_AB R2, R63, R62 ;  /* 0x0000003e3f02723e */ /* 0x002fe400000010ff */
[----:B--2---:R-:W-:-:S03]  /*183f0*/  F2FP.BF16.PACK_AB R0, R65, R64 ;  /* 0x000000404100723e */ /* 0x004fc600000010ff */
[----:B------:R1:W-:Y:S01]  /*18400*/  STS [R12], R2 ;  /* 0x000000020c007388 */ /* 0x0003e20000000800 */
[----:B------:R-:W-:-:S03]  /*18410*/  F2FP.BF16.PACK_AB R3, R37, R36 ;  /* 0x000000242503723e */ /* 0x000fc600000010ff */
[----:B------:R2:W-:Y:S04]  /*18420*/  STS [R10+0x400], R0 ;  /* 0x000400000a007388 */ /* 0x0005e80000000800 */
[----:B------:R3:W-:Y:S04]  /*18430*/  STS [R6+0x2000], R4 ;  /* 0x0020000406007388 */ /* 0x0007e80000000800 */
[----:B------:R3:W-:Y:S01]  /*18440*/  STS [R6+0x2400], R3 ;  /* 0x0024000306007388 */ /* 0x0007e20000000800 */
[----:B-1----:R-:W-:Y:S02]  /*18450*/  F2FP.BF16.PACK_AB R2, R33, R32 ;  /* 0x000000202102723e */ /* 0x002fe400000010ff */
[----:B--2---:R-:W-:-:S03]  /*18460*/  F2FP.BF16.PACK_AB R0, R31, R30 ;  /* 0x0000001e1f00723e */ /* 0x004fc600000010ff */
[----:B------:R1:W-:Y:S04]  /*18470*/  STS [R12+0x2000], R2 ;  /* 0x002000020c007388 */ /* 0x0003e80000000800 */
[----:B------:R2:W-:Y:S01]  /*18480*/  STS [R10+0x2400], R0 ;  /* 0x002400000a007388 */ /* 0x0005e20000000800 */
[----:B---3--:R-:W-:Y:S02]  /*18490*/  IMAD.MOV.U32 R4, RZ, RZ, 0x4 ;  /* 0x00000004ff047424 */ /* 0x008fe400078e00ff */
[----:B------:R-:W-:Y:S02]  /*184a0*/  IMAD.MOV.U32 R3, RZ, RZ, RZ ;  /* 0x000000ffff037224 */ /* 0x000fe400078e00ff */
[CC--:B------:R-:W-:Y:S01]  /*184b0*/  @P1 IMAD.WIDE R6, R8.reuse, R4.reuse, c[0x0][0x508] ;  /* 0x0001420008061625 */ /* 0x0c0fe200078e0204 */
[----:B------:R-:W-:Y:S03]  /*184c0*/  BAR.SYNC.DEFER_BLOCKING 0x1, 0x80 ;  /* 0x0042000000007b1d */ /* 0x000fe60000010000 */
[----:B------:R-:W-:-:S03]  /*184d0*/  IMAD.WIDE R4, R8, R4, c[0x0][0x500] ;  /* 0x0001400008047625 */ /* 0x000fc600078e0204 */
[----:B------:R2:W5:Y:S04]  /*184e0*/  @P1 LDG.E R11, [R6.64] ;  /* 0x00000008060b1981 */ /* 0x000568000c1e1900 */
[----:B------:R2:W5:Y:S01]  /*184f0*/  @P2 LDG.E R3, [R4.64] ;  /* 0x0000000804032981 */ /* 0x000562000c1e1900 */
[----:B----4-:R-:W-:-:S04]  /*18500*/  ISETP.NE.AND P0, PT, R9, RZ, PT ;  /* 0x000000ff0900720c */ /* 0x010fc80003f05270 */
[----:B-1----:R-:W-:Y:S01]  /*18510*/  SEL R2, R9, c[0x0][0x3d4], P0 ;  /* 0x0000f50009027a07 */ /* 0x002fe20000000000 */
[----:B------:R-:W-:Y:S05]  /*18520*/  @P1 BRA `(.L_x_655) ;  /* 0x0000004000001947 */ /* 0x000fea0003800000 */
[----:B--2---:R-:W-:Y:S05]  /*18530*/  @!P2 BRA `(.L_x_655) ;  /* 0x000000300000a947 */ /* 0x004fea0003800000 */
[----:B------:R1:W2:Y:S04]  /*18540*/  LDG.E R0, [R4.64] ;  /* 0x0000000804007981 */ /* 0x0002a8000c1e1900 */
[----:B-1----:R-:W2:Y:S02]  /*18550*/  LDG.E R4, [R4.64+0x4] ;  /* 0x0000040804047981 */ /* 0x002ea4000c1e1900 */
[----:B--2--5:R-:W-:Y:S02]  /*18560*/  IADD3 R11, -R0, R4, RZ ;  /* 0x00000004000b7210 */ /* 0x024fe40007ffe1ff */
.L_x_655:
[----:B--2---:R-:W2:Y:S04]  /*18570*/  LDL R4, [R1+0x44] ;  /* 0x0000440001047983 */ /* 0x004ea80000100800 */
        /* <DEDUP_REMOVED lines=15> */
[----:B------:R-:W-:Y:S02]  /*18670*/  SHF.R.S32.HI R0, RZ, 0x1f, R8 ;  /* 0x0000001fff007819 */ /* 0x000fe40000011408 */
[----:B------:R-:W-:Y:S02]  /*18680*/  SEL R2, R8, RZ, !P0 ;  /* 0x000000ff08027207 */ /* 0x000fe40004000000 */
[----:B------:R-:W-:Y:S01]  /*18690*/  SEL R5, R0, RZ, !P0 ;  /* 0x000000ff00057207 */ /* 0x000fe20004000000 */
[----:B------:R-:W1:Y:S02]  /*186a0*/  S2R R28, SR_TID.X ;  /* 0x00000000001c7919 */ /* 0x000e640000002100 */
[----:B-1----:R-:W-:-:S04]  /*186b0*/  IMAD R0, R7, R2, RZ ;  /* 0x0000000207007224 */ /* 0x002fc800078e02ff */
[C---:B------:R-:W-:Y:S02]  /*186c0*/  IMAD R10, R6.reuse, R5, R0 ;  /* 0x00000005060a7224 */ /* 0x040fe400078e0200 */
[----:B------:R-:W-:Y:S01]  /*186d0*/  IMAD.WIDE.U32 R6, R6, R2, RZ ;  /* 0x0000000206067225 */ /* 0x000fe200078e00ff */
[----:B------:R-:W-:-:S04]  /*186e0*/  SHF.R.S32.HI R26, RZ, 0x1f, R28 ;  /* 0x0000001fff1a7819 */ /* 0x000fc8000001141c */
[----:B------:R-:W-:-:S04]  /*186f0*/  LEA.HI R26, R26, R28, RZ, 0x5 ;  /* 0x0000001c1a1a7211 */ /* 0x000fc800078f28ff */
[----:B------:R-:W-:-:S05]  /*18700*/  LOP3.LUT R26, R26, 0xffffffe0, RZ, 0xc0, !PT ;  /* 0xffffffe01a1a7812 */ /* 0x000fca00078ec0ff */
[----:B------:R-:W-:Y:S01]  /*18710*/  IMAD.IADD R26, R28, 0x1, -R26 ;  /* 0x000000011c1a7824 */ /* 0x000fe200078e0a1a */
[----:B------:R-:W-:-:S04]  /*18720*/  LOP3.LUT R204, R204, 0xfffffffd, RZ, 0xc0, !PT ;  /* 0xfffffffdcccc7812 */ /* 0x000fc800078ec0ff */
[----:B------:R-:W-:Y:S01]  /*18730*/  LOP3.LUT R204, R204, 0xfffffffe, RZ, 0xc0, !PT ;  /* 0xfffffffecccc7812 */ /* 0x000fe200078ec0ff */
[----:B--2---:R-:W-:-:S04]  /*18740*/  IMAD.IADD R4, R4, 0x1, R71 ;  /* 0x0000000104047824 */ /* 0x004fc800078e0247 */
[----:B------:R-:W-:-:S04]  /*18750*/  @P5 IMAD.HI.U32 R5, R4, c[0x0][0x4ec], RZ ;  /* 0x00013b0004055a27 */ /* 0x000fc800078e00ff */
[----:B---3--:R-:W-:-:S04]  /*18760*/  IMAD.WIDE.U32 R8, R12, R25, RZ ;  /* 0x000000190c087225 */ /* 0x008fc800078e00ff */
        /* <DEDUP_REMOVED lines=34> */
[----:B------:R3:W-:Y:S01]  /*18990*/  SHFL.IDX PT, R7, R5, 0x3, 0x1c1f ;  /* 0x007c1f0005077f89 */ /* 0x0007e200000e0000 */
[----:B------:R-:W-:-:S03]  /*189a0*/  LOP3.LUT P0, RZ, R26, 0x3, RZ, 0xc0, !PT ;  /* 0x000000031aff7812 */ /* 0x000fc6000780c0ff */
[----:B------:R-:W4:Y:S04]  /*189b0*/  SHFL.IDX PT, R8, R6, 0x2, 0x1c1f ;  /* 0x005c1f0006087f89 */ /* 0x000f2800000e0000 */
[----:B------:R-:W1:Y:S01]  /*189c0*/  SHFL.IDX PT, R6, R6, 0x3, 0x1c1f ;  /* 0x007c1f0006067f89 */ /* 0x000e6200000e0000 */
[----:B---3--:R-:W-:-:S05]  /*189d0*/  IMAD.IADD R5, R27, 0x1, R71 ;  /* 0x000000011b057824 */ /* 0x008fca00078e0247 */
[C---:B------:R-:W-:Y:S02]  /*189e0*/  IADD3 R17, R5.reuse, 0x8, RZ ;  /* 0x0000000805117810 */ /* 0x040fe40007ffe0ff */
[CC--:B------:R-:W-:Y:S02]  /*189f0*/  ISETP.GE.OR P4, PT, R5.reuse, R0.reuse, P0 ;  /* 0x000000000500720c */ /* 0x0c0fe40000786670 */
[----:B------:R-:W-:Y:S02]  /*18a00*/  IADD3 R16, R5, 0x40, RZ ;  /* 0x0000004005107810 */ /* 0x000fe40007ffe0ff */
[-C--:B------:R-:W-:Y:S02]  /*18a10*/  ISETP.GE.OR P3, PT, R17, R0.reuse, P0 ;  /* 0x000000001100720c */ /* 0x080fe40000766670 */
[----:B------:R-:W-:Y:S02]  /*18a20*/  ISETP.GE.OR P1, PT, R16, R0, P0 ;  /* 0x000000001000720c */ /* 0x000fe40000726670 */
[----:B------:R-:W-:-:S05]  /*18a30*/  IADD3 R15, R5, 0x48, RZ ;  /* 0x00000048050f7810 */ /* 0x000fca0007ffe0ff */
[----:B-1----:R1:W-:Y:S04]  /*18a40*/  @!P4 ST.E [R12.64], R22 ;  /* 0x000000160c00c985 */ /* 0x0023e8000c101908 */
[----:B--2---:R1:W-:Y:S01]  /*18a50*/  @!P3 ST.E [R10.64], R23 ;  /* 0x000000170a00b985 */ /* 0x0043e2000c101908 */
[-C--:B------:R-:W-:Y:S02]  /*18a60*/  ISETP.GE.AND P3, PT, R16, R0.reuse, PT ;  /* 0x000000001000720c */ /* 0x080fe40003f66270 */
[CC--:B------:R-:W-:Y:S01]  /*18a70*/  ISETP.GE.OR P0, PT, R15.reuse, R0.reuse, P0 ;  /* 0x000000000f00720c */ /* 0x0c0fe20000706670 */
[----:B----4-:R1:W-:Y:S01]  /*18a80*/  @!P1 ST.E [R8.64], R24 ;  /* 0x0000001808009985 */ /* 0x0103e2000c101908 */
[-C--:B------:R-:W-:Y:S02]  /*18a90*/  ISETP.GE.AND P1, PT, R15, R0.reuse, PT ;  /* 0x000000000f00720c */ /* 0x080fe40003f26270 */
[----:B------:R-:W-:-:S07]  /*18aa0*/  ISETP.GE.AND P6, PT, R17, R0, PT ;  /* 0x000000001100720c */ /* 0x000fce0003fc6270 */
[----:B------:R-:W-:Y:S02]  /*18ab0*/  @P3 LOP3.LUT R204, R204, 0x1, RZ, 0xfc, !PT ;  /* 0x00000001cccc3812 */ /* 0x000fe400078efcff */
[----:B------:R1:W-:Y:S01]  /*18ac0*/  @!P0 ST.E [R6.64], R19 ;  /* 0x0000001306008985 */ /* 0x0003e2000c101908 */
[----:B------:R-:W-:Y:S02]  /*18ad0*/  ISETP.GE.AND P0, PT, R5, R0, PT ;  /* 0x000000000500720c */ /* 0x000fe40003f06270 */
[----:B------:R-:W-:Y:S01]  /*18ae0*/  @P1 LOP3.LUT R204, R204, 0x2, RZ, 0xfc, !PT ;  /* 0x00000002cccc1812 */ /* 0x000fe200078efcff */
        /* <DEDUP_REMOVED lines=18> */
[----:B------:R-:W5:Y:S02]  /*18c10*/  S2R R10, SR_TID.X ;  /* 0x00000000000a7919 */ /* 0x000f640000002100 */
[----:B-----5:R-:W-:-:S04]  /*18c20*/  SHF.R.S32.HI R9, RZ, 0x1f, R10 ;  /* 0x0000001fff097819 */ /* 0x020fc8000001140a */
[----:B------:R-:W-:-:S04]  /*18c30*/  LEA.HI R9, R9, R10, RZ, 0x3 ;  /* 0x0000000a09097211 */ /* 0x000fc800078f18ff */
[----:B------:R-:W-:Y:S02]  /*18c40*/  SHF.R.S32.HI R9, RZ, 0x3, R9 ;  /* 0x00000003ff097819 */ /* 0x000fe40000011409 */
[----:B--2---:R-:W-:Y:S02]  /*18c50*/  IADD3 R6, R26, R71, RZ ;  /* 0x000000471a067210 */ /* 0x004fe40007ffe0ff */
[----:B------:R2:W1:Y:S02]  /*18c60*/  LDS.128 R24, [R207+0x1080] ;  /* 0x00108000cf187984 */ /* 0x0004640000000c00 */
        /* <DEDUP_REMOVED lines=17> */
[----:B------:R-:W-:Y:S02]  /*18d80*/  IADD3 R4, R9, R71, RZ ;  /* 0x0000004709047210 */ /* 0x000fe40007ffe0ff */
[----:B------:R-:W-:-:S04]  /*18d90*/  IADD3 R3, R3, R6, RZ ;  /* 0x0000000603037210 */ /* 0x000fc80007ffe0ff */
[----:B------:R-:W-:Y:S01]  /*18da0*/  LEA.HI.X R6, R2, c[0x0][0x384], R3, 0x1, P0 ;  /* 0x0000e10002067a11 */ /* 0x000fe200000f0c03 */
[----:B------:R-:W-:Y:S05]  /*18db0*/  BRA.DIV ~URZ, `(.L_x_657) ;  /* 0x00003cc27f007947 */ /* 0x000fea000b800000 */
[----:B-1234-:R1:W2:Y:S02]  /*18dc0*/  SHFL.IDX PT, R8, R6, RZ, 0x181f ;  /* 0x00181fff06087589 */ /* 0x01e2a400000e0000 */
.L_x_737:
[----:B------:R-:W-:Y:S05]  /*18dd0*/  BRA.DIV ~URZ, `(.L_x_658) ;  /* 0x00003d127f007947 */ /* 0x000fea000b800000 */
[----:B------:R3:W4:Y:S02]  /*18de0*/  SHFL.IDX PT, R2, R7, RZ, 0x181f ;  /* 0x00181fff07027589 */ /* 0x00072400000e0000 */
.L_x_738:
        /* <DEDUP_REMOVED lines=9> */
.L_x_739:
        /* <DEDUP_REMOVED lines=8> */
.L_x_740:
[----:B------:R-:W-:Y:S05]  /*18f00*/  BRA.DIV ~URZ, `(.L_x_661) ;  /* 0x00003d927f007947 */ /* 0x000fea000b800000 */
[----:B-1----:R1:W2:Y:S02]  /*18f10*/  SHFL.IDX PT, R2, R7, 0x2, 0x181f ;  /* 0x00581f0007027f89 */ /* 0x0022a400000e0000 */
.L_x_741:
        /* <DEDUP_REMOVED lines=9> */
.L_x_742:
        /* <DEDUP_REMOVED lines=8> */
.L_x_743:
[----:B------:R-:W-:Y:S05]  /*19030*/  BRA.DIV ~URZ, `(.L_x_664) ;  /* 0x00003e127f007947 */ /* 0x000fea000b800000 */
[----:B--2---:R2:W1:Y:S02]  /*19040*/  SHFL.IDX PT, R2, R7, 0x4, 0x181f ;  /* 0x00981f0007027f89 */ /* 0x00446400000e0000 */
.L_x_744:
        /* <DEDUP_REMOVED lines=9> */
.L_x_745:
        /* <DEDUP_REMOVED lines=8> */
.L_x_746:
[----:B------:R-:W-:Y:S05]  /*19160*/  BRA.DIV ~URZ, `(.L_x_667) ;  /* 0x00003e927f007947 */ /* 0x000fea000b800000 */
[----:B--2---:R2:W3:Y:S02]  /*19170*/  SHFL.IDX PT, R2, R7, 0x6, 0x181f ;  /* 0x00d81f0007027f89 */ /* 0x0044e400000e0000 */
.L_x_747:
        /* <DEDUP_REMOVED lines=9> */
.L_x_748:
        /* <DEDUP_REMOVED lines=8> */
.L_x_656:
        /* <DEDUP_REMOVED lines=34> */
.L_x_749:
[----:B------:R-:W-:Y:S05]  /*194b0*/  BRA.DIV ~URZ, `(.L_x_671) ;  /* 0x00003cf27f007947 */ /* 0x000fea000b800000 */
[----:B------:R3:W4:Y:S02]  /*194c0*/  SHFL.IDX PT, R2, R21, RZ, 0x1c1f ;  /* 0x001c1fff15027589 */ /* 0x00072400000e0000 */
.L_x_750:
[----:B------:R-:W5:Y:S01]  /*194d0*/  LDL R3, [R1] ;  /* 0x0000000001037983 */ /* 0x000f620000100800 */
        /* <DEDUP_REMOVED lines=14> */
[----:B------:R-:W-:Y:S02]  /*195c0*/  SHF.R.S32.HI R28, RZ, 0x1f, R0 ;  /* 0x0000001fff1c7819 */ /* 0x000fe40000011400 */
[----:B------:R-:W-:Y:S01]  /*195d0*/  SHF.R.S32.HI R22, RZ, 0x1f, R11 ;  /* 0x0000001fff167819 */ /* 0x000fe2000001140b */
[----:B------:R-:W-:Y:S05]  /*195e0*/  @P0 BRA `(.L_x_673) ;  /* 0x0000020000000947 */ /* 0x000fea0003800000 */
[----:B------:R-:W-:Y:S02]  /*195f0*/  ISETP.GE.AND P1, PT, R3, c[0x0][0x3c8], PT ;  /* 0x0000f20003007a0c */ /* 0x000fe40003f26270 */
[----:B------:R-:W-:Y:S02]  /*19600*/  ISETP.GE.AND P2, PT, R11, c[0x0][0x3c8], PT ;  /* 0x0000f2000b007a0c */ /* 0x000fe40003f46270 */
[----:B------:R-:W-:-:S02]  /*19610*/  ISETP.GE.AND P3, PT, R10, c[0x0][0x3c8], PT ;  /* 0x0000f2000a007a0c */ /* 0x000fc40003f66270 */
[----:B------:R-:W-:-:S07]  /*19620*/  ISETP.GE.AND P4, PT, R6, c[0x0][0x3c8], PT ;  /* 0x0000f20006007a0c */ /* 0x000fce0003f86270 */
[----:B----4-:R-:W-:-:S04]  /*19630*/  @!P1 LEA R14, P0, R3, R2, 0x2 ;  /* 0x00000002030e9211 */ /* 0x010fc800078010ff */
[----:B--2---:R-:W-:Y:S02]  /*19640*/  @!P1 LEA.HI.X R15, R3, R12, R20, 0x2, P0 ;  /* 0x0000000c030f9211 */ /* 0x004fe400000f1414 */
[----:B------:R-:W-:-:S03]  /*19650*/  @!P2 LEA R16, P0, R11, R2, 0x2 ;  /* 0x000000020b10a211 */ /* 0x000fc600078010ff */
[----:B------:R2:W-:Y:S01]  /*19660*/  @!P1 ST.E.64 [R14.64], R68 ;  /* 0x000000440e009985 */ /* 0x0005e2000c101b08 */
[----:B------:R-:W-:Y:S02]  /*19670*/  ISETP.GE.AND P1, PT, R8, c[0x0][0x3c8], PT ;  /* 0x0000f20008007a0c */ /* 0x000fe40003f26270 */
[----:B------:R-:W-:-:S05]  /*19680*/  @!P2 LEA.HI.X R17, R11, R12, R22, 0x2, P0 ;  /* 0x0000000c0b11a211 */ /* 0x000fca00000f1416 */
[----:B------:R4:W-:Y:S01]  /*19690*/  @!P2 ST.E.64 [R16.64], R74 ;  /* 0x0000004a1000a985 */ /* 0x0009e2000c101b08 */
[----:B------:R-:W-:Y:S02]  /*196a0*/  ISETP.GE.AND P2, PT, R7, c[0x0][0x3c8], PT ;  /* 0x0000f20007007a0c */ /* 0x000fe40003f46270 */
[----:B--2---:R-:W-:-:S04]  /*196b0*/  @!P3 LEA R14, P0, R10, R2, 0x2 ;  /* 0x000000020a0eb211 */ /* 0x004fc800078010ff */
[----:B------:R-:W-:Y:S02]  /*196c0*/  @!P3 LEA.HI.X R15, R10, R12, R24, 0x2, P0 ;  /* 0x0000000c0a0fb211 */ /* 0x000fe400000f1418 */
[----:B----4-:R-:W-:-:S03]  /*196d0*/  @!P1 LEA R16, P0, R8, R2, 0x2 ;  /* 0x0000000208109211 */ /* 0x010fc600078010ff */
        /* <DEDUP_REMOVED lines=13> */
[----:B------:R-:W-:-:S03]  /*197b0*/  @!P1 LEA R2, P0, R0, R2, 0x2 ;  /* 0x0000000200029211 */ /* 0x000fc600078010ff */
[----:B------:R4:W-:Y:S01]  /*197c0*/  @!P3 ST.E.64 [R14.64], R80 ;  /* 0x000000500e00b985 */ /* 0x0009e2000c101b08 */
[----:B------:R-:W-:-:S05]  /*197d0*/  @!P1 LEA.HI.X R3, R0, R12, R28, 0x2, P0 ;  /* 0x0000000c00039211 */ /* 0x000fca00000f141c */
[----:B------:R4:W-:Y:S04]  /*197e0*/  @!P1 ST.E.64 [R2.64], R62 ;  /* 0x0000003e02009985 */ /* 0x0009e8000c101b08 */
.L_x_673:
[----:B------:R-:W-:Y:S05]  /*197f0*/  BSYNC B0 ;  /* 0x0000000000007941 */ /* 0x000fea0003800000 */
.L_x_672:
[----:B------:R-:W-:Y:S05]  /*19800*/  BRA.DIV ~URZ, `(.L_x_674) ;  /* 0x00003a127f007947 */ /* 0x000fea000b800000 */
[----:B--2---:R2:W1:Y:S04]  /*19810*/  SHFL.IDX PT, R12, R13, 0x1, 0x1c1f ;  /* 0x003c1f000d0c7f89 */ /* 0x00446800000e0000 */
[----:B----4-:R2:W4:Y:S02]  /*19820*/  SHFL.IDX PT, R2, R21, 0x1, 0x1c1f ;  /* 0x003c1f0015027f89 */ /* 0x01052400000e0000 */
.L_x_751:
[----:B------:R-:W-:Y:S01]  /*19830*/  BSSY B0, `(.L_x_675) ;  /* 0x0000023000007945 */ /* 0x000fe20003800000 */
[----:B------:R-:W-:Y:S05]  /*19840*/  @P6 BRA `(.L_x_676) ;  /* 0x0000021000006947 */ /* 0x000fea0003800000 */
[----:B------:R-:W5:Y:S01]  /*19850*/  LDL R3, [R1] ;  /* 0x0000000001037983 */ /* 0x000f620000100800 */
[----:B------:R-:W-:Y:S02]  /*19860*/  ISETP.GE.AND P0, PT, R11, c[0x0][0x3c8], PT ;  /* 0x0000f2000b007a0c */ /* 0x000fe40003f06270 */
[----:B------:R-:W-:Y:S02]  /*19870*/  ISETP.GE.AND P2, PT, R10, c[0x0][0x3c8], PT ;  /* 0x0000f2000a007a0c */ /* 0x000fe40003f46270 */
[----:B------:R-:W-:-:S02]  /*19880*/  ISETP.GE.AND P4, PT, R8, c[0x0][0x3c8], PT ;  /* 0x0000f20008007a0c */ /* 0x000fc40003f86270 */
[----:B------:R-:W-:Y:S02]  /*19890*/  ISETP.GE.AND P5, PT, R7, c[0x0][0x3c8], PT ;  /* 0x0000f20007007a0c */ /* 0x000fe40003fa6270 */
[----:B-----5:R-:W-:-:S13]  /*198a0*/  ISETP.GE.AND P1, PT, R3, c[0x0][0x3c8], PT ;  /* 0x0000f20003007a0c */ /* 0x020fda0003f26270 */
[----:B----4-:R-:W-:-:S04]  /*198b0*/  @!P1 LEA R14, P3, R3, R2, 0x2 ;  /* 0x00000002030e9211 */ /* 0x010fc800078610ff */
[----:B-1----:R-:W-:Y:S02]  /*198c0*/  @!P1 LEA.HI.X R15, R3, R12, R20, 0x2, P3 ;  /* 0x0000000c030f9211 */ /* 0x002fe400018f1414 */
[----:B------:R-:W-:-:S03]  /*198d0*/  @!P0 LEA R18, P3, R11, R2, 0x2 ;  /* 0x000000020b128211 */ /* 0x000fc600078610ff */
[----:B------:R1:W-:Y:S01]  /*198e0*/  @!P1 ST.E.64 [R14.64], R84 ;  /* 0x000000540e009985 */ /* 0x0003e2000c101b08 */
[C---:B------:R-:W-:Y:S02]  /*198f0*/  @!P2 LEA R16, P1, R10.reuse, R2, 0x2 ;  /* 0x000000020a10a211 */ /* 0x040fe400078210ff */
[-C--:B------:R-:W-:Y:S02]  /*19900*/  @!P0 LEA.HI.X R19, R11, R12.reuse, R22, 0x2, P3 ;  /* 0x0000000c0b138211 */ /* 0x080fe400018f1416 */
[----:B------:R-:W-:Y:S02]  /*19910*/  @!P2 LEA.HI.X R17, R10, R12, R24, 0x2, P1 ;  /* 0x0000000c0a11a211 */ /* 0x000fe400008f1418 */
[----:B------:R-:W-:Y:S01]  /*19920*/  ISETP.GE.AND P3, PT, R6, c[0x0][0x3c8], PT ;  /* 0x0000f20006007a0c */ /* 0x000fe20003f66270 */
[----:B------:R4:W-:Y:S01]  /*19930*/  @!P0 ST.E.64 [R18.64], R86 ;  /* 0x0000005612008985 */ /* 0x0009e2000c101b08 */
[----:B------:R-:W-:-:S03]  /*19940*/  ISETP.GE.AND P1, PT, R0, c[0x0][0x3c8], PT ;  /* 0x0000f20000007a0c */ /* 0x000fc60003f26270 */
[----:B------:R5:W-:Y:S01]  /*19950*/  @!P2 ST.E.64 [R16.64], R88 ;  /* 0x000000581000a985 */ /* 0x000be2000c101b08 */
[----:B------:R-:W-:Y:S02]  /*19960*/  ISETP.GE.AND P2, PT, R4, c[0x0][0x3c8], PT ;  /* 0x0000f20004007a0c */ /* 0x000fe40003f46270 */
[----:B-1----:R-:W-:-:S04]  /*19970*/  @!P4 LEA R14, P0, R8, R2, 0x2 ;  /* 0x00000002080ec211 */ /* 0x002fc800078010ff */
[----:B------:R-:W-:Y:S02]  /*19980*/  @!P4 LEA.HI.X R15, R8, R12, R23, 0x2, P0 ;  /* 0x0000000c080fc211 */ /* 0x000fe400000f1417 */
[----:B----4-:R-:W-:-:S03]  /*19990*/  @!P5 LEA R18, P0, R7, R2, 0x2 ;  /* 0x000000020712d211 */ /* 0x010fc600078010ff */
[----:B------:R1:W-:Y:S01]  /*199a0*/  @!P4 ST.E.64 [R14.64], R90 ;  /* 0x0000005a0e00c985 */ /* 0x0003e2000c101b08 */
[----:B------:R-:W-:Y:S02]  /*199b0*/  @!P5 LEA.HI.X R19, R7, R12, R25, 0x2, P0 ;  /* 0x0000000c0713d211 */ /* 0x000fe400000f1419 */
[----:B-----5:R-:W-:-:S03]  /*199c0*/  @!P3 LEA R16, P0, R6, R2, 0x2 ;  /* 0x000000020610b211 */ /* 0x020fc600078010ff */
[----:B------:R4:W-:Y:S01]  /*199d0*/  @!P5 ST.E.64 [R18.64], R104 ;  /* 0x000000681200d985 */ /* 0x0009e2000c101b08 */
[----:B------:R-:W-:-:S05]  /*199e0*/  @!P3 LEA.HI.X R17, R6, R12, R26, 0x2, P0 ;  /* 0x0000000c0611b211 */ /* 0x000fca00000f141a */
[----:B------:R4:W-:Y:S01]  /*199f0*/  @!P3 ST.E.64 [R16.64], R102 ;  /* 0x000000661000b985 */ /* 0x0009e2000c101b08 */
[----:B-1----:R-:W-:-:S04]  /*19a00*/  @!P2 LEA R14, P0, R4, R2, 0x2 ;  /* 0x00000002040ea211 */ /* 0x002fc800078010ff */
[----:B------:R-:W-:Y:S02]  /*19a10*/  @!P2 LEA.HI.X R15, R4, R12, R27, 0x2, P0 ;  /* 0x0000000c040fa211 */ /* 0x000fe400000f141b */
[----:B------:R-:W-:-:S03]  /*19a20*/  @!P1 LEA R2, P0, R0, R2, 0x2 ;  /* 0x0000000200029211 */ /* 0x000fc600078010ff */
[----:B------:R4:W-:Y:S01]  /*19a30*/  @!P2 ST.E.64 [R14.64], R82 ;  /* 0x000000520e00a985 */ /* 0x0009e2000c101b08 */
[----:B------:R-:W-:-:S05]  /*19a40*/  @!P1 LEA.HI.X R3, R0, R12, R28, 0x2, P0 ;  /* 0x0000000c00039211 */ /* 0x000fca00000f141c */
[----:B------:R4:W-:Y:S04]  /*19a50*/  @!P1 ST.E.64 [R2.64], R64 ;  /* 0x0000004002009985 */ /* 0x0009e8000c101b08 */
.L_x_676:
[----:B------:R-:W-:Y:S05]  /*19a60*/  BSYNC B0 ;  /* 0x0000000000007941 */ /* 0x000fea0003800000 */
.L_x_675:
[----:B------:R-:W-:Y:S05]  /*19a70*/  BRA.DIV ~URZ, `(.L_x_677) ;  /* 0x000038727f007947 */ /* 0x000fea000b800000 */
[----:B-1----:R1:W2:Y:S02]  /*19a80*/  SHFL.IDX PT, R12, R13, 0x2, 0x1c1f ;  /* 0x005c1f000d0c7f89 */ /* 0x0022a400000e0000 */
.L_x_752:
[----:B------:R-:W-:Y:S05]  /*19a90*/  BRA.DIV ~URZ, `(.L_x_678) ;  /* 0x000038c27f007947 */ /* 0x000fea000b800000 */
[----:B----4-:R4:W1:Y:S02]  /*19aa0*/  SHFL.IDX PT, R2, R21, 0x2, 0x1c1f ;  /* 0x005c1f0015027f89 */ /* 0x01086400000e0000 */
.L_x_753:
[----:B------:R-:W-:Y:S01]  /*19ab0*/  LOP3.LUT P0, RZ, R204, 0x1, RZ, 0xc0, !PT ;  /* 0x00000001ccff7812 */ /* 0x000fe2000780c0ff */
[----:B------:R-:W-:-:S12]  /*19ac0*/  BSSY B0, `(.L_x_679) ;  /* 0x0000023000007945 */ /* 0x000fd80003800000 */
[----:B------:R-:W-:Y:S05]  /*19ad0*/  @P0 BRA `(.L_x_680) ;  /* 0x0000021000000947 */ /* 0x000fea0003800000 */
[----:B------:R-:W5:Y:S01]  /*19ae0*/  LDL R3, [R1] ;  /* 0x0000000001037983 */ /* 0x000f620000100800 */
[----:B------:R-:W-:Y:S02]  /*19af0*/  ISETP.GE.AND P0, PT, R11, c[0x0][0x3c8], PT ;  /* 0x0000f2000b007a0c */ /* 0x000fe40003f06270 */
[----:B------:R-:W-:Y:S02]  /*19b00*/  ISETP.GE.AND P4, PT, R10, c[0x0][0x3c8], PT ;  /* 0x0000f2000a007a0c */ /* 0x000fe40003f86270 */
[----:B------:R-:W-:-:S09]  /*19b10*/  ISETP.GE.AND P5, PT, R8, c[0x0][0x3c8], PT ;  /* 0x0000f20008007a0c */ /* 0x000fd20003fa6270 */
[----:B-1----:R-:W-:-:S04]  /*19b20*/  @!P0 LEA R14, P3, R11, R2, 0x2 ;  /* 0x000000020b0e8211 */ /* 0x002fc800078610ff */
[----:B--2---:R-:W-:Y:S02]  /*19b30*/  @!P0 LEA.HI.X R15, R11, R12, R22, 0x2, P3 ;  /* 0x0000000c0b0f8211 */ /* 0x004fe400018f1416 */
[----:B------:R-:W-:Y:S02]  /*19b40*/  ISETP.GE.AND P3, PT, R7, c[0x0][0x3c8], PT ;  /* 0x0000f20007007a0c */ /* 0x000fe40003f66270 */
[----:B-----5:R-:W-:-:S13]  /*19b50*/  ISETP.GE.AND P1, PT, R3, c[0x0][0x3c8], PT ;  /* 0x0000f20003007a0c */ /* 0x020fda0003f26270 */
[----:B------:R-:W-:-:S04]  /*19b60*/  @!P1 LEA R16, P2, R3, R2, 0x2 ;  /* 0x0000000203109211 */ /* 0x000fc800078410ff */
[----:B------:R-:W-:Y:S02]  /*19b70*/  @!P1 LEA.HI.X R17, R3, R12, R20, 0x2, P2 ;  /* 0x0000000c03119211 */ /* 0x000fe400010f1414 */
[----:B------:R-:W-:-:S03]  /*19b80*/  @!P4 LEA R18, P2, R10, R2, 0x2 ;  /* 0x000000020a12c211 */ /* 0x000fc600078410ff */
[----:B------:R1:W-:Y:S01]  /*19b90*/  @!P1 ST.E.64 [R16.64], R48 ;  /* 0x0000003010009985 */ /* 0x0003e2000c101b08 */
[----:B------:R-:W-:Y:S02]  /*19ba0*/  @!P4 LEA.HI.X R19, R10, R12, R24, 0x2, P2 ;  /* 0x0000000c0a13c211 */ /* 0x000fe400010f1418 */
[----:B------:R-:W-:Y:S01]  /*19bb0*/  ISETP.GE.AND P2, PT, R6, c[0x0][0x3c8], PT ;  /* 0x0000f20006007a0c */ /* 0x000fe20003f46270 */
[----:B------:R2:W-:Y:S01]  /*19bc0*/  @!P0 ST.E.64 [R14.64], R38 ;  /* 0x000000260e008985 */ /* 0x0005e2000c101b08 */
[----:B------:R-:W-:Y:S02]  /*19bd0*/  ISETP.GE.AND P1, PT, R4, c[0x0][0x3c8], PT ;  /* 0x0000f20004007a0c */ /* 0x000fe40003f26270 */
[----:B------:R-:W-:Y:S01]  /*19be0*/  ISETP.GE.AND P0, PT, R0, c[0x0][0x3c8], PT ;  /* 0x0000f20000007a0c */ /* 0x000fe20003f06270 */
[----:B------:R5:W-:Y:S08]  /*19bf0*/  @!P4 ST.E.64 [R18.64], R40 ;  /* 0x000000281200c985 */ /* 0x000bf0000c101b08 */
[----:B-1----:R-:W-:-:S02]  /*19c00*/  @!P2 LEA R16, P4, R6, R2, 0x2 ;  /* 0x000000020610a211 */ /* 0x002fc400078810ff */
[----:B--2---:R-:W-:Y:S02]  /*19c10*/  @!P5 LEA R14, P6, R8, R2, 0x2 ;  /* 0x00000002080ed211 */ /* 0x004fe400078c10ff */
[-C--:B------:R-:W-:Y:S02]  /*19c20*/  @!P2 LEA.HI.X R17, R6, R12.reuse, R26, 0x2, P4 ;  /* 0x0000000c0611a211 */ /* 0x080fe400020f141a */
[----:B------:R-:W-:Y:S02]  /*19c30*/  @!P5 LEA.HI.X R15, R8, R12, R23, 0x2, P6 ;  /* 0x0000000c080fd211 */ /* 0x000fe400030f1417 */
[----:B-----5:R-:W-:-:S03]  /*19c40*/  @!P3 LEA R18, P6, R7, R2, 0x2 ;  /* 0x000000020712b211 */ /* 0x020fc600078c10ff */
[----:B------:R1:W-:Y:S01]  /*19c50*/  @!P5 ST.E.64 [R14.64], R42 ;  /* 0x0000002a0e00d985 */ /* 0x0003e2000c101b08 */
[----:B------:R-:W-:-:S05]  /*19c60*/  @!P3 LEA.HI.X R19, R7, R12, R25, 0x2, P6 ;  /* 0x0000000c0713b211 */ /* 0x000fca00030f1419 */
[----:B------:R2:W-:Y:S04]  /*19c70*/  @!P3 ST.E.64 [R18.64], R54 ;  /* 0x000000361200b985 */ /* 0x0005e8000c101b08 */
[----:B------:R2:W-:Y:S01]  /*19c80*/  @!P2 ST.E.64 [R16.64], R50 ;  /* 0x000000321000a985 */ /* 0x0005e2000c101b08 */
[-C--:B-1----:R-:W-:Y:S02]  /*19c90*/  @!P1 LEA R14, P5, R4, R2.reuse, 0x2 ;  /* 0x00000002040e9211 */ /* 0x082fe400078a10ff */
[----:B------:R-:W-:Y:S02]  /*19ca0*/  @!P0 LEA R2, P4, R0, R2, 0x2 ;  /* 0x0000000200028211 */ /* 0x000fe400078810ff */
[-C--:B------:R-:W-:Y:S02]  /*19cb0*/  @!P1 LEA.HI.X R15, R4, R12.reuse, R27, 0x2, P5 ;  /* 0x0000000c040f9211 */ /* 0x080fe400028f141b */
[----:B------:R-:W-:-:S03]  /*19cc0*/  @!P0 LEA.HI.X R3, R0, R12, R28, 0x2, P4 ;  /* 0x0000000c00038211 */ /* 0x000fc600020f141c */
[----:B------:R2:W-:Y:S04]  /*19cd0*/  @!P1 ST.E.64 [R14.64], R44 ;  /* 0x0000002c0e009985 */ /* 0x0005e8000c101b08 */
[----:B------:R2:W-:Y:S02]  /*19ce0*/  @!P0 ST.E.64 [R2.64], R32 ;  /* 0x0000002002008985 */ /* 0x0005e4000c101b08 */
.L_x_680:
[----:B------:R-:W-:Y:S05]  /*19cf0*/  BSYNC B0 ;  /* 0x0000000000007941 */ /* 0x000fea0003800000 */
.L_x_679:
[----:B------:R-:W-:Y:S05]  /*19d00*/  BRA.DIV ~URZ, `(.L_x_681) ;  /* 0x000036c27f007947 */ /* 0x000fea000b800000 */
[----:B--2---:R2:W3:Y:S04]  /*19d10*/  SHFL.IDX PT, R12, R13, 0x3, 0x1c1f ;  /* 0x007c1f000d0c7f89 */ /* 0x0044e800000e0000 */
[----:B-1----:R2:W1:Y:S02]  /*19d20*/  SHFL.IDX PT, R2, R21, 0x3, 0x1c1f ;  /* 0x007c1f0015027f89 */ /* 0x00246400000e0000 */
.L_x_754:
[----:B------:R-:W-:-:S13]  /*19d30*/  LOP3.LUT P0, RZ, R204, 0x2, RZ, 0xc0, !PT ;  /* 0x00000002ccff7812 */ /* 0x000fda000780c0ff */
[----:B------:R-:W-:Y:S05]  /*19d40*/  @P0 BRA `(.L_x_669) ;  /* 0x00000ec000000947 */ /* 0x000fea0003800000 */
[----:B------:R-:W5:Y:S01]  /*19d50*/  LDL R3, [R1] ;  /* 0x0000000001037983 */ /* 0x000f620000100800 */
[----:B------:R-:W-:Y:S02]  /*19d60*/  ISETP.GE.AND P4, PT, R10, c[0x0][0x3c8], PT ;  /* 0x0000f2000a007a0c */ /* 0x000fe40003f86270 */
[----:B------:R-:W-:Y:S02]  /*19d70*/  ISETP.GE.AND P5, PT, R11, c[0x0][0x3c8], PT ;  /* 0x0000f2000b007a0c */ /* 0x000fe40003fa6270 */
[----:B------:R-:W-:Y:S02]  /*19d80*/  ISETP.GE.AND P3, PT, R8, c[0x0][0x3c8], PT ;  /* 0x0000f20008007a0c */ /* 0x000fe40003f66270 */
[----:B------:R-:W-:-:S07]  /*19d90*/  ISETP.GE.AND P2, PT, R7, c[0x0][0x3c8], PT ;  /* 0x0000f20007007a0c */ /* 0x000fce0003f46270 */
[----:B-1----:R-:W-:Y:S02]  /*19da0*/  @!P4 LEA R16, P6, R10, R2, 0x2 ;  /* 0x000000020a10c211 */ /* 0x002fe400078c10ff */
[----:B-----5:R-:W-:-:S13]  /*19db0*/  ISETP.GE.AND P0, PT, R3, c[0x0][0x3c8], PT ;  /* 0x0000f20003007a0c */ /* 0x020fda0003f06270 */
[----:B------:R-:W-:-:S04]  /*19dc0*/  @!P0 LEA R14, P1, R3, R2, 0x2 ;  /* 0x00000002030e8211 */ /* 0x000fc800078210ff */
[----:B---3--:R-:W-:Y:S02]  /*19dd0*/  @!P0 LEA.HI.X R15, R3, R12, R20, 0x2, P1 ;  /* 0x0000000c030f8211 */ /* 0x008fe400008f1414 */
[----:B------:R-:W-:Y:S02]  /*19de0*/  P2R R3, PR, RZ, 0x40 ;  /* 0x00000040ff037803 */ /* 0x000fe40000000000 */
[----:B------:R-:W-:Y:S01]  /*19df0*/  ISETP.GE.AND P1, PT, R6, c[0x0][0x3c8], PT ;  /* 0x0000f20006007a0c */ /* 0x000fe20003f26270 */
[----:B------:R1:W-:Y:S01]  /*19e00*/  @!P0 ST.E.64 [R14.64], R34 ;  /* 0x000000220e008985 */ /* 0x0003e2000c101b08 */
[----:B------:R-:W-:-:S04]  /*19e10*/  @!P5 LEA R18, P0, R11, R2, 0x2 ;  /* 0x000000020b12d211 */ /* 0x000fc800078010ff */
[----:B------:R-:W-:Y:S02]  /*19e20*/  @!P5 LEA.HI.X R19, R11, R12, R22, 0x2, P0 ;  /* 0x0000000c0b13d211 */ /* 0x000fe400000f1416 */
[----:B------:R-:W-:-:S03]  /*19e30*/  ISETP.NE.AND P0, PT, R3, RZ, PT ;  /* 0x000000ff0300720c */ /* 0x000fc60003f05270 */
[----:B------:R3:W-:Y:S01]  /*19e40*/  @!P5 ST.E.64 [R18.64], R60 ;  /* 0x0000003c1200d985 */ /* 0x0007e2000c101b08 */
[----:B------:R-:W-:Y:S02]  /*19e50*/  @!P4 LEA.HI.X R17, R10, R12, R24, 0x2, P0 ;  /* 0x0000000c0a11c211 */ /* 0x000fe400000f1418 */
[----:B------:R-:W-:-:S03]  /*19e60*/  ISETP.GE.AND P0, PT, R4, c[0x0][0x3c8], PT ;  /* 0x0000f20004007a0c */ /* 0x000fc60003f06270 */
        /* <DEDUP_REMOVED lines=19> */
.L_x_654:
[----:B--2---:R-:W2:Y:S04]  /*19fa0*/  LDL.LU R7, [R1+0x4c] ;  /* 0x00004c0001077983 */ /* 0x004ea80000300800 */
[----:B-1----:R-:W4:Y:S01]  /*19fb0*/  LDL R6, [R1+0x54] ;  /* 0x0000540001067983 */ /* 0x002f220000100800 */
[----:B------:R-:W-:Y:S01]  /*19fc0*/  ISETP.NE.U32.AND P0, PT, RZ, c[0x0][0x508], PT ;  /* 0x00014200ff007a0c */ /* 0x000fe20003f05070 */
[----:B------:R-:W-:Y:S01]  /*19fd0*/  IMAD.MOV.U32 R4, RZ, RZ, 0x4 ;  /* 0x00000004ff047424 */ /* 0x000fe200078e00ff */
[----:B------:R-:W-:Y:S01]  /*19fe0*/  ISETP.NE.U32.AND P2, PT, RZ, c[0x0][0x500], PT ;  /* 0x00014000ff007a0c */ /* 0x000fe20003f45070 */
[----:B------:R-:W-:Y:S01]  /*19ff0*/  IMAD.MOV.U32 R20, RZ, RZ, c[0x0][0x388] ;  /* 0x0000e200ff147624 */ /* 0x000fe200078e00ff */
[----:B------:R-:W-:Y:S01]  /*1a000*/  ISETP.NE.AND.EX P0, PT, RZ, c[0x0][0x50c], PT, P0 ;  /* 0x00014300ff007a0c */ /* 0x000fe20003f05300 */
[----:B------:R-:W-:Y:S01]  /*1a010*/  IMAD.MOV.U32 R0, RZ, RZ, RZ ;  /* 0x000000ffff007224 */ /* 0x000fe200078e00ff */
[----:B------:R-:W-:Y:S01]  /*1a020*/  ISETP.NE.AND.EX P2, PT, RZ, c[0x0][0x504], PT, P2 ;  /* 0x00014100ff007a0c */ /* 0x000fe20003f45320 */
[----:B----4-:R-:W-:-:S10]  /*1a030*/  IMAD.WIDE R2, R6, R4, c[0x0][0x500] ;  /* 0x0001400006027625 */ /* 0x010fd400078e0204 */
[----:B---3--:R-:W-:Y:S02]  /*1a040*/  @P0 IMAD.WIDE R4, R6, R4, c[0x0][0x508] ;  /* 0x0001420006040625 */ /* 0x008fe400078e0204 */
        /* <DEDUP_REMOVED lines=9> */
.L_x_682:
[----:B-1----:R-:W1:Y:S01]  /*1a0e0*/  S2R R4, SR_TID.X ;  /* 0x0000000000047919 */ /* 0x002e620000002100 */
[----:B------:R-:W-:Y:S01]  /*1a0f0*/  SHF.R.S32.HI R2, RZ, 0x1f, R6 ;  /* 0x0000001fff027819 */ /* 0x000fe20000011406 */
[----:B------:R-:W-:Y:S01]  /*1a100*/  BSSY B0, `(.L_x_683) ;  /* 0x0000038000007945 */ /* 0x000fe20003800000 */
[----:B-----5:R-:W-:-:S02]  /*1a110*/  SHF.R.S32.HI R17, RZ, 0x1f, R0 ;  /* 0x0000001fff117819 */ /* 0x020fc40000011400 */
[----:B------:R-:W-:Y:S02]  /*1a120*/  SEL R10, R6, RZ, !P2 ;  /* 0x000000ff060a7207 */ /* 0x000fe40005000000 */
[----:B------:R-:W-:Y:S02]  /*1a130*/  SEL R21, R2, RZ, !P2 ;  /* 0x000000ff02157207 */ /* 0x000fe40005000000 */
[----:B-1----:R-:W-:-:S13]  /*1a140*/  ISETP.GT.AND P0, PT, R4, 0x7f, PT ;  /* 0x0000007f0400780c */ /* 0x002fda0003f04270 */
[----:B------:R-:W-:Y:S05]  /*1a150*/  @P0 BRA `(.L_x_684) ;  /* 0x0000032000000947 */ /* 0x000fea0003800000 */
[----:B------:R-:W2:Y:S01]  /*1a160*/  LDL R3, [R1+0x40] ;  /* 0x0000400001037983 */ /* 0x000ea20000100800 */
[----:B------:R-:W-:Y:S01]  /*1a170*/  IMAD R2, R20, c[0x0][0x4e8], RZ ;  /* 0x00013a0014027a24 */ /* 0x000fe200078e02ff */
[----:B--2---:R-:W-:-:S04]  /*1a180*/  IADD3 R11, R3, R4, RZ ;  /* 0x00000004030b7210 */ /* 0x004fc80007ffe0ff */
        /* <DEDUP_REMOVED lines=47> */
.L_x_684:
[----:B------:R-:W-:Y:S05]  /*1a480*/  BSYNC B0 ;  /* 0x0000000000007941 */ /* 0x000fea0003800000 */
.L_x_683:
        /* <DEDUP_REMOVED lines=17> */
[----:B----4-:R-:W-:-:S03]  /*1a5a0*/  IADD3 R4, R5, R9, RZ ;  /* 0x0000000905047210 */ /* 0x010fc60007ffe0ff */
        /* <DEDUP_REMOVED lines=24> */
[----:B------:R-:W-:Y:S02]  /*1a730*/  IADD3 R0, R8, R9, RZ ;  /* 0x0000000908007210 */ /* 0x000fe40007ffe0ff */
[----:B------:R-:W-:Y:S01]  /*1a740*/  LEA.HI.X R6, R2, c[0x0][0x384], R4, 0x1, P0 ;  /* 0x0000e10002067a11 */ /* 0x000fe200000f0c04 */
[----:B------:R-:W-:Y:S06]  /*1a750*/  BRA.DIV ~URZ, `(.L_x_685) ;  /* 0x00002d427f007947 */ /* 0x000fec000b800000 */
[----:B------:R1:W2:Y:S02]  /*1a760*/  SHFL.IDX PT, R8, R6, RZ, 0x181f ;  /* 0x00181fff06087589 */ /* 0x0002a400000e0000 */
.L_x_755:
[----:B------:R-:W-:Y:S05]  /*1a770*/  BRA.DIV ~URZ, `(.L_x_686) ;  /* 0x00002d927f007947 */ /* 0x000fea000b800000 */
[----:B------:R3:W4:Y:S02]  /*1a780*/  SHFL.IDX PT, R2, R7, RZ, 0x181f ;  /* 0x00181fff07027589 */ /* 0x00072400000e0000 */
.L_x_756:
        /* <DEDUP_REMOVED lines=9> */
.L_x_757:
        /* <DEDUP_REMOVED lines=8> */
.L_x_758:
[----:B------:R-:W-:Y:S05]  /*1a8a0*/  BRA.DIV ~URZ, `(.L_x_689) ;  /* 0x00002e127f007947 */ /* 0x000fea000b800000 */
[----:B-1----:R1:W2:Y:S02]  /*1a8b0*/  SHFL.IDX PT, R2, R7, 0x2, 0x181f ;  /* 0x00581f0007027f89 */ /* 0x0022a400000e0000 */
.L_x_759:
        /* <DEDUP_REMOVED lines=9> */
.L_x_760:
        /* <DEDUP_REMOVED lines=8> */
.L_x_761:
[----:B------:R-:W-:Y:S05]  /*1a9d0*/  BRA.DIV ~URZ, `(.L_x_692) ;  /* 0x00002e927f007947 */ /* 0x000fea000b800000 */
[----:B--2---:R2:W1:Y:S02]  /*1a9e0*/  SHFL.IDX PT, R2, R7, 0x4, 0x181f ;  /* 0x00981f0007027f89 */ /* 0x00446400000e0000 */
.L_x_762:
        /* <DEDUP_REMOVED lines=9> */
.L_x_763:
        /* <DEDUP_REMOVED lines=8> */
.L_x_764:
[----:B------:R-:W-:Y:S05]  /*1ab00*/  BRA.DIV ~URZ, `(.L_x_695) ;  /* 0x00002f127f007947 */ /* 0x000fea000b800000 */
[----:B--2---:R2:W3:Y:S02]  /*1ab10*/  SHFL.IDX PT, R2, R7, 0x6, 0x181f ;  /* 0x00d81f0007027f89 */ /* 0x0044e400000e0000 */
.L_x_765:
        /* <DEDUP_REMOVED lines=9> */
.L_x_766:
[----:B------:R-:W5:Y:S01]  /*1abb0*/  LDL.64 R8, [R1+0x38] ;  /* 0x0000380001087983 */ /* 0x000f620000100a00 */
[----:B------:R-:W-:-:S04]  /*1abc0*/  IADD3 R0, R0, 0x70, RZ ;  /* 0x0000007000007810 */ /* 0x000fc80007ffe0ff */
[----:B------:R-:W-:-:S13]  /*1abd0*/  ISETP.GE.OR P0, PT, R0, R4, P2 ;  /* 0x000000040000720c */ /* 0x000fda0001706670 */
[----:B----45:R-:W-:-:S04]  /*1abe0*/  @!P0 LEA R2, P1, R8, R2, 0x1 ;  /* 0x0000000208028211 */ /* 0x030fc800078208ff */
[----:B---3--:R-:W-:-:S05]  /*1abf0*/  @!P0 LEA.HI.X R3, R8, R6, R18, 0x1, P1 ;  /* 0x0000000608038211 */ /* 0x008fca00008f0c12 */
[----:B------:R3:W-:Y:S04]  /*1ac00*/  @!P0 ST.E.128 [R2.64], RZ ;  /* 0x000000ff02008985 */ /* 0x0007e8000c101d08 */
.L_x_669:
[----:B------:R-:W-:Y:S05]  /*1ac10*/  BSYNC B1 ;  /* 0x0000000000017941 */ /* 0x000fea0003800000 */
.L_x_653:
        /* <DEDUP_REMOVED lines=15> */
.L_x_767:
[----:B------:R-:W-:Y:S05]  /*1ad10*/  BRA.DIV ~URZ, `(.L_x_699) ;  /* 0x00002eb27f007947 */ /* 0x000fea000b800000 */
[----:B------:R3:W1:Y:S02]  /*1ad20*/  SHFL.IDX PT, R8, R70, 0x1, 0x1f ;  /* 0x00201f0046087f89 */ /* 0x00066400000e0000 */
.L_x_768:
[----:B------:R-:W5:Y:S01]  /*1ad30*/  LDL R0, [R1+0x54] ;  /* 0x0000540001007983 */ /* 0x000f620000100800 */
[----:B------:R-:W-:Y:S02]  /*1ad40*/  IMAD.MOV.U32 R6, RZ, RZ, RZ ;  /* 0x000000ffff067224 */ /* 0x000fe400078e00ff */
[----:B-----5:R-:W-:-:S05]  /*1ad50*/  IMAD.IADD R0, R0, 0x1, R14 ;  /* 0x0000000100007824 */ /* 0x020fca00078e020e */
[----:B------:R-:W-:-:S13]  /*1ad60*/  ISETP.GE.OR P0, PT, R0, c[0x0][0x53c], !P6 ;  /* 0x00014f0000007a0c */ /* 0x000fda0007706670 */
[----:B------:R-:W-:Y:S01]  /*1ad70*/  @!P0 IMAD.MOV.U32 R2, RZ, RZ, 0x4 ;  /* 0x00000004ff028424 */ /* 0x000fe200078e00ff */
[----:B----4-:R-:W-:-:S03]  /*1ad80*/  @!P0 MOV R3, 0x4 ;  /* 0x0000000400038802 */ /* 0x010fc60000000f00 */
        /* <DEDUP_REMOVED lines=13> */
.L_x_769:
        /* <DEDUP_REMOVED lines=16> */
.L_x_770:
[----:B----4-:R-:W-:Y:S01]  /*1af60*/  IMAD R0, R0, c[0x0][0x538], RZ ;  /* 0x00014e0000007a24 */ /* 0x010fe200078e02ff */
[----:B------:R-:W-:Y:S04]  /*1af70*/  BSSY B1, `(.L_x_702) ;  /* 0x00000ce000017945 */ /* 0x000fe80003800000 */
[----:B-1----:R-:W-:-:S04]  /*1af80*/  IADD3 R8, R0, R8, RZ ;  /* 0x0000000800087210 */ /* 0x002fc80007ffe0ff */
[----:B--2---:R-:W-:-:S13]  /*1af90*/  ISETP.GT.AND P0, PT, R8, R10, PT ;  /* 0x0000000a0800720c */ /* 0x004fda0003f04270 */
[----:B------:R-:W-:Y:S05]  /*1afa0*/  @P0 BRA `(.L_x_703) ;  /* 0x0000025000000947 */ /* 0x000fea0003800000 */
.L_x_707:
        /* <DEDUP_REMOVED lines=17> */
.L_x_771:
        /* <DEDUP_REMOVED lines=16> */
.L_x_772:
[----:B--2---:R-:W-:-:S05]  /*1b1c0*/  IMAD R0, R0, c[0x0][0x538], RZ ;  /* 0x00014e0000007a24 */ /* 0x004fca00078e02ff */
[----:B------:R-:W-:-:S04]  /*1b1d0*/  IADD3 R8, R0, R8, RZ ;  /* 0x0000000800087210 */ /* 0x000fc80007ffe0ff */
[----:B------:R-:W-:-:S13]  /*1b1e0*/  ISETP.GT.AND P0, PT, R8, R10, PT ;  /* 0x0000000a0800720c */ /* 0x000fda0003f04270 */
[----:B-1----:R-:W-:Y:S05]  /*1b1f0*/  @!P0 BRA `(.L_x_707) ;  /* 0xfffffdb000008947 */ /* 0x002fea000383ffff */
.L_x_703:
[----:B------:R-:W-:-:S05]  /*1b200*/  IADD3 R12, -R0, R8, RZ ;  /* 0x00000008000c7210 */ /* 0x000fca0007ffe1ff */
[----:B------:R-:W-:-:S05]  /*1b210*/  IMAD R0, R4, c[0x0][0x538], R12 ;  /* 0x00014e0004007a24 */ /* 0x000fca00078e020c */
[----:B------:R-:W-:Y:S01]  /*1b220*/  ISETP.GT.AND P0, PT, R0, R10, PT ;  /* 0x0000000a0000720c */ /* 0x000fe20003f04270 */
[----:B------:R-:W-:-:S12]  /*1b230*/  BRA.DIV ~URZ, `(.L_x_708) ;  /* 0x00002df27f007947 */ /* 0x000fd8000b800000 */
[----:B------:R-:W-:-:S03]  /*1b240*/  VOTE.ANY R8, PT, !P0 ;  /* 0x0000000000087806 */ /* 0x000fc600040e0100 */
.L_x_773:
[----:B------:R-:W2:Y:S01]  /*1b250*/  LDL.LU R2, [R1+0x54] ;  /* 0x0000540001027983 */ /* 0x000ea20000300800 */
[----:B------:R-:W2:Y:S02]  /*1b260*/  POPC R0, R8 ;  /* 0x0000000800007309 */ /* 0x000ea40000000000 */
[----:B--2---:R-:W-:-:S05]  /*1b270*/  IADD3 R2, R0, R2, RZ ;  /* 0x0000000200027210 */ /* 0x004fca0007ffe0ff */
[----:B------:R1:W-:Y:S01]  /*1b280*/  STL [R1+0x54], R2 ;  /* 0x0000540201007387 */ /* 0x0003e20000100800 */
[----:B------:R-:W-:Y:S05]  /*1b290*/  BRA.DIV ~URZ, `(.L_x_709) ;  /* 0x00002de27f007947 */ /* 0x000fea000b800000 */
[----:B------:R2:W4:Y:S04]  /*1b2a0*/  SHFL.IDX PT, R11, R6, R0, 0x1f ;  /* 0x00001f00060b7589 */ /* 0x00052800000e0000 */
[----:B------:R2:W1:Y:S02]  /*1b2b0*/  SHFL.IDX PT, R7, R7, R0, 0x1f ;  /* 0x00001f0007077589 */ /* 0x00046400000e0000 */
.L_x_774:
[----:B------:R-:W-:Y:S01]  /*1b2c0*/  ISETP.NE.AND P0, PT, R8, RZ, PT ;  /* 0x000000ff0800720c */ /* 0x000fe20003f05270 */
[----:B------:R-:W-:-:S12]  /*1b2d0*/  BSSY B0, `(.L_x_710) ;  /* 0x0000005000007945 */ /* 0x000fd80003800000 */
[----:B------:R-:W-:Y:S05]  /*1b2e0*/  @!P0 BRA `(.L_x_711) ;  /* 0x0000003000008947 */ /* 0x000fea0003800000 */
[----:B--2---:R-:W-:Y:S01]  /*1b2f0*/  IADD3 R0, R0, -0x1, RZ ;  /* 0xffffffff00007810 */ /* 0x004fe20007ffe0ff */
[----:B------:R-:W-:Y:S05]  /*1b300*/  BRA.DIV ~URZ, `(.L_x_712) ;  /* 0x00002e427f007947 */ /* 0x000fea000b800000 */
[----:B------:R2:W3:Y:S02]  /*1b310*/  SHFL.IDX PT, R13, R4, R0, 0x1f ;  /* 0x00001f00040d7589 */ /* 0x0004e400000e0000 */
.L_x_711:
[----:B------:R-:W-:Y:S05]  /*1b320*/  BSYNC B0 ;  /* 0x0000000000007941 */ /* 0x000fea0003800000 */
.L_x_710:
[----:B--23--:R-:W-:Y:S01]  /*1b330*/  IMAD R0, R13, c[0x0][0x538], R12 ;  /* 0x00014e000d007a24 */ /* 0x00cfe200078e020c */
[----:B-1----:R-:W-:Y:S01]  /*1b340*/  ISETP.NE.AND P0, PT, R7, 0x1, PT ;  /* 0x000000010700780c */ /* 0x002fe20003f05270 */
[----:B------:R-:W-:Y:S03]  /*1b350*/  BSSY B0, `(.L_x_713) ;  /* 0x0000086000007945 */ /* 0x000fe60003800000 */
[----:B------:R1:W-:Y:S01]  /*1b360*/  STL [R1+0x48], R0 ;  /* 0x0000480001007387 */ /* 0x0003e20000100800 */
[----:B------:R-:W-:-:S08]  /*1b370*/  IADD3 R8, -R0, R10, RZ ;  /* 0x0000000a00087210 */ /* 0x000fd00007ffe1ff */
[----:B------:R-:W-:Y:S05]  /*1b380*/  @!P0 BRA `(.L_x_714) ;  /* 0x000003e000008947 */ /* 0x000fea0003800000 */
[-C--:B----4-:R-:W-:Y:S02]  /*1b390*/  IABS R2, R11.reuse ;  /* 0x0000000b00027213 */ /* 0x090fe40000000000 */
[----:B------:R-:W-:Y:S02]  /*1b3a0*/  IABS R9, R11 ;  /* 0x0000000b00097213 */ /* 0x000fe40000000000 */
[----:B-1----:R-:W1:Y:S08]  /*1b3b0*/  I2F.RP R0, R2 ;  /* 0x0000000200007306 */ /* 0x002e700000209400 */
[----:B-1----:R-:W1:Y:S02]  /*1b3c0*/  MUFU.RCP R0, R0 ;  /* 0x0000000000007308 */ /* 0x002e640000001000 */
[----:B-1----:R-:W-:-:S06]  /*1b3d0*/  IADD3 R0, R0, 0xffffffe, RZ ;  /* 0x0ffffffe00007810 */ /* 0x002fcc0007ffe0ff */
[----:B------:R-:W1:Y:S02]  /*1b3e0*/  F2I.FTZ.U32.TRUNC.NTZ R5, R0 ;  /* 0x0000000000057305 */ /* 0x000e64000021f000 */
[----:B-1----:R-:W-:Y:S01]  /*1b3f0*/  IMAD.MOV R3, RZ, RZ, -R5 ;  /* 0x000000ffff037224 */ /* 0x002fe200078e0a05 */
[----:B------:R-:W-:-:S03]  /*1b400*/  IABS R0, R7 ;  /* 0x0000000700007213 */ /* 0x000fc60000000000 */
[----:B------:R-:W-:Y:S01]  /*1b410*/  IMAD.MOV.U32 R4, RZ, RZ, R3 ;  /* 0x000000ffff047224 */ /* 0x000fe200078e0003 */
[----:B------:R-:W-:Y:S01]  /*1b420*/  IABS R3, R8 ;  /* 0x0000000800037213 */ /* 0x000fe20000000000 */
[----:B------:R-:W-:Y:S02]  /*1b430*/  IMAD.MOV.U32 R6, RZ, RZ, R0 ;  /* 0x000000ffff067224 */ /* 0x000fe400078e0000 */
[----:B------:R-:W-:Y:S02]  /*1b440*/  IMAD R0, R4, R2, RZ ;  /* 0x0000000204007224 */ /* 0x000fe400078e02ff */
[----:B------:R-:W-:Y:S01]  /*1b450*/  IMAD.MOV.U32 R4, RZ, RZ, RZ ;  /* 0x000000ffff047224 */ /* 0x000fe200078e00ff */
[----:B------:R-:W1:Y:S03]  /*1b460*/  I2F.RP R10, R6 ;  /* 0x00000006000a7306 */ /* 0x000e660000209400 */
[----:B------:R-:W-:-:S04]  /*1b470*/  IMAD.HI.U32 R5, R5, R0, R4 ;  /* 0x0000000005057227 */ /* 0x000fc800078e0004 */
[----:B------:R-:W-:-:S05]  /*1b480*/  IMAD.MOV R0, RZ, RZ, -R9 ;  /* 0x000000ffff007224 */ /* 0x000fca00078e0a09 */
[----:B------:R-:W-:Y:S01]  /*1b490*/  MOV R4, R0 ;  /* 0x0000000000047202 */ /* 0x000fe20000000f00 */
[----:B------:R-:W-:-:S04]  /*1b4a0*/  IMAD.HI.U32 R0, R5, R3, RZ ;  /* 0x0000000305007227 */ /* 0x000fc800078e00ff */
[----:B------:R-:W-:Y:S02]  /*1b4b0*/  IMAD R3, R0, R4, R3 ;  /* 0x0000000400037224 */ /* 0x000fe400078e0203 */
[----:B-1----:R-:W1:Y:S03]  /*1b4c0*/  MUFU.RCP R4, R10 ;  /* 0x0000000a00047308 */ /* 0x002e660000001000 */
        /* <DEDUP_REMOVED lines=9> */
[----:B------:R-:W-:Y:S01]  /*1b560*/  @P2 IADD3 R0, R0, 0x1, RZ ;  /* 0x0000000100002810 */ /* 0x000fe20007ffe0ff */
[----:B-1----:R-:W-:-:S06]  /*1b570*/  IMAD.MOV R2, RZ, RZ, -R3 ;  /* 0x000000ffff027224 */ /* 0x002fcc00078e0a03 */
[----:B------:R-:W-:Y:S01]  /*1b580*/  @!P1 IMAD.MOV R0, RZ, RZ, -R0 ;  /* 0x000000ffff009224 */ /* 0x000fe200078e0a00 */
[----:B------:R-:W-:Y:S02]  /*1b590*/  @!P0 LOP3.LUT R0, RZ, R11, RZ, 0x33, !PT ;  /* 0x0000000bff008212 */ /* 0x000fe400078e33ff */
[----:B------:R-:W-:Y:S02]  /*1b5a0*/  MOV R4, R2 ;  /* 0x0000000200047202 */ /* 0x000fe40000000f00 */
[----:B------:R-:W-:Y:S02]  /*1b5b0*/  IABS R2, R7 ;  /* 0x0000000700027213 */ /* 0x000fe40000000000 */
[----:B------:R-:W-:Y:S01]  /*1b5c0*/  IABS R9, R0 ;  /* 0x0000000000097213 */ /* 0x000fe20000000000 */
[----:B------:R-:W-:Y:S02]  /*1b5d0*/  IMAD R4, R4, R6, RZ ;  /* 0x0000000604047224 */ /* 0x000fe400078e02ff */
[----:B------:R-:W-:-:S02]  /*1b5e0*/  IMAD.MOV R5, RZ, RZ, -R2 ;  /* 0x000000ffff057224 */ /* 0x000fc400078e0a02 */
[----:B------:R-:W-:-:S04]  /*1b5f0*/  IMAD.MOV.U32 R2, RZ, RZ, RZ ;  /* 0x000000ffff027224 */ /* 0x000fc800078e00ff */
[----:B------:R-:W-:Y:S01]  /*1b600*/  IMAD.HI.U32 R2, R3, R4, R2 ;  /* 0x0000000403027227 */ /* 0x000fe200078e0002 */
[----:B------:R-:W-:-:S03]  /*1b610*/  MOV R4, R5 ;  /* 0x0000000500047202 */ /* 0x000fc60000000f00 */
[----:B------:R-:W-:-:S04]  /*1b620*/  IMAD.MOV.U32 R3, RZ, RZ, R9 ;  /* 0x000000ffff037224 */ /* 0x000fc800078e0009 */
[----:B------:R-:W-:-:S04]  /*1b630*/  IMAD.HI.U32 R2, R2, R3, RZ ;  /* 0x0000000302027227 */ /* 0x000fc800078e00ff */
[----:B------:R-:W-:Y:S01]  /*1b640*/  IMAD R3, R2, R4, R3 ;  /* 0x0000000402037224 */ /* 0x000fe200078e0203 */
[----:B------:R-:W-:-:S04]  /*1b650*/  IADD3 R4, -R0, RZ, RZ ;  /* 0x000000ff00047210 */ /* 0x000fc80007ffe1ff */
        /* <DEDUP_REMOVED lines=9> */
[----:B------:R-:W-:-:S05]  /*1b6f0*/  @!P0 LOP3.LUT R2, RZ, R7, RZ, 0x33, !PT ;  /* 0x00000007ff028212 */ /* 0x000fca00078e33ff */
[----:B------:R-:W-:-:S04]  /*1b700*/  IMAD.MOV R3, RZ, RZ, -R2 ;  /* 0x000000ffff037224 */ /* 0x000fc800078e0a02 */
[C---:B------:R-:W-:Y:S02]  /*1b710*/  IMAD R3, R7.reuse, R3, R0 ;  /* 0x0000000307037224 */ /* 0x040fe400078e0200 */
[----:B------:R-:W-:Y:S02]  /*1b720*/  IMAD R0, R7, 0x1000000, R2 ;  /* 0x0100000007007824 */ /* 0x000fe400078e0202 */
[----:B------:R-:W-:Y:S02]  /*1b730*/  IMAD R2, R11, R4, R8 ;  /* 0x000000040b027224 */ /* 0x000fe400078e0208 */
[----:B------:R-:W-:-:S05]  /*1b740*/  IMAD R0, R3, 0x10000, R0 ;  /* 0x0001000003007824 */ /* 0x000fca00078e0200 */
[----:B------:R1:W-:Y:S01]  /*1b750*/  STL [R1+0x50], R0 ;  /* 0x0000500001007387 */ /* 0x0003e20000100800 */
[----:B------:R-:W-:Y:S05]  /*1b760*/  BRA `(.L_x_715) ;  /* 0x0000044000007947 */ /* 0x000fea0003800000 */
.L_x_714:
[----:B-1----:R-:W2:Y:S01]  /*1b770*/  LDL R0, [R1+0x54] ;  /* 0x0000540001007983 */ /* 0x002ea20000100800 */
[----:B------:R-:W-:-:S04]  /*1b780*/  IMAD.MOV.U32 R2, RZ, RZ, 0x4 ;  /* 0x00000004ff027424 */ /* 0x000fc800078e00ff */
[----:B--2---:R-:W-:-:S05]  /*1b790*/  IMAD.WIDE R2, R0, R2, c[0x0][0x590] ;  /* 0x0001640000027625 */ /* 0x004fca00078e0202 */
[----:B------:R-:W2:Y:S02]  /*1b7a0*/  LDG.E R4, [R2.64] ;  /* 0x0000000802047981 */ /* 0x000ea4000c1e1900 */
[----:B--2-4-:R-:W-:-:S05]  /*1b7b0*/  IMAD R9, R4, R11, RZ ;  /* 0x0000000b04097224 */ /* 0x014fca00078e02ff */
[-C--:B------:R-:W-:Y:S02]  /*1b7c0*/  IABS R0, R9.reuse ;  /* 0x0000000900007213 */ /* 0x080fe40000000000 */
        /* <DEDUP_REMOVED lines=27> */
[----:B------:R-:W-:Y:S02]  /*1b980*/  IMAD R10, R4, R2, RZ ;  /* 0x00000002040a7224 */ /* 0x000fe400078e02ff */
[----:B------:R-:W-:-:S03]  /*1b990*/  IMAD.MOV R2, RZ, RZ, -R2 ;  /* 0x000000ffff027224 */ /* 0x000fc600078e0a02 */
[----:B------:R-:W-:Y:S01]  /*1b9a0*/  IADD3 R0, -R10, c[0x0][0x538], RZ ;  /* 0x00014e000a007a10 */ /* 0x000fe20007ffe1ff */
[----:B------:R-:W-:-:S03]  /*1b9b0*/  IMAD R6, R9, R2, R8 ;  /* 0x0000000209067224 */ /* 0x000fc600078e0208 */
[----:B------:R-:W-:Y:S02]  /*1b9c0*/  IMNMX R0, R4, R0, PT ;  /* 0x0000000004007217 */ /* 0x000fe40003800200 */
[----:B------:R-:W-:Y:S02]  /*1b9d0*/  IABS R2, R6 ;  /* 0x0000000600027213 */ /* 0x000fe40000000000 */
[-C--:B------:R-:W-:Y:S02]  /*1b9e0*/  IABS R3, R0.reuse ;  /* 0x0000000000037213 */ /* 0x080fe40000000000 */
[----:B------:R-:W-:Y:S02]  /*1b9f0*/  IABS R9, R0 ;  /* 0x0000000000097213 */ /* 0x000fe40000000000 */
[----:B------:R-:W1:Y:S01]  /*1ba00*/  I2F.RP R4, R3 ;  /* 0x0000000300047306 */ /* 0x000e620000209400 */
[----:B------:R-:W-:Y:S02]  /*1ba10*/  MOV R7, R2 ;  /* 0x0000000200077202 */ /* 0x000fe40000000f00 */
[----:B------:R-:W-:-:S05]  /*1ba20*/  IMAD.MOV R2, RZ, RZ, -R9 ;  /* 0x000000ffff027224 */ /* 0x000fca00078e0a09 */
[----:B-1----:R-:W1:Y:S02]  /*1ba30*/  MUFU.RCP R4, R4 ;  /* 0x0000000400047308 */ /* 0x002e640000001000 */
[----:B-1----:R-:W-:-:S06]  /*1ba40*/  IADD3 R4, R4, 0xffffffe, RZ ;  /* 0x0ffffffe04047810 */ /* 0x002fcc0007ffe0ff */
[----:B------:R-:W1:Y:S02]  /*1ba50*/  F2I.FTZ.U32.TRUNC.NTZ R5, R4 ;  /* 0x0000000400057305 */ /* 0x000e64000021f000 */
[----:B-1----:R-:W-:-:S04]  /*1ba60*/  IMAD.MOV R4, RZ, RZ, -R5 ;  /* 0x000000ffff047224 */ /* 0x002fc800078e0a05 */
[----:B------:R-:W-:Y:S02]  /*1ba70*/  IMAD R8, R4, R3, RZ ;  /* 0x0000000304087224 */ /* 0x000fe400078e02ff */
[----:B------:R-:W-:-:S04]  /*1ba80*/  IMAD.MOV.U32 R4, RZ, RZ, RZ ;  /* 0x000000ffff047224 */ /* 0x000fc800078e00ff */
[----:B------:R-:W-:-:S04]  /*1ba90*/  IMAD.HI.U32 R5, R5, R8, R4 ;  /* 0x0000000805057227 */ /* 0x000fc800078e0004 */
[----:B------:R-:W-:Y:S02]  /*1baa0*/  IMAD.MOV.U32 R4, RZ, RZ, R2 ;  /* 0x000000ffff047224 */ /* 0x000fe400078e0002 */
[----:B------:R-:W-:-:S04]  /*1bab0*/  IMAD.HI.U32 R2, R5, R7, RZ ;  /* 0x0000000705027227 */ /* 0x000fc800078e00ff */
[----:B------:R-:W-:-:S05]  /*1bac0*/  IMAD R4, R2, R4, R7 ;  /* 0x0000000402047224 */ /* 0x000fca00078e0207 */
[----:B------:R-:W-:-:S13]  /*1bad0*/  ISETP.GT.U32.AND P0, PT, R3, R4, PT ;  /* 0x000000040300720c */ /* 0x000fda0003f04070 */
[-C--:B------:R-:W-:Y:S02]  /*1bae0*/  @!P0 IADD3 R4, R4, -R3.reuse, RZ ;  /* 0x8000000304048210 */ /* 0x080fe40007ffe0ff */
[----:B------:R-:W-:Y:S02]  /*1baf0*/  @!P0 IADD3 R2, R2, 0x1, RZ ;  /* 0x0000000102028810 */ /* 0x000fe40007ffe0ff */
[----:B------:R-:W-:Y:S02]  /*1bb00*/  ISETP.GE.U32.AND P2, PT, R4, R3, PT ;  /* 0x000000030400720c */ /* 0x000fe40003f46070 */
[----:B------:R-:W-:Y:S02]  /*1bb10*/  LOP3.LUT R3, R6, R0, RZ, 0x3c, !PT ;  /* 0x0000000006037212 */ /* 0x000fe400078e3cff */
[----:B------:R-:W-:Y:S02]  /*1bb20*/  ISETP.NE.AND P0, PT, R0, RZ, PT ;  /* 0x000000ff0000720c */ /* 0x000fe40003f05270 */
[----:B------:R-:W-:Y:S01]  /*1bb30*/  ISETP.GE.AND P1, PT, R3, RZ, PT ;  /* 0x000000ff0300720c */ /* 0x000fe20003f26270 */
[----:B------:R-:W-:Y:S01]  /*1bb40*/  IMAD.MOV R3, RZ, RZ, -R0 ;  /* 0x000000ffff037224 */ /* 0x000fe200078e0a00 */
[----:B------:R-:W-:-:S05]  /*1bb50*/  IADD3 R6, R10, 0x1000000, R6 ;  /* 0x010000000a067810 */ /* 0x000fca0007ffe006 */
[----:B------:R-:W-:-:S06]  /*1bb60*/  @P2 IADD3 R2, R2, 0x1, RZ ;  /* 0x0000000102022810 */ /* 0x000fcc0007ffe0ff */
[----:B------:R-:W-:Y:S01]  /*1bb70*/  @!P1 IMAD.MOV R2, RZ, RZ, -R2 ;  /* 0x000000ffff029224 */ /* 0x000fe200078e0a02 */
[----:B------:R-:W-:-:S05]  /*1bb80*/  @!P0 LOP3.LUT R2, RZ, R0, RZ, 0x33, !PT ;  /* 0x00000000ff028212 */ /* 0x000fca00078e33ff */
[----:B------:R-:W-:-:S05]  /*1bb90*/  IMAD R0, R2, R3, R6 ;  /* 0x0000000302007224 */ /* 0x000fca00078e0206 */
[----:B------:R1:W-:Y:S02]  /*1bba0*/  STL [R1+0x50], R0 ;  /* 0x0000500001007387 */ /* 0x0003e40000100800 */
.L_x_715:
[----:B------:R-:W-:Y:S05]  /*1bbb0*/  BSYNC B0 ;  /* 0x0000000000007941 */ /* 0x000fea0003800000 */
.L_x_713:
[----:B------:R-:W-:-:S04]  /*1bbc0*/  LOP3.LUT R2, RZ, R2, RZ, 0x33, !PT ;  /* 0x00000002ff027212 */ /* 0x000fc800078e33ff */
[----:B-1----:R-:W-:-:S05]  /*1bbd0*/  IADD3 R0, R2, R11, RZ ;  /* 0x0000000b02007210 */ /* 0x002fca0007ffe0ff */
[----:B------:R1:W-:Y:S01]  /*1bbe0*/  STL [R1+0x4c], R0 ;  /* 0x00004c0001007387 */ /* 0x0003e20000100800 */
[----:B------:R-:W-:Y:S05]  /*1bbf0*/  BRA `(.L_x_716) ;  /* 0x0000005000007947 */ /* 0x000fea0003800000 */
.L_x_704:
[----:B------:R-:W-:Y:S01]  /*1bc00*/  MOV R0, c[0x0][0x53c] ;  /* 0x00014f0000007a02 */ /* 0x000fe20000000f00 */
[----:B------:R1:W-:Y:S04]  /*1bc10*/  STL [R1+0x48], R10 ;  /* 0x0000480a01007387 */ /* 0x0003e80000100800 */
[----:B------:R1:W-:Y:S04]  /*1bc20*/  STL [R1+0x4c], RZ ;  /* 0x00004cff01007387 */ /* 0x0003e80000100800 */
[----:B------:R1:W-:Y:S04]  /*1bc30*/  STL [R1+0x50], RZ ;  /* 0x000050ff01007387 */ /* 0x0003e80000100800 */
[----:B------:R1:W-:Y:S02]  /*1bc40*/  STL [R1+0x54], R0 ;  /* 0x0000540001007387 */ /* 0x0003e40000100800 */
.L_x_716:
[----:B------:R-:W-:Y:S05]  /*1bc50*/  BSYNC B1 ;  /* 0x0000000000017941 */ /* 0x000fea0003800000 */
.L_x_702:
        /* <DEDUP_REMOVED lines=9> */
.L_x_697:
[----:B-1----:R-:W3:Y:S02]  /*1bcf0*/  LDL R0, [R1+0x54] ;  /* 0x0000540001007983 */ /* 0x002ee40000100800 */
[----:B---3--:R-:W-:-:S13]  /*1bd00*/  ISETP.GE.AND P0, PT, R0, c[0x0][0x53c], PT ;  /* 0x00014f0000007a0c */ /* 0x008fda0003f06270 */
[----:B--2-4-:R-:W-:Y:S01]  /*1bd10*/  @P0 CALL.REL.NOINC `(.L_x_717) ;  /* 0x0000001000000944 */ /* 0x014fe20003c00000 */
[----:B------:R-:W-:Y:S05]  /*1bd20*/  BRA `(.L_x_718) ;  /* 0xfffe5c5000007947 */ /* 0x000fea000383ffff */
.L_x_717:
[----:B------:R-:W-:Y:S05]  /*1bd30*/  EXIT ;  /* 0x000000000000794d */ /* 0x000fea0003800000 */
.L_x_533:
[----:B------:R-:W-:Y:S01]  /*1bd40*/  IMAD.MOV.U32 R0, RZ, RZ, R5 ;  /* 0x000000ffff007224 */ /* 0x000fe200078e0005 */
[----:B------:R-:W-:Y:S02]  /*1bd50*/  MOV R2, 0x1 ;  /* 0x0000000100027802 */ /* 0x000fe40000000f00 */
[----:B------:R-:W-:Y:S02]  /*1bd60*/  MOV R3, 0x1bd80 ;  /* 0x0001bd8000037802 */ /* 0x000fe40000000f00 */
[----:B------:R-:W-:Y:S05]  /*1bd70*/  CALL.REL.NOINC `($__internal_10_$__cuda_sm70_shflsync_up_p) ;  /* 0x000024e000007944 */ /* 0x000fea0003c00000 */
[----:B------:R-:W-:Y:S01]  /*1bd80*/  MOV R0, R4 ;  /* 0x0000000400007202 */ /* 0x000fe20000000f00 */
[----:B------:R-:W-:Y:S05]  /*1bd90*/  BRA `(.L_x_719) ;  /* 0xfffe46e000007947 */ /* 0x000fea000383ffff */
.L_x_534:
[----:B------:R-:W-:Y:S01]  /*1bda0*/  IMAD.MOV.U32 R0, RZ, RZ, R5 ;  /* 0x000000ffff007224 */ /* 0x000fe200078e0005 */
[----:B------:R-:W-:Y:S02]  /*1bdb0*/  MOV R2, 0x2 ;  /* 0x0000000200027802 */ /* 0x000fe40000000f00 */
[----:B------:R-:W-:Y:S02]  /*1bdc0*/  MOV R3, 0x1bde0 ;  /* 0x0001bde000037802 */ /* 0x000fe40000000f00 */
[----:B------:R-:W-:Y:S05]  /*1bdd0*/  CALL.REL.NOINC `($__internal_10_$__cuda_sm70_shflsync_up_p) ;  /* 0x0000248000007944 */ /* 0x000fea0003c00000 */
[----:B------:R-:W-:Y:S01]  /*1bde0*/  SEL R0, R4, RZ, P4 ;  /* 0x000000ff04007207 */ /* 0x000fe20002000000 */
[----:B------:R-:W-:Y:S01]  /*1bdf0*/  IMAD.MOV.U32 R2, RZ, RZ, 0x4 ;  /* 0x00000004ff027424 */ /* 0x000fe200078e00ff */
[----:B------:R-:W-:-:S03]  /*1be00*/  MOV R3, 0x1be30 ;  /* 0x0001be3000037802 */ /* 0x000fc60000000f00 */
[----:B------:R-:W-:Y:S02]  /*1be10*/  IMAD.IADD R0, R5, 0x1, R0 ;  /* 0x0000000105007824 */ /* 0x000fe400078e0200 */
        /* <DEDUP_REMOVED lines=13> */
[----:B------:R-:W-:Y:S02]  /*1bef0*/  MOV R3, 0x1f ;  /* 0x0000001f00037802 */ /* 0x000fe40000000f00 */
[----:B------:R-:W-:Y:S01]  /*1bf00*/  MOV R2, 0x1bf40 ;  /* 0x0001bf4000027802 */ /* 0x000fe20000000f00 */
[----:B------:R-:W-:-:S04]  /*1bf10*/  IMAD.IADD R4, R0, 0x1, R4 ;  /* 0x0000000100047824 */ /* 0x000fc800078e0204 */
[----:B------:R-:W-:Y:S02]  /*1bf20*/  IMAD.MOV.U32 R9, RZ, RZ, R4 ;  /* 0x000000ffff097224 */ /* 0x000fe400078e0004 */
[----:B------:R-:W-:Y:S05]  /*1bf30*/  CALL.REL.NOINC `($__internal_9_$__cuda_sm70_shflsync_idx_p) ;  /* 0x000022d000007944 */ /* 0x000fea0003c00000 */
[----:B------:R-:W-:Y:S01]  /*1bf40*/  MOV R0, R5 ;  /* 0x0000000500007202 */ /* 0x000fe20000000f00 */
[----:B------:R-:W-:Y:S05]  /*1bf50*/  BRA `(.L_x_720) ;  /* 0xfffe462000007947 */ /* 0x000fea000383ffff */
.L_x_536:
[----:B------:R-:W-:Y:S02]  /*1bf60*/  SEL R0, RZ, 0x1, P0 ;  /* 0x00000001ff007807 */ /* 0x000fe40000000000 */
[----:B------:R-:W-:Y:S02]  /*1bf70*/  MOV R2, 0x1bf90 ;  /* 0x0001bf9000027802 */ /* 0x000fe40000000f00 */
[----:B------:R-:W-:Y:S05]  /*1bf80*/  CALL.REL.NOINC `($__internal_11_$__cuda_sm70_votesync_ballot) ;  /* 0x0000234000007944 */ /* 0x000fea0003c00000 */
[----:B------:R-:W-:Y:S01]  /*1bf90*/  MOV R11, R0 ;  /* 0x00000000000b7202 */ /* 0x000fe20000000f00 */
[----:B------:R-:W-:Y:S05]  /*1bfa0*/  BRA `(.L_x_721) ;  /* 0xfffe466000007947 */ /* 0x000fea000383ffff */
.L_x_537:
[----:B------:R-:W-:Y:S01]  /*1bfb0*/  IMAD.MOV.U32 R9, RZ, RZ, R10 ;  /* 0x000000ffff097224 */ /* 0x000fe200078e000a */
[----:B------:R-:W-:Y:S01]  /*1bfc0*/  MOV R5, R0 ;  /* 0x0000000000057202 */ /* 0x000fe20000000f00 */
[----:B------:R-:W-:Y:S01]  /*1bfd0*/  IMAD.MOV.U32 R3, RZ, RZ, 0x1f ;  /* 0x0000001fff037424 */ /* 0x000fe200078e00ff */
[----:B-1----:R-:W-:Y:S02]  /*1bfe0*/  MOV R2, 0x1c000 ;  /* 0x0001c00000027802 */ /* 0x002fe40000000f00 */
[----:B------:R-:W-:Y:S05]  /*1bff0*/  CALL.REL.NOINC `($__internal_9_$__cuda_sm70_shflsync_idx_p) ;  /* 0x0000221000007944 */ /* 0x000fea0003c00000 */
[----:B------:R-:W-:Y:S01]  /*1c000*/  IMAD.MOV.U32 R13, RZ, RZ, R5 ;  /* 0x000000ffff0d7224 */ /* 0x000fe200078e0005 */
[----:B------:R-:W-:Y:S01]  /*1c010*/  MOV R9, R8 ;  /* 0x0000000800097202 */ /* 0x000fe20000000f00 */
[----:B------:R-:W-:Y:S01]  /*1c020*/  IMAD.MOV.U32 R6, RZ, RZ, RZ ;  /* 0x000000ffff067224 */ /* 0x000fe200078e00ff */
[----:B------:R-:W-:Y:S01]  /*1c030*/  MOV R5, R0 ;  /* 0x0000000000057202 */ /* 0x000fe20000000f00 */
[----:B------:R-:W-:Y:S01]  /*1c040*/  IMAD.MOV.U32 R3, RZ, RZ, 0x1f ;  /* 0x0000001fff037424 */ /* 0x000fe200078e00ff */
[----:B------:R-:W-:-:S02]  /*1c050*/  MOV R2, 0x1c070 ;  /* 0x0001c07000027802 */ /* 0x000fc40000000f00 */
[----:B------:R-:W-:Y:S05]  /*1c060*/  CALL.REL.NOINC `($__internal_9_$__cuda_sm70_shflsync_idx_p) ;  /* 0x000021a000007944 */ /* 0x000fea0003c00000 */
[----:B------:R-:W-:Y:S01]  /*1c070*/  MOV R10, R5 ;  /* 0x00000005000a7202 */ /* 0x000fe20000000f00 */
[----:B------:R-:W-:Y:S05]  /*1c080*/  BRA `(.L_x_722) ;  /* 0xfffe45f000007947 */ /* 0x000fea000383ffff */
.L_x_540:
[----:B------:R-:W-:Y:S01]  /*1c090*/  IMAD.MOV.U32 R9, RZ, RZ, R4 ;  /* 0x000000ffff097224 */ /* 0x000fe200078e0004 */
[----:B------:R-:W-:-:S02]  /*1c0a0*/  MOV R3, 0x1f ;  /* 0x0000001f00037802 */ /* 0x000fc40000000f00 */
[----:B-1----:R-:W-:Y:S02]  /*1c0b0*/  MOV R2, 0x1c0d0 ;  /* 0x0001c0d000027802 */ /* 0x002fe40000000f00 */
[----:B--234-:R-:W-:Y:S05]  /*1c0c0*/  CALL.REL.NOINC `($__internal_9_$__cuda_sm70_shflsync_idx_p) ;  /* 0x0000214000007944 */ /* 0x01cfea0003c00000 */
[----:B------:R-:W-:Y:S01]  /*1c0d0*/  MOV R6, R5 ;  /* 0x0000000500067202 */ /* 0x000fe20000000f00 */
[----:B------:R-:W-:Y:S05]  /*1c0e0*/  BRA `(.L_x_539) ;  /* 0xfffe45f000007947 */ /* 0x000fea000383ffff */
.L_x_559:
[----:B-1----:R-:W-:Y:S01]  /*1c0f0*/  IMAD.MOV.U32 R9, RZ, RZ, R6 ;  /* 0x000000ffff097224 */ /* 0x002fe200078e0006 */
[----:B------:R-:W-:Y:S01]  /*1c100*/  MOV R5, RZ ;  /* 0x000000ff00057202 */ /* 0x000fe20000000f00 */
[----:B------:R-:W-:Y:S01]  /*1c110*/  IMAD.MOV.U32 R3, RZ, RZ, 0x181f ;  /* 0x0000181fff037424 */ /* 0x000fe200078e00ff */
[----:B------:R-:W-:Y:S02]  /*1c120*/  MOV R2, 0x1c140 ;  /* 0x0001c14000027802 */ /* 0x000fe40000000f00 */
[----:B------:R-:W-:Y:S05]  /*1c130*/  CALL.REL.NOINC `($__internal_9_$__cuda_sm70_shflsync_idx_p) ;  /* 0x000020d000007944 */ /* 0x000fea0003c00000 */
[----:B------:R-:W-:Y:S01]  /*1c140*/  MOV R8, R5 ;  /* 0x0000000500087202 */ /* 0x000fe20000000f00 */
[----:B------:R-:W-:Y:S05]  /*1c150*/  BRA `(.L_x_723) ;  /* 0xfffe6a1000007947 */ /* 0x000fea000383ffff */
.L_x_560:
[----:B------:R-:W-:Y:S01]  /*1c160*/  IMAD.MOV.U32 R9, RZ, RZ, R7 ;  /* 0x000000ffff097224 */ /* 0x000fe200078e0007 */
[----:B------:R-:W-:Y:S01]  /*1c170*/  MOV R5, RZ ;  /* 0x000000ff00057202 */ /* 0x000fe20000000f00 */
[----:B------:R-:W-:Y:S01]  /*1c180*/  IMAD.MOV.U32 R3, RZ, RZ, 0x181f ;  /* 0x0000181fff037424 */ /* 0x000fe200078e00ff */
[----:B------:R-:W-:Y:S02]  /*1c190*/  MOV R2, 0x1c1b0 ;  /* 0x0001c1b000027802 */ /* 0x000fe40000000f00 */
[----:B-12---:R-:W-:Y:S05]  /*1c1a0*/  CALL.REL.NOINC `($__internal_9_$__cuda_sm70_shflsync_idx_p) ;  /* 0x0000206000007944 */ /* 0x006fea0003c00000 */
[----:B------:R-:W-:Y:S01]  /*1c1b0*/  MOV R2, R5 ;  /* 0x0000000500027202 */ /* 0x000fe20000000f00 */
[----:B------:R-:W-:Y:S05]  /*1c1c0*/  BRA `(.L_x_724) ;  /* 0xfffe69c000007947 */ /* 0x000fea000383ffff */
.L_x_563:
[----:B------:R-:W-:Y:S01]  /*1c1d0*/  IMAD.MOV.U32 R9, RZ, RZ, R6 ;  /* 0x000000ffff097224 */ /* 0x000fe200078e0006 */
[----:B------:R-:W-:Y:S01]  /*1c1e0*/  MOV R5, 0x1 ;  /* 0x0000000100057802 */ /* 0x000fe20000000f00 */
[----:B--2---:R-:W-:Y:S01]  /*1c1f0*/  IMAD.MOV.U32 R3, RZ, RZ, 0x181f ;  /* 0x0000181fff037424 */ /* 0x004fe200078e00ff */
[----:B----4-:R-:W-:-:S02]  /*1c200*/  MOV R2, 0x1c220 ;  /* 0x0001c22000027802 */ /* 0x010fc40000000f00 */
[----:B-1-3--:R-:W-:Y:S05]  /*1c210*/  CALL.REL.NOINC `($__internal_9_$__cuda_sm70_shflsync_idx_p) ;  /* 0x00001ff000007944 */ /* 0x00afea0003c00000 */
[----:B------:R-:W-:Y:S01]  /*1c220*/  IMAD.MOV.U32 R8, RZ, RZ, R5 ;  /* 0x000000ffff087224 */ /* 0x000fe200078e0005 */
[----:B------:R-:W-:Y:S01]  /*1c230*/  MOV R5, 0x1 ;  /* 0x0000000100057802 */ /* 0x000fe20000000f00 */
[----:B------:R-:W-:Y:S01]  /*1c240*/  IMAD.MOV.U32 R9, RZ, RZ, R7 ;  /* 0x000000ffff097224 */ /* 0x000fe200078e0007 */
[----:B------:R-:W-:-:S02]  /*1c250*/  MOV R3, 0x181f ;  /* 0x0000181f00037802 */ /* 0x000fc40000000f00 */
[----:B------:R-:W-:Y:S02]  /*1c260*/  MOV R2, 0x1c280 ;  /* 0x0001c28000027802 */ /* 0x000fe40000000f00 */
[----:B------:R-:W-:Y:S05]  /*1c270*/  CALL.REL.NOINC `($__internal_9_$__cuda_sm70_shflsync_idx_p) ;  /* 0x00001f9000007944 */ /* 0x000fea0003c00000 */
[----:B------:R-:W-:Y:S01]  /*1c280*/  MOV R2, R5 ;  /* 0x0000000500027202 */ /* 0x000fe20000000f00 */
[----:B------:R-:W-:Y:S05]  /*1c290*/  BRA `(.L_x_725) ;  /* 0xfffe69e000007947 */ /* 0x000fea000383ffff */
.L_x_566:
[----:B------:R-:W-:Y:S01]  /*1c2a0*/  IMAD.MOV.U32 R9, RZ, RZ, R6 ;  /* 0x000000ffff097224 */ /* 0x000fe200078e0006 */
[----:B------:R-:W-:Y:S01]  /*1c2b0*/  MOV R5, 0x2 ;  /* 0x0000000200057802 */ /* 0x000fe20000000f00 */
[----:B-1----:R-:W-:Y:S01]  /*1c2c0*/  IMAD.MOV.U32 R3, RZ, RZ, 0x181f ;  /* 0x0000181fff037424 */ /* 0x002fe200078e00ff */
[----:B----4-:R-:W-:Y:S02]  /*1c2d0*/  MOV R2, 0x1c2f0 ;  /* 0x0001c2f000027802 */ /* 0x010fe40000000f00 */
[----:B--23--:R-:W-:Y:S05]  /*1c2e0*/  CALL.REL.NOINC `($__internal_9_$__cuda_sm70_shflsync_idx_p) ;  /* 0x00001f2000007944 */ /* 0x00cfea0003c00000 */
[----:B------:R-:W-:Y:S01]  /*1c2f0*/  MOV R8, R5 ;  /* 0x0000000500087202 */ /* 0x000fe20000000f00 */
[----:B------:R-:W-:Y:S05]  /*1c300*/  BRA `(.L_x_726) ;  /* 0xfffe6a5000007947 */ /* 0x000fea000383ffff */
.L_x_567:
[----:B------:R-:W-:Y:S01]  /*1c310*/  IMAD.MOV.U32 R9, RZ, RZ, R7 ;  /* 0x000000ffff097224 */ /* 0x000fe200078e0007 */
[----:B------:R-:W-:Y:S01]  /*1c320*/  MOV R5, 0x2 ;  /* 0x0000000200057802 */ /* 0x000fe20000000f00 */
[----:B------:R-:W-:Y:S01]  /*1c330*/  IMAD.MOV.U32 R3, RZ, RZ, 0x181f ;  /* 0x0000181fff037424 */ /* 0x000fe200078e00ff */
[----:B----4-:R-:W-:Y:S02]  /*1c340*/  MOV R2, 0x1c360 ;  /* 0x0001c36000027802 */ /* 0x010fe40000000f00 */
[----:B-123--:R-:W-:Y:S05]  /*1c350*/  CALL.REL.NOINC `($__internal_9_$__cuda_sm70_shflsync_idx_p) ;  /* 0x00001eb000007944 */ /* 0x00efea0003c00000 */
[----:B------:R-:W-:Y:S01]  /*1c360*/  MOV R2, R5 ;  /* 0x0000000500027202 */ /* 0x000fe20000000f00 */
[----:B------:R-:W-:Y:S05]  /*1c370*/  BRA `(.L_x_727) ;  /* 0xfffe6a0000007947 */ /* 0x000fea000383ffff */
.L_x_570:
[----:B------:R-:W-:Y:S01]  /*1c380*/  IMAD.MOV.U32 R9, RZ, RZ, R6 ;  /* 0x000000ffff097224 */ /* 0x000fe200078e0006 */
[----:B------:R-:W-:Y:S01]  /*1c390*/  MOV R5, 0x3 ;  /* 0x0000000300057802 */ /* 0x000fe20000000f00 */
[----:B-1----:R-:W-:Y:S01]  /*1c3a0*/  IMAD.MOV.U32 R3, RZ, RZ, 0x181f ;  /* 0x0000181fff037424 */ /* 0x002fe200078e00ff */
[----:B------:R-:W-:-:S02]  /*1c3b0*/  MOV R2, 0x1c3d0 ;  /* 0x0001c3d000027802 */ /* 0x000fc40000000f00 */
[----:B--234-:R-:W-:Y:S05]  /*1c3c0*/  CALL.REL.NOINC `($__internal_9_$__cuda_sm70_shflsync_idx_p) ;  /* 0x00001e4000007944 */ /* 0x01cfea0003c00000 */
        /* <DEDUP_REMOVED lines=8> */
.L_x_573:
[----:B------:R-:W-:Y:S01]  /*1c450*/  IMAD.MOV.U32 R9, RZ, RZ, R6 ;  /* 0x000000ffff097224 */ /* 0x000fe200078e0006 */
[----:B------:R-:W-:Y:S01]  /*1c460*/  MOV R5, 0x4 ;  /* 0x0000000400057802 */ /* 0x000fe20000000f00 */
[----:B-1----:R-:W-:Y:S01]  /*1c470*/  IMAD.MOV.U32 R3, RZ, RZ, 0x181f ;  /* 0x0000181fff037424 */ /* 0x002fe200078e00ff */
[----:B------:R-:W-:Y:S02]  /*1c480*/  MOV R2, 0x1c4a0 ;  /* 0x0001c4a000027802 */ /* 0x000fe40000000f00 */
[----:B--234-:R-:W-:Y:S05]  /*1c490*/  CALL.REL.NOINC `($__internal_9_$__cuda_sm70_shflsync_idx_p) ;  /* 0x00001d7000007944 */ /* 0x01cfea0003c00000 */
[----:B------:R-:W-:Y:S01]  /*1c4a0*/  MOV R8, R5 ;  /* 0x0000000500087202 */ /* 0x000fe20000000f00 */
[----:B------:R-:W-:Y:S05]  /*1c4b0*/  BRA `(.L_x_729) ;  /* 0xfffe6a9000007947 */ /* 0x000fea000383ffff */
.L_x_574:
[----:B------:R-:W-:Y:S01]  /*1c4c0*/  IMAD.MOV.U32 R9, RZ, RZ, R7 ;  /* 0x000000ffff097224 */ /* 0x000fe200078e0007 */
[----:B------:R-:W-:Y:S01]  /*1c4d0*/  MOV R5, 0x4 ;  /* 0x0000000400057802 */ /* 0x000fe20000000f00 */
[----:B-1----:R-:W-:Y:S01]  /*1c4e0*/  IMAD.MOV.U32 R3, RZ, RZ, 0x181f ;  /* 0x0000181fff037424 */ /* 0x002fe200078e00ff */
[----:B------:R-:W-:Y:S02]  /*1c4f0*/  MOV R2, 0x1c510 ;  /* 0x0001c51000027802 */ /* 0x000fe40000000f00 */
[----:B--234-:R-:W-:Y:S05]  /*1c500*/  CALL.REL.NOINC `($__internal_9_$__cuda_sm70_shflsync_idx_p) ;  /* 0x00001d0000007944 */ /* 0x01cfea0003c00000 */
[----:B------:R-:W-:Y:S01]  /*1c510*/  MOV R2, R5 ;  /* 0x0000000500027202 */ /* 0x000fe20000000f00 */
[----:B------:R-:W-:Y:S05]  /*1c520*/  BRA `(.L_x_730) ;  /* 0xfffe6a4000007947 */ /* 0x000fea000383ffff */
.L_x_577:
[----:B------:R-:W-:Y:S01]  /*1c530*/  IMAD.MOV.U32 R9, RZ, RZ, R6 ;  /* 0x000000ffff097224 */ /* 0x000fe200078e0006 */
[----:B------:R-:W-:Y:S01]  /*1c540*/  MOV R5, 0x5 ;  /* 0x0000000500057802 */ /* 0x000fe20000000f00 */
[----:B--2---:R-:W-:Y:S01]  /*1c550*/  IMAD.MOV.U32 R3, RZ, RZ, 0x181f ;  /* 0x0000181fff037424 */ /* 0x004fe200078e00ff */
[----:B---3--:R-:W-:-:S02]  /*1c560*/  MOV R2, 0x1c580 ;  /* 0x0001c58000027802 */ /* 0x008fc40000000f00 */
[----:B-1--4-:R-:W-:Y:S05]  /*1c570*/  CALL.REL.NOINC `($__internal_9_$__cuda_sm70_shflsync_idx_p) ;  /* 0x00001c9000007944 */ /* 0x012fea0003c00000 */
        /* <DEDUP_REMOVED lines=8> */
.L_x_580:
[----:B------:R-:W-:Y:S01]  /*1c600*/  IMAD.MOV.U32 R9, RZ, RZ, R6 ;  /* 0x000000ffff097224 */ /* 0x000fe200078e0006 */
[----:B------:R-:W-:Y:S01]  /*1c610*/  MOV R5, 0x6 ;  /* 0x0000000600057802 */ /* 0x000fe20000000f00 */
[----:B-1----:R-:W-:Y:S01]  /*1c620*/  IMAD.MOV.U32 R3, RZ, RZ, 0x181f ;  /* 0x0000181fff037424 */ /* 0x002fe200078e00ff */
[----:B---3--:R-:W-:Y:S02]  /*1c630*/  MOV R2, 0x1c650 ;  /* 0x0001c65000027802 */ /* 0x008fe40000000f00 */
[----:B--2-4-:R-:W-:Y:S05]  /*1c640*/  CALL.REL.NOINC `($__internal_9_$__cuda_sm70_shflsync_idx_p) ;  /* 0x00001bc000007944 */ /* 0x014fea0003c00000 */
[----:B------:R-:W-:Y:S01]  /*1c650*/  MOV R8, R5 ;  /* 0x0000000500087202 */ /* 0x000fe20000000f00 */
[----:B------:R-:W-:Y:S05]  /*1c660*/  BRA `(.L_x_732) ;  /* 0xfffe6ad000007947 */ /* 0x000fea000383ffff */
.L_x_581:
[----:B------:R-:W-:Y:S01]  /*1c670*/  IMAD.MOV.U32 R9, RZ, RZ, R7 ;  /* 0x000000ffff097224 */ /* 0x000fe200078e0007 */
[----:B------:R-:W-:Y:S01]  /*1c680*/  MOV R5, 0x6 ;  /* 0x0000000600057802 */ /* 0x000fe20000000f00 */
[----:B------:R-:W-:Y:S01]  /*1c690*/  IMAD.MOV.U32 R3, RZ, RZ, 0x181f ;  /* 0x0000181fff037424 */ /* 0x000fe200078e00ff */
[----:B---3--:R-:W-:Y:S02]  /*1c6a0*/  MOV R2, 0x1c6c0 ;  /* 0x0001c6c000027802 */ /* 0x008fe40000000f00 */
[----:B-12-4-:R-:W-:Y:S05]  /*1c6b0*/  CALL.REL.NOINC `($__internal_9_$__cuda_sm70_shflsync_idx_p) ;  /* 0x00001b5000007944 */ /* 0x016fea0003c00000 */
[----:B------:R-:W-:Y:S01]  /*1c6c0*/  MOV R2, R5 ;  /* 0x0000000500027202 */ /* 0x000fe20000000f00 */
[----:B------:R-:W-:Y:S05]  /*1c6d0*/  BRA `(.L_x_733) ;  /* 0xfffe6a8000007947 */ /* 0x000fea000383ffff */
.L_x_584:
        /* <DEDUP_REMOVED lines=13> */
.L_x_649:
[----:B--2---:R2:W5:Y:S01]  /*1c7b0*/  LDL R2, [R1+0xc] ;  /* 0x00000c0001027983 */ /* 0x0045620000100800 */
[----:B------:R-:W-:Y:S02]  /*1c7c0*/  MOV R8, 0x2 ;  /* 0x0000000200087802 */ /* 0x000fe40000000f00 */
[----:B------:R-:W-:Y:S02]  /*1c7d0*/  MOV R3, 0x1c7f0 ;  /* 0x0001c7f000037802 */ /* 0x000fe40000000f00 */
[----:B-12--5:R-:W-:Y:S05]  /*1c7e0*/  CALL.REL.NOINC `($__internal_8_$__cuda_sm70_shflsync_bfly_p) ;  /* 0x000019d000007944 */ /* 0x026fea0003c00000 */
[----:B------:R-:W-:Y:S01]  /*1c7f0*/  MOV R2, R8 ;  /* 0x0000000800027202 */ /* 0x000fe20000000f00 */
[----:B------:R-:W-:Y:S05]  /*1c800*/  BRA `(.L_x_735) ;  /* 0xffffae2000007947 */ /* 0x000fea000383ffff */
.L_x_650:
[----:B------:R-:W-:Y:S01]  /*1c810*/  IMAD.MOV.U32 R2, RZ, RZ, R4 ;  /* 0x000000ffff027224 */ /* 0x000fe200078e0004 */
[----:B------:R-:W-:Y:S02]  /*1c820*/  MOV R8, 0x1 ;  /* 0x0000000100087802 */ /* 0x000fe40000000f00 */
[----:B------:R-:W-:Y:S02]  /*1c830*/  MOV R3, 0x1c850 ;  /* 0x0001c85000037802 */ /* 0x000fe40000000f00 */
[----:B------:R-:W-:Y:S05]  /*1c840*/  CALL.REL.NOINC `($__internal_8_$__cuda_sm70_shflsync_bfly_p) ;  /* 0x0000197000007944 */ /* 0x000fea0003c00000 */
[----:B------:R1:W5:Y:S01]  /*1c850*/  LDL R2, [R1+0x10] ;  /* 0x0000100001027983 */ /* 0x0003620000100800 */
[----:B------:R-:W-:Y:S01]  /*1c860*/  FADD.FTZ R4, R4, R8 ;  /* 0x0000000804047221 */ /* 0x000fe20000010000 */
[----:B------:R-:W-:-:S02]  /*1c870*/  MOV R8, 0x2 ;  /* 0x0000000200087802 */ /* 0x000fc40000000f00 */
[----:B------:R-:W-:Y:S02]  /*1c880*/  MOV R3, 0x1c8a0 ;  /* 0x0001c8a000037802 */ /* 0x000fe40000000f00 */
[----:B-1---5:R-:W-:Y:S05]  /*1c890*/  CALL.REL.NOINC `($__internal_8_$__cuda_sm70_shflsync_bfly_p) ;  /* 0x0000192000007944 */ /* 0x022fea0003c00000 */
[----:B------:R-:W2:Y:S01]  /*1c8a0*/  LDL.LU R2, [R1+0x10] ;  /* 0x0000100001027983 */ /* 0x000ea20000300800 */
[----:B------:R-:W-:Y:S01]  /*1c8b0*/  MOV R3, 0x1c900 ;  /* 0x0001c90000037802 */ /* 0x000fe20000000f00 */
[----:B--2---:R-:W-:Y:S01]  /*1c8c0*/  FADD.FTZ R5, R2, R8 ;  /* 0x0000000802057221 */ /* 0x004fe20000010000 */
[----:B------:R-:W-:-:S04]  /*1c8d0*/  MOV R8, 0x1 ;  /* 0x0000000100087802 */ /* 0x000fc80000000f00 */
[----:B------:R-:W-:Y:S02]  /*1c8e0*/  MOV R2, R5 ;  /* 0x0000000500027202 */ /* 0x000fe40000000f00 */
[----:B------:R-:W-:Y:S05]  /*1c8f0*/  CALL.REL.NOINC `($__internal_8_$__cuda_sm70_shflsync_bfly_p) ;  /* 0x000018c000007944 */ /* 0x000fea0003c00000 */
[----:B------:R1:W5:Y:S01]  /*1c900*/  LDL R2, [R1+0x14] ;  /* 0x0000140001027983 */ /* 0x0003620000100800 */
[----:B------:R-:W-:Y:S01]  /*1c910*/  FADD.FTZ R6, R5, R8 ;  /* 0x0000000805067221 */ /* 0x000fe20000010000 */
[----:B------:R-:W-:Y:S02]  /*1c920*/  MOV R8, 0x2 ;  /* 0x0000000200087802 */ /* 0x000fe40000000f00 */
        /* <DEDUP_REMOVED lines=19> */
[----:B------:R-:W-:Y:S01]  /*1ca60*/  MOV R9, R8 ;  /* 0x0000000800097202 */ /* 0x000fe20000000f00 */
[----:B------:R-:W-:Y:S05]  /*1ca70*/  BRA `(.L_x_736) ;  /* 0xfffface000007947 */ /* 0x000fea000383ffff */
.L_x_657:
[----:B-1234-:R-:W-:Y:S01]  /*1ca80*/  IMAD.MOV.U32 R9, RZ, RZ, R6 ;  /* 0x000000ffff097224 */ /* 0x01efe200078e0006 */
[----:B------:R-:W-:Y:S01]  /*1ca90*/  MOV R5, RZ ;  /* 0x000000ff00057202 */ /* 0x000fe20000000f00 */
[----:B------:R-:W-:Y:S01]  /*1caa0*/  IMAD.MOV.U32 R3, RZ, RZ, 0x181f ;  /* 0x0000181fff037424 */ /* 0x000fe200078e00ff */
[----:B------:R-:W-:Y:S02]  /*1cab0*/  MOV R2, 0x1cad0 ;  /* 0x0001cad000027802 */ /* 0x000fe40000000f00 */
[----:B------:R-:W-:Y:S05]  /*1cac0*/  CALL.REL.NOINC `($__internal_9_$__cuda_sm70_shflsync_idx_p) ;  /* 0x0000174000007944 */ /* 0x000fea0003c00000 */
[----:B------:R-:W-:Y:S01]  /*1cad0*/  MOV R8, R5 ;  /* 0x0000000500087202 */ /* 0x000fe20000000f00 */
[----:B------:R-:W-:Y:S05]  /*1cae0*/  BRA `(.L_x_737) ;  /* 0xffffc2e000007947 */ /* 0x000fea000383ffff */
.L_x_658:
[----:B------:R-:W-:Y:S01]  /*1caf0*/  IMAD.MOV.U32 R9, RZ, RZ, R7 ;  /* 0x000000ffff097224 */ /* 0x000fe200078e0007 */
[----:B------:R-:W-:Y:S01]  /*1cb00*/  MOV R5, RZ ;  /* 0x000000ff00057202 */ /* 0x000fe20000000f00 */
[----:B------:R-:W-:Y:S01]  /*1cb10*/  IMAD.MOV.U32 R3, RZ, RZ, 0x181f ;  /* 0x0000181fff037424 */ /* 0x000fe200078e00ff */
[----:B------:R-:W-:Y:S02]  /*1cb20*/  MOV R2, 0x1cb40 ;  /* 0x0001cb4000027802 */ /* 0x000fe40000000f00 */
[----:B-12---:R-:W-:Y:S05]  /*1cb30*/  CALL.REL.NOINC `($__internal_9_$__cuda_sm70_shflsync_idx_p) ;  /* 0x000016d000007944 */ /* 0x006fea0003c00000 */
[----:B------:R-:W-:Y:S01]  /*1cb40*/  MOV R2, R5 ;  /* 0x0000000500027202 */ /* 0x000fe20000000f00 */
[----:B------:R-:W-:Y:S05]  /*1cb50*/  BRA `(.L_x_738) ;  /* 0xffffc29000007947 */ /* 0x000fea000383ffff */
.L_x_659:
[----:B------:R-:W-:Y:S01]  /*1cb60*/  IMAD.MOV.U32 R9, RZ, RZ, R6 ;  /* 0x000000ffff097224 */ /* 0x000fe200078e0006 */
[----:B------:R-:W-:Y:S01]  /*1cb70*/  MOV R5, 0x1 ;  /* 0x0000000100057802 */ /* 0x000fe20000000f00 */
[----:B--2---:R-:W-:Y:S01]  /*1cb80*/  IMAD.MOV.U32 R3, RZ, RZ, 0x181f ;  /* 0x0000181fff037424 */ /* 0x004fe200078e00ff */
[----:B------:R-:W-:-:S02]  /*1cb90*/  MOV R2, 0x1cbb0 ;  /* 0x0001cbb000027802 */ /* 0x000fc40000000f00 */
        /* <DEDUP_REMOVED lines=9> */
.L_x_660:
[----:B------:R-:W-:Y:S01]  /*1cc30*/  IMAD.MOV.U32 R9, RZ, RZ, R6 ;  /* 0x000000ffff097224 */ /* 0x000fe200078e0006 */
[----:B------:R-:W-:Y:S01]  /*1cc40*/  MOV R5, 0x2 ;  /* 0x0000000200057802 */ /* 0x000fe20000000f00 */
[----:B-1----:R-:W-:Y:S01]  /*1cc50*/  IMAD.MOV.U32 R3, RZ, RZ, 0x181f ;  /* 0x0000181fff037424 */ /* 0x002fe200078e00ff */
[----:B------:R-:W-:Y:S02]  /*1cc60*/  MOV R2, 0x1cc80 ;  /* 0x0001cc8000027802 */ /* 0x000fe40000000f00 */
[----:B---34-:R-:W-:Y:S05]  /*1cc70*/  CALL.REL.NOINC `($__internal_9_$__cuda_sm70_shflsync_idx_p) ;  /* 0x0000159000007944 */ /* 0x018fea0003c00000 */
[----:B------:R-:W-:Y:S01]  /*1cc80*/  MOV R8, R5 ;  /* 0x0000000500087202 */ /* 0x000fe20000000f00 */
[----:B------:R-:W-:Y:S05]  /*1cc90*/  BRA `(.L_x_740) ;  /* 0xffffc26000007947 */ /* 0x000fea000383ffff */
.L_x_661:
[----:B------:R-:W-:Y:S01]  /*1cca0*/  IMAD.MOV.U32 R9, RZ, RZ, R7 ;  /* 0x000000ffff097224 */ /* 0x000fe200078e0007 */
[----:B------:R-:W-:Y:S01]  /*1ccb0*/  MOV R5, 0x2 ;  /* 0x0000000200057802 */ /* 0x000fe20000000f00 */
[----:B-1----:R-:W-:Y:S01]  /*1ccc0*/  IMAD.MOV.U32 R3, RZ, RZ, 0x181f ;  /* 0x0000181fff037424 */ /* 0x002fe200078e00ff */
[----:B------:R-:W-:Y:S02]  /*1ccd0*/  MOV R2, 0x1ccf0 ;  /* 0x0001ccf000027802 */ /* 0x000fe40000000f00 */
[----:B--234-:R-:W-:Y:S05]  /*1cce0*/  CALL.REL.NOINC `($__internal_9_$__cuda_sm70_shflsync_idx_p) ;  /* 0x0000152000007944 */ /* 0x01cfea0003c00000 */
[----:B------:R-:W-:Y:S01]  /*1ccf0*/  MOV R2, R5 ;  /* 0x0000000500027202 */ /* 0x000fe20000000f00 */
[----:B------:R-:W-:Y:S05]  /*1cd00*/  BRA `(.L_x_741) ;  /* 0xffffc21000007947 */ /* 0x000fea000383ffff */
.L_x_662:
[----:B------:R-:W-:Y:S01]  /*1cd10*/  IMAD.MOV.U32 R9, RZ, RZ, R6 ;  /* 0x000000ffff097224 */ /* 0x000fe200078e0006 */
[----:B------:R-:W-:Y:S01]  /*1cd20*/  MOV R5, 0x3 ;  /* 0x0000000300057802 */ /* 0x000fe20000000f00 */
[----:B--2---:R-:W-:Y:S01]  /*1cd30*/  IMAD.MOV.U32 R3, RZ, RZ, 0x181f ;  /* 0x0000181fff037424 */ /* 0x004fe200078e00ff */
[----:B------:R-:W-:-:S02]  /*1cd40*/  MOV R2, 0x1cd60 ;  /* 0x0001cd6000027802 */ /* 0x000fc40000000f00 */
[----:B-1-34-:R-:W-:Y:S05]  /*1cd50*/  CALL.REL.NOINC `($__internal_9_$__cuda_sm70_shflsync_idx_p) ;  /* 0x000014b000007944 */ /* 0x01afea0003c00000 */
        /* <DEDUP_REMOVED lines=8> */
.L_x_663:
[----:B------:R-:W-:Y:S01]  /*1cde0*/  IMAD.MOV.U32 R9, RZ, RZ, R6 ;  /* 0x000000ffff097224 */ /* 0x000fe200078e0006 */
[----:B------:R-:W-:Y:S01]  /*1cdf0*/  MOV R5, 0x4 ;  /* 0x0000000400057802 */ /* 0x000fe20000000f00 */
[----:B--2---:R-:W-:Y:S01]  /*1ce00*/  IMAD.MOV.U32 R3, RZ, RZ, 0x181f ;  /* 0x0000181fff037424 */ /* 0x004fe200078e00ff */
[----:B------:R-:W-:Y:S02]  /*1ce10*/  MOV R2, 0x1ce30 ;  /* 0x0001ce3000027802 */ /* 0x000fe40000000f00 */
[----:B-1-34-:R-:W-:Y:S05]  /*1ce20*/  CALL.REL.NOINC `($__internal_9_$__cuda_sm70_shflsync_idx_p) ;  /* 0x000013e000007944 */ /* 0x01afea0003c00000 */
[----:B------:R-:W-:Y:S01]  /*1ce30*/  MOV R8, R5 ;  /* 0x0000000500087202 */ /* 0x000fe20000000f00 */
[----:B------:R-:W-:Y:S05]  /*1ce40*/  BRA `(.L_x_743) ;  /* 0xffffc1e000007947 */ /* 0x000fea000383ffff */
.L_x_664:
[----:B------:R-:W-:Y:S01]  /*1ce50*/  IMAD.MOV.U32 R9, RZ, RZ, R7 ;  /* 0x000000ffff097224 */ /* 0x000fe200078e0007 */
[----:B------:R-:W-:Y:S01]  /*1ce60*/  MOV R5, 0x4 ;  /* 0x0000000400057802 */ /* 0x000fe20000000f00 */
[----:B--2---:R-:W-:Y:S01]  /*1ce70*/  IMAD.MOV.U32 R3, RZ, RZ, 0x181f ;  /* 0x0000181fff037424 */ /* 0x004fe200078e00ff */
[----:B------:R-:W-:Y:S02]  /*1ce80*/  MOV R2, 0x1cea0 ;  /* 0x0001cea000027802 */ /* 0x000fe40000000f00 */
[----:B-1-34-:R-:W-:Y:S05]  /*1ce90*/  CALL.REL.NOINC `($__internal_9_$__cuda_sm70_shflsync_idx_p) ;  /* 0x0000137000007944 */ /* 0x01afea0003c00000 */
[----:B------:R-:W-:Y:S01]  /*1cea0*/  MOV R2, R5 ;  /* 0x0000000500027202 */ /* 0x000fe20000000f00 */
[----:B------:R-:W-:Y:S05]  /*1ceb0*/  BRA `(.L_x_744) ;  /* 0xffffc19000007947 */ /* 0x000fea000383ffff */
.L_x_665:
        /* <DEDUP_REMOVED lines=13> */
.L_x_666:
[----:B------:R-:W-:Y:S01]  /*1cf90*/  IMAD.MOV.U32 R9, RZ, RZ, R6 ;  /* 0x000000ffff097224 */ /* 0x000fe200078e0006 */
[----:B------:R-:W-:Y:S01]  /*1cfa0*/  MOV R5, 0x6 ;  /* 0x0000000600057802 */ /* 0x000fe20000000f00 */
[----:B--2---:R-:W-:Y:S01]  /*1cfb0*/  IMAD.MOV.U32 R3, RZ, RZ, 0x181f ;  /* 0x0000181fff037424 */ /* 0x004fe200078e00ff */
[----:B------:R-:W-:Y:S02]  /*1cfc0*/  MOV R2, 0x1cfe0 ;  /* 0x0001cfe000027802 */ /* 0x000fe40000000f00 */
[----:B-1--4-:R-:W-:Y:S05]  /*1cfd0*/  CALL.REL.NOINC `($__internal_9_$__cuda_sm70_shflsync_idx_p) ;  /* 0x0000123000007944 */ /* 0x012fea0003c00000 */
[----:B------:R-:W-:Y:S01]  /*1cfe0*/  MOV R8, R5 ;  /* 0x0000000500087202 */ /* 0x000fe20000000f00 */
[----:B------:R-:W-:Y:S05]  /*1cff0*/  BRA `(.L_x_746) ;  /* 0xffffc16000007947 */ /* 0x000fea000383ffff */
.L_x_667:
[----:B------:R-:W-:Y:S01]  /*1d000*/  IMAD.MOV.U32 R9, RZ, RZ, R7 ;  /* 0x000000ffff097224 */ /* 0x000fe200078e0007 */
[----:B------:R-:W-:Y:S01]  /*1d010*/  MOV R5, 0x6 ;  /* 0x0000000600057802 */ /* 0x000fe20000000f00 */
[----:B--2---:R-:W-:Y:S01]  /*1d020*/  IMAD.MOV.U32 R3, RZ, RZ, 0x181f ;  /* 0x0000181fff037424 */ /* 0x004fe200078e00ff */
[----:B------:R-:W-:Y:S02]  /*1d030*/  MOV R2, 0x1d050 ;  /* 0x0001d05000027802 */ /* 0x000fe40000000f00 */
[----:B-1-34-:R-:W-:Y:S05]  /*1d040*/  CALL.REL.NOINC `($__internal_9_$__cuda_sm70_shflsync_idx_p) ;  /* 0x000011c000007944 */ /* 0x01afea0003c00000 */
[----:B------:R-:W-:Y:S01]  /*1d050*/  MOV R2, R5 ;  /* 0x0000000500027202 */ /* 0x000fe20000000f00 */
[----:B------:R-:W-:Y:S05]  /*1d060*/  BRA `(.L_x_747) ;  /* 0xffffc11000007947 */ /* 0x000fea000383ffff */
.L_x_668:
[----:B------:R-:W-:Y:S01]  /*1d070*/  IMAD.MOV.U32 R9, RZ, RZ, R6 ;  /* 0x000000ffff097224 */ /* 0x000fe200078e0006 */
[----:B------:R-:W-:Y:S01]  /*1d080*/  MOV R5, 0x7 ;  /* 0x0000000700057802 */ /* 0x000fe20000000f00 */
[----:B-1----:R-:W-:Y:S01]  /*1d090*/  IMAD.MOV.U32 R3, RZ, RZ, 0x181f ;  /* 0x0000181fff037424 */ /* 0x002fe200078e00ff */
[----:B------:R-:W-:-:S02]  /*1d0a0*/  MOV R2, 0x1d0c0 ;  /* 0x0001d0c000027802 */ /* 0x000fc40000000f00 */
[----:B--2-4-:R-:W-:Y:S05]  /*1d0b0*/  CALL.REL.NOINC `($__internal_9_$__cuda_sm70_shflsync_idx_p) ;  /* 0x0000115000007944 */ /* 0x014fea0003c00000 */
        /* <DEDUP_REMOVED lines=8> */
.L_x_670:
[----:B------:R-:W-:Y:S01]  /*1d140*/  IMAD.MOV.U32 R9, RZ, RZ, R13 ;  /* 0x000000ffff097224 */ /* 0x000fe200078e000d */
[----:B------:R-:W-:Y:S01]  /*1d150*/  MOV R5, RZ ;  /* 0x000000ff00057202 */ /* 0x000fe20000000f00 */
[----:B------:R-:W-:Y:S01]  /*1d160*/  IMAD.MOV.U32 R3, RZ, RZ, 0x1c1f ;  /* 0x00001c1fff037424 */ /* 0x000fe200078e00ff */
[----:B------:R-:W-:Y:S02]  /*1d170*/  MOV R2, 0x1d190 ;  /* 0x0001d19000027802 */ /* 0x000fe40000000f00 */
[----:B------:R-:W-:Y:S05]  /*1d180*/  CALL.REL.NOINC `($__internal_9_$__cuda_sm70_shflsync_idx_p) ;  /* 0x0000108000007944 */ /* 0x000fea0003c00000 */
[----:B------:R-:W-:Y:S01]  /*1d190*/  MOV R12, R5 ;  /* 0x00000005000c7202 */ /* 0x000fe20000000f00 */
[----:B------:R-:W-:Y:S05]  /*1d1a0*/  BRA `(.L_x_749) ;  /* 0xffffc30000007947 */ /* 0x000fea000383ffff */
.L_x_671:
[----:B------:R-:W-:Y:S01]  /*1d1b0*/  IMAD.MOV.U32 R9, RZ, RZ, R21 ;  /* 0x000000ffff097224 */ /* 0x000fe200078e0015 */
[----:B------:R-:W-:Y:S01]  /*1d1c0*/  MOV R5, RZ ;  /* 0x000000ff00057202 */ /* 0x000fe20000000f00 */
[----:B------:R-:W-:Y:S01]  /*1d1d0*/  IMAD.MOV.U32 R3, RZ, RZ, 0x1c1f ;  /* 0x00001c1fff037424 */ /* 0x000fe200078e00ff */
[----:B------:R-:W-:Y:S02]  /*1d1e0*/  MOV R2, 0x1d200 ;  /* 0x0001d20000027802 */ /* 0x000fe40000000f00 */
[----:B-12---:R-:W-:Y:S05]  /*1d1f0*/  CALL.REL.NOINC `($__internal_9_$__cuda_sm70_shflsync_idx_p) ;  /* 0x0000101000007944 */ /* 0x006fea0003c00000 */
[----:B------:R-:W-:Y:S01]  /*1d200*/  MOV R2, R5 ;  /* 0x0000000500027202 */ /* 0x000fe20000000f00 */
[----:B------:R-:W-:Y:S05]  /*1d210*/  BRA `(.L_x_750) ;  /* 0xffffc2b000007947 */ /* 0x000fea000383ffff */
.L_x_674:
[----:B------:R-:W-:Y:S01]  /*1d220*/  IMAD.MOV.U32 R9, RZ, RZ, R13 ;  /* 0x000000ffff097224 */ /* 0x000fe200078e000d */
[----:B------:R-:W-:Y:S01]  /*1d230*/  MOV R5, 0x1 ;  /* 0x0000000100057802 */ /* 0x000fe20000000f00 */
[----:B----4-:R-:W-:Y:S01]  /*1d240*/  IMAD.MOV.U32 R3, RZ, RZ, 0x1c1f ;  /* 0x00001c1fff037424 */ /* 0x010fe200078e00ff */
[----:B------:R-:W-:-:S02]  /*1d250*/  MOV R2, 0x1d270 ;  /* 0x0001d27000027802 */ /* 0x000fc40000000f00 */
[----:B-123--:R-:W-:Y:S05]  /*1d260*/  CALL.REL.NOINC `($__internal_9_$__cuda_sm70_shflsync_idx_p) ;  /* 0x00000fa000007944 */ /* 0x00efea0003c00000 */
        /* <DEDUP_REMOVED lines=8> */
.L_x_677:
[----:B------:R-:W-:Y:S01]  /*1d2f0*/  IMAD.MOV.U32 R9, RZ, RZ, R13 ;  /* 0x000000ffff097224 */ /* 0x000fe200078e000d */
[----:B------:R-:W-:Y:S01]  /*1d300*/  MOV R5, 0x2 ;  /* 0x0000000200057802 */ /* 0x000fe20000000f00 */
[----:B----4-:R-:W-:Y:S01]  /*1d310*/  IMAD.MOV.U32 R3, RZ, RZ, 0x1c1f ;  /* 0x00001c1fff037424 */ /* 0x010fe200078e00ff */
[----:B------:R-:W-:Y:S02]  /*1d320*/  MOV R2, 0x1d340 ;  /* 0x0001d34000027802 */ /* 0x000fe40000000f00 */
[----:B-123--:R-:W-:Y:S05]  /*1d330*/  CALL.REL.NOINC `($__internal_9_$__cuda_sm70_shflsync_idx_p) ;  /* 0x00000ed000007944 */ /* 0x00efea0003c00000 */
[----:B------:R-:W-:Y:S01]  /*1d340*/  MOV R12, R5 ;  /* 0x00000005000c7202 */ /* 0x000fe20000000f00 */
[----:B------:R-:W-:Y:S05]  /*1d350*/  BRA `(.L_x_752) ;  /* 0xffffc73000007947 */ /* 0x000fea000383ffff */
.L_x_678:
[----:B------:R-:W-:Y:S01]  /*1d360*/  IMAD.MOV.U32 R9, RZ, RZ, R21 ;  /* 0x000000ffff097224 */ /* 0x000fe200078e0015 */
[----:B------:R-:W-:Y:S01]  /*1d370*/  MOV R5, 0x2 ;  /* 0x0000000200057802 */ /* 0x000fe20000000f00 */
[----:B----4-:R-:W-:Y:S01]  /*1d380*/  IMAD.MOV.U32 R3, RZ, RZ, 0x1c1f ;  /* 0x00001c1fff037424 */ /* 0x010fe200078e00ff */
[----:B------:R-:W-:Y:S02]  /*1d390*/  MOV R2, 0x1d3b0 ;  /* 0x0001d3b000027802 */ /* 0x000fe40000000f00 */
[----:B-123--:R-:W-:Y:S05]  /*1d3a0*/  CALL.REL.NOINC `($__internal_9_$__cuda_sm70_shflsync_idx_p) ;  /* 0x00000e6000007944 */ /* 0x00efea0003c00000 */
[----:B------:R-:W-:Y:S01]  /*1d3b0*/  MOV R2, R5 ;  /* 0x0000000500027202 */ /* 0x000fe20000000f00 */
[----:B------:R-:W-:Y:S05]  /*1d3c0*/  BRA `(.L_x_753) ;  /* 0xffffc6e000007947 */ /* 0x000fea000383ffff */
.L_x_681:
[----:B------:R-:W-:Y:S01]  /*1d3d0*/  IMAD.MOV.U32 R9, RZ, RZ, R13 ;  /* 0x000000ffff097224 */ /* 0x000fe200078e000d */
[----:B------:R-:W-:Y:S01]  /*1d3e0*/  MOV R5, 0x3 ;  /* 0x0000000300057802 */ /* 0x000fe20000000f00 */
[----:B--2---:R-:W-:Y:S01]  /*1d3f0*/  IMAD.MOV.U32 R3, RZ, RZ, 0x1c1f ;  /* 0x00001c1fff037424 */ /* 0x004fe200078e00ff */
[----:B-1----:R-:W-:-:S02]  /*1d400*/  MOV R2, 0x1d420 ;  /* 0x0001d42000027802 */ /* 0x002fc40000000f00 */
[----:B---34-:R-:W-:Y:S05]  /*1d410*/  CALL.REL.NOINC `($__internal_9_$__cuda_sm70_shflsync_idx_p) ;  /* 0x00000df000007944 */ /* 0x018fea0003c00000 */
        /* <DEDUP_REMOVED lines=8> */
.L_x_685:
[----:B------:R-:W-:Y:S01]  /*1d4a0*/  IMAD.MOV.U32 R9, RZ, RZ, R6 ;  /* 0x000000ffff097224 */ /* 0x000fe200078e0006 */
[----:B------:R-:W-:Y:S01]  /*1d4b0*/  MOV R5, RZ ;  /* 0x000000ff00057202 */ /* 0x000fe20000000f00 */
[----:B------:R-:W-:Y:S01]  /*1d4c0*/  IMAD.MOV.U32 R3, RZ, RZ, 0x181f ;  /* 0x0000181fff037424 */ /* 0x000fe200078e00ff */
[----:B------:R-:W-:Y:S02]  /*1d4d0*/  MOV R2, 0x1d4f0 ;  /* 0x0001d4f000027802 */ /* 0x000fe40000000f00 */
[----:B------:R-:W-:Y:S05]  /*1d4e0*/  CALL.REL.NOINC `($__internal_9_$__cuda_sm70_shflsync_idx_p) ;  /* 0x00000d2000007944 */ /* 0x000fea0003c00000 */
[----:B------:R-:W-:Y:S01]  /*1d4f0*/  MOV R8, R5 ;  /* 0x0000000500087202 */ /* 0x000fe20000000f00 */
[----:B------:R-:W-:Y:S05]  /*1d500*/  BRA `(.L_x_755) ;  /* 0xffffd26000007947 */ /* 0x000fea000383ffff */
.L_x_686:
[----:B------:R-:W-:Y:S01]  /*1d510*/  IMAD.MOV.U32 R9, RZ, RZ, R7 ;  /* 0x000000ffff097224 */ /* 0x000fe200078e0007 */
[----:B------:R-:W-:Y:S01]  /*1d520*/  MOV R5, RZ ;  /* 0x000000ff00057202 */ /* 0x000fe20000000f00 */
[----:B------:R-:W-:Y:S01]  /*1d530*/  IMAD.MOV.U32 R3, RZ, RZ, 0x181f ;  /* 0x0000181fff037424 */ /* 0x000fe200078e00ff */
[----:B------:R-:W-:Y:S02]  /*1d540*/  MOV R2, 0x1d560 ;  /* 0x0001d56000027802 */ /* 0x000fe40000000f00 */
[----:B-12---:R-:W-:Y:S05]  /*1d550*/  CALL.REL.NOINC `($__internal_9_$__cuda_sm70_shflsync_idx_p) ;  /* 0x00000cb000007944 */ /* 0x006fea0003c00000 */
[----:B------:R-:W-:Y:S01]  /*1d560*/  MOV R2, R5 ;  /* 0x0000000500027202 */ /* 0x000fe20000000f00 */
[----:B------:R-:W-:Y:S05]  /*1d570*/  BRA `(.L_x_756) ;  /* 0xffffd21000007947 */ /* 0x000fea000383ffff */
.L_x_687:
        /* <DEDUP_REMOVED lines=13> */
.L_x_688:
[----:B------:R-:W-:Y:S01]  /*1d650*/  IMAD.MOV.U32 R9, RZ, RZ, R6 ;  /* 0x000000ffff097224 */ /* 0x000fe200078e0006 */
[----:B------:R-:W-:Y:S01]  /*1d660*/  MOV R5, 0x2 ;  /* 0x0000000200057802 */ /* 0x000fe20000000f00 */
[----:B-1----:R-:W-:Y:S01]  /*1d670*/  IMAD.MOV.U32 R3, RZ, RZ, 0x181f ;  /* 0x0000181fff037424 */ /* 0x002fe200078e00ff */
[----:B------:R-:W-:Y:S02]  /*1d680*/  MOV R2, 0x1d6a0 ;  /* 0x0001d6a000027802 */ /* 0x000fe40000000f00 */
[----:B---34-:R-:W-:Y:S05]  /*1d690*/  CALL.REL.NOINC `($__internal_9_$__cuda_sm70_shflsync_idx_p) ;  /* 0x00000b7000007944 */ /* 0x018fea0003c00000 */
[----:B------:R-:W-:Y:S01]  /*1d6a0*/  MOV R8, R5 ;  /* 0x0000000500087202 */ /* 0x000fe20000000f00 */
[----:B------:R-:W-:Y:S05]  /*1d6b0*/  BRA `(.L_x_758) ;  /* 0xffffd1e000007947 */ /* 0x000fea000383ffff */
.L_x_689:
[----:B------:R-:W-:Y:S01]  /*1d6c0*/  IMAD.MOV.U32 R9, RZ, RZ, R7 ;  /* 0x000000ffff097224 */ /* 0x000fe200078e0007 */
[----:B------:R-:W-:Y:S01]  /*1d6d0*/  MOV R5, 0x2 ;  /* 0x0000000200057802 */ /* 0x000fe20000000f00 */
[----:B-1----:R-:W-:Y:S01]  /*1d6e0*/  IMAD.MOV.U32 R3, RZ, RZ, 0x181f ;  /* 0x0000181fff037424 */ /* 0x002fe200078e00ff */
[----:B------:R-:W-:Y:S02]  /*1d6f0*/  MOV R2, 0x1d710 ;  /* 0x0001d71000027802 */ /* 0x000fe40000000f00 */
[----:B--234-:R-:W-:Y:S05]  /*1d700*/  CALL.REL.NOINC `($__internal_9_$__cuda_sm70_shflsync_idx_p) ;  /* 0x00000b0000007944 */ /* 0x01cfea0003c00000 */
[----:B------:R-:W-:Y:S01]  /*1d710*/  MOV R2, R5 ;  /* 0x0000000500027202 */ /* 0x000fe20000000f00 */
[----:B------:R-:W-:Y:S05]  /*1d720*/  BRA `(.L_x_759) ;  /* 0xffffd19000007947 */ /* 0x000fea000383ffff */
.L_x_690:
        /* <DEDUP_REMOVED lines=13> */
.L_x_691:
[----:B------:R-:W-:Y:S01]  /*1d800*/  IMAD.MOV.U32 R9, RZ, RZ, R6 ;  /* 0x000000ffff097224 */ /* 0x000fe200078e0006 */
[----:B------:R-:W-:Y:S01]  /*1d810*/  MOV R5, 0x4 ;  /* 0x0000000400057802 */ /* 0x000fe20000000f00 */
[----:B--2---:R-:W-:Y:S01]  /*1d820*/  IMAD.MOV.U32 R3, RZ, RZ, 0x181f ;  /* 0x0000181fff037424 */ /* 0x004fe200078e00ff */
[----:B------:R-:W-:Y:S02]  /*1d830*/  MOV R2, 0x1d850 ;  /* 0x0001d85000027802 */ /* 0x000fe40000000f00 */
[----:B-1-34-:R-:W-:Y:S05]  /*1d840*/  CALL.REL.NOINC `($__internal_9_$__cuda_sm70_shflsync_idx_p) ;  /* 0x000009c000007944 */ /* 0x01afea0003c00000 */
[----:B------:R-:W-:Y:S01]  /*1d850*/  MOV R8, R5 ;  /* 0x0000000500087202 */ /* 0x000fe20000000f00 */
[----:B------:R-:W-:Y:S05]  /*1d860*/  BRA `(.L_x_761) ;  /* 0xffffd16000007947 */ /* 0x000fea000383ffff */
.L_x_692:
[----:B------:R-:W-:Y:S01]  /*1d870*/  IMAD.MOV.U32 R9, RZ, RZ, R7 ;  /* 0x000000ffff097224 */ /* 0x000fe200078e0007 */
[----:B------:R-:W-:Y:S01]  /*1d880*/  MOV R5, 0x4 ;  /* 0x0000000400057802 */ /* 0x000fe20000000f00 */
[----:B--2---:R-:W-:Y:S01]  /*1d890*/  IMAD.MOV.U32 R3, RZ, RZ, 0x181f ;  /* 0x0000181fff037424 */ /* 0x004fe200078e00ff */
[----:B------:R-:W-:Y:S02]  /*1d8a0*/  MOV R2, 0x1d8c0 ;  /* 0x0001d8c000027802 */ /* 0x000fe40000000f00 */
[----:B-1-34-:R-:W-:Y:S05]  /*1d8b0*/  CALL.REL.NOINC `($__internal_9_$__cuda_sm70_shflsync_idx_p) ;  /* 0x0000095000007944 */ /* 0x01afea0003c00000 */
[----:B------:R-:W-:Y:S01]  /*1d8c0*/  MOV R2, R5 ;  /* 0x0000000500027202 */ /* 0x000fe20000000f00 */
[----:B------:R-:W-:Y:S05]  /*1d8d0*/  BRA `(.L_x_762) ;  /* 0xffffd11000007947 */ /* 0x000fea000383ffff */
.L_x_693:
        /* <DEDUP_REMOVED lines=13> */
.L_x_694:
[----:B------:R-:W-:Y:S01]  /*1d9b0*/  IMAD.MOV.U32 R9, RZ, RZ, R6 ;  /* 0x000000ffff097224 */ /* 0x000fe200078e0006 */
[----:B------:R-:W-:Y:S01]  /*1d9c0*/  MOV R5, 0x6 ;  /* 0x0000000600057802 */ /* 0x000fe20000000f00 */
[----:B--2---:R-:W-:Y:S01]  /*1d9d0*/  IMAD.MOV.U32 R3, RZ, RZ, 0x181f ;  /* 0x0000181fff037424 */ /* 0x004fe200078e00ff */
[----:B------:R-:W-:Y:S02]  /*1d9e0*/  MOV R2, 0x1da00 ;  /* 0x0001da0000027802 */ /* 0x000fe40000000f00 */
[----:B-1--4-:R-:W-:Y:S05]  /*1d9f0*/  CALL.REL.NOINC `($__internal_9_$__cuda_sm70_shflsync_idx_p) ;  /* 0x0000081000007944 */ /* 0x012fea0003c00000 */
[----:B------:R-:W-:Y:S01]  /*1da00*/  MOV R8, R5 ;  /* 0x0000000500087202 */ /* 0x000fe20000000f00 */
[----:B------:R-:W-:Y:S05]  /*1da10*/  BRA `(.L_x_764) ;  /* 0xffffd0e000007947 */ /* 0x000fea000383ffff */
.L_x_695:
[----:B------:R-:W-:Y:S01]  /*1da20*/  IMAD.MOV.U32 R9, RZ, RZ, R7 ;  /* 0x000000ffff097224 */ /* 0x000fe200078e0007 */
[----:B------:R-:W-:Y:S01]  /*1da30*/  MOV R5, 0x6 ;  /* 0x0000000600057802 */ /* 0x000fe20000000f00 */
[----:B--2---:R-:W-:Y:S01]  /*1da40*/  IMAD.MOV.U32 R3, RZ, RZ, 0x181f ;  /* 0x0000181fff037424 */ /* 0x004fe200078e00ff */
[----:B------:R-:W-:Y:S02]  /*1da50*/  MOV R2, 0x1da70 ;  /* 0x0001da7000027802 */ /* 0x000fe40000000f00 */
[----:B-1-34-:R-:W-:Y:S05]  /*1da60*/  CALL.REL.NOINC `($__internal_9_$__cuda_sm70_shflsync_idx_p) ;  /* 0x000007a000007944 */ /* 0x01afea0003c00000 */
[----:B------:R-:W-:Y:S01]  /*1da70*/  MOV R2, R5 ;  /* 0x0000000500027202 */ /* 0x000fe20000000f00 */
[----:B------:R-:W-:Y:S05]  /*1da80*/  BRA `(.L_x_765) ;  /* 0xffffd09000007947 */ /* 0x000fea000383ffff */
.L_x_696:
        /* <DEDUP_REMOVED lines=13> */
.L_x_698:
[----:B------:R-:W-:Y:S01]  /*1db60*/  IMAD.MOV.U32 R9, RZ, RZ, R70 ;  /* 0x000000ffff097224 */ /* 0x000fe200078e0046 */
[----:B------:R-:W-:Y:S01]  /*1db70*/  MOV R5, RZ ;  /* 0x000000ff00057202 */ /* 0x000fe20000000f00 */
[----:B----4-:R-:W-:Y:S01]  /*1db80*/  IMAD.MOV.U32 R3, RZ, RZ, 0x1f ;  /* 0x0000001fff037424 */ /* 0x010fe200078e00ff */
[----:B------:R-:W-:Y:S02]  /*1db90*/  MOV R2, 0x1dbb0 ;  /* 0x0001dbb000027802 */ /* 0x000fe40000000f00 */
[----:B------:R-:W-:Y:S05]  /*1dba0*/  CALL.REL.NOINC `($__internal_9_$__cuda_sm70_shflsync_idx_p) ;  /* 0x0000066000007944 */ /* 0x000fea0003c00000 */
[----:B------:R-:W-:Y:S01]  /*1dbb0*/  MOV R10, R5 ;  /* 0x00000005000a7202 */ /* 0x000fe20000000f00 */
[----:B------:R-:W-:Y:S05]  /*1dbc0*/  BRA `(.L_x_767) ;  /* 0xffffd14000007947 */ /* 0x000fea000383ffff */
.L_x_699:
[----:B------:R-:W-:Y:S01]  /*1dbd0*/  IMAD.MOV.U32 R9, RZ, RZ, R70 ;  /* 0x000000ffff097224 */ /* 0x000fe200078e0046 */
[----:B------:R-:W-:Y:S01]  /*1dbe0*/  MOV R5, 0x1 ;  /* 0x0000000100057802 */ /* 0x000fe20000000f00 */
[----:B----4-:R-:W-:Y:S01]  /*1dbf0*/  IMAD.MOV.U32 R3, RZ, RZ, 0x1f ;  /* 0x0000001fff037424 */ /* 0x010fe200078e00ff */
[----:B------:R-:W-:Y:S02]  /*1dc00*/  MOV R2, 0x1dc20 ;  /* 0x0001dc2000027802 */ /* 0x000fe40000000f00 */
[----:B-12---:R-:W-:Y:S05]  /*1dc10*/  CALL.REL.NOINC `($__internal_9_$__cuda_sm70_shflsync_idx_p) ;  /* 0x000005f000007944 */ /* 0x006fea0003c00000 */
[----:B------:R-:W-:Y:S01]  /*1dc20*/  MOV R8, R5 ;  /* 0x0000000500087202 */ /* 0x000fe20000000f00 */
[----:B------:R-:W-:Y:S05]  /*1dc30*/  BRA `(.L_x_768) ;  /* 0xffffd0f000007947 */ /* 0x000fea000383ffff */
.L_x_700:
[----:B------:R-:W-:Y:S02]  /*1dc40*/  MOV R2, 0x1 ;  /* 0x0000000100027802 */ /* 0x000fe40000000f00 */
[----:B------:R-:W-:-:S02]  /*1dc50*/  MOV R3, 0x1dc70 ;  /* 0x0001dc7000037802 */ /* 0x000fc40000000f00 */
[----:B-123--:R-:W-:Y:S05]  /*1dc60*/  CALL.REL.NOINC `($__internal_10_$__cuda_sm70_shflsync_up_p) ;  /* 0x000005f000007944 */ /* 0x00efea0003c00000 */
[----:B------:R-:W-:Y:S05]  /*1dc70*/  BRA `(.L_x_769) ;  /* 0xffffd1e000007947 */ /* 0x000fea000383ffff */
.L_x_701:
[----:B------:R-:W-:Y:S02]  /*1dc80*/  MOV R2, 0x2 ;  /* 0x0000000200027802 */ /* 0x000fe40000000f00 */
[----:B------:R-:W-:-:S02]  /*1dc90*/  MOV R3, 0x1dcb0 ;  /* 0x0001dcb000037802 */ /* 0x000fc40000000f00 */
[----:B-12---:R-:W-:Y:S05]  /*1dca0*/  CALL.REL.NOINC `($__internal_10_$__cuda_sm70_shflsync_up_p) ;  /* 0x000005b000007944 */ /* 0x006fea0003c00000 */
        /* <DEDUP_REMOVED lines=24> */
.L_x_705:
[----:B------:R-:W-:Y:S02]  /*1de30*/  MOV R2, 0x1 ;  /* 0x0000000100027802 */ /* 0x000fe40000000f00 */
[----:B------:R-:W-:Y:S02]  /*1de40*/  MOV R3, 0x1de60 ;  /* 0x0001de6000037802 */ /* 0x000fe40000000f00 */
[----:B------:R-:W-:Y:S05]  /*1de50*/  CALL.REL.NOINC `($__internal_10_$__cuda_sm70_shflsync_up_p) ;  /* 0x0000040000007944 */ /* 0x000fea0003c00000 */
[----:B------:R-:W-:Y:S01]  /*1de60*/  MOV R2, R4 ;  /* 0x0000000400027202 */ /* 0x000fe20000000f00 */
[----:B------:R-:W-:Y:S05]  /*1de70*/  BRA `(.L_x_771) ;  /* 0xffffd24000007947 */ /* 0x000fea000383ffff */
.L_x_706:
        /* <DEDUP_REMOVED lines=27> */
.L_x_708:
[----:B------:R-:W-:Y:S02]  /*1e030*/  SEL R0, RZ, 0x1, P0 ;  /* 0x00000001ff007807 */ /* 0x000fe40000000000 */
[----:B------:R-:W-:Y:S02]  /*1e040*/  MOV R2, 0x1e060 ;  /* 0x0001e06000027802 */ /* 0x000fe40000000f00 */
[----:B---3--:R-:W-:Y:S05]  /*1e050*/  CALL.REL.NOINC `($__internal_11_$__cuda_sm70_votesync_ballot) ;  /* 0x0000027000007944 */ /* 0x008fea0003c00000 */
[----:B------:R-:W-:Y:S01]  /*1e060*/  MOV R8, R0 ;  /* 0x0000000000087202 */ /* 0x000fe20000000f00 */
[----:B------:R-:W-:Y:S05]  /*1e070*/  BRA `(.L_x_773) ;  /* 0xffffd1d000007947 */ /* 0x000fea000383ffff */
.L_x_709:
[----:B------:R-:W-:Y:S01]  /*1e080*/  IMAD.MOV.U32 R9, RZ, RZ, R6 ;  /* 0x000000ffff097224 */ /* 0x000fe200078e0006 */
[----:B------:R-:W-:Y:S01]  /*1e090*/  MOV R5, R0 ;  /* 0x0000000000057202 */ /* 0x000fe20000000f00 */
[----:B------:R-:W-:Y:S01]  /*1e0a0*/  IMAD.MOV.U32 R3, RZ, RZ, 0x1f ;  /* 0x0000001fff037424 */ /* 0x000fe200078e00ff */
[----:B-1----:R-:W-:Y:S02]  /*1e0b0*/  MOV R2, 0x1e0d0 ;  /* 0x0001e0d000027802 */ /* 0x002fe40000000f00 */
[----:B---3--:R-:W-:Y:S05]  /*1e0c0*/  CALL.REL.NOINC `($__internal_9_$__cuda_sm70_shflsync_idx_p) ;  /* 0x0000014000007944 */ /* 0x008fea0003c00000 */
[----:B------:R-:W-:Y:S01]  /*1e0d0*/  IMAD.MOV.U32 R11, RZ, RZ, R5 ;  /* 0x000000ffff0b7224 */ /* 0x000fe200078e0005 */
[----:B------:R-:W-:Y:S01]  /*1e0e0*/  MOV R5, R0 ;  /* 0x0000000000057202 */ /* 0x000fe20000000f00 */
[----:B------:R-:W-:Y:S01]  /*1e0f0*/  IMAD.MOV.U32 R9, RZ, RZ, R7 ;  /* 0x000000ffff097224 */ /* 0x000fe200078e0007 */
[----:B------:R-:W-:-:S02]  /*1e100*/  MOV R3, 0x1f ;  /* 0x0000001f00037802 */ /* 0x000fc40000000f00 */
[----:B------:R-:W-:Y:S02]  /*1e110*/  MOV R2, 0x1e130 ;  /* 0x0001e13000027802 */ /* 0x000fe40000000f00 */
[----:B------:R-:W-:Y:S05]  /*1e120*/  CALL.REL.NOINC `($__internal_9_$__cuda_sm70_shflsync_idx_p) ;  /* 0x000000e000007944 */ /* 0x000fea0003c00000 */
[----:B------:R-:W-:Y:S01]  /*1e130*/  MOV R7, R5 ;  /* 0x0000000500077202 */ /* 0x000fe20000000f00 */
[----:B------:R-:W-:Y:S05]  /*1e140*/  BRA `(.L_x_774) ;  /* 0xffffd17000007947 */ /* 0x000fea000383ffff */
.L_x_712:
[----:B------:R-:W-:Y:S01]  /*1e150*/  IMAD.MOV.U32 R9, RZ, RZ, R4 ;  /* 0x000000ffff097224 */ /* 0x000fe200078e0004 */
[----:B------:R-:W-:Y:S01]  /*1e160*/  MOV R5, R0 ;  /* 0x0000000000057202 */ /* 0x000fe20000000f00 */
[----:B------:R-:W-:Y:S01]  /*1e170*/  IMAD.MOV.U32 R3, RZ, RZ, 0x1f ;  /* 0x0000001fff037424 */ /* 0x000fe200078e00ff */
[----:B-1----:R-:W-:Y:S02]  /*1e180*/  MOV R2, 0x1e1a0 ;  /* 0x0001e1a000027802 */ /* 0x002fe40000000f00 */
[----:B---34-:R-:W-:Y:S05]  /*1e190*/  CALL.REL.NOINC `($__internal_9_$__cuda_sm70_shflsync_idx_p) ;  /* 0x0000007000007944 */ /* 0x018fea0003c00000 */
[----:B------:R-:W-:Y:S01]  /*1e1a0*/  MOV R13, R5 ;  /* 0x00000005000d7202 */ /* 0x000fe20000000f00 */
[----:B------:R-:W-:Y:S05]  /*1e1b0*/  BRA `(.L_x_711) ;  /* 0xffffd16000007947 */ /* 0x000fea000383ffff */
        .weak           $__internal_8_$__cuda_sm70_shflsync_bfly_p
        .type           $__internal_8_$__cuda_sm70_shflsync_bfly_p,@function
        .size           $__internal_8_$__cuda_sm70_shflsync_bfly_p,($__internal_9_$__cuda_sm70_shflsync_idx_p - $__internal_8_$__cuda_sm70_shflsync_bfly_p)
$__internal_8_$__cuda_sm70_shflsync_bfly_p:
[----:B------:R-:W-:Y:S04]  /*1e1c0*/  WARPSYNC R9 ;  /* 0x0000000900007348 */ /* 0x000fe80003800000 */
[----:B------:R1:W2:Y:S02]  /*1e1d0*/  SHFL.BFLY PT, R8, R2, R8, R10 ;  /* 0x0c00000802087389 */ /* 0x0002a400000e000a */
[----:B-1----:R-:W-:-:S02]  /*1e1e0*/  MOV R2, R3 ;  /* 0x0000000300027202 */ /* 0x002fc40000000f00 */
[----:B------:R-:W-:-:S04]  /*1e1f0*/  MOV R3, 0x0 ;  /* 0x0000000000037802 */ /* 0x000fc80000000f00 */
[----:B--2---:R-:W-:Y:S05]  /*1e200*/  RET.REL.NODEC R2 `(_ZN7cutlass13device_kernelIN5flash19enable_sm80_to_sm89INS1_16FlashAttnFwdSm80INS1_25CollectiveMainloopFwdSm80ILi4ELi1ELb0EN4cute5tupleIJNS5_1CILi128EEENS7_ILi80EEENS7_ILi64EEEEEELi64ENS_10bfloat16_tEfNS_4arch4Sm80ELb0ELb1ELb1ELb1ELb0ELb0ELb1ELb1EEENS1_21CollectiveEpilogueFwdINS6_IJS8_SA_S9_EEENS6_IJNS7_ILi1EEESI_SI_EEESC_SE_Li128ELb1ELb1ELb1ELb0EEENS1_36VarlenDynamicPersistentTileSchedulerILi128ELi80ELi128ELi128ELb1ELb1ELb0ELb1ELb0ELb1EEEEEEEEEvNT_6ParamsE) ;  /* 0xfffe1df002007950 */ /* 0x004fea0003c3ffff */
        .weak           $__internal_9_$__cuda_sm70_shflsync_idx_p
        .type           $__internal_9_$__cuda_sm70_shflsync_idx_p,@function
        .size           $__internal_9_$__cuda_sm70_shflsync_idx_p,($__internal_10_$__cuda_sm70_shflsync_up_p - $__internal_9_$__cuda_sm70_shflsync_idx_p)
$__internal_9_$__cuda_sm70_shflsync_idx_p:
[----:B------:R-:W-:-:S04]  /*1e210*/  MOV R16, 0xffffffff ;  /* 0xffffffff00107802 */ /* 0x000fc80000000f00 */
[----:B------:R-:W-:Y:S04]  /*1e220*/  WARPSYNC R16 ;  /* 0x0000001000007348 */ /* 0x000fe80003800000 */
[----:B------:R1:W2:Y:S02]  /*1e230*/  SHFL.IDX PT, R5, R9, R5, R3 ;  /* 0x0000000509057389 */ /* 0x0002a400000e0003 */
[----:B-1----:R-:W-:-:S04]  /*1e240*/  MOV R3, 0x0 ;  /* 0x0000000000037802 */ /* 0x002fc80000000f00 */
[----:B--2---:R-:W-:Y:S05]  /*1e250*/  RET.REL.NODEC R2 `(_ZN7cutlass13device_kernelIN5flash19enable_sm80_to_sm89INS1_16FlashAttnFwdSm80INS1_25CollectiveMainloopFwdSm80ILi4ELi1ELb0EN4cute5tupleIJNS5_1CILi128EEENS7_ILi80EEENS7_ILi64EEEEEELi64ENS_10bfloat16_tEfNS_4arch4Sm80ELb0ELb1ELb1ELb1ELb0ELb0ELb1ELb1EEENS1_21CollectiveEpilogueFwdINS6_IJS8_SA_S9_EEENS6_IJNS7_ILi1EEESI_SI_EEESC_SE_Li128ELb1ELb1ELb1ELb0EEENS1_36VarlenDynamicPersistentTileSchedulerILi128ELi80ELi128ELi128ELb1ELb1ELb0ELb1ELb0ELb1EEEEEEEEEvNT_6ParamsE) ;  /* 0xfffe1da002007950 */ /* 0x004fea0003c3ffff */
        .weak           $__internal_10_$__cuda_sm70_shflsync_up_p
        .type           $__internal_10_$__cuda_sm70_shflsync_up_p,@function
        .size           $__internal_10_$__cuda_sm70_shflsync_up_p,($__internal_11_$__cuda_sm70_votesync_ballot - $__internal_10_$__cuda_sm70_shflsync_up_p)
$__internal_10_$__cuda_sm70_shflsync_up_p:
[----:B------:R-:W-:Y:S02]  /*1e260*/  IMAD.MOV.U32 R4, RZ, RZ, RZ ;  /* 0x000000ffff047224 */ /* 0x000fe400078e00ff */
[----:B------:R-:W-:-:S04]  /*1e270*/  IMAD.MOV.U32 R9, RZ, RZ, -0x1 ;  /* 0xffffffffff097424 */ /* 0x000fc800078e00ff */
[----:B------:R-:W-:Y:S04]  /*1e280*/  WARPSYNC R9 ;  /* 0x0000000900007348 */ /* 0x000fe80003800000 */
[----:B------:R1:W2:Y:S02]  /*1e290*/  SHFL.UP PT, R4, R0, R2, R4 ;  /* 0x0400000200047389 */ /* 0x0002a400000e0004 */
[----:B-1----:R-:W-:Y:S02]  /*1e2a0*/  MOV R2, R3 ;  /* 0x0000000300027202 */ /* 0x002fe40000000f00 */
[----:B------:R-:W-:-:S04]  /*1e2b0*/  MOV R3, 0x0 ;  /* 0x0000000000037802 */ /* 0x000fc80000000f00 */
[----:B--2---:R-:W-:Y:S05]  /*1e2c0*/  RET.REL.NODEC R2 `(_ZN7cutlass13device_kernelIN5flash19enable_sm80_to_sm89INS1_16FlashAttnFwdSm80INS1_25CollectiveMainloopFwdSm80ILi4ELi1ELb0EN4cute5tupleIJNS5_1CILi128EEENS7_ILi80EEENS7_ILi64EEEEEELi64ENS_10bfloat16_tEfNS_4arch4Sm80ELb0ELb1ELb1ELb1ELb0ELb0ELb1ELb1EEENS1_21CollectiveEpilogueFwdINS6_IJS8_SA_S9_EEENS6_IJNS7_ILi1EEESI_SI_EEESC_SE_Li128ELb1ELb1ELb1ELb0EEENS1_36VarlenDynamicPersistentTileSchedulerILi128ELi80ELi128ELi128ELb1ELb1ELb0ELb1ELb0ELb1EEEEEEEEEvNT_6ParamsE) ;  /* 0xfffe1d3002007950 */ /* 0x004fea0003c3ffff */
        .weak           $__internal_11_$__cuda_sm70_votesync_ballot
        .type           $__internal_11_$__cuda_sm70_votesync_ballot,@function
        .size           $__internal_11_$__cuda_sm70_votesync_ballot,(.L_x_1626 - $__internal_11_$__cuda_sm70_votesync_ballot)
$__internal_11_$__cuda_sm70_votesync_ballot:
[----:B------:R-:W-:Y:S01]  /*1e2d0*/  ISETP.NE.U32.AND P0, PT, R0, 0x1, PT ;  /* 0x000000010000780c */ /* 0x000fe20003f05070 */
[----:B------:R-:W-:-:S04]  /*1e2e0*/  IMAD.MOV.U32 R3, RZ, RZ, -0x1 ;  /* 0xffffffffff037424 */ /* 0x000fc800078e00ff */
[----:B------:R-:W-:Y:S08]  /*1e2f0*/  WARPSYNC R3 ;  /* 0x0000000300007348 */ /* 0x000ff00003800000 */
[----:B------:R-:W-:-:S04]  /*1e300*/  VOTE.ANY R0, PT, !P0 ;  /* 0x0000000000007806 */ /* 0x000fc800040e0100 */
[----:B------:R-:W-:Y:S01]  /*1e310*/  LOP3.LUT R0, R0, R3, RZ, 0xc0, !PT ;  /* 0x0000000300007212 */ /* 0x000fe200078ec0ff */
[----:B------:R-:W-:-:S04]  /*1e320*/  IMAD.MOV.U32 R3, RZ, RZ, 0x0 ;  /* 0x00000000ff037424 */ /* 0x000fc800078e00ff */
[----:B------:R-:W-:Y:S05]  /*1e330*/  RET.REL.NODEC R2 `(_ZN7cutlass13device_kernelIN5flash19enable_sm80_to_sm89INS1_16FlashAttnFwdSm80INS1_25CollectiveMainloopFwdSm80ILi4ELi1ELb0EN4cute5tupleIJNS5_1CILi128EEENS7_ILi80EEENS7_ILi64EEEEEELi64ENS_10bfloat16_tEfNS_4arch4Sm80ELb0ELb1ELb1ELb1ELb0ELb0ELb1ELb1EEENS1_21CollectiveEpilogueFwdINS6_IJS8_SA_S9_EEENS6_IJNS7_ILi1EEESI_SI_EEESC_SE_Li128ELb1ELb1ELb1ELb0EEENS1_36VarlenDynamicPersistentTileSchedulerILi128ELi80ELi128ELi128ELb1ELb1ELb0ELb1ELb0ELb1EEEEEEEEEvNT_6ParamsE) ;  /* 0xfffe1cc002007950 */ /* 0x000fea0003c3ffff */
.L_x_775:
        /* <DEDUP_REMOVED lines=12> */
.L_x_1626:


//--------------------- .text._ZN7cutlass13device_kernelIN5flash19enable_sm80_to_sm89INS1_16FlashAttnFwdSm80INS1_25CollectiveMainloopFwdSm80ILi4ELi1ELb0EN4cute5tupleIJNS5_1CILi128EEENS7_ILi80EEENS7_ILi64EEEEEELi64ENS_10bfloat16_tEfNS_4arch4Sm80ELb0ELb1ELb1ELb1ELb0ELb1ELb1ELb1EEENS1_21CollectiveEpilogueFwdINS6_IJS8_SA_S9_EEENS6_IJNS7_ILi1EEESI_SI_EEESC_SE_Li128ELb1ELb1ELb1ELb0EEENS1_36VarlenDynamicPersistentTileSchedulerILi128ELi80ELi128ELi128ELb1ELb1ELb0ELb1ELb0ELb1EEEEEEEEEvNT_6ParamsE --------------------------
	.section	.text._ZN7cutlass13device_kernelIN5flash19enable_sm80_to_sm89INS1_16FlashAttnFwdSm80INS1_25CollectiveMainloopFwdSm80ILi4ELi1ELb0EN4cute5tupleIJNS5_1CILi128EEENS7_ILi80EEENS7_ILi64EEEEEELi64ENS_10bfloat16_tEfNS_4arch4Sm80ELb0ELb1ELb1ELb1ELb0ELb1ELb1ELb1EEENS1_21CollectiveEpilogueFwdINS6_IJS8_SA_S9_EEENS6_IJNS7_ILi1EEESI_SI_EEESC_SE_Li128ELb1ELb1ELb1ELb0EEENS1_36VarlenDynamicPersistentTileSchedulerILi128ELi80ELi128ELi128ELb1ELb1ELb0ELb1ELb0ELb1EEEEEEEEEvNT_6ParamsE,"ax",@progbits
	.sectioninfo	@"SHI_REGISTERS=255"
	.align	128
.text._ZN7cutlass13device_kernelIN5flash19enable_sm80_to_sm89INS1_16FlashAttnFwdSm80INS1_25CollectiveMainloopFwdSm80ILi4ELi1ELb0EN4cute5tupleIJNS5_1CILi128EEENS7_ILi80EEENS7_ILi64EEEEEELi64ENS_10bfloat16_tEfNS_4arch4Sm80ELb0ELb1ELb1ELb1ELb0ELb1ELb1ELb1EEENS1_21CollectiveEpilogueFwdINS6_IJS8_SA_S9_EEENS6_IJNS7_ILi1EEESI_SI_EEESC_SE_Li128ELb1ELb1ELb1ELb0EEENS1_36VarlenDynamicPersistentTileSchedulerILi128ELi80ELi128ELi128ELb1ELb1ELb0ELb1ELb0ELb1EEEEEEEEEvNT_6ParamsE:
        .type           _ZN7cutlass13device_kernelIN5flash19enable_sm80_to_sm89INS1_16FlashAttnFwdSm80INS1_25CollectiveMainloopFwdSm80ILi4ELi1ELb0EN4cute5tupleIJNS5_1CILi128EEENS7_ILi80EEENS7_ILi64EEEEEELi64ENS_10bfloat16_tEfNS_4arch4Sm80ELb0ELb1ELb1ELb1ELb0ELb1ELb1ELb1EEENS1_21CollectiveEpilogueFwdINS6_IJS8_SA_S9_EEENS6_IJNS7_ILi1EEESI_SI_EEESC_SE_Li128ELb1ELb1ELb1ELb0EEENS1_36VarlenDynamicPersistentTileSchedulerILi128ELi80ELi128ELi128ELb1ELb1ELb0ELb1ELb0ELb1EEEEEEEEEvNT_6ParamsE,@function
        .size           _ZN7cutlass13device_kernelIN5flash19enable_sm80_to_sm89INS1_16FlashAttnFwdSm80INS1_25CollectiveMainloopFwdSm80ILi4ELi1ELb0EN4cute5tupleIJNS5_1CILi128EEENS7_ILi80EEENS7_ILi64EEEEEELi64ENS_10bfloat16_tEfNS_4arch4Sm80ELb0ELb1ELb1ELb1ELb0ELb1ELb1ELb1EEENS1_21CollectiveEpilogueFwdINS6_IJS8_SA_S9_EEENS6_IJNS7_ILi1EEESI_SI_EEESC_SE_Li128ELb1ELb1ELb1ELb0EEENS1_36VarlenDynamicPersistentTileSchedulerILi128ELi80ELi128ELi128ELb1ELb1ELb0ELb1ELb0ELb1EEEEEEEEEvNT_6ParamsE,(.L_x_1631 - _ZN7cutlass13device_kernelIN5flash19enable_sm80_to_sm89INS1_16FlashAttnFwdSm80INS1_25CollectiveMainloopFwdSm80ILi4ELi1ELb0EN4cute5tupleIJNS5_1CILi128EEENS7_ILi80EEENS7_ILi64EEEEEELi64ENS_10bfloat16_tEfNS_4arch4Sm80ELb0ELb1ELb1ELb1ELb0ELb1ELb1ELb1EEENS1_21CollectiveEpilogueFwdINS6_IJS8_SA_S9_EEENS6_IJNS7_ILi1EEESI_SI_EEESC_SE_Li128ELb1ELb1ELb1ELb0EEENS1_36VarlenDynamicPersistentTileSchedulerILi128ELi80ELi128ELi128ELb1ELb1ELb0ELb1ELb0ELb1EEEEEEEEEvNT_6ParamsE)
        .other          _ZN7cutlass13device_kernelIN5flash19enable_sm80_to_sm89INS1_16FlashAttnFwdSm80INS1_25CollectiveMainloopFwdSm80ILi4ELi1ELb0EN4cute5tupleIJNS5_1CILi128EEENS7_ILi80EEENS7_ILi64EEEEEELi64ENS_10bfloat16_tEfNS_4arch4Sm80ELb0ELb1ELb1ELb1ELb0ELb1ELb1ELb1EEENS1_21CollectiveEpilogueFwdINS6_IJS8_SA_S9_EEENS6_IJNS7_ILi1EEESI_SI_EEESC_SE_Li128ELb1ELb1ELb1ELb0EEENS1_36VarlenDynamicPersistentTileSchedulerILi128ELi80ELi128ELi128ELb1ELb1ELb0ELb1ELb0ELb1EEEEEEEEEvNT_6ParamsE,@"STO_CUDA_ENTRY STV_DEFAULT"
_ZN7cutlass13device_kernelIN5flash19enable_sm80_to_sm89INS1_16FlashAttnFwdSm80INS1_25CollectiveMainloopFwdSm80ILi4ELi1ELb0EN4cute5tupleIJNS5_1CILi128EEENS7_ILi80EEENS7_ILi64EEEEEELi64ENS_10bfloat16_tEfNS_4arch4Sm80ELb0ELb1ELb1ELb1ELb0ELb1ELb1ELb1EEENS1_21CollectiveEpilogueFwdINS6_IJS8_SA_S9_EEENS6_IJNS7_ILi1EEESI_SI_EEESC_SE_Li128ELb1ELb1ELb1ELb0EEENS1_36VarlenDynamicPersistentTileSchedulerILi128ELi80ELi128ELi128ELb1ELb1ELb0ELb1ELb0ELb1EEEEEEEEEvNT_6ParamsE:
        /* <DEDUP_REMOVED lines=15> */
[----:B------:R-:W-:-:S03]  /*00f0*/  CS2R R8, SRZ ;  /* 0x0000000000087805 */ /* 0x000fc6000001ff00 */
        /* <DEDUP_REMOVED lines=10> */
[C---:B------:R-:W-:Y:S01]  /*01a0*/  ISETP.GE.U32.AND P4, PT, R14.reuse, 0x2, PT ;  /* 0x000000020e00780c */ /* 0x040fe20003f86070 */
[----:B------:R-:W-:Y:S01]  /*01b0*/  IMAD.MOV.U32 R7, RZ, RZ, RZ ;  /* 0x000000ffff077224 */ /* 0x000fe200078e00ff */
        /* <DEDUP_REMOVED lines=26> */
.L_x_781:
[----:B------:R-:W-:-:S04]  /*0360*/  IADD3 R0, R7, 0x1f, RZ ;  /* 0x0000001f07007810 */ /* 0x000fc80007ffe0ff */
[----:B------:R-:W-:-:S13]  /*0370*/  ISETP.GE.AND P0, PT, R0, c[0x0][0x53c], PT ;  /* 0x00014f0000007a0c */ /* 0x000fda0003f06270 */
[----:B------:R-:W-:Y:S05]  /*0380*/  @P0 BRA `(.L_x_778) ;  /* 0x00000c4000000947 */ /* 0x000fea0003800000 */
[----:B------:R-:W-:Y:S01]  /*0390*/  MOV R7, R0 ;  /* 0x0000000000077202 */ /* 0x000fe20000000f00 */
[----:B------:R-:W-:-:S03]  /*03a0*/  CS2R R8, SRZ ;  /* 0x0000000000087805 */ /* 0x000fc6000001ff00 */
[----:B------:R-:W-:-:S04]  /*03b0*/  IADD3 R0, R14, R7, RZ ;  /* 0x000000070e007210 */ /* 0x000fc80007ffe0ff */
[----:B------:R-:W-:-:S13]  /*03c0*/  ISETP.GE.OR P0, PT, R0, c[0x0][0x53c], !P6 ;  /* 0x00014f0000007a0c */ /* 0x000fda0007706670 */
[----:B------:R-:W-:Y:S02]  /*03d0*/  @!P0 MOV R2, 0x4 ;  /* 0x0000000400028802 */ /* 0x000fe40000000f00 */
[----:B------:R-:W-:-:S03]  /*03e0*/  @!P0 MOV R3, 0x4 ;  /* 0x0000000400038802 */ /* 0x000fc60000000f00 */
[----:B------:R-:W-:-:S04]  /*03f0*/  @!P0 IMAD.WIDE R4, R0, R2, c[0x0][0x580] ;  /* 0x0001600000048625 */ /* 0x000fc800078e0202 */
[----:B------:R-:W-:Y:S01]  /*0400*/  @!P0 IMAD.WIDE R2, R0, R3, c[0x0][0x578] ;  /* 0x00015e0000028625 */ /* 0x000fe200078e0203 */
[----:B------:R-:W2:Y:S04]  /*0410*/  @!P0 LDG.E R9, [R4.64] ;  /* 0x0000000804098981 */ /* 0x000ea8000c1e1900 */
[----:B------:R-:W2:Y:S02]  /*0420*/  @!P0 LDG.E R8, [R2.64] ;  /* 0x0000000802088981 */ /* 0x000ea4000c1e1900 */
[----:B--2---:R-:W-:Y:S01]  /*0430*/  IMAD R5, R9, R8, RZ ;  /* 0x0000000809057224 */ /* 0x004fe200078e02ff */
[----:B------:R-:W-:Y:S05]  /*0440*/  BRA.DIV ~URZ, `(.L_x_779) ;  /* 0x000262e27f007947 */ /* 0x000fea000b800000 */
[----:B------:R1:W2:Y:S02]  /*0450*/  SHFL.UP PT, R0, R5, 0x1, RZ ;  /* 0x0420000005007989 */ /* 0x0002a400000e00ff */
.L_x_1049:
        /* <DEDUP_REMOVED lines=16> */
.L_x_1050:
[----:B--2---:R-:W-:-:S05]  /*0560*/  IMAD R0, R0, c[0x0][0x538], RZ ;  /* 0x00014e0000007a24 */ /* 0x004fca00078e02ff */
[----:B------:R-:W-:-:S04]  /*0570*/  IADD3 R6, R0, R6, RZ ;  /* 0x0000000600067210 */ /* 0x000fc80007ffe0ff */
[----:B------:R-:W-:-:S13]  /*0580*/  ISETP.GT.AND P0, PT, R6, UR4, PT ;  /* 0x0000000406007c0c */ /* 0x000fda000bf04270 */
[----:B-1----:R-:W-:Y:S05]  /*0590*/  @!P0 BRA `(.L_x_781) ;  /* 0xfffffdc000008947 */ /* 0x002fea000383ffff */
.L_x_777:
[----:B------:R-:W-:-:S05]  /*05a0*/  IADD3 R12, -R0, R6, RZ ;  /* 0x00000006000c7210 */ /* 0x000fca0007ffe1ff */
[----:B------:R-:W-:-:S05]  /*05b0*/  IMAD R0, R4, c[0x0][0x538], R12 ;  /* 0x00014e0004007a24 */ /* 0x000fca00078e020c */
[----:B------:R-:W-:Y:S01]  /*05c0*/  ISETP.GT.AND P0, PT, R0, UR4, PT ;  /* 0x0000000400007c0c */ /* 0x000fe2000bf04270 */
[----:B------:R-:W-:-:S12]  /*05d0*/  BRA.DIV ~URZ, `(.L_x_782) ;  /* 0x000263727f007947 */ /* 0x000fd8000b800000 */
[----:B------:R-:W-:-:S04]  /*05e0*/  VOTE.ANY R6, PT, !P0 ;  /* 0x0000000000067806 */ /* 0x000fc800040e0100 */
.L_x_1051:
[----:B------:R-:W1:Y:S02]  /*05f0*/  POPC R0, R6 ;  /* 0x0000000600007309 */ /* 0x000e640000000000 */
[----:B-1----:R-:W-:-:S05]  /*0600*/  IADD3 R2, R0, R7, RZ ;  /* 0x0000000700027210 */ /* 0x002fca0007ffe0ff */
[----:B------:R1:W-:Y:S01]  /*0610*/  STL [R1+0x64], R2 ;  /* 0x0000640201007387 */ /* 0x0003e20000100800 */
[----:B------:R-:W-:Y:S05]  /*0620*/  BRA.DIV ~URZ, `(.L_x_783) ;  /* 0x000263727f007947 */ /* 0x000fea000b800000 */
[----:B------:R2:W3:Y:S01]  /*0630*/  SHFL.IDX PT, R13, R9, R0, 0x1f ;  /* 0x00001f00090d7589 */ /* 0x0004e200000e0000 */
[----:B------:R-:W-:-:S03]  /*0640*/  MOV R5, RZ ;  /* 0x000000ff00057202 */ /* 0x000fc60000000f00 */
[----:B------:R2:W4:Y:S04]  /*0650*/  SHFL.IDX PT, R9, R8, R0, 0x1f ;  /* 0x00001f0008097589 */ /* 0x00052800000e0000 */
.L_x_1052:
[----:B------:R-:W-:Y:S01]  /*0660*/  ISETP.NE.AND P0, PT, R6, RZ, PT ;  /* 0x000000ff0600720c */ /* 0x000fe20003f05270 */
[----:B------:R-:W-:-:S12]  /*0670*/  BSSY B0, `(.L_x_784) ;  /* 0x0000005000007945 */ /* 0x000fd80003800000 */
[----:B------:R-:W-:Y:S05]  /*0680*/  @!P0 BRA `(.L_x_785) ;  /* 0x0000003000008947 */ /* 0x000fea0003800000 */
[----:B------:R-:W-:Y:S01]  /*0690*/  IADD3 R10, R0, -0x1, RZ ;  /* 0xffffffff000a7810 */ /* 0x000fe20007ffe0ff */
[----:B------:R-:W-:Y:S05]  /*06a0*/  BRA.DIV ~URZ, `(.L_x_786) ;  /* 0x000263d27f007947 */ /* 0x000fea000b800000 */
[----:B------:R1:W2:Y:S02]  /*06b0*/  SHFL.IDX PT, R5, R4, R10, 0x1f ;  /* 0x00001f0a04057589 */ /* 0x0002a400000e0000 */
.L_x_785:
[----:B------:R-:W-:Y:S05]  /*06c0*/  BSYNC B0 ;  /* 0x0000000000007941 */ /* 0x000fea0003800000 */
.L_x_784:
        /* <DEDUP_REMOVED lines=8> */
[----:B------:R-:W-:Y:S01]  /*0750*/  IMAD.MOV.U32 R5, RZ, RZ, R0 ;  /* 0x000000ffff057224 */ /* 0x000fe200078e0000 */
[----:B------:R-:W-:-:S03]  /*0760*/  IABS R0, R9 ;  /* 0x0000000900007213 */ /* 0x000fc60000000000 */
[----:B-1----:R-:W1:Y:S02]  /*0770*/  I2F.RP R2, R5 ;  /* 0x0000000500027306 */ /* 0x002e640000209400 */
        /* <DEDUP_REMOVED lines=58> */
.L_x_788:
        /* <DEDUP_REMOVED lines=70> */
.L_x_789:
[----:B------:R-:W-:Y:S05]  /*0f80*/  BSYNC B0 ;  /* 0x0000000000007941 */ /* 0x000fea0003800000 */
.L_x_787:
[----:B------:R-:W-:-:S04]  /*0f90*/  LOP3.LUT R0, RZ, R0, RZ, 0x33, !PT ;  /* 0x00000000ff007212 */ /* 0x000fc800078e33ff */
[----:B------:R-:W-:-:S05]  /*0fa0*/  IADD3 R0, R0, R13, RZ ;  /* 0x0000000d00007210 */ /* 0x000fca0007ffe0ff */
[----:B------:R2:W-:Y:S01]  /*0fb0*/  STL [R1+0x5c], R0 ;  /* 0x00005c0001007387 */ /* 0x0005e20000100800 */
[----:B------:R-:W-:Y:S05]  /*0fc0*/  BRA `(.L_x_790) ;  /* 0x0000006000007947 */ /* 0x000fea0003800000 */
.L_x_778:
[----:B------:R-:W-:Y:S01]  /*0fd0*/  MOV R0, UR4 ;  /* 0x0000000400007c02 */ /* 0x000fe20008000f00 */
[----:B------:R-:W-:Y:S04]  /*0fe0*/  STL [R1+0x5c], RZ ;  /* 0x00005cff01007387 */ /* 0x000fe80000100800 */
[----:B------:R-:W-:Y:S04]  /*0ff0*/  STL [R1+0x60], RZ ;  /* 0x000060ff01007387 */ /* 0x000fe80000100800 */
[----:B------:R1:W-:Y:S02]  /*1000*/  STL [R1+0x58], R0 ;  /* 0x0000580001007387 */ /* 0x0003e40000100800 */
[----:B-1----:R-:W-:-:S05]  /*1010*/  MOV R0, c[0x0][0x53c] ;  /* 0x00014f0000007a02 */ /* 0x002fca0000000f00 */
[----:B------:R1:W-:Y:S02]  /*1020*/  STL [R1+0x64], R0 ;  /* 0x0000640001007387 */ /* 0x0003e40000100800 */
.L_x_790:
        /* <DEDUP_REMOVED lines=8> */
.L_x_776:
[----:B-12---:R-:W2:Y:S02]  /*10b0*/  LDL R0, [R1+0x64] ;  /* 0x0000640001007983 */ /* 0x006ea40000100800 */
[----:B--2---:R-:W-:-:S13]  /*10c0*/  ISETP.GE.AND P0, PT, R0, c[0x0][0x53c], PT ;  /* 0x00014f0000007a0c */ /* 0x004fda0003f06270 */
[----:B------:R-:W-:Y:S05]  /*10d0*/  @P0 EXIT ;  /* 0x000000000000094d */ /* 0x000fea0003800000 */
[----:B---3--:R-:W-:-:S04]  /*10e0*/  SHF.R.S32.HI R5, RZ, 0x1f, R16 ;  /* 0x0000001fff057819 */ /* 0x008fc80000011410 */
[CC--:B------:R-:W-:Y:S02]  /*10f0*/  LEA.HI R0, R5.reuse, R16.reuse, RZ, 0x2 ;  /* 0x0000001005007211 */ /* 0x0c0fe400078f10ff */
[CC--:B------:R-:W-:Y:S02]  /*1100*/  LEA.HI R12, R5.reuse, R16.reuse, RZ, 0x3 ;  /* 0x00000010050c7211 */ /* 0x0c0fe400078f18ff */
[----:B------:R-:W-:Y:S02]  /*1110*/  LOP3.LUT R3, R0, 0xfffffffc, RZ, 0xc0, !PT ;  /* 0xfffffffc00037812 */ /* 0x000fe400078ec0ff */
[----:B------:R-:W-:Y:S02]  /*1120*/  LOP3.LUT R0, R12, 0xfffffff8, RZ, 0xc0, !PT ;  /* 0xfffffff80c007812 */ /* 0x000fe400078ec0ff */
[CC--:B------:R-:W-:Y:S01]  /*1130*/  LEA.HI R15, R5.reuse, R16.reuse, RZ, 0x6 ;  /* 0x00000010050f7211 */ /* 0x0c0fe200078f30ff */
[C---:B------:R-:W-:Y:S01]  /*1140*/  IMAD.IADD R7, R16.reuse, 0x1, -R3 ;  /* 0x0000000110077824 */ /* 0x040fe200078e0a03 */
[----:B------:R-:W-:Y:S01]  /*1150*/  LEA.HI R14, R5, R16, RZ, 0x5 ;  /* 0x00000010050e7211 */ /* 0x000fe200078f28ff */
[----:B------:R-:W-:Y:S01]  /*1160*/  IMAD.IADD R0, R16, 0x1, -R0 ;  /* 0x0000000110007824 */ /* 0x000fe200078e0a00 */
[----:B------:R-:W-:-:S02]  /*1170*/  SHF.R.S32.HI R2, RZ, 0x3, R12 ;  /* 0x00000003ff027819 */ /* 0x000fc4000001140c */
[----:B------:R-:W-:Y:S01]  /*1180*/  LEA.HI R5, R5, R16, RZ, 0x4 ;  /* 0x0000001005057211 */ /* 0x000fe200078f20ff */
[C---:B------:R-:W-:Y:S01]  /*1190*/  IMAD.SHL.U32 R3, R0.reuse, 0x40, RZ ;  /* 0x0000004000037824 */ /* 0x040fe200078e00ff */
[----:B------:R-:W-:Y:S01]  /*11a0*/  LOP3.LUT P1, RZ, R0, 0x2, RZ, 0xc0, !PT ;  /* 0x0000000200ff7812 */ /* 0x000fe2000782c0ff */
[----:B------:R-:W-:Y:S01]  /*11b0*/  IMAD.SHL.U32 R2, R2, 0x40, RZ ;  /* 0x0000004002027824 */ /* 0x000fe200078e00ff */
[----:B------:R-:W-:Y:S01]  /*11c0*/  SHF.R.S32.HI R10, RZ, 0x4, R5 ;  /* 0x00000004ff0a7819 */ /* 0x000fe20000011405 */
[C---:B------:R-:W-:Y:S01]  /*11d0*/  IMAD.SHL.U32 R4, R0.reuse, 0x8, RZ ;  /* 0x0000000800047824 */ /* 0x040fe200078e00ff */
[----:B------:R-:W-:Y:S02]  /*11e0*/  LOP3.LUT P0, RZ, R0, 0x4, RZ, 0xc0, !PT ;  /* 0x0000000400ff7812 */ /* 0x000fe4000780c0ff */
[----:B------:R-:W-:Y:S02]  /*11f0*/  LOP3.LUT R8, R5, 0xfffffff0, RZ, 0xc0, !PT ;  /* 0xfffffff005087812 */ /* 0x000fe400078ec0ff */
[----:B------:R-:W-:-:S02]  /*1200*/  LOP3.LUT R0, R3, 0x1c0, RZ, 0xc0, !PT ;  /* 0x000001c003007812 */ /* 0x000fc400078ec0ff */
[----:B------:R-:W-:Y:S01]  /*1210*/  LEA.HI R5, R5, R10, RZ, 0x1 ;  /* 0x0000000a05057211 */ /* 0x000fe200078f08ff */
[----:B------:R-:W-:Y:S01]  /*1220*/  IMAD.IADD R8, R16, 0x1, -R8 ;  /* 0x0000000110087824 */ /* 0x000fe200078e0a08 */
[----:B------:R-:W-:Y:S02]  /*1230*/  LOP3.LUT R2, R2, 0x1c0, RZ, 0xc0, !PT ;  /* 0x000001c002027812 */ /* 0x000fe400078ec0ff */
[----:B------:R-:W-:Y:S02]  /*1240*/  LEA.HI R6, R7, R7, RZ, 0x1 ;  /* 0x0000000707067211 */ /* 0x000fe400078f08ff */
[----:B------:R-:W-:Y:S02]  /*1250*/  LOP3.LUT R3, R0, 0x8, R12, 0xf8, !PT ;  /* 0x0000000800037812 */ /* 0x000fe400078ef80c */
[----:B------:R-:W-:Y:S02]  /*1260*/  LOP3.LUT R9, R5, 0xfffffffe, RZ, 0xc0, !PT ;  /* 0xfffffffe05097812 */ /* 0x000fe400078ec0ff */
[----:B------:R-:W-:-:S02]  /*1270*/  SHF.R.U32.HI R0, RZ, 0x3, R0 ;  /* 0x00000003ff007819 */ /* 0x000fc40000011600 */
[----:B------:R-:W-:Y:S01]  /*1280*/  LOP3.LUT R5, R2, 0x38, R4, 0xf8, !PT ;  /* 0x0000003802057812 */ /* 0x000fe200078ef804 */
[----:B------:R-:W-:Y:S01]  /*1290*/  IMAD.IADD R12, R10, 0x1, -R9 ;  /* 0x000000010a0c7824 */ /* 0x000fe200078e0a09 */
[----:B------:R-:W-:Y:S02]  /*12a0*/  SHF.R.U32.HI R4, RZ, 0x3, R2 ;  /* 0x00000003ff047819 */ /* 0x000fe40000011602 */
[----:B------:R-:W-:Y:S02]  /*12b0*/  LOP3.LUT R2, R6, 0x1ffffffe, RZ, 0xc0, !PT ;  /* 0x1ffffffe06027812 */ /* 0x000fe400078ec0ff */
[----:B------:R-:W-:Y:S02]  /*12c0*/  LOP3.LUT R11, R14, 0xffffffe0, RZ, 0xc0, !PT ;  /* 0xffffffe00e0b7812 */ /* 0x000fe400078ec0ff */
[----:B------:R-:W-:Y:S01]  /*12d0*/  LOP3.LUT R13, R3, R0, RZ, 0x3c, !PT ;  /* 0x00000000030d7212 */ /* 0x000fe200078e3cff */
[----:B------:R-:W-:Y:S01]  /*12e0*/  IMAD.SHL.U32 R0, R15, 0x8, RZ ;  /* 0x000000080f007824 */ /* 0x000fe200078e00ff */
[----:B------:R-:W-:Y:S01]  /*12f0*/  LOP3.LUT R4, R5, R4, RZ, 0x3c, !PT ;  /* 0x0000000405047212 */ /* 0x000fe200078e3cff */
[----:B------:R-:W-:Y:S01]  /*1300*/  IMAD.IADD R7, R7, 0x1, -R2 ;  /* 0x0000000107077824 */ /* 0x000fe200078e0a02 */
[----:B------:R-:W-:Y:S01]  /*1310*/  SHF.R.S32.HI R10, RZ, 0x1f, R8 ;  /* 0x0000001fff0a7819 */ /* 0x000fe20000011408 */
[----:B------:R-:W-:Y:S01]  /*1320*/  IMAD.IADD R11, R16, 0x1, -R11 ;  /* 0x00000001100b7824 */ /* 0x000fe200078e0a0b */
[----:B------:R-:W-:-:S02]  /*1330*/  SHF.R.S32.HI R9, RZ, 0x5, R14 ;  /* 0x00000005ff097819 */ /* 0x000fc4000001140e */
[----:B------:R-:W-:Y:S02]  /*1340*/  SHF.R.S32.HI R2, RZ, 0x1f, R14 ;  /* 0x0000001fff027819 */ /* 0x000fe4000001140e */
[----:B------:R-:W-:Y:S01]  /*1350*/  LOP3.LUT R219, R4, 0x7ffffe00, R0, 0xf8, !PT ;  /* 0x7ffffe0004db7812 */ /* 0x000fe200078ef800 */
[----:B------:R-:W-:Y:S01]  /*1360*/  IMAD.SHL.U32 R0, R6, 0x20, RZ ;  /* 0x0000002006007824 */ /* 0x000fe200078e00ff */
[----:B------:R-:W-:Y:S02]  /*1370*/  LEA.HI R10, R10, R8, RZ, 0x3 ;  /* 0x000000080a0a7211 */ /* 0x000fe400078f18ff */
[----:B------:R-:W-:Y:S01]  /*1380*/  LEA.HI R2, R2, R9, RZ, 0x2 ;  /* 0x0000000902027211 */ /* 0x000fe200078f10ff */
[----:B------:R-:W-:Y:S01]  /*1390*/  IMAD.SHL.U32 R219, R219, 0x2, RZ ;  /* 0x00000002dbdb7824 */ /* 0x000fe200078e00ff */
[----:B------:R-:W-:Y:S02]  /*13a0*/  SHF.R.S32.HI R5, RZ, 0x1f, R11 ;  /* 0x0000001fff057819 */ /* 0x000fe4000001140b */
[----:B------:R-:W-:-:S02]  /*13b0*/  LOP3.LUT R3, R10, 0xfffffff8, RZ, 0xc0, !PT ;  /* 0xfffffff80a037812 */ /* 0x000fc400078ec0ff */
[----:B------:R-:W-:Y:S02]  /*13c0*/  LOP3.LUT R4, R0, 0xffffffc0, RZ, 0xc0, !PT ;  /* 0xffffffc000047812 */ /* 0x000fe400078ec0ff */
[----:B------:R-:W-:Y:S01]  /*13d0*/  LOP3.LUT R2, R2, 0xffffffc, RZ, 0xc0, !PT ;  /* 0x0ffffffc02027812 */ /* 0x000fe200078ec0ff */
[----:B------:R-:W-:Y:S01]  /*13e0*/  IMAD.IADD R3, R8, 0x1, -R3 ;  /* 0x0000000108037824 */ /* 0x000fe200078e0a03 */
[----:B------:R-:W-:Y:S01]  /*13f0*/  LEA.HI R0, R5, R11, RZ, 0x2 ;  /* 0x0000000b05007211 */ /* 0x000fe200078f10ff */
[----:B------:R-:W-:Y:S02]  /*1400*/  IMAD R8, R7, 0x8, R4 ;  /* 0x0000000807087824 */ /* 0x000fe400078e0204 */
[----:B------:R-:W-:Y:S01]  /*1410*/  IMAD.IADD R7, R9, 0x1, -R2 ;  /* 0x0000000109077824 */ /* 0x000fe200078e0a02 */
[----:B------:R-:W-:Y:S01]  /*1420*/  SHF.R.S32.HI R6, RZ, 0x2, R0 ;  /* 0x00000002ff067819 */ /* 0x000fe20000011400 */
[C---:B------:R-:W-:Y:S01]  /*1430*/  IMAD.SHL.U32 R5, R3.reuse, 0x40, RZ ;  /* 0x0000004003057824 */ /* 0x040fe200078e00ff */
[----:B------:R-:W-:Y:S01]  /*1440*/  LOP3.LUT R2, R0, 0x7ffffffc, RZ, 0xc0, !PT ;  /* 0x7ffffffc00027812 */ /* 0x000fe200078ec0ff */
[----:B------:R-:W-:Y:S01]  /*1450*/  IMAD.SHL.U32 R4, R12, 0x8, RZ ;  /* 0x000000080c047824 */ /* 0x000fe200078e00ff */
[----:B------:R-:W-:Y:S01]  /*1460*/  LOP3.LUT P3, RZ, R3, 0x2, RZ, 0xc0, !PT ;  /* 0x0000000203ff7812 */ /* 0x000fe2000786c0ff */
[----:B------:R-:W-:Y:S01]  /*1470*/  IMAD R6, R7, 0x10, R6 ;  /* 0x0000001007067824 */ /* 0x000fe200078e0206 */
[----:B------:R-:W-:Y:S01]  /*1480*/  LOP3.LUT R0, R5, 0x1c0, RZ, 0xc0, !PT ;  /* 0x000001c005007812 */ /* 0x000fe200078ec0ff */
[----:B------:R-:W-:Y:S01]  /*1490*/  IMAD.IADD R11, R11, 0x1, -R2 ;  /* 0x000000010b0b7824 */ /* 0x000fe200078e0a02 */
[----:B------:R-:W-:Y:S01]  /*14a0*/  LOP3.LUT P2, RZ, R3, 0x4, RZ, 0xc0, !PT ;  /* 0x0000000403ff7812 */ /* 0x000fe2000784c0ff */
[----:B------:R-:W-:Y:S01]  /*14b0*/  IMAD.IADD R5, R6, 0x1, R8 ;  /* 0x0000000106057824 */ /* 0x000fe200078e0208 */
[----:B------:R-:W-:Y:S01]  /*14c0*/  LOP3.LUT R4, R0, 0x8, R4, 0xf8, !PT ;  /* 0x0000000800047812 */ /* 0x000fe200078ef804 */
[----:B------:R-:W-:Y:S01]  /*14d0*/  IMAD.SHL.U32 R7, R11, 0x2, RZ ;  /* 0x000000020b077824 */ /* 0x000fe200078e00ff */
[----:B------:R-:W-:Y:S01]  /*14e0*/  SHF.R.U32.HI R2, RZ, 0x3, R0 ;  /* 0x00000003ff027819 */ /* 0x000fe20000011600 */
[----:B------:R-:W-:Y:S01]  /*14f0*/  IMAD.SHL.U32 R3, R10, 0x40, RZ ;  /* 0x000000400a037824 */ /* 0x000fe200078e00ff */
[----:B------:R1:W-:Y:S01]  /*1500*/  STL [R1+0x4c], R5 ;  /* 0x00004c0501007387 */ /* 0x0003e20000100800 */
[----:B------:R-:W-:Y:S01]  /*1510*/  IMAD R0, R12, 0x200, R13 ;  /* 0x000002000c007824 */ /* 0x000fe200078e020d */
[----:B------:R-:W-:Y:S01]  /*1520*/  LOP3.LUT R2, R4, R2, RZ, 0x3c, !PT ;  /* 0x0000000204027212 */ /* 0x000fe200078e3cff */
[----:B------:R-:W-:Y:S01]  /*1530*/  IMAD.SHL.U32 R4, R9, 0x400, RZ ;  /* 0x0000040009047824 */ /* 0x000fe200078e00ff */
[----:B------:R2:W-:Y:S01]  /*1540*/  STL [R1+0x24], R7 ;  /* 0x0000240701007387 */ /* 0x0005e20000100800 */
[----:B------:R-:W-:Y:S01]  /*1550*/  LOP3.LUT R3, R3, 0xfffffe00, RZ, 0xc0, !PT ;  /* 0xfffffe0003037812 */ /* 0x000fe200078ec0ff */
[----:B------:R-:W-:Y:S01]  /*1560*/  IMAD.MOV.U32 R6, RZ, RZ, 0x40 ;  /* 0x00000040ff067424 */ /* 0x000fe200078e00ff */
[----:B------:R-:W-:-:S02]  /*1570*/  LEA R200, R0, 0x2900, 0x1 ;  /* 0x0000290000c87811 */ /* 0x000fc400078e08ff */
[----:B------:R-:W-:Y:S02]  /*1580*/  IADD3 R4, R2, R3, R4 ;  /* 0x0000000302047210 */ /* 0x000fe40007ffe004 */
[----:B------:R-:W-:Y:S02]  /*1590*/  IADD3 R211, R200, 0x20, RZ ;  /* 0x00000020c8d37810 */ /* 0x000fe40007ffe0ff */
[----:B------:R-:W-:Y:S02]  /*15a0*/  LEA R207, R4, 0x5100, 0x1 ;  /* 0x0000510004cf7811 */ /* 0x000fe400078e08ff */
[----:B------:R-:W-:Y:S02]  /*15b0*/  SEL R0, R6, 0xffffffc0, !P0 ;  /* 0xffffffc006007807 */ /* 0x000fe40004000000 */
[----:B------:R-:W-:-:S03]  /*15c0*/  @P1 IADD3 R211, R200, -0x20, RZ ;  /* 0xffffffe0c8d31810 */ /* 0x000fc60007ffe0ff */
[----:B------:R-:W-:Y:S01]  /*15d0*/  IMAD.IADD R206, R200, 0x1, R0 ;  /* 0x00000001c8ce7824 */ /* 0x000fe200078e0200 */
[C---:B------:R-:W-:Y:S01]  /*15e0*/  IADD3 R215, R211.reuse, 0x800, RZ ;  /* 0x00000800d3d77810 */ /* 0x040fe20007ffe0ff */
[----:B------:R-:W-:Y:S01]  /*15f0*/  IMAD.IADD R203, R0, 0x1, R211 ;  /* 0x0000000100cb7824 */ /* 0x000fe200078e02d3 */
[----:B------:R-:W-:Y:S02]  /*1600*/  IADD3 R214, R211, 0x1000, RZ ;  /* 0x00001000d3d67810 */ /* 0x000fe40007ffe0ff */
[----:B-1----:R-:W-:Y:S01]  /*1610*/  LOP3.LUT R5, R2, R3, RZ, 0xfc, !PT ;  /* 0x0000000302057212 */ /* 0x002fe200078efcff */
[----:B------:R-:W-:Y:S01]  /*1620*/  IMAD.MOV.U32 R2, RZ, RZ, 0x20 ;  /* 0x00000020ff027424 */ /* 0x000fe200078e00ff */
[----:B------:R-:W-:Y:S02]  /*1630*/  SEL R3, R6, 0xffffffc0, !P2 ;  /* 0xffffffc006037807 */ /* 0x000fe40005000000 */
[----:B------:R-:W-:Y:S02]  /*1640*/  LEA R201, R5, 0x100, 0x1 ;  /* 0x0000010005c97811 */ /* 0x000fe400078e08ff */
[----:B------:R-:W-:Y:S01]  /*1650*/  SEL R2, R2, 0xffffffe0, !P3 ;  /* 0xffffffe002027807 */ /* 0x000fe20005800000 */
[----:B------:R-:W-:Y:S01]  /*1660*/  IMAD.IADD R208, R207, 0x1, R3 ;  /* 0x00000001cfd07824 */ /* 0x000fe200078e0203 */
[----:B------:R-:W-:Y:S01]  /*1670*/  IADD3 R213, R211, 0x1800, RZ ;  /* 0x00001800d3d57810 */ /* 0x000fe20007ffe0ff */
[----:B------:R-:W-:Y:S01]  /*1680*/  IMAD.IADD R202, R3, 0x1, R201 ;  /* 0x0000000103ca7824 */ /* 0x000fe200078e02c9 */
[----:B------:R-:W-:Y:S01]  /*1690*/  IADD3 R212, R211, 0x2000, RZ ;  /* 0x00002000d3d47810 */ /* 0x000fe20007ffe0ff */
[----:B------:R-:W-:-:S02]  /*16a0*/  IMAD.IADD R210, R207, 0x1, R2 ;  /* 0x00000001cfd27824 */ /* 0x000fc400078e0202 */
[C---:B------:R-:W-:Y:S02]  /*16b0*/  IMAD.IADD R205, R2.reuse, 0x1, R201 ;  /* 0x0000000102cd7824 */ /* 0x040fe400078e02c9 */
[C---:B------:R-:W-:Y:S02]  /*16c0*/  IMAD.IADD R209, R2.reuse, 0x1, R208 ;  /* 0x0000000102d17824 */ /* 0x040fe400078e02d0 */
[----:B--2---:R-:W-:Y:S02]  /*16d0*/  IMAD.IADD R204, R2, 0x1, R202 ;  /* 0x0000000102cc7824 */ /* 0x004fe400078e02ca */
.L_x_1048:
[----:B------:R-:W2:Y:S01]  /*16e0*/  LDL R34, [R1+0x64] ;  /* 0x0000640001227983 */ /* 0x000ea20000100800 */
[----:B------:R-:W-:Y:S02]  /*16f0*/  ISETP.NE.U32.AND P0, PT, RZ, c[0x0][0x370], PT ;  /* 0x0000dc00ff007a0c */ /* 0x000fe40003f05070 */
[----:B------:R-:W-:Y:S01]  /*1700*/  ISETP.NE.U32.AND P1, PT, RZ, c[0x0][0x360], PT ;  /* 0x0000d800ff007a0c */ /* 0x000fe20003f25070 */
[----:B------:R-:W3:Y:S01]  /*1710*/  LDL R15, [R1+0x60] ;  /* 0x00006000010f7983 */ /* 0x000ee20000100800 */
[----:B------:R-:W-:Y:S02]  /*1720*/  ISETP.NE.AND.EX P2, PT, RZ, c[0x0][0x374], PT, P0 ;  /* 0x0000dd00ff007a0c */ /* 0x000fe40003f45300 */
[----:B------:R-:W-:Y:S01]  /*1730*/  ISETP.NE.AND.EX P0, PT, RZ, c[0x0][0x364], PT, P1 ;  /* 0x0000d900ff007a0c */ /* 0x000fe20003f05310 */
[----:B------:R-:W-:Y:S01]  /*1740*/  IMAD.MOV.U32 R172, RZ, RZ, 0x4 ;  /* 0x00000004ffac7424 */ /* 0x000fe200078e00ff */
[----:B------:R-:W-:-:S02]  /*1750*/  ISETP.NE.U32.AND P1, PT, RZ, c[0x0][0x348], PT ;  /* 0x0000d200ff007a0c */ /* 0x000fc40003f25070 */
[----:B------:R-:W-:Y:S02]  /*1760*/  ISETP.NE.U32.AND P4, PT, RZ, c[0x0][0x350], PT ;  /* 0x0000d400ff007a0c */ /* 0x000fe40003f85070 */
[----:B------:R-:W-:Y:S02]  /*1770*/  ISETP.NE.U32.AND P3, PT, RZ, c[0x0][0x358], PT ;  /* 0x0000d600ff007a0c */ /* 0x000fe40003f65070 */
[----:B------:R-:W-:Y:S02]  /*1780*/  ISETP.NE.AND.EX P1, PT, RZ, c[0x0][0x34c], PT, P1 ;  /* 0x0000d300ff007a0c */ /* 0x000fe40003f25310 */
[----:B------:R-:W-:Y:S02]  /*1790*/  ISETP.NE.AND.EX P4, PT, RZ, c[0x0][0x354], PT, P4 ;  /* 0x0000d500ff007a0c */ /* 0x000fe40003f85340 */
[----:B------:R-:W-:Y:S01]  /*17a0*/  ISETP.NE.AND.EX P3, PT, RZ, c[0x0][0x35c], PT, P3 ;  /* 0x0000d700ff007a0c */ /* 0x000fe20003f65330 */
[----:B------:R-:W-:Y:S01]  /*17b0*/  IMAD.MOV.U32 R160, RZ, RZ, RZ ;  /* 0x000000ffffa07224 */ /* 0x000fe200078e00ff */
[----:B------:R-:W-:Y:S01]  /*17c0*/  CS2R R158, SRZ ;  /* 0x00000000009e7805 */ /* 0x000fe2000001ff00 */
[----:B------:R-:W-:-:S02]  /*17d0*/  IMAD.MOV.U32 R14, RZ, RZ, RZ ;  /* 0x000000ffff0e7224 */ /* 0x000fc400078e00ff */
[----:B--2---:R-:W-:-:S05]  /*17e0*/  @P0 IMAD.WIDE R8, R34, R172, c[0x0][0x360] ;  /* 0x0000d80022080625 */ /* 0x004fca00078e02ac */
[----:B------:R-:W2:Y:S01]  /*17f0*/  @P0 LDG.E R0, [R8.64] ;  /* 0x0000000808000981 */ /* 0x000ea2000c1e1900 */
[----:B------:R-:W-:-:S04]  /*1800*/  @P2 IMAD.WIDE R10, R34, R172, c[0x0][0x370] ;  /* 0x0000dc00220a2625 */ /* 0x000fc800078e02ac */
[CC--:B------:R-:W-:Y:S01]  /*1810*/  IMAD.WIDE R6, R34.reuse, R172.reuse, c[0x0][0x348] ;  /* 0x0000d20022067625 */ /* 0x0c0fe200078e02ac */
[----:B------:R1:W5:Y:S03]  /*1820*/  @P2 LDG.E R160, [R10.64] ;  /* 0x000000080aa02981 */ /* 0x000366000c1e1900 */
[CC--:B------:R-:W-:Y:S01]  /*1830*/  IMAD.WIDE R4, R34.reuse, R172.reuse, c[0x0][0x350] ;  /* 0x0000d40022047625 */ /* 0x0c0fe200078e02ac */
[----:B------:R1:W5:Y:S03]  /*1840*/  @P1 LDG.E R158, [R6.64] ;  /* 0x00000008069e1981 */ /* 0x000366000c1e1900 */
[----:B------:R-:W-:Y:S01]  /*1850*/  IMAD.WIDE R2, R34, R172, c[0x0][0x358] ;  /* 0x0000d60022027625 */ /* 0x000fe200078e02ac */
[----:B------:R1:W5:Y:S04]  /*1860*/  @P4 LDG.E R159, [R4.64] ;  /* 0x00000008049f4981 */ /* 0x000368000c1e1900 */
[----:B------:R1:W5:Y:S01]  /*1870*/  @P3 LDG.E R14, [R2.64] ;  /* 0x00000008020e3981 */ /* 0x000362000c1e1900 */
[----:B---3--:R-:W-:-:S05]  /*1880*/  LOP3.LUT R32, R15, 0xffff, RZ, 0xc0, !PT ;  /* 0x0000ffff0f207812 */ /* 0x008fca00078ec0ff */
[----:B------:R1:W-:Y:S01]  /*1890*/  STL [R1+0x50], R32 ;  /* 0x0000502001007387 */ /* 0x0003e20000100800 */
[----:B------:R-:W-:Y:S03]  /*18a0*/  YIELD ;  /* 0x0000000000007946 */ /* 0x000fe60003800000 */
[----:B--2---:R1:W-:Y:S01]  /*18b0*/  @P0 STL [R1+0x1c], R0 ;  /* 0x00001c0001000387 */ /* 0x0043e20000100800 */
[----:B------:R-:W-:Y:S05]  /*18c0*/  @P0 BRA `(.L_x_791) ;  /* 0x0000007000000947 */ /* 0x000fea0003800000 */
[----:B-1----:R-:W-:-:S05]  /*18d0*/  MOV R0, c[0x0][0x168] ;  /* 0x00005a0000007a02 */ /* 0x002fca0000000f00 */
[----:B------:R1:W-:Y:S01]  /*18e0*/  STL [R1+0x1c], R0 ;  /* 0x00001c0001007387 */ /* 0x0003e20000100800 */
[----:B------:R-:W-:Y:S05]  /*18f0*/  @!P1 BRA `(.L_x_791) ;  /* 0x0000004000009947 */ /* 0x000fea0003800000 */
[----:B------:R-:W2:Y:S04]  /*1900*/  LDG.E R8, [R6.64] ;  /* 0x0000000806087981 */ /* 0x000ea8000c1e1900 */
[----:B-1----:R-:W2:Y:S02]  /*1910*/  LDG.E R0, [R6.64+0x4] ;  /* 0x0000040806007981 */ /* 0x002ea4000c1e1900 */
[----:B--2---:R-:W-:-:S05]  /*1920*/  IADD3 R0, -R8, R0, RZ ;  /* 0x0000000008007210 */ /* 0x004fca0007ffe1ff */
[----:B------:R1:W-:Y:S02]  /*1930*/  STL [R1+0x1c], R0 ;  /* 0x00001c0001007387 */ /* 0x0003e40000100800 */
.L_x_791:
[----:B------:R-:W-:-:S04]  /*1940*/  ISETP.NE.U32.AND P0, PT, RZ, c[0x0][0x368], PT ;  /* 0x0000da00ff007a0c */ /* 0x000fc80003f05070 */
[----:B------:R-:W-:-:S13]  /*1950*/  ISETP.NE.AND.EX P0, PT, RZ, c[0x0][0x36c], PT, P0 ;  /* 0x0000db00ff007a0c */ /* 0x000fda0003f05300 */
[----:B------:R-:W-:Y:S05]  /*1960*/  @!P0 BRA `(.L_x_792) ;  /* 0x0000003000008947 */ /* 0x000fea0003800000 */
[----:B-1----:R-:W-:-:S05]  /*1970*/  IMAD.WIDE R4, R34, R172, c[0x0][0x368] ;  /* 0x0000da0022047625 */ /* 0x002fca00078e02ac */
[----:B------:R1:W5:Y:S01]  /*1980*/  LDG.E R13, [R4.64] ;  /* 0x00000008040d7981 */ /* 0x000362000c1e1900 */
[----:B------:R-:W-:Y:S05]  /*1990*/  BRA `(.L_x_793) ;  /* 0x0000005000007947 */ /* 0x000fea0003800000 */
.L_x_792:
[----:B------:R-:W-:Y:S01]  /*19a0*/  MOV R13, c[0x0][0x1d0] ;  /* 0x00007400000d7a02 */ /* 0x000fe20000000f00 */
[----:B------:R-:W-:Y:S05]  /*19b0*/  @!P4 BRA `(.L_x_793) ;  /* 0x000000300000c947 */ /* 0x000fea0003800000 */
[----:B-1----:R-:W2:Y:S04]  /*19c0*/  LDG.E R6, [R4.64] ;  /* 0x0000000804067981 */ /* 0x002ea8000c1e1900 */
[----:B------:R-:W2:Y:S02]  /*19d0*/  LDG.E R0, [R4.64+0x4] ;  /* 0x0000040804007981 */ /* 0x000ea4000c1e1900 */
[----:B--2---:R-:W-:Y:S02]  /*19e0*/  IADD3 R13, -R6, R0, RZ ;  /* 0x00000000060d7210 */ /* 0x004fe40007ffe1ff */
.L_x_793:
[----:B-1----:R-:W2:Y:S04]  /*19f0*/  LDL R0, [R1+0x1c] ;  /* 0x00001c0001007983 */ /* 0x002ea80000100800 */
[----:B------:R-:W3:Y:S04]  /*1a00*/  LDL.LU R6, [R1+0x5c] ;  /* 0x00005c0001067983 */ /* 0x000ee80000300800 */
[----:B------:R-:W4:Y:S04]  /*1a10*/  LDL.LU R10, [R1+0x54] ;  /* 0x00005400010a7983 */ /* 0x000f280000300800 */
[----:B------:R1:W4:Y:S04]  /*1a20*/  @P3 LDG.E R5, [R2.64] ;  /* 0x0000000802053981 */ /* 0x000328000c1e1900 */
[----:B------:R1:W4:Y:S01]  /*1a30*/  @P3 LDG.E R4, [R2.64+0x4] ;  /* 0x0000040802043981 */ /* 0x000322000c1e1900 */
[----:B------:R-:W-:Y:S01]  /*1a40*/  IMAD.MOV.U32 R7, RZ, RZ, c[0x0][0x2c4] ;  /* 0x0000b100ff077624 */ /* 0x000fe200078e00ff */
[----:B------:R-:W-:-:S04]  /*1a50*/  ISETP.NE.U32.AND P0, PT, RZ, c[0x0][0x378], PT ;  /* 0x0000de00ff007a0c */ /* 0x000fc80003f05070 */
[----:B------:R-:W-:Y:S02]  /*1a60*/  ISETP.NE.AND P2, PT, R7, 0x1, PT ;  /* 0x000000010700780c */ /* 0x000fe40003f45270 */
[----:B------:R-:W-:Y:S01]  /*1a70*/  ISETP.NE.AND.EX P0, PT, RZ, c[0x0][0x37c], PT, P0 ;  /* 0x0000df00ff007a0c */ /* 0x000fe20003f05300 */
[----:B-----5:R-:W-:Y:S02]  /*1a80*/  IMAD.IADD R12, R13, 0x1, -R160 ;  /* 0x000000010d0c7824 */ /* 0x020fe400078e0aa0 */
[----:B------:R-:W-:-:S10]  /*1a90*/  IMAD.MOV.U32 R137, RZ, RZ, R13 ;  /* 0x000000ffff897224 */ /* 0x000fd400078e000d */
[----:B-1----:R-:W-:-:S05]  /*1aa0*/  @P0 IMAD.WIDE R2, R34, R172, c[0x0][0x378] ;  /* 0x0000de0022020625 */ /* 0x002fca00078e02ac */
[----:B------:R1:W5:Y:S01]  /*1ab0*/  @P0 LDG.E R137, [R2.64] ;  /* 0x0000000802890981 */ /* 0x000362000c1e1900 */
[----:B--2---:R-:W-:Y:S02]  /*1ac0*/  IMAD.MOV.U32 R8, RZ, RZ, R0 ;  /* 0x000000ffff087224 */ /* 0x004fe400078e0000 */
[----:B---3--:R-:W-:Y:S02]  /*1ad0*/  IMAD.SHL.U32 R9, R6, 0x80, RZ ;  /* 0x0000008006097824 */ /* 0x008fe400078e00ff */
[----:B------:R-:W-:Y:S01]  /*1ae0*/  IMAD.MOV.U32 R6, RZ, RZ, c[0x0][0x32c] ;  /* 0x0000cb00ff067624 */ /* 0x000fe200078e00ff */
[----:B----4-:R-:W-:-:S04]  /*1af0*/  LOP3.LUT R10, R10, 0xfffeffff, RZ, 0xc0, !PT ;  /* 0xfffeffff0a0a7812 */ /* 0x010fc800078ec0ff */
[----:B------:R-:W-:Y:S02]  /*1b00*/  ISETP.GE.AND P1, PT, R6, 0x1, PT ;  /* 0x000000010600780c */ /* 0x000fe40003f26270 */
[----:B------:R-:W-:Y:S01]  /*1b10*/  @P2 LOP3.LUT R10, R10, 0x10000, RZ, 0xfc, !PT ;  /* 0x000100000a0a2812 */ /* 0x000fe200078efcff */
[----:B------:R-:W-:Y:S02]  /*1b20*/  IMAD.MOV.U32 R0, RZ, RZ, c[0x0][0x228] ;  /* 0x00008a00ff007624 */ /* 0x000fe400078e00ff */
[----:B------:R-:W-:Y:S01]  /*1b30*/  @P3 IMAD.IADD R0, R4, 0x1, -R5 ;  /* 0x0000000104003824 */ /* 0x000fe200078e0a05 */
[----:B------:R-:W-:-:S03]  /*1b40*/  LOP3.LUT R10, R10, 0xffff7fff, RZ, 0xc0, !PT ;  /* 0xffff7fff0a0a7812 */ /* 0x000fc600078ec0ff */
[----:B------:R-:W-:Y:S01]  /*1b50*/  IMAD.IADD R7, R12, 0x1, R0 ;  /* 0x000000010c077824 */ /* 0x000fe200078e0200 */
[----:B------:R2:W-:Y:S03]  /*1b60*/  STL [R1+0x48], R9 ;  /* 0x0000480901007387 */ /* 0x0005e60000100800 */
[----:B------:R-:W-:Y:S01]  /*1b70*/  @P1 LOP3.LUT R10, R10, 0x8000, RZ, 0xfc, !PT ;  /* 0x000080000a0a1812 */ /* 0x000fe200078efcff */
[----:B------:R2:W-:Y:S01]  /*1b80*/  STL [R1+0x20], R7 ;  /* 0x0000200701007387 */ /* 0x0005e20000100800 */
[----:B-1----:R-:W-:-:S03]  /*1b90*/  IADD3 R2, R9, 0x7f, RZ ;  /* 0x0000007f09027810 */ /* 0x002fc60007ffe0ff */
[----:B------:R2:W-:Y:S02]  /*1ba0*/  STL [R1+0x54], R10 ;  /* 0x0000540a01007387 */ /* 0x0005e40000100800 */
[----:B------:R-:W-:Y:S01]  /*1bb0*/  @P2 IMAD.HI.U32 R4, R2, c[0x0][0x2c8], RZ ;  /* 0x0000b20002042a27 */ /* 0x000fe200078e00ff */
[----:B------:R-:W-:-:S04]  /*1bc0*/  IADD3 R3, R7, 0x4f, RZ ;  /* 0x0000004f07037810 */ /* 0x000fc80007ffe0ff */
[----:B------:R-:W-:Y:S01]  /*1bd0*/  @P2 SHF.R.U32.HI R2, RZ, c[0x0][0x2cc], R4 ;  /* 0x0000b300ff022a19 */ /* 0x000fe20000011604 */
[----:B------:R-:W-:Y:S01]  /*1be0*/  IMAD.HI R3, R3, 0x66666667, RZ ;  /* 0x6666666703037827 */ /* 0x000fe200078e02ff */
[----:B------:R-:W-:-:S04]  /*1bf0*/  IADD3 R4, R7, 0x1, -R8 ;  /* 0x0000000107047810 */ /* 0x000fc80007ffe808 */
[----:B------:R-:W-:Y:S01]  /*1c00*/  SHF.R.U32.HI R5, RZ, 0x1f, R3 ;  /* 0x0000001fff057819 */ /* 0x000fe20000011603 */
[----:B------:R-:W-:-:S03]  /*1c10*/  IMAD.IADD R2, R4, 0x1, R2 ;  /* 0x0000000104027824 */ /* 0x000fc600078e0202 */
[----:B------:R-:W-:Y:S02]  /*1c20*/  LEA.HI.SX32 R170, R3, R5, 0x1b ;  /* 0x0000000503aa7211 */ /* 0x000fe400078fdaff */
        /* <DEDUP_REMOVED lines=12> */
.L_x_796:
[----:B------:R-:W-:-:S13]  /*1cf0*/  ISETP.NE.AND P0, PT, R6, 0x1, PT ;  /* 0x000000010600780c */ /* 0x000fda0003f05270 */
[----:B------:R-:W-:-:S05]  /*1d00*/  @P0 IMAD.HI.U32 R2, R3, c[0x0][0x330], RZ ;  /* 0x0000cc0003020a27 */ /* 0x000fca00078e00ff */
[----:B------:R-:W-:Y:S02]  /*1d10*/  @P0 SHF.R.U32.HI R3, RZ, c[0x0][0x334], R2 ;  /* 0x0000cd00ff030a19 */ /* 0x000fe40000011602 */
.L_x_797:
[----:B------:R-:W-:Y:S05]  /*1d20*/  BSYNC B0 ;  /* 0x0000000000007941 */ /* 0x000fea0003800000 */
.L_x_795:
[----:B------:R-:W-:-:S05]  /*1d30*/  IMAD R3, R3, R6, c[0x0][0x32c] ;  /* 0x0000cb0003037624 */ /* 0x000fca00078e0206 */
[----:B------:R-:W-:-:S03]  /*1d40*/  IMNMX R4, R4, R3, PT ;  /* 0x0000000304047217 */ /* 0x000fc60003800200 */
.L_x_794:
[----:B------:R-:W-:Y:S01]  /*1d50*/  IMAD.IADD R5, R7, 0x1, -R8 ;  /* 0x0000000107057824 */ /* 0x000fe200078e0a08 */
[----:B------:R-:W-:Y:S01]  /*1d60*/  IADD3 R4, R4, 0x4f, RZ ;  /* 0x0000004f04047810 */ /* 0x000fe20007ffe0ff */
[----:B------:R-:W-:-:S03]  /*1d70*/  @P2 IMAD.HI.U32 R3, R9, c[0x0][0x2c8], RZ ;  /* 0x0000b20009032a27 */ /* 0x000fc600078e00ff */
[----:B------:R1:W-:Y:S01]  /*1d80*/  STL [R1+0x4], R5 ;  /* 0x0000040501007387 */ /* 0x0003e20000100800 */
[----:B------:R-:W-:-:S04]  /*1d90*/  IMAD.HI R4, R4, 0x66666667, RZ ;  /* 0x6666666704047827 */ /* 0x000fc800078e02ff */
[----:B------:R-:W-:Y:S01]  /*1da0*/  IMAD.MOV.U32 R2, RZ, RZ, R9 ;  /* 0x000000ffff027224 */ /* 0x000fe200078e0009 */
[----:B------:R-:W-:Y:S02]  /*1db0*/  @P2 SHF.R.U32.HI R2, RZ, c[0x0][0x2cc], R3 ;  /* 0x0000b300ff022a19 */ /* 0x000fe40000011603 */
[----:B------:R-:W-:-:S03]  /*1dc0*/  SHF.R.U32.HI R3, RZ, 0x1f, R4 ;  /* 0x0000001fff037819 */ /* 0x000fc60000011604 */
[----:B------:R-:W-:Y:S01]  /*1dd0*/  IMAD.IADD R2, R5, 0x1, R2 ;  /* 0x0000000105027824 */ /* 0x000fe200078e0202 */
[----:B------:R-:W-:-:S04]  /*1de0*/  LEA.HI.SX32 R4, R4, R3, 0x1b ;  /* 0x0000000304047211 */ /* 0x000fc800078fdaff */
[----:B------:R-:W-:Y:S02]  /*1df0*/  IADD3 R3, R2, -c[0x0][0x324], RZ ;  /* 0x8000c90002037a10 */ /* 0x000fe40007ffe0ff */
[----:B--2---:R-:W-:Y:S01]  /*1e00*/  IMNMX R9, R170, R4, PT ;  /* 0x00000004aa097217 */ /* 0x004fe20003800200 */
        /* <DEDUP_REMOVED lines=10> */
.L_x_800:
[----:B------:R-:W-:-:S13]  /*1eb0*/  ISETP.NE.AND P0, PT, R6, 0x1, PT ;  /* 0x000000010600780c */ /* 0x000fda0003f05270 */
[----:B------:R-:W-:-:S05]  /*1ec0*/  @P0 IMAD.HI.U32 R4, R2, c[0x0][0x330], RZ ;  /* 0x0000cc0002040a27 */ /* 0x000fca00078e00ff */
[----:B------:R-:W-:Y:S02]  /*1ed0*/  @P0 SHF.R.U32.HI R2, RZ, c[0x0][0x334], R4 ;  /* 0x0000cd00ff020a19 */ /* 0x000fe40000011604 */
.L_x_801:
[----:B------:R-:W-:Y:S05]  /*1ee0*/  BSYNC B0 ;  /* 0x0000000000007941 */ /* 0x000fea0003800000 */
.L_x_799:
[----:B------:R-:W-:-:S05]  /*1ef0*/  IMAD R2, R2, c[0x0][0x32c], RZ ;  /* 0x0000cb0002027a24 */ /* 0x000fca00078e02ff */
[----:B------:R-:W-:-:S04]  /*1f00*/  IMNMX R3, R3, R2, !PT ;  /* 0x0000000203037217 */ /* 0x000fc80007800200 */
.L_x_798:
[----:B------:R-:W-:Y:S01]  /*1f10*/  LOP3.LUT R4, R15, 0xff000000, RZ, 0xc0, !PT ;  /* 0xff0000000f047812 */ /* 0x000fe200078ec0ff */
[----:B------:R-:W-:Y:S01]  /*1f20*/  IMAD.HI R3, R3, 0x66666667, RZ ;  /* 0x6666666703037827 */ /* 0x000fe200078e02ff */
[----:B-1----:R-:W-:Y:S01]  /*1f30*/  LOP3.LUT R5, R15, 0xff0000, RZ, 0xc0, !PT ;  /* 0x00ff00000f057812 */ /* 0x002fe200078ec0ff */
[----:B------:R-:W-:Y:S01]  /*1f40*/  BSSY B0, `(.L_x_802) ;  /* 0x000002c000007945 */ /* 0x000fe20003800000 */
[----:B------:R-:W-:Y:S02]  /*1f50*/  SHF.R.U32.HI R4, RZ, 0x8, R4 ;  /* 0x00000008ff047819 */ /* 0x000fe40000011604 */
[----:B------:R-:W-:Y:S02]  /*1f60*/  SHF.R.U32.HI R2, RZ, 0x1f, R3 ;  /* 0x0000001fff027819 */ /* 0x000fe40000011603 */
[----:B------:R-:W-:Y:S02]  /*1f70*/  LEA.HI R5, R5, R4, RZ, 0x10 ;  /* 0x0000000405057211 */ /* 0x000fe400078f80ff */
[----:B------:R-:W-:Y:S01]  /*1f80*/  LEA.HI.SX32 R3, R3, R2, 0x1b ;  /* 0x0000000203037211 */ /* 0x000fe200078fdaff */
[----:B------:R-:W-:Y:S01]  /*1f90*/  IMAD.MOV.U32 R2, RZ, RZ, RZ ;  /* 0x000000ffff027224 */ /* 0x000fe200078e00ff */
[----:B------:R-:W-:-:S02]  /*1fa0*/  SHF.R.U32.HI R7, RZ, 0x10, R5 ;  /* 0x00000010ff077819 */ /* 0x000fc40000011605 */
[----:B------:R-:W-:Y:S02]  /*1fb0*/  LOP3.LUT R15, R5, 0xff, RZ, 0xc0, !PT ;  /* 0x000000ff050f7812 */ /* 0x000fe400078ec0ff */
[----:B------:R-:W-:Y:S01]  /*1fc0*/  IMNMX R6, RZ, R3, !PT ;  /* 0x00000003ff067217 */ /* 0x000fe20007800200 */
[----:B------:R1:W-:Y:S01]  /*1fd0*/  STL [R1+0x5c], R7 ;  /* 0x00005c0701007387 */ /* 0x0003e20000100800 */
[----:B------:R-:W-:Y:S02]  /*1fe0*/  ISETP.NE.AND P1, PT, R7, RZ, PT ;  /* 0x000000ff0700720c */ /* 0x000fe40003f25270 */
[----:B------:R-:W-:Y:S01]  /*1ff0*/  ISETP.GT.AND P0, PT, R9, R6, PT ;  /* 0x000000060900720c */ /* 0x000fe20003f04270 */
[----:B------:R1:W-:Y:S01]  /*2000*/  STL [R1+0x60], R15 ;  /* 0x0000600f01007387 */ /* 0x0003e20000100800 */
[----:B------:R-:W-:-:S11]  /*2010*/  SEL R136, R7, c[0x0][0x338], P1 ;  /* 0x0000ce0007887a07 */ /* 0x000fd60000800000 */
[----:B------:R-:W-:Y:S05]  /*2020*/  @!P0 BRA `(.L_x_803) ;  /* 0x000001d000008947 */ /* 0x000fea0003800000 */
[----:B------:R-:W-:Y:S02]  /*2030*/  IABS R3, R136 ;  /* 0x0000008800037213 */ /* 0x000fe40000000000 */
[----:B-1----:R-:W-:Y:S02]  /*2040*/  IADD3 R7, R136, -0x1, R9 ;  /* 0xffffffff88077810 */ /* 0x002fe40007ffe009 */
[----:B------:R-:W1:Y:S03]  /*2050*/  I2F.RP R2, R3 ;  /* 0x0000000300027306 */ /* 0x000e660000209400 */
[----:B------:R-:W-:-:S05]  /*2060*/  IMAD.IADD R7, R7, 0x1, -R6 ;  /* 0x0000000107077824 */ /* 0x000fca00078e0a06 */
[----:B------:R-:W-:Y:S01]  /*2070*/  IABS R11, R7 ;  /* 0x00000007000b7213 */ /* 0x000fe20000000000 */
[----:B-1----:R-:W1:Y:S02]  /*2080*/  MUFU.RCP R2, R2 ;  /* 0x0000000200027308 */ /* 0x002e640000001000 */
[----:B-1----:R-:W-:-:S06]  /*2090*/  IADD3 R2, R2, 0xffffffe, RZ ;  /* 0x0ffffffe02027810 */ /* 0x002fcc0007ffe0ff */
[----:B------:R-:W1:Y:S02]  /*20a0*/  F2I.FTZ.U32.TRUNC.NTZ R5, R2 ;  /* 0x0000000200057305 */ /* 0x000e64000021f000 */
        /* <DEDUP_REMOVED lines=21> */
.L_x_803:
[----:B------:R-:W-:Y:S05]  /*2200*/  BSYNC B0 ;  /* 0x0000000000007941 */ /* 0x000fea0003800000 */
.L_x_802:
[----:B------:R-:W-:Y:S01]  /*2210*/  IMAD R3, R15, R2, R6 ;  /* 0x000000020f037224 */ /* 0x000fe200078e0206 */
[----:B------:R-:W2:Y:S03]  /*2220*/  S2R R11, SR_TID.X ;  /* 0x00000000000b7919 */ /* 0x000ea60000002100 */
[C---:B------:R-:W-:Y:S02]  /*2230*/  IMAD.IADD R2, R3.reuse, 0x1, R2 ;  /* 0x0000000103027824 */ /* 0x040fe400078e0202 */
[----:B------:R-:W-:-:S03]  /*2240*/  IMAD R3, R3, 0x50, -R12 ;  /* 0x0000005003037824 */ /* 0x000fc600078e0a0c */
[----:B------:R-:W-:Y:S02]  /*2250*/  IMNMX R2, R9, R2, PT ;  /* 0x0000000209027217 */ /* 0x000fe40003800200 */
[----:B------:R-:W-:-:S03]  /*2260*/  IMNMX R3, RZ, R3, !PT ;  /* 0x00000003ff037217 */ /* 0x000fc60007800200 */
[----:B------:R-:W-:Y:S02]  /*2270*/  IMAD R2, R2, 0x50, -R12 ;  /* 0x0000005002027824 */ /* 0x000fe400078e0a0c */
[----:B------:R-:W-:-:S03]  /*2280*/  IMAD.WIDE.U32 R4, R3, -0x33333333, RZ ;  /* 0xcccccccd03047825 */ /* 0x000fc600078e00ff */
[----:B------:R-:W-:Y:S02]  /*2290*/  IMNMX R2, R2, R0, PT ;  /* 0x0000000002027217 */ /* 0x000fe40003800200 */
[----:B------:R-:W-:Y:S02]  /*22a0*/  SHF.R.U32.HI R129, RZ, 0x6, R5 ;  /* 0x00000006ff817819 */ /* 0x000fe40000011605 */
[----:B------:R-:W-:Y:S02]  /*22b0*/  ISETP.GT.AND P0, PT, R2, R3, PT ;  /* 0x000000030200720c */ /* 0x000fe40003f04270 */
[----:B--2---:R-:W-:Y:S01]  /*22c0*/  SHF.R.S32.HI R10, RZ, 0x1f, R11 ;  /* 0x0000001fff0a7819 */ /* 0x004fe2000001140b */
[----:B------:R-:W-:-:S03]  /*22d0*/  IMAD.MOV.U32 R4, RZ, RZ, R129 ;  /* 0x000000ffff047224 */ /* 0x000fc600078e0081 */
[CC--:B------:R-:W-:Y:S02]  /*22e0*/  LEA.HI R5, R10.reuse, R11.reuse, RZ, 0x5 ;  /* 0x0000000b0a057211 */ /* 0x0c0fe400078f28ff */
[----:B-1----:R-:W-:-:S04]  /*22f0*/  LEA.HI R7, R10, R11, RZ, 0x3 ;  /* 0x0000000b0a077211 */ /* 0x002fc800078f18ff */
[----:B------:R-:W-:Y:S02]  /*2300*/  LOP3.LUT R8, R7, 0xfffffff8, RZ, 0xc0, !PT ;  /* 0xfffffff807087812 */ /* 0x000fe400078ec0ff */
[----:B------:R-:W-:Y:S02]  /*2310*/  @P0 IADD3 R3, R2, 0x4f, RZ ;  /* 0x0000004f02030810 */ /* 0x000fe40007ffe0ff */
[----:B------:R-:W-:Y:S01]  /*2320*/  LEA.HI R2, R10, R11, RZ, 0x2 ;  /* 0x0000000b0a027211 */ /* 0x000fe200078f10ff */
[----:B------:R-:W-:Y:S01]  /*2330*/  IMAD.IADD R164, R11, 0x1, -R8 ;  /* 0x000000010ba47824 */ /* 0x000fe200078e0a08 */
[----:B------:R-:W-:Y:S01]  /*2340*/  SHF.R.S32.HI R138, RZ, 0x3, R7 ;  /* 0x00000003ff8a7819 */ /* 0x000fe20000011407 */
[----:B------:R-:W-:Y:S01]  /*2350*/  @P0 IMAD.HI R3, R3, 0x66666667, RZ ;  /* 0x6666666703030827 */ /* 0x000fe200078e02ff */
[----:B------:R-:W-:Y:S02]  /*2360*/  LOP3.LUT R9, R2, 0xfffffffc, RZ, 0xc0, !PT ;  /* 0xfffffffc02097812 */ /* 0x000fe400078ec0ff */
[--C-:B------:R-:W-:Y:S01]  /*2370*/  SHF.R.S32.HI R82, RZ, 0x2, R2.reuse ;  /* 0x00000002ff527819 */ /* 0x100fe20000011402 */
[----:B------:R-:W-:Y:S01]  /*2380*/  IMAD.SHL.U32 R134, R164, 0x8, RZ ;  /* 0x00000008a4867824 */ /* 0x000fe200078e00ff */
[----:B------:R-:W-:Y:S01]  /*2390*/  SHF.R.S32.HI R2, RZ, 0x1f, R2 ;  /* 0x0000001fff027819 */ /* 0x000fe20000011402 */
[----:B------:R-:W-:Y:S01]  /*23a0*/  IMAD.IADD R163, R11, 0x1, -R9 ;  /* 0x000000010ba37824 */ /* 0x000fe200078e0a09 */
[----:B------:R-:W-:Y:S01]  /*23b0*/  @P0 SHF.R.U32.HI R6, RZ, 0x1f, R3 ;  /* 0x0000001fff060819 */ /* 0x000fe20000011603 */
[----:B------:R-:W-:Y:S01]  /*23c0*/  IMAD.MOV.U32 R9, RZ, RZ, 0x40 ;  /* 0x00000040ff097424 */ /* 0x000fe200078e00ff */
[----:B------:R-:W-:Y:S01]  /*23d0*/  LEA.HI R2, R2, R82, RZ, 0x3 ;  /* 0x0000005202027211 */ /* 0x000fe200078f18ff */
[----:B------:R-:W-:Y:S01]  /*23e0*/  IMAD.SHL.U32 R28, R163, 0x8, RZ ;  /* 0x00000008a31c7824 */ /* 0x000fe200078e00ff */
[----:B------:R-:W-:Y:S01]  /*23f0*/  @P0 LEA.HI.SX32 R4, R3, R6, 0x1b ;  /* 0x0000000603040211 */ /* 0x000fe200078fdaff */
[----:B------:R-:W-:Y:S01]  /*2400*/  IMAD.SHL.U32 R24, R163, 0x4, RZ ;  /* 0x00000004a3187824 */ /* 0x000fe200078e00ff */
[----:B------:R-:W-:-:S02]  /*2410*/  LOP3.LUT R2, R2, 0xfffffff8, RZ, 0xc0, !PT ;  /* 0xfffffff802027812 */ /* 0x000fc400078ec0ff */
[----:B------:R-:W-:Y:S02]  /*2420*/  SHF.R.S32.HI R3, RZ, 0x5, R5 ;  /* 0x00000005ff037819 */ /* 0x000fe40000011405 */
[C---:B------:R-:W-:Y:S01]  /*2430*/  IADD3 R139, R82.reuse, 0x20, RZ ;  /* 0x00000020528b7810 */ /* 0x040fe20007ffe0ff */
[C---:B------:R-:W-:Y:S01]  /*2440*/  IMAD.IADD R2, R82.reuse, 0x1, -R2 ;  /* 0x0000000152027824 */ /* 0x040fe200078e0a02 */
[----:B------:R-:W-:Y:S01]  /*2450*/  IADD3 R146, R82, 0x40, RZ ;  /* 0x0000004052927810 */ /* 0x000fe20007ffe0ff */
[----:B------:R-:W-:Y:S01]  /*2460*/  IMAD.SHL.U32 R157, R3, 0x200, RZ ;  /* 0x00000200039d7824 */ /* 0x000fe200078e00ff */
[----:B------:R-:W-:Y:S01]  /*2470*/  SHF.R.S32.HI R3, RZ, 0x1f, R139 ;  /* 0x0000001fff037819 */ /* 0x000fe2000001148b */
[----:B------:R-:W-:Y:S01]  /*2480*/  IMAD.SHL.U32 R6, R139, 0x40, RZ ;  /* 0x000000408b067824 */ /* 0x000fe200078e00ff */
[C---:B------:R-:W-:Y:S01]  /*2490*/  LOP3.LUT P0, RZ, R2.reuse, 0x4, RZ, 0xc0, !PT ;  /* 0x0000000402ff7812 */ /* 0x040fe2000780c0ff */
[----:B------:R-:W-:Y:S01]  /*24a0*/  IMAD.SHL.U32 R2, R2, 0x40, RZ ;  /* 0x0000004002027824 */ /* 0x000fe200078e00ff */
[----:B------:R-:W-:Y:S01]  /*24b0*/  SHF.R.S32.HI R8, RZ, 0x1f, R146 ;  /* 0x0000001fff087819 */ /* 0x000fe20000011492 */
[----:B------:R-:W-:Y:S01]  /*24c0*/  IMAD.SHL.U32 R5, R146, 0x40, RZ ;  /* 0x0000004092057824 */ /* 0x000fe200078e00ff */
[----:B------:R-:W-:-:S02]  /*24d0*/  ISETP.GT.AND P1, PT, R4, R129, PT ;  /* 0x000000810400720c */ /* 0x000fc40003f24270 */
[----:B------:R-:W-:Y:S02]  /*24e0*/  LOP3.LUT R147, R2, 0x1c0, RZ, 0xc0, !PT ;  /* 0x000001c002937812 */ /* 0x000fe400078ec0ff */
[----:B------:R-:W-:Y:S02]  /*24f0*/  LEA.HI R7, R3, R139, RZ, 0x3 ;  /* 0x0000008b03077211 */ /* 0x000fe400078f18ff */
[----:B------:R-:W-:Y:S02]  /*2500*/  SHF.R.U32.HI R156, RZ, 0x3, R147 ;  /* 0x00000003ff9c7819 */ /* 0x000fe40000011693 */
[----:B------:R-:W-:Y:S02]  /*2510*/  LOP3.LUT R2, R147, 0x18, R28, 0xf8, !PT ;  /* 0x0000001893027812 */ /* 0x000fe400078ef81c */
[----:B------:R-:W-:Y:S02]  /*2520*/  LEA.HI R3, R8, R146, RZ, 0x3 ;  /* 0x0000009208037211 */ /* 0x000fe400078f18ff */
[----:B------:R-:W-:-:S02]  /*2530*/  LOP3.LUT R2, R157, R2, R156, 0xf6, !PT ;  /* 0x000000029d027212 */ /* 0x000fc400078ef69c */
[----:B------:R-:W-:Y:S01]  /*2540*/  LOP3.LUT R151, R5, 0x1c0, RZ, 0xc0, !PT ;  /* 0x000001c005977812 */ /* 0x000fe200078ec0ff */
[----:B------:R-:W-:Y:S01]  /*2550*/  IMAD.SHL.U32 R5, R3, 0x40, RZ ;  /* 0x0000004003057824 */ /* 0x000fe200078e00ff */
[----:B------:R-:W-:Y:S01]  /*2560*/  LOP3.LUT R150, R6, 0x1c0, RZ, 0xc0, !PT ;  /* 0x000001c006967812 */ /* 0x000fe200078ec0ff */
[----:B------:R-:W-:Y:S01]  /*2570*/  IMAD.SHL.U32 R6, R7, 0x40, RZ ;  /* 0x0000004007067824 */ /* 0x000fe200078e00ff */
[----:B------:R-:W-:Y:S02]  /*2580*/  SEL R3, R9, 0xffffffc0, !P0 ;  /* 0xffffffc009037807 */ /* 0x000fe40004000000 */
[----:B------:R-:W-:Y:S02]  /*2590*/  LEA R80, R2, 0x100, 0x1 ;  /* 0x0000010002507811 */ /* 0x000fe400078e08ff */
[----:B------:R-:W-:Y:S02]  /*25a0*/  SHF.R.S32.HI R186, RZ, 0x1f, R138 ;  /* 0x0000001fffba7819 */ /* 0x000fe4000001148a */
[----:B------:R-:W-:Y:S01]  /*25b0*/  SHF.R.S32.HI R29, RZ, 0x1f, R28 ;  /* 0x0000001fff1d7819 */ /* 0x000fe2000001141c */
[----:B------:R-:W-:Y:S01]  /*25c0*/  IMAD.IADD R81, R80, 0x1, R3 ;  /* 0x0000000150517824 */ /* 0x000fe200078e0203 */
[----:B------:R-:W-:-:S02]  /*25d0*/  SHF.R.S32.HI R25, RZ, 0x1f, R24 ;  /* 0x0000001fff197819 */ /* 0x000fc40000011418 */
[----:B------:R-:W-:Y:S02]  /*25e0*/  IADD3 R26, R24, 0x10, RZ ;  /* 0x00000010181a7810 */ /* 0x000fe40007ffe0ff */
[----:B------:R-:W-:Y:S02]  /*25f0*/  SHF.R.S32.HI R135, RZ, 0x1f, R134 ;  /* 0x0000001fff877819 */ /* 0x000fe40000011486 */
[----:B------:R-:W-:Y:S02]  /*2600*/  SHF.R.U32.HI R187, RZ, 0x3, R150 ;  /* 0x00000003ffbb7819 */ /* 0x000fe40000011696 */
[----:B------:R-:W-:Y:S02]  /*2610*/  SHF.R.U32.HI R188, RZ, 0x3, R151 ;  /* 0x00000003ffbc7819 */ /* 0x000fe40000011697 */
[----:B------:R-:W-:Y:S02]  /*2620*/  LOP3.LUT R161, R6, 0xfffffe00, RZ, 0xc0, !PT ;  /* 0xfffffe0006a17812 */ /* 0x000fe400078ec0ff */
[----:B------:R-:W-:Y:S01]  /*2630*/  LOP3.LUT R162, R5, 0xfffffe00, RZ, 0xc0, !PT ;  /* 0xfffffe0005a27812 */ /* 0x000fe200078ec0ff */
[----:B------:R-:W-:Y:S05]  /*2640*/  @!P1 BRA `(.L_x_804) ;  /* 0x0000548000009947 */ /* 0x000fea0003800000 */
[----:B------:R-:W-:-:S04]  /*2650*/  ISETP.NE.U32.AND P0, PT, RZ, c[0x0][0x340], PT ;  /* 0x0000d000ff007a0c */ /* 0x000fc80003f05070 */
[----:B------:R-:W-:-:S13]  /*2660*/  ISETP.NE.AND.EX P2, PT, RZ, c[0x0][0x344], PT, P0 ;  /* 0x0000d100ff007a0c */ /* 0x000fda0003f45300 */
[----:B------:R-:W-:-:S05]  /*2670*/  @P2 IMAD.WIDE R2, R34, R172, c[0x0][0x340] ;  /* 0x0000d00022022625 */ /* 0x000fca00078e02ac */
[----:B------:R1:W2:Y:S01]  /*2680*/  @P2 LDG.E R22, [R2.64] ;  /* 0x0000000802162981 */ /* 0x0002a2000c1e1900 */
[----:B------:R-:W-:Y:S01]  /*2690*/  IADD3 R123, P0, R138, R14, RZ ;  /* 0x0000000e8a7b7210 */ /* 0x000fe20007f1e0ff */
[----:B------:R-:W-:Y:S01]  /*26a0*/  IMAD.MOV.U32 R142, RZ, RZ, 0x50 ;  /* 0x00000050ff8e7424 */ /* 0x000fe200078e00ff */
[----:B------:R-:W-:Y:S01]  /*26b0*/  SHF.R.S32.HI R21, RZ, 0x1f, R34 ;  /* 0x0000001fff157819 */ /* 0x000fe20000011422 */
[----:B------:R-:W-:Y:S01]  /*26c0*/  IMAD.MOV.U32 R20, RZ, RZ, c[0x0][0x238] ;  /* 0x00008e00ff147624 */ /* 0x000fe200078e00ff */
[----:B------:R-:W-:Y:S01]  /*26d0*/  LEA.HI.X.SX32 R132, R14, R186, 0x1, P0 ;  /* 0x000000ba0e847211 */ /* 0x000fe200000f0eff */
[C---:B------:R-:W-:Y:S01]  /*26e0*/  IMAD R171, R142.reuse, c[0x0][0x23c], RZ ;  /* 0x00008f008eab7a24 */ /* 0x040fe200078e02ff */
[----:B------:R-:W-:Y:S01]  /*26f0*/  SEL R30, R21, RZ, !P3 ;  /* 0x000000ff151e7207 */ /* 0x000fe20005800000 */
[----:B------:R-:W-:Y:S01]  /*2700*/  IMAD.WIDE.U32 R148, R142, c[0x0][0x238], RZ ;  /* 0x00008e008e947a25 */ /* 0x000fe200078e00ff */
[----:B------:R-:W-:Y:S02]  /*2710*/  IADD3 R33, R4, -0x1, RZ ;  /* 0xffffffff04217810 */ /* 0x000fe40007ffe0ff */
[----:B------:R-:W-:Y:S01]  /*2720*/  IADD3 R113, -R138, R0, RZ ;  /* 0x000000008a717210 */ /* 0x000fe20007ffe1ff */
[----:B------:R-:W-:Y:S01]  /*2730*/  IMAD R5, R132, c[0x0][0x238], RZ ;  /* 0x00008e0084057a24 */ /* 0x000fe200078e02ff */
[----:B------:R-:W-:Y:S01]  /*2740*/  SEL R27, R34, RZ, !P3 ;  /* 0x000000ff221b7207 */ /* 0x000fe20005800000 */
[----:B------:R-:W-:Y:S01]  /*2750*/  IMAD R4, R30, c[0x0][0x248], RZ ;  /* 0x000092001e047a24 */ /* 0x000fe200078e02ff */
[----:B------:R-:W-:Y:S01]  /*2760*/  ISETP.GE.AND P5, PT, R134, c[0x0][0x1d4], PT ;  /* 0x0000750086007a0c */ /* 0x000fe20003fa6270 */
[----:B------:R-:W-:Y:S01]  /*2770*/  IMAD R5, R123, c[0x0][0x23c], R5 ;  /* 0x00008f007b057a24 */ /* 0x000fe200078e0205 */
[C---:B------:R-:W-:Y:S01]  /*2780*/  SHF.L.U32 R177, R20.reuse, 0x4, RZ ;  /* 0x0000000414b17819 */ /* 0x040fe200000006ff */
[----:B------:R-:W-:Y:S01]  /*2790*/  IMAD R10, R33, -0x50, R113 ;  /* 0xffffffb0210a7824 */ /* 0x000fe200078e0271 */
[----:B------:R-:W-:Y:S01]  /*27a0*/  SHF.L.U64.HI R172, R20, R172, c[0x0][0x23c] ;  /* 0x00008f0014ac7619 */ /* 0x000fe200000102ac */
[----:B------:R-:W-:Y:S01]  /*27b0*/  IMAD R4, R27, c[0x0][0x24c], R4 ;  /* 0x000093001b047a24 */ /* 0x000fe200078e0204 */
[----:B------:R-:W-:Y:S01]  /*27c0*/  SHF.R.S32.HI R31, RZ, 0x1f, R82 ;  /* 0x0000001fff1f7819 */ /* 0x000fe20000011452 */
[----:B------:R-:W-:Y:S01]  /*27d0*/  IMAD.IADD R171, R149, 0x1, R171 ;  /* 0x0000000195ab7824 */ /* 0x000fe200078e02ab */
[----:B------:R-:W-:Y:S01]  /*27e0*/  ISETP.GE.AND P0, PT, R10, 0x1, PT ;  /* 0x000000010a00780c */ /* 0x000fe20003f06270 */
[----:B------:R-:W-:Y:S01]  /*27f0*/  IMAD.WIDE.U32 R182, R82, c[0x0][0x1e0], RZ ;  /* 0x0000780052b67a25 */ /* 0x000fe200078e00ff */
[----:B------:R-:W-:-:S02]  /*2800*/  IADD3 R19, R13, R159, RZ ;  /* 0x0000009f0d137210 */ /* 0x000fc40007ffe0ff */
[----:B------:R-:W-:Y:S01]  /*2810*/  IADD3 R102, R28, 0x20, RZ ;  /* 0x000000201c667810 */ /* 0x000fe20007ffe0ff */
[----:B-1----:R-:W-:Y:S01]  /*2820*/  IMAD.WIDE.U32 R2, R123, c[0x0][0x238], R134 ;  /* 0x00008e007b027a25 */ /* 0x002fe200078e0086 */
[----:B------:R-:W-:Y:S02]  /*2830*/  SHF.R.S32.HI R23, RZ, 0x1f, R19 ;  /* 0x0000001fff177819 */ /* 0x000fe40000011413 */
[----:B------:R-:W-:Y:S01]  /*2840*/  MOV R189, c[0x0][0x27c] ;  /* 0x00009f0000bd7a02 */ /* 0x000fe20000000f00 */
[----:B------:R-:W-:Y:S01]  /*2850*/  IMAD.IADD R3, R3, 0x1, R5 ;  /* 0x0000000103037824 */ /* 0x000fe200078e0205 */
[----:B------:R-:W-:Y:S01]  /*2860*/  MOV R169, 0x5 ;  /* 0x0000000500a97802 */ /* 0x000fe20000000f00 */
[----:B------:R-:W-:Y:S01]  /*2870*/  IMAD R9, R31, c[0x0][0x280], RZ ;  /* 0x0000a0001f097a24 */ /* 0x000fe200078e02ff */
[----:B------:R-:W-:Y:S01]  /*2880*/  P2R R133, PR, RZ, 0x20 ;  /* 0x00000020ff857803 */ /* 0x000fe20000000000 */
[----:B------:R-:W-:Y:S01]  /*2890*/  IMAD.WIDE.U32 R2, R32, c[0x0][0x240], R2 ;  /* 0x0000900020027a25 */ /* 0x000fe200078e0002 */
[----:B------:R-:W-:-:S03]  /*28a0*/  ISETP.GE.AND P6, PT, R28, c[0x0][0x1d4], PT ;  /* 0x000075001c007a0c */ /* 0x000fc60003fc6270 */
[----:B------:R-:W-:Y:S02]  /*28b0*/  IMAD R3, R32, c[0x0][0x244], R3 ;  /* 0x0000910020037a24 */ /* 0x000fe400078e0203 */
[----:B------:R-:W-:Y:S02]  /*28c0*/  IMAD R12, R82, c[0x0][0x284], R9 ;  /* 0x0000a100520c7a24 */ /* 0x000fe400078e0209 */
[----:B------:R-:W-:Y:S01]  /*28d0*/  IMAD.WIDE.U32 R116, R27, c[0x0][0x248], R2 ;  /* 0x000092001b747a25 */ /* 0x000fe200078e0002 */
[----:B------:R-:W-:-:S03]  /*28e0*/  SHF.R.S32.HI R3, RZ, 0x1f, R33 ;  /* 0x0000001fff037819 */ /* 0x000fc60000011421 */
[----:B------:R-:W-:Y:S01]  /*28f0*/  IMAD R2, R171, R33, RZ ;  /* 0x00000021ab027224 */ /* 0x000fe200078e02ff */
[----:B------:R-:W-:Y:S01]  /*2900*/  IADD3 R115, R117, R4, RZ ;  /* 0x0000000475737210 */ /* 0x000fe20007ffe0ff */
[----:B------:R-:W-:Y:S02]  /*2910*/  IMAD.MOV.U32 R114, RZ, RZ, R116 ;  /* 0x000000ffff727224 */ /* 0x000fe400078e0074 */
[-C--:B------:R-:W-:Y:S02]  /*2920*/  IMAD R4, R3, R148.reuse, R2 ;  /* 0x0000009403047224 */ /* 0x080fe400078e0202 */
[----:B------:R-:W-:-:S04]  /*2930*/  IMAD.WIDE.U32 R2, R33, R148, R114 ;  /* 0x0000009421027225 */ /* 0x000fc800078e0072 */
[----:B------:R-:W-:Y:S01]  /*2940*/  IMAD.MOV.U32 R152, RZ, RZ, c[0x0][0x280] ;  /* 0x0000a000ff987624 */ /* 0x000fe200078e00ff */
[----:B------:R-:W-:Y:S01]  /*2950*/  IADD3 R3, R3, R4, RZ ;  /* 0x0000000403037210 */ /* 0x000fe20007ffe0ff */
[----:B------:R-:W-:Y:S01]  /*2960*/  IMAD.MOV.U32 R153, RZ, RZ, c[0x0][0x290] ;  /* 0x0000a400ff997624 */ /* 0x000fe200078e00ff */
[----:B------:R-:W-:Y:S01]  /*2970*/  @P0 LEA R4, P1, R2, c[0x0][0x220], 0x1 ;  /* 0x0000880002040a11 */ /* 0x000fe200078208ff */
[C---:B------:R-:W-:Y:S01]  /*2980*/  IMAD.SHL.U32 R175, R152.reuse, 0x20, RZ ;  /* 0x0000002098af7824 */ /* 0x040fe200078e00ff */
[-C--:B------:R-:W-:Y:S02]  /*2990*/  SHF.L.U64.HI R154, R152, R169.reuse, c[0x0][0x284] ;  /* 0x0000a100989a7619 */ /* 0x080fe400000102a9 */
[----:B------:R-:W-:Y:S02]  /*29a0*/  @P0 LEA.HI.X R5, R2, c[0x0][0x224], R3, 0x1, P1 ;  /* 0x0000890002050a11 */ /* 0x000fe400008f0c03 */
[----:B------:R-:W-:Y:S02]  /*29b0*/  ISETP.GE.AND P1, PT, R10, 0x11, PT ;  /* 0x000000110a00780c */ /* 0x000fe40003f26270 */
[C---:B------:R-:W-:Y:S01]  /*29c0*/  SHF.L.U64.HI R155, R153.reuse, R169, c[0x0][0x294] ;  /* 0x0000a500999b7619 */ /* 0x040fe200000102a9 */
[----:B------:R-:W-:Y:S01]  /*29d0*/  @!PT LDS RZ, [RZ] ;  /* 0x00000000fffff984 */ /* 0x000fe20000000800 */
[----:B------:R-:W-:Y:S01]  /*29e0*/  @!PT LDS RZ, [RZ] ;  /* 0x00000000fffff984 */ /* 0x000fe20000000800 */
[----:B------:R-:W-:Y:S01]  /*29f0*/  @!PT LDS RZ, [RZ] ;  /* 0x00000000fffff984 */ /* 0x000fe20000000800 */
[----:B------:R1:W-:Y:S01]  /*2a00*/  @P0 LDGSTS.E.BYPASS.LTC128B.128 [R219+0x2900], [R4.64], !P5 ;  /* 0x0290000004db0fae */ /* 0x0003e2000e901d48 */
[----:B------:R-:W-:-:S09]  /*2a10*/  SHF.L.U32 R176, R153, 0x5, RZ ;  /* 0x0000000599b07819 */ /* 0x000fd200000006ff */
[----:B-1----:R-:W-:-:S05]  /*2a20*/  @P1 IADD3 R5, P0, R177, R2, RZ ;  /* 0x00000002b1051210 */ /* 0x002fca0007f1e0ff */
[----:B------:R-:W-:Y:S01]  /*2a30*/  @P1 IMAD.X R6, R3, 0x1, R172, P0 ;  /* 0x0000000103061824 */ /* 0x000fe200000e06ac */
[----:B------:R-:W-:-:S04]  /*2a40*/  @P1 LEA R4, P0, R5, c[0x0][0x220], 0x1 ;  /* 0x0000880005041a11 */ /* 0x000fc800078008ff */
[----:B------:R-:W-:Y:S02]  /*2a50*/  @P1 LEA.HI.X R5, R5, c[0x0][0x224], R6, 0x1, P0 ;  /* 0x0000890005051a11 */ /* 0x000fe400000f0c06 */
[----:B------:R-:W-:-:S03]  /*2a60*/  ISETP.GE.AND P0, PT, R10, 0x21, PT ;  /* 0x000000210a00780c */ /* 0x000fc60003f06270 */
[----:B------:R1:W-:Y:S10]  /*2a70*/  @P1 LDGSTS.E.BYPASS.LTC128B.128 [R219+0x3100], [R4.64], !P5 ;  /* 0x0310000004db1fae */ /* 0x0003f4000e901d48 */
[----:B------:R-:W-:-:S02]  /*2a80*/  @P0 MOV R6, c[0x0][0x23c] ;  /* 0x00008f0000060a02 */ /* 0x000fc40000000f00 */
[----:B-1----:R-:W-:-:S04]  /*2a90*/  @P0 LEA R4, P1, R20, R2, 0x5 ;  /* 0x0000000214040211 */ /* 0x002fc800078228ff */
[----:B------:R-:W-:Y:S02]  /*2aa0*/  @P0 LEA.HI.X R5, R20, R3, R6, 0x5, P1 ;  /* 0x0000000314050211 */ /* 0x000fe400008f2c06 */
[----:B------:R-:W-:-:S04]  /*2ab0*/  @P0 LEA R6, P1, R4, c[0x0][0x220], 0x1 ;  /* 0x0000880004060a11 */ /* 0x000fc800078208ff */
[----:B------:R-:W-:Y:S02]  /*2ac0*/  @P0 LEA.HI.X R7, R4, c[0x0][0x224], R5, 0x1, P1 ;  /* 0x0000890004070a11 */ /* 0x000fe400008f0c05 */
[----:B------:R-:W-:-:S03]  /*2ad0*/  ISETP.GE.AND P1, PT, R10, 0x31, PT ;  /* 0x000000310a00780c */ /* 0x000fc60003f26270 */
[----:B------:R1:W-:Y:S10]  /*2ae0*/  @P0 LDGSTS.E.BYPASS.LTC128B.128 [R219+0x3900], [R6.64], !P5 ;  /* 0x0390000006db0fae */ /* 0x0003f4000e901d48 */
[----:B------:R-:W-:-:S04]  /*2af0*/  @P1 IMAD.MOV.U32 R4, RZ, RZ, c[0x0][0x23c] ;  /* 0x00008f00ff041624 */ /* 0x000fc800078e00ff */
[----:B------:R-:W-:Y:S02]  /*2b00*/  @P1 IMAD R8, R4, 0x30, RZ ;  /* 0x0000003004081824 */ /* 0x000fe400078e02ff */
[----:B------:R-:W-:-:S04]  /*2b10*/  @P1 IMAD.WIDE.U32 R4, R20, 0x30, R2 ;  /* 0x0000003014041825 */ /* 0x000fc800078e0002 */
[----:B------:R-:W-:Y:S01]  /*2b20*/  @P1 IMAD.IADD R5, R5, 0x1, R8 ;  /* 0x0000000105051824 */ /* 0x000fe200078e0208 */
[----:B------:R-:W-:-:S04]  /*2b30*/  @P1 LEA R8, P0, R4, c[0x0][0x220], 0x1 ;  /* 0x0000880004081a11 */ /* 0x000fc800078008ff */
[----:B------:R-:W-:Y:S01]  /*2b40*/  @P1 LEA.HI.X R9, R4, c[0x0][0x224], R5, 0x1, P0 ;  /* 0x0000890004091a11 */ /* 0x000fe200000f0c05 */
[----:B------:R-:W-:Y:S01]  /*2b50*/  IMAD.WIDE.U32 R4, R19, c[0x0][0x1e0], RZ ;  /* 0x0000780013047a25 */ /* 0x000fe200078e00ff */
[----:B------:R-:W-:-:S03]  /*2b60*/  ISETP.GE.AND P0, PT, R10, 0x41, PT ;  /* 0x000000410a00780c */ /* 0x000fc60003f06270 */
[----:B-1----:R-:W-:Y:S01]  /*2b70*/  IMAD.WIDE.U32 R6, R82, c[0x0][0x280], R24 ;  /* 0x0000a00052067a25 */ /* 0x002fe200078e0018 */
[----:B------:R1:W-:Y:S03]  /*2b80*/  @P1 LDGSTS.E.BYPASS.LTC128B.128 [R219+0x4100], [R8.64], !P5 ;  /* 0x0410000008db1fae */ /* 0x0003e6000e901d48 */
[----:B------:R-:W-:Y:S01]  /*2b90*/  IMAD.MOV.U32 R14, RZ, RZ, R6 ;  /* 0x000000ffff0e7224 */ /* 0x000fe200078e0006 */
[----:B------:R-:W-:Y:S01]  /*2ba0*/  IADD3 R15, R7, R12, RZ ;  /* 0x0000000c070f7210 */ /* 0x000fe20007ffe0ff */
[----:B------:R-:W-:-:S04]  /*2bb0*/  IMAD R7, R23, c[0x0][0x1e0], RZ ;  /* 0x0000780017077a24 */ /* 0x000fc800078e02ff */
[----:B------:R-:W-:Y:S01]  /*2bc0*/  @P0 LEA R18, P1, R20, R2, 0x6 ;  /* 0x0000000214120211 */ /* 0x000fe200078230ff */
[----:B------:R-:W-:Y:S02]  /*2bd0*/  IMAD R10, R19, c[0x0][0x1e4], R7 ;  /* 0x00007900130a7a24 */ /* 0x000fe400078e0207 */
[----:B------:R-:W-:Y:S02]  /*2be0*/  @P0 IMAD.MOV.U32 R2, RZ, RZ, c[0x0][0x23c] ;  /* 0x00008f00ff020624 */ /* 0x000fe400078e00ff */
[----:B------:R-:W-:Y:S01]  /*2bf0*/  IMAD.WIDE.U32 R6, R82, c[0x0][0x290], R24 ;  /* 0x0000a40052067a25 */ /* 0x000fe200078e0018 */
[----:B------:R-:W-:Y:S02]  /*2c00*/  IADD3 R5, R5, R10, RZ ;  /* 0x0000000a05057210 */ /* 0x000fe40007ffe0ff */
[----:B------:R-:W-:Y:S01]  /*2c10*/  @P0 LEA.HI.X R20, R20, R3, R2, 0x6, P1 ;  /* 0x0000000314140211 */ /* 0x000fe200008f3402 */
[----:B------:R-:W-:Y:S01]  /*2c20*/  IMAD.WIDE.U32 R2, R82, c[0x0][0x290], R28 ;  /* 0x0000a40052027a25 */ /* 0x000fe200078e001c */
[----:B------:R-:W-:-:S02]  /*2c30*/  @P0 LEA R16, P1, R18, c[0x0][0x220], 0x1 ;  /* 0x0000880012100a11 */ /* 0x000fc400078208ff */
[----:B------:R-:W-:Y:S01]  /*2c40*/  MOV R10, R6 ;  /* 0x00000006000a7202 */ /* 0x000fe20000000f00 */
[----:B-----5:R-:W-:-:S04]  /*2c50*/  IMAD.WIDE.U32 R100, R137, c[0x0][0x280], R14 ;  /* 0x0000a00089647a25 */ /* 0x020fc800078e000e */
[----:B-1----:R-:W-:-:S04]  /*2c60*/  IMAD R8, R31, c[0x0][0x290], RZ ;  /* 0x0000a4001f087a24 */ /* 0x002fc800078e02ff */
[C---:B------:R-:W-:Y:S02]  /*2c70*/  IMAD R17, R82.reuse, c[0x0][0x294], R8 ;  /* 0x0000a50052117a24 */ /* 0x040fe400078e0208 */
[----:B------:R-:W-:-:S03]  /*2c80*/  IMAD.WIDE.U32 R8, R82, c[0x0][0x280], R28 ;  /* 0x0000a00052087a25 */ /* 0x000fc600078e001c */
[----:B------:R-:W-:Y:S01]  /*2c90*/  IADD3 R11, R7, R17, RZ ;  /* 0x00000011070b7210 */ /* 0x000fe20007ffe0ff */
[----:B------:R-:W-:Y:S02]  /*2ca0*/  IMAD.IADD R9, R12, 0x1, R9 ;  /* 0x000000010c097824 */ /* 0x000fe400078e0209 */
[----:B------:R-:W-:Y:S01]  /*2cb0*/  IMAD.WIDE.U32 R12, R32, c[0x0][0x1e8], R4 ;  /* 0x00007a00200c7a25 */ /* 0x000fe200078e0004 */
[----:B------:R-:W-:-:S03]  /*2cc0*/  MOV R4, R2 ;  /* 0x0000000200047202 */ /* 0x000fc60000000f00 */
[----:B------:R-:W-:Y:S01]  /*2cd0*/  IMAD.IADD R5, R17, 0x1, R3 ;  /* 0x0000000111057824 */ /* 0x000fe200078e0203 */
[----:B------:R-:W-:Y:S01]  /*2ce0*/  @P0 LEA.HI.X R17, R18, c[0x0][0x224], R20, 0x1, P1 ;  /* 0x0000890012110a11 */ /* 0x000fe200008f0c14 */
[----:B------:R-:W-:Y:S02]  /*2cf0*/  IMAD R7, R32, c[0x0][0x1ec], R13 ;  /* 0x00007b0020077a24 */ /* 0x000fe400078e020d */
[----:B------:R-:W-:Y:S02]  /*2d00*/  IMAD.MOV.U32 R6, RZ, RZ, R12 ;  /* 0x000000ffff067224 */ /* 0x000fe400078e000c */
[----:B------:R1:W-:Y:S01]  /*2d10*/  @P0 LDGSTS.E.BYPASS.LTC128B.128 [R219+0x4900], [R16.64], !P5 ;  /* 0x0490000010db0fae */ /* 0x0003e2000e901d48 */
[----:B------:R-:W-:Y:S01]  /*2d20*/  ISETP.GE.AND P0, PT, R102, c[0x0][0x1d4], PT ;  /* 0x0000750066007a0c */ /* 0x000fe20003f06270 */
[C---:B------:R-:W-:Y:S02]  /*2d30*/  IMAD.WIDE.U32 R98, R137.reuse, c[0x0][0x290], R10 ;  /* 0x0000a40089627a25 */ /* 0x040fe400078e000a */
[----:B------:R-:W0:Y:S01]  /*2d40*/  LDGDEPBAR ;  /* 0x00000000000079af */ /* 0x000e220000000000 */
[----:B------:R-:W-:Y:S01]  /*2d50*/  P2R R91, PR, RZ, 0x1 ;  /* 0x00000001ff5b7803 */ /* 0x000fe20000000000 */
[C---:B------:R-:W-:Y:S01]  /*2d60*/  IMAD.WIDE.U32 R96, R137.reuse, c[0x0][0x280], R8 ;  /* 0x0000a00089607a25 */ /* 0x040fe200078e0008 */
[----:B------:R-:W-:Y:S03]  /*2d70*/  WARPSYNC 0xffffffff ;  /* 0xffffffff00007948 */ /* 0x000fe60003800000 */
[----:B------:R-:W-:-:S04]  /*2d80*/  IMAD.WIDE.U32 R94, R137, c[0x0][0x290], R4 ;  /* 0x0000a400895e7a25 */ /* 0x000fc800078e0004 */
[----:B------:R-:W-:Y:S01]  /*2d90*/  IMAD.SHL.U32 R12, R189, 0x2, RZ ;  /* 0x00000002bd0c7824 */ /* 0x000fe200078e00ff */
[----:B--2---:R-:W-:Y:S01]  /*2da0*/  @P2 MOV R2, R22 ;  /* 0x0000001600022202 */ /* 0x004fe20000000f00 */
[----:B------:R-:W-:Y:S01]  /*2db0*/  @!P2 IMAD.MOV.U32 R2, RZ, RZ, R34 ;  /* 0x000000ffff02a224 */ /* 0x000fe200078e0022 */
[----:B------:R-:W-:Y:S02]  /*2dc0*/  @P2 SHF.R.S32.HI R3, RZ, 0x1f, R22 ;  /* 0x0000001fff032819 */ /* 0x000fe40000011416 */
[----:B------:R-:W-:Y:S02]  /*2dd0*/  @!P2 MOV R3, R21 ;  /* 0x000000150003a202 */ /* 0x000fe40000000f00 */
[----:B------:R-:W-:Y:S02]  /*2de0*/  SEL R18, R2, RZ, !P4 ;  /* 0x000000ff02127207 */ /* 0x000fe40006000000 */
[----:B------:R-:W-:Y:S02]  /*2df0*/  SHF.R.S32.HI R2, RZ, 0x1f, R137 ;  /* 0x0000001fff027819 */ /* 0x000fe40000011489 */
[----:B-1----:R-:W-:Y:S01]  /*2e00*/  SEL R17, R3, RZ, !P4 ;  /* 0x000000ff03117207 */ /* 0x002fe20006000000 */
[----:B------:R-:W-:-:S04]  /*2e10*/  IMAD.WIDE.U32 R84, R18, c[0x0][0x1f0], R6 ;  /* 0x00007c0012547a25 */ /* 0x000fc800078e0006 */
[----:B------:R-:W-:Y:S01]  /*2e20*/  IMAD R3, R2, c[0x0][0x280], RZ ;  /* 0x0000a00002037a24 */ /* 0x000fe200078e02ff */
[----:B------:R-:W-:Y:S01]  /*2e30*/  IADD3 R111, P1, P0, R84, R182, R28 ;  /* 0x000000b6546f7210 */ /* 0x000fe2000783e01c */
[----:B------:R-:W-:Y:S02]  /*2e40*/  IMAD R16, R2, c[0x0][0x290], RZ ;  /* 0x0000a40002107a24 */ /* 0x000fe400078e02ff */
[----:B------:R-:W-:Y:S02]  /*2e50*/  IMAD R2, R31, c[0x0][0x1e0], RZ ;  /* 0x000078001f027a24 */ /* 0x000fe400078e02ff */
[C---:B------:R-:W-:Y:S02]  /*2e60*/  IMAD R3, R137.reuse, c[0x0][0x284], R3 ;  /* 0x0000a10089037a24 */ /* 0x040fe400078e0203 */
[----:B------:R-:W-:Y:S02]  /*2e70*/  IMAD R13, R82, c[0x0][0x1e4], R2 ;  /* 0x00007900520d7a24 */ /* 0x000fe400078e0202 */
[----:B------:R-:W-:-:S02]  /*2e80*/  IMAD R2, R137, c[0x0][0x294], R16 ;  /* 0x0000a50089027a24 */ /* 0x000fc400078e0210 */
[----:B------:R-:W-:Y:S01]  /*2e90*/  IMAD.IADD R112, R101, 0x1, R3 ;  /* 0x0000000165707824 */ /* 0x000fe200078e0203 */
[----:B------:R-:W-:Y:S01]  /*2ea0*/  IADD3 R119, R183, R13, RZ ;  /* 0x0000000db7777210 */ /* 0x000fe20007ffe0ff */
[----:B------:R-:W-:Y:S01]  /*2eb0*/  IMAD R13, R17, c[0x0][0x1f0], RZ ;  /* 0x00007c00110d7a24 */ /* 0x000fe200078e02ff */
[----:B------:R-:W-:Y:S01]  /*2ec0*/  IADD3 R110, R99, R2, RZ ;  /* 0x00000002636e7210 */ /* 0x000fe20007ffe0ff */
[----:B------:R-:W-:Y:S02]  /*2ed0*/  IMAD.IADD R109, R3, 0x1, R97 ;  /* 0x00000001036d7824 */ /* 0x000fe400078e0261 */
[----:B------:R-:W-:Y:S02]  /*2ee0*/  IMAD R6, R18, c[0x0][0x1f4], R13 ;  /* 0x00007d0012067a24 */ /* 0x000fe400078e020d */
[----:B------:R-:W-:-:S03]  /*2ef0*/  IMAD.IADD R108, R2, 0x1, R95 ;  /* 0x00000001026c7824 */ /* 0x000fc600078e025f */
[----:B------:R-:W-:-:S04]  /*2f00*/  IADD3 R88, R85, R6, RZ ;  /* 0x0000000655587210 */ /* 0x000fc80007ffe0ff */
[----:B------:R-:W-:Y:S02]  /*2f10*/  IADD3.X R107, R88, R119, R29, P1, P0 ;  /* 0x00000077586b7210 */ /* 0x000fe40000fe041d */
[----:B------:R-:W-:Y:S01]  /*2f20*/  ISETP.GE.AND P0, PT, R28, c[0x0][0x27c], PT ;  /* 0x00009f001c007a0c */ /* 0x000fe20003f06270 */
[----:B------:R-:W-:Y:S01]  /*2f30*/  IMAD.WIDE.U32 R2, R32, c[0x0][0x260], R134 ;  /* 0x0000980020027a25 */ /* 0x000fe200078e0086 */
[----:B------:R-:W-:Y:S01]  /*2f40*/  BAR.SYNC.DEFER_BLOCKING 0x0 ;  /* 0x0000000000007b1d */ /* 0x000fe20000010000 */
[----:B------:R-:W-:Y:S02]  /*2f50*/  SHF.L.U32 R173, R152, 0x6, RZ ;  /* 0x0000000698ad7819 */ /* 0x000fe400000006ff */
[----:B------:R-:W-:Y:S01]  /*2f60*/  IMAD.WIDE.U32 R6, R32, c[0x0][0x210], R28 ;  /* 0x0000840020067a25 */ /* 0x000fe200078e001c */
[----:B------:R-:W-:Y:S02]  /*2f70*/  IADD3 R131, P1, R82, R19, RZ ;  /* 0x0000001352837210 */ /* 0x000fe40007f3e0ff */
[----:B------:R-:W-:Y:S01]  /*2f80*/  ULDC.U8 UR4, c[0x0][0x298] ;  /* 0x0000a60000047ab9 */ /* 0x000fe20000000000 */
[C---:B------:R-:W-:Y:S02]  /*2f90*/  IMAD R5, R32.reuse, c[0x0][0x264], R3 ;  /* 0x0000990020057a24 */ /* 0x040fe400078e0203 */
[----:B------:R-:W-:Y:S01]  /*2fa0*/  IMAD R3, R32, c[0x0][0x214], R7 ;  /* 0x0000850020037a24 */ /* 0x000fe200078e0207 */
[----:B------:R-:W-:Y:S01]  /*2fb0*/  SEL R7, RZ, c[0x0][0x27c], !P0 ;  /* 0x00009f00ff077a07 */ /* 0x000fe20004000000 */
[----:B------:R-:W-:Y:S01]  /*2fc0*/  IMAD.MOV.U32 R4, RZ, RZ, R2 ;  /* 0x000000ffff047224 */ /* 0x000fe200078e0002 */
[----:B------:R-:W-:Y:S01]  /*2fd0*/  @P0 IADD3 R12, -R12, c[0x0][0x1d4], RZ ;  /* 0x000075000c0c0a10 */ /* 0x000fe20007ffe1ff */
[----:B------:R-:W-:Y:S01]  /*2fe0*/  IMAD.MOV.U32 R2, RZ, RZ, R6 ;  /* 0x000000ffff027224 */ /* 0x000fe200078e0006 */
[----:B------:R-:W-:Y:S01]  /*2ff0*/  IADD3 R6, R28, R7, RZ ;  /* 0x000000071c067210 */ /* 0x000fe20007ffe0ff */
[----:B------:R-:W-:Y:S01]  /*3000*/  IMAD.WIDE.U32 R86, R27, c[0x0][0x268], R4 ;  /* 0x00009a001b567a25 */ /* 0x000fe200078e0004 */
[----:B------:R-:W-:-:S02]  /*3010*/  SHF.R.S32.HI R4, RZ, 0x1f, R12 ;  /* 0x0000001fff047819 */ /* 0x000fc4000001140c */
        /* <DEDUP_REMOVED lines=10> */
[----:B------:R-:W-:-:S02]  /*30c0*/  ISETP.NE.AND P0, PT, RZ, UR4, PT ;  /* 0x00000004ff007c0c */ /* 0x000fc4000bf05270 */
[----:B------:R-:W-:Y:S01]  /*30d0*/  SHF.R.S32.HI R106, RZ, 0x1f, R104 ;  /* 0x0000001fff6a7819 */ /* 0x000fe20000011468 */
[----:B------:R-:W-:Y:S01]  /*30e0*/  IMAD R3, R6, c[0x0][0x1e0], RZ ;  /* 0x0000780006037a24 */ /* 0x000fe200078e02ff */
[----:B------:R-:W-:Y:S01]  /*30f0*/  P2R R128, PR, RZ, 0x1 ;  /* 0x00000001ff807803 */ /* 0x000fe20000000000 */
[----:B------:R-:W-:Y:S02]  /*3100*/  IMAD R4, R139, c[0x0][0x1e4], R4 ;  /* 0x000079008b047a24 */ /* 0x000fe400078e0204 */
[----:B------:R-:W-:Y:S02]  /*3110*/  IMAD R3, R146, c[0x0][0x1e4], R3 ;  /* 0x0000790092037a24 */ /* 0x000fe400078e0203 */
[----:B------:R-:W-:Y:S01]  /*3120*/  IMAD.IADD R127, R181, 0x1, R4 ;  /* 0x00000001b57f7824 */ /* 0x000fe200078e0204 */
[----:B------:R-:W-:Y:S01]  /*3130*/  SHF.R.S32.HI R4, RZ, 0x4, R5 ;  /* 0x00000004ff047819 */ /* 0x000fe20000011405 */
[----:B------:R-:W-:Y:S01]  /*3140*/  IMAD.IADD R126, R179, 0x1, R3 ;  /* 0x00000001b37e7824 */ /* 0x000fe200078e0203 */
[--C-:B------:R-:W-:Y:S01]  /*3150*/  LOP3.LUT R3, R151, 0x38, R2.reuse, 0xf8, !PT ;  /* 0x0000003897037812 */ /* 0x100fe200078ef802 */
[----:B------:R-:W-:Y:S01]  /*3160*/  IMAD.MOV.U32 R168, RZ, RZ, 0x6 ;  /* 0x00000006ffa87424 */ /* 0x000fe200078e00ff */
[----:B------:R-:W-:Y:S01]  /*3170*/  LEA.HI.SX32 R6, R2, R4, 0x1d ;  /* 0x0000000402067211 */ /* 0x000fe200078feaff */
[----:B------:R-:W-:Y:S01]  /*3180*/  IMAD.MOV.U32 R7, RZ, RZ, c[0x0][0x1e0] ;  /* 0x00007800ff077624 */ /* 0x000fe200078e00ff */
[--C-:B------:R-:W-:Y:S01]  /*3190*/  LOP3.LUT R5, R147, 0x38, R2.reuse, 0xf8, !PT ;  /* 0x0000003893057812 */ /* 0x100fe200078ef802 */
[----:B------:R-:W-:Y:S01]  /*31a0*/  IMAD.SHL.U32 R174, R153, 0x40, RZ ;  /* 0x0000004099ae7824 */ /* 0x000fe200078e00ff */
[----:B------:R-:W-:Y:S01]  /*31b0*/  LOP3.LUT R4, R150, 0x38, R2, 0xf8, !PT ;  /* 0x0000003896047812 */ /* 0x000fe200078ef802 */
[----:B------:R-:W-:Y:S01]  /*31c0*/  IMAD.SHL.U32 R83, R6, 0x8, RZ ;  /* 0x0000000806537824 */ /* 0x000fe200078e00ff */
[----:B------:R-:W-:Y:S01]  /*31d0*/  LOP3.LUT R3, R3, R188, RZ, 0x3c, !PT ;  /* 0x000000bc03037212 */ /* 0x000fe200078e3cff */
[----:B------:R-:W-:Y:S01]  /*31e0*/  IMAD.WIDE.U32 R144, R153, 0x50, RZ ;  /* 0x0000005099907825 */ /* 0x000fe200078e00ff */
[----:B------:R-:W-:-:S02]  /*31f0*/  LOP3.LUT R5, R5, R156, RZ, 0x3c, !PT ;  /* 0x0000009c05057212 */ /* 0x000fc400078e3cff */
[----:B------:R-:W-:Y:S01]  /*3200*/  LOP3.LUT R2, R4, R187, RZ, 0x3c, !PT ;  /* 0x000000bb04027212 */ /* 0x000fe200078e3cff */
[----:B------:R-:W-:Y:S01]  /*3210*/  IMAD.WIDE.U32 R140, R7, 0x50, RZ ;  /* 0x00000050078c7825 */ /* 0x000fe200078e00ff */
[-C--:B------:R-:W-:Y:S02]  /*3220*/  SHF.L.U64.HI R152, R152, R168.reuse, c[0x0][0x284] ;  /* 0x0000a10098987619 */ /* 0x080fe400000102a8 */
[-C--:B------:R-:W-:Y:S01]  /*3230*/  SHF.L.U64.HI R153, R153, R168.reuse, c[0x0][0x294] ;  /* 0x0000a50099997619 */ /* 0x080fe200000102a8 */
[C---:B------:R-:W-:Y:S01]  /*3240*/  IMAD.SHL.U32 R185, R7.reuse, 0x40, RZ ;  /* 0x0000004007b97824 */ /* 0x040fe200078e00ff */
[C---:B------:R-:W-:Y:S01]  /*3250*/  SHF.L.U64.HI R169, R7.reuse, R169, c[0x0][0x1e4] ;  /* 0x0000790007a97619 */ /* 0x040fe200000102a9 */
[C---:B------:R-:W-:Y:S01]  /*3260*/  IMAD.SHL.U32 R184, R7.reuse, 0x20, RZ ;  /* 0x0000002007b87824 */ /* 0x040fe200078e00ff */
[----:B------:R-:W-:Y:S01]  /*3270*/  SHF.L.U64.HI R168, R7, R168, c[0x0][0x1e4] ;  /* 0x0000790007a87619 */ /* 0x000fe200000102a8 */
[----:B------:R-:W-:Y:S01]  /*3280*/  IMAD.IADD R7, R162, 0x1, R3 ;  /* 0x00000001a2077824 */ /* 0x000fe200078e0203 */
[----:B------:R-:W-:Y:S01]  /*3290*/  IADD3 R5, R157, R5, RZ ;  /* 0x000000059d057210 */ /* 0x000fe20007ffe0ff */
[----:B------:R-:W-:Y:S01]  /*32a0*/  IMAD.IADD R6, R161, 0x1, R2 ;  /* 0x00000001a1067824 */ /* 0x000fe200078e0202 */
[--C-:B------:R-:W-:Y:S01]  /*32b0*/  LOP3.LUT R3, R147, 0x38, R83.reuse, 0xf8, !PT ;  /* 0x0000003893037812 */ /* 0x100fe200078ef853 */
[----:B------:R-:W-:Y:S01]  /*32c0*/  IMAD R8, R30, c[0x0][0x268], RZ ;  /* 0x00009a001e087a24 */ /* 0x000fe200078e02ff */
[--C-:B------:R-:W-:Y:S01]  /*32d0*/  LOP3.LUT R2, R150, 0x38, R83.reuse, 0xf8, !PT ;  /* 0x0000003896027812 */ /* 0x100fe200078ef853 */
[----:B------:R-:W-:Y:S01]  /*32e0*/  IMAD R9, R17, c[0x0][0x218], RZ ;  /* 0x0000860011097a24 */ /* 0x000fe200078e02ff */
[----:B------:R-:W-:Y:S01]  /*32f0*/  LOP3.LUT R4, R151, 0x38, R83, 0xf8, !PT ;  /* 0x0000003897047812 */ /* 0x000fe200078ef853 */
[C---:B------:R-:W-:Y:S01]  /*3300*/  IMAD R166, R142.reuse, c[0x0][0x294], RZ ;  /* 0x0000a5008ea67a24 */ /* 0x040fe200078e02ff */
[----:B------:R-:W-:Y:S01]  /*3310*/  SHF.L.U32 R125, R5, 0x1, RZ ;  /* 0x00000001057d7819 */ /* 0x000fe200000006ff */
[C---:B------:R-:W-:Y:S01]  /*3320*/  IMAD R167, R142.reuse, c[0x0][0x284], RZ ;  /* 0x0000a1008ea77a24 */ /* 0x040fe200078e02ff */
[----:B------:R-:W-:Y:S01]  /*3330*/  LOP3.LUT R5, R3, R156, RZ, 0x3c, !PT ;  /* 0x0000009c03057212 */ /* 0x000fe200078e3cff */
[----:B------:R-:W-:Y:S01]  /*3340*/  IMAD R165, R142, c[0x0][0x1e4], RZ ;  /* 0x000079008ea57a24 */ /* 0x000fe200078e02ff */
[----:B------:R-:W-:Y:S01]  /*3350*/  LOP3.LUT R3, R2, R187, RZ, 0x3c, !PT ;  /* 0x000000bb02037212 */ /* 0x000fe200078e3cff */
[----:B------:R-:W-:Y:S01]  /*3360*/  IMAD R8, R27, c[0x0][0x26c], R8 ;  /* 0x00009b001b087a24 */ /* 0x000fe200078e0208 */
[----:B------:R-:W-:Y:S01]  /*3370*/  LOP3.LUT R2, R4, R188, RZ, 0x3c, !PT ;  /* 0x000000bc04027212 */ /* 0x000fe200078e3cff */
[----:B------:R-:W-:Y:S01]  /*3380*/  IMAD.WIDE.U32 R142, R142, c[0x0][0x280], RZ ;  /* 0x0000a0008e8e7a25 */ /* 0x000fe200078e00ff */
[----:B------:R-:W-:-:S02]  /*3390*/  IADD3 R3, R161, R3, RZ ;  /* 0x00000003a1037210 */ /* 0x000fc40007ffe0ff */
[----:B------:R-:W-:Y:S01]  /*33a0*/  IADD3 R165, R141, R165, RZ ;  /* 0x000000a58da57210 */ /* 0x000fe20007ffe0ff */
[----:B------:R-:W-:Y:S01]  /*33b0*/  IMAD.IADD R4, R157, 0x1, R5 ;  /* 0x000000019d047824 */ /* 0x000fe200078e0205 */
[----:B------:R-:W-:Y:S01]  /*33c0*/  IADD3 R167, R143, R167, RZ ;  /* 0x000000a78fa77210 */ /* 0x000fe20007ffe0ff */
[----:B------:R-:W-:Y:S01]  /*33d0*/  IMAD.IADD R2, R162, 0x1, R2 ;  /* 0x00000001a2027824 */ /* 0x000fe200078e0202 */
[----:B------:R-:W-:Y:S01]  /*33e0*/  IADD3 R90, R87, R8, RZ ;  /* 0x00000008575a7210 */ /* 0x000fe20007ffe0ff */
[----:B------:R-:W-:Y:S01]  /*33f0*/  IMAD R9, R18, c[0x0][0x21c], R9 ;  /* 0x0000870012097a24 */ /* 0x000fe200078e0209 */
[----:B------:R-:W-:Y:S01]  /*3400*/  SHF.R.S32.HI R105, RZ, 0x1f, R83 ;  /* 0x0000001fff697819 */ /* 0x000fe20000011453 */
[----:B------:R-:W-:Y:S01]  /*3410*/  IMAD.X R130, R23, 0x1, R31, P1 ;  /* 0x0000000117827824 */ /* 0x000fe200008e061f */
[----:B------:R-:W-:Y:S01]  /*3420*/  ISETP.GE.AND P1, PT, R189, 0x1, PT ;  /* 0x00000001bd00780c */ /* 0x000fe20003f26270 */
[----:B------:R-:W-:Y:S01]  /*3430*/  IMAD.IADD R166, R145, 0x1, R166 ;  /* 0x0000000191a67824 */ /* 0x000fe200078e02a6 */
[----:B------:R-:W-:Y:S01]  /*3440*/  SHF.L.U32 R121, R4, 0x1, RZ ;  /* 0x0000000104797819 */ /* 0x000fe200000006ff */
[----:B------:R-:W-:Y:S01]  /*3450*/  IMAD.IADD R103, R93, 0x1, R9 ;  /* 0x000000015d677824 */ /* 0x000fe200078e0209 */
[----:B------:R-:W-:Y:S01]  /*3460*/  SHF.L.U32 R118, R2, 0x1, RZ ;  /* 0x0000000102767819 */ /* 0x000fe200000006ff */
[----:B------:R-:W-:-:S02]  /*3470*/  IMAD.SHL.U32 R124, R6, 0x2, RZ ;  /* 0x00000002067c7824 */ /* 0x000fc400078e00ff */
[----:B------:R-:W-:Y:S02]  /*3480*/  IMAD.SHL.U32 R122, R7, 0x2, RZ ;  /* 0x00000002077a7824 */ /* 0x000fe400078e00ff */
[----:B------:R-:W-:Y:S02]  /*3490*/  IMAD.SHL.U32 R120, R3, 0x2, RZ ;  /* 0x0000000203787824 */ /* 0x000fe400078e00ff */
.L_x_839:
[----:B------:R-:W-:Y:S01]  /*34a0*/  SHF.R.S32.HI R89, RZ, 0x1f, R33 ;  /* 0x0000001fff597819 */ /* 0x000fe20000011421 */
[-C--:B-1----:R-:W-:Y:S01]  /*34b0*/  IMAD R2, R165, R33.reuse, RZ ;  /* 0x00000021a5027224 */ /* 0x082fe200078e02ff */
[----:B------:R-:W-:Y:S01]  /*34c0*/  ISETP.GE.AND P2, PT, R189, 0x1, PT ;  /* 0x00000001bd00780c */ /* 0x000fe20003f46270 */
[----:B------:R-:W-:Y:S01]  /*34d0*/  IMAD.WIDE.U32 R64, R140, R33, RZ ;  /* 0x000000218c407225 */ /* 0x000fe200078e00ff */
[----:B------:R-:W-:Y:S04]  /*34e0*/  DEPBAR.LE SB0, 0x0 ;  /* 0x000080000000791a */ /* 0x000fe80000000000 */
[----:B------:R-:W-:Y:S01]  /*34f0*/  IADD3 R3, P1, P0, R111, R64, R184 ;  /* 0x000000406f037210 */ /* 0x000fe2000783e0b8 */
[----:B------:R-:W-:Y:S01]  /*3500*/  IMAD R2, R89, R140, R2 ;  /* 0x0000008c59027224 */ /* 0x000fe200078e0202 */
[----:B------:R-:W-:Y:S01]  /*3510*/  WARPSYNC 0xffffffff ;  /* 0xffffffff00007948 */ /* 0x000fe20003800000 */
[----:B------:R-:W-:Y:S02]  /*3520*/  BAR.SYNC.DEFER_BLOCKING 0x0 ;  /* 0x0000000000007b1d */ /* 0x000fe40000010000 */
[----:B------:R-:W-:Y:S05]  /*3530*/  IMAD.IADD R68, R65, 0x1, R2 ;  /* 0x0000000141447824 */ /* 0x000fea00078e0202 */
[----:B------:R-:W-:Y:S02]  /*3540*/  IADD3.X R6, R107, R68, R169, P1, P0 ;  /* 0x000000446b067210 */ /* 0x000fe40000fe04a9 */
[----:B------:R-:W-:Y:S04]  /*3550*/  IADD3 R4, P1, P0, R111, R64, R185 ;  /* 0x000000406f047210 */ /* 0x000fe8000783e0b9 */
[----:B------:R-:W-:Y:S02]  /*3560*/  IADD3.X R7, R107, R68, R168, P1, P0 ;  /* 0x000000446b077210 */ /* 0x000fe40000fe04a8 */
[----:B------:R-:W-:Y:S05]  /*3570*/  IADD3 R2, P0, R111, R64, RZ ;  /* 0x000000406f027210 */ /* 0x000fea0007f1e0ff */
[----:B------:R-:W-:Y:S01]  /*3580*/  IMAD.X R5, R68, 0x1, R107, P0 ;  /* 0x0000000144057824 */ /* 0x000fe200000e066b */
[C---:B------:R-:W-:Y:S04]  /*3590*/  LEA R54, P0, R2.reuse, c[0x0][0x1c8], 0x1 ;  /* 0x0000720002367a11 */ /* 0x040fe800078008ff */
[----:B------:R-:W-:Y:S01]  /*35a0*/  LEA.HI.X R55, R2, c[0x0][0x1cc], R5, 0x1, P0 ;  /* 0x0000730002377a11 */ /* 0x000fe200000f0c05 */
[----:B------:R-:W-:Y:S01]  /*35b0*/  BSSY B2, `(.L_x_805) ;  /* 0x00003a2000027945 */ /* 0x000fe20003800000 */
[C---:B------:R-:W-:Y:S04]  /*35c0*/  LEA R60, P0, R3.reuse, c[0x0][0x1c8], 0x1 ;  /* 0x00007200033c7a11 */ /* 0x040fe800078008ff */
[----:B------:R-:W-:Y:S02]  /*35d0*/  LEA.HI.X R61, R3, c[0x0][0x1cc], R6, 0x1, P0 ;  /* 0x00007300033d7a11 */ /* 0x000fe400000f0c06 */
[C---:B------:R-:W-:Y:S04]  /*35e0*/  LEA R62, P0, R4.reuse, c[0x0][0x1c8], 0x1 ;  /* 0x00007200043e7a11 */ /* 0x040fe800078008ff */
        /* <DEDUP_REMOVED lines=34> */
[----:B------:R-:W-:Y:S11]  /*3810*/  CS2R R2, SRZ ;  /* 0x0000000000027805 */ /* 0x000ff6000001ff00 */
[----:B------:R-:W-:Y:S01]  /*3820*/  @!UPT UIADD3 URZ, URZ, URZ, URZ ;  /* 0x0000003f3f3ff290 */ /* 0x000fe2000fffe03f */
[----:B------:R1:W5:Y:S04]  /*3830*/  @!P0 LDG.E.64 R2, [R8.64] ;  /* 0x0000000808028981 */ /* 0x000368000c1e1b00 */
[----:B------:R1:W5:Y:S01]  /*3840*/  @!P0 LDG.E.64 R34, [R4.64] ;  /* 0x0000000804228981 */ /* 0x000362000c1e1b00 */
[----:B------:R-:W-:Y:S11]  /*3850*/  ISETP.GE.AND P0, PT, R26, c[0x0][0x27c], PT ;  /* 0x00009f001a007a0c */ /* 0x000ff60003f06270 */
[----:B------:R-:W-:Y:S02]  /*3860*/  @!UPT UIADD3 URZ, URZ, URZ, URZ ;  /* 0x0000003f3f3ff290 */ /* 0x000fe4000fffe03f */
[----:B------:R1:W5:Y:S04]  /*3870*/  @!P0 LDG.E.64 R6, [R8.64+0x20] ;  /* 0x0000200808068981 */ /* 0x000368000c1e1b00 */
[----:B------:R1:W5:Y:S02]  /*3880*/  @!P0 LDG.E.64 R40, [R4.64+0x20] ;  /* 0x0000200804288981 */ /* 0x000364000c1e1b00 */
.L_x_809:
[----:B------:R-:W-:Y:S05]  /*3890*/  BSYNC B0 ;  /* 0x0000000000007941 */ /* 0x000fea0003800000 */
.L_x_808:
        /* <DEDUP_REMOVED lines=38> */
.L_x_811:
[----:B------:R-:W-:Y:S05]  /*3b00*/  BSYNC B0 ;  /* 0x0000000000007941 */ /* 0x000fea0003800000 */
.L_x_810:
        /* <DEDUP_REMOVED lines=29> */
[----:B------:R-:W-:Y:S11]  /*3ce0*/  ISETP.GE.AND P0, PT, R24, c[0x0][0x27c], PT ;  /* 0x00009f0018007a0c */ /* 0x000ff60003f06270 */
[----:B------:R-:W-:Y:S02]  /*3cf0*/  @!UPT UIADD3 URZ, URZ, URZ, URZ ;  /* 0x0000003f3f3ff290 */ /* 0x000fe4000fffe03f */
[----:B------:R1:W5:Y:S04]  /*3d00*/  @!P0 LDG.E.64 R18, [R8.64] ;  /* 0x0000000808128981 */ /* 0x000368000c1e1b00 */
[----:B------:R1:W5:Y:S01]  /*3d10*/  @!P0 LDG.E.64 R46, [R4.64] ;  /* 0x00000008042e8981 */ /* 0x000362000c1e1b00 */
[----:B------:R-:W-:Y:S11]  /*3d20*/  ISETP.GE.AND P0, PT, R26, c[0x0][0x27c], PT ;  /* 0x00009f001a007a0c */ /* 0x000ff60003f06270 */
[----:B------:R-:W-:Y:S02]  /*3d30*/  @!UPT UIADD3 URZ, URZ, URZ, URZ ;  /* 0x0000003f3f3ff290 */ /* 0x000fe4000fffe03f */
[----:B------:R1:W5:Y:S04]  /*3d40*/  @!P0 LDG.E.64 R20, [R8.64+0x20] ;  /* 0x0000200808148981 */ /* 0x000368000c1e1b00 */
[----:B------:R1:W5:Y:S02]  /*3d50*/  @!P0 LDG.E.64 R48, [R4.64+0x20] ;  /* 0x0000200804308981 */ /* 0x000364000c1e1b00 */
.L_x_813:
[----:B------:R-:W-:Y:S05]  /*3d60*/  BSYNC B0 ;  /* 0x0000000000007941 */ /* 0x000fea0003800000 */
.L_x_812:
        /* <DEDUP_REMOVED lines=17> */
[----:B------:R-:W1:Y:S11]  /*3e80*/  LDS.128 R8, [R80+0x2800] ;  /* 0x0028000050087984 */ /* 0x000e760000000c00 */
[----:B------:R-:W-:Y:S01]  /*3e90*/  @!UPT UIADD3 URZ, URZ, URZ, URZ ;  /* 0x0000003f3f3ff290 */ /* 0x000fe2000fffe03f */
        /* <DEDUP_REMOVED lines=49> */
.L_x_817:
[----:B------:R-:W-:Y:S05]  /*41b0*/  BSYNC B0 ;  /* 0x0000000000007941 */ /* 0x000fea0003800000 */
.L_x_816:
[----:B------:R-:W-:Y:S11]  /*41c0*/  ISETP.NE.AND P0, PT, R91, RZ, PT ;  /* 0x000000ff5b00720c */ /* 0x000ff60003f05270 */
[----:B------:R-:W-:Y:S02]  /*41d0*/  @!UPT UIADD3 URZ, URZ, URZ, URZ ;  /* 0x0000003f3f3ff290 */ /* 0x000fe4000fffe03f */
[----:B------:R-:W-:-:S05]  /*41e0*/  @P0 BRA `(.L_x_815) ;  /* 0x0000034000000947 */ /* 0x000fca0003800000 */
[----:B------:R-:W-:Y:S01]  /*41f0*/  ISETP.GE.AND P0, PT, R26, c[0x0][0x27c], PT ;  /* 0x00009f001a007a0c */ /* 0x000fe20003f06270 */
[----:B-1----:R-:W1:Y:S11]  /*4200*/  LDS.128 R8, [R81+0x2800] ;  /* 0x0028000051087984 */ /* 0x002e760000000c00 */
        /* <DEDUP_REMOVED lines=50> */
.L_x_815:
[----:B------:R-:W-:Y:S05]  /*4530*/  BSYNC B1 ;  /* 0x0000000000017941 */ /* 0x000fea0003800000 */
.L_x_814:
[----:B------:R-:W-:Y:S01]  /*4540*/  BSSY B1, `(.L_x_818) ;  /* 0x0000070000017945 */ /* 0x000fe20003800000 */
[----:B------:R-:W-:-:S05]  /*4550*/  @P3 BRA `(.L_x_819) ;  /* 0x000006e000003947 */ /* 0x000fca0003800000 */
[----:B------:R-:W-:Y:S01]  /*4560*/  BSSY B0, `(.L_x_820) ;  /* 0x0000036000007945 */ /* 0x000fe20003800000 */
        /* <DEDUP_REMOVED lines=53> */
.L_x_821:
[----:B------:R-:W-:Y:S05]  /*48c0*/  BSYNC B0 ;  /* 0x0000000000007941 */ /* 0x000fea0003800000 */
.L_x_820:
        /* <DEDUP_REMOVED lines=55> */
.L_x_819:
[----:B------:R-:W-:Y:S05]  /*4c40*/  BSYNC B1 ;  /* 0x0000000000017941 */ /* 0x000fea0003800000 */
.L_x_818:
        /* <DEDUP_REMOVED lines=55> */
.L_x_824:
[----:B------:R-:W-:Y:S05]  /*4fc0*/  BSYNC B0 ;  /* 0x0000000000007941 */ /* 0x000fea0003800000 */
.L_x_823:
        /* <DEDUP_REMOVED lines=56> */
.L_x_807:
        /* <DEDUP_REMOVED lines=13> */
[C---:B------:R-:W-:Y:S02]  /*5420*/  @!P2 IADD3.X R5, R109.reuse, R32, R154, P1, P0 ;  /* 0x000000206d05a210 */ /* 0x040fe40000fe049a */
[----:B------:R-:W-:Y:S04]  /*5430*/  @!P2 IADD3 R3, P1, P0, R94, R10, R176 ;  /* 0x0000000a5e03a210 */ /* 0x000fe8000783e0b0 */
[----:B------:R-:W-:Y:S02]  /*5440*/  @!P2 IADD3.X R8, R108, R36, R155, P1, P0 ;  /* 0x000000246c08a210 */ /* 0x000fe40000fe049b */
[----:B------:R-:W-:Y:S04]  /*5450*/  ISETP.GE.AND P0, PT, R146, R66, PT ;  /* 0x000000429200720c */ /* 0x000fe80003f06270 */
[----:B------:R-:W-:Y:S11]  /*5460*/  ISETP.GE.OR P1, PT, R28, c[0x0][0x27c], P0 ;  /* 0x00009f001c007a0c */ /* 0x000ff60000726670 */
[----:B------:R-:W-:Y:S02]  /*5470*/  @!UPT UIADD3 URZ, URZ, URZ, URZ ;  /* 0x0000003f3f3ff290 */ /* 0x000fe4000fffe03f */
        /* <DEDUP_REMOVED lines=17> */
[----:B------:R1:W4:Y:S08]  /*5590*/  @!P1 LDG.E.128 R56, [R6.64] ;  /* 0x0000000806389981 */ /* 0x000330000c1e1d00 */
[----:B---3--:R-:W-:Y:S05]  /*55a0*/  @!P0 IADD3 R2, P1, R96, R30, RZ ;  /* 0x0000001e60028210 */ /* 0x008fea0007f3e0ff */
[----:B------:R-:W-:Y:S01]  /*55b0*/  @!P0 IMAD.X R3, R32, 0x1, R109, P1 ;  /* 0x0000000120038824 */ /* 0x000fe200008e066d */
[C---:B-1----:R-:W-:Y:S04]  /*55c0*/  @!P0 LEA R8, P1, R2.reuse, c[0x0][0x270], 0x1 ;  /* 0x00009c0002088a11 */ /* 0x042fe800078208ff */
[----:B------:R-:W-:Y:S02]  /*55d0*/  @!P0 LEA.HI.X R9, R2, c[0x0][0x274], R3, 0x1, P1 ;  /* 0x00009d0002098a11 */ /* 0x000fe400008f0c03 */
[----:B------:R-:W-:Y:S01]  /*55e0*/  @!P0 IADD3 R3, P1, R94, R10, RZ ;  /* 0x0000000a5e038210 */ /* 0x000fe20007f3e0ff */
[----:B------:R-:W-:Y:S04]  /*55f0*/  CS2R R6, SRZ ;  /* 0x0000000000067805 */ /* 0x000fe8000001ff00 */
[----:B------:R-:W-:Y:S01]  /*5600*/  @!P0 IMAD.X R4, R36, 0x1, R108, P1 ;  /* 0x0000000124048824 */ /* 0x000fe200008e066c */
[C---:B------:R-:W-:Y:S01]  /*5610*/  @!P0 LEA R2, P1, R3.reuse, c[0x0][0x288], 0x1 ;  /* 0x0000a20003028a11 */ /* 0x040fe200078208ff */
[----:B------:R-:W-:Y:S03]  /*5620*/  CS2R R36, SRZ ;  /* 0x0000000000247805 */ /* 0x000fe6000001ff00 */
[----:B------:R-:W-:Y:S02]  /*5630*/  @!P0 LEA.HI.X R3, R3, c[0x0][0x28c], R4, 0x1, P1 ;  /* 0x0000a30003038a11 */ /* 0x000fe400008f0c04 */
[----:B------:R-:W-:Y:S01]  /*5640*/  CS2R R4, SRZ ;  /* 0x0000000000047805 */ /* 0x000fe2000001ff00 */
[----:B------:R-:W-:Y:S02]  /*5650*/  ISETP.GE.AND P1, PT, R28, c[0x0][0x27c], PT ;  /* 0x00009f001c007a0c */ /* 0x000fe40003f26270 */
[----:B------:R1:W5:Y:S08]  /*5660*/  @!P0 LDG.E.128 R36, [R2.64] ;  /* 0x0000000802248981 */ /* 0x000370000c1e1d00 */
[----:B------:R2:W5:Y:S01]  /*5670*/  @!P0 LDG.E.128 R4, [R8.64] ;  /* 0x0000000808048981 */ /* 0x000562000c1e1d00 */
[----:B------:R-:W-:Y:S01]  /*5680*/  ISETP.GE.OR P0, PT, R82, R66, P6 ;  /* 0x000000425200720c */ /* 0x000fe20003706670 */
        /* <DEDUP_REMOVED lines=25> */
[----:B------:R-:W-:Y:S01]  /*5820*/  IADD3 R2, P0, R182, R64, RZ ;  /* 0x00000040b6027210 */ /* 0x000fe20007f1e0ff */
        /* <DEDUP_REMOVED lines=117> */
.L_x_826:
[----:B------:R-:W-:Y:S05]  /*5f80*/  BSYNC B0 ;  /* 0x0000000000007941 */ /* 0x000fea0003800000 */
.L_x_825:
[----:B------:R-:W-:Y:S01]  /*5f90*/  ISETP.GE.OR P0, PT, R139, R66, P6 ;  /* 0x000000428b00720c */ /* 0x000fe20003706670 */
[----:B------:R-:W-:Y:S01]  /*5fa0*/  @!UPT UIADD3 URZ, URZ, URZ, URZ ;  /* 0x0000003f3f3ff290 */ /* 0x000fe2000fffe03f */
[----:B------:R-:W-:Y:S11]  /*5fb0*/  BSSY B0, `(.L_x_827) ;  /* 0x0000071000007945 */ /* 0x000ff60003800000 */
        /* <DEDUP_REMOVED lines=112> */
.L_x_828:
[----:B------:R-:W-:Y:S05]  /*66c0*/  BSYNC B0 ;  /* 0x0000000000007941 */ /* 0x000fea0003800000 */
.L_x_827:
[----:B-1----:R-:W-:Y:S05]  /*66d0*/  IADD3 R51, P0, R178, R64, RZ ;  /* 0x00000040b2337210 */ /* 0x002fea0007f1e0ff */
[----:B------:R-:W-:Y:S01]  /*66e0*/  IMAD.X R50, R68, 0x1, R126, P0 ;  /* 0x0000000144327824 */ /* 0x000fe200000e067e */
[----:B------:R-:W-:Y:S11]  /*66f0*/  ISETP.GE.OR P0, PT, R146, R66, P6 ;  /* 0x000000429200720c */ /* 0x000ff60003706670 */
[----:B------:R-:W-:Y:S02]  /*6700*/  @!UPT UIADD3 URZ, URZ, URZ, URZ ;  /* 0x0000003f3f3ff290 */ /* 0x000fe4000fffe03f */
[----:B------:R-:W-:-:S05]  /*6710*/  @P0 BRA `(.L_x_822) ;  /* 0x000008b000000947 */ /* 0x000fca0003800000 */
[----:B------:R-:W-:Y:S01]  /*6720*/  IADD3 R2, P2, P0, R84, R51, R104 ;  /* 0x0000003354027210 */ /* 0x000fe2000785e068 */
[----:B------:R-:W1:Y:S01]  /*6730*/  LDS.128 R12, [R118+0x2900] ;  /* 0x00290000760c7984 */ /* 0x000e620000000c00 */
[----:B-----5:R-:W-:Y:S02]  /*6740*/  @!P1 SHF.R.U64 R6, R56, 0x10, R57 ;  /* 0x0000001038069819 */ /* 0x020fe40000001239 */
[----:B------:R-:W-:Y:S02]  /*6750*/  IADD3.X R3, R88, R50, R106, P2, P0 ;  /* 0x0000003258037210 */ /* 0x000fe400017e046a */
[----:B------:R-:W-:Y:S02]  /*6760*/  LEA R48, P0, R2, c[0x0][0x1c8], 0x1 ;  /* 0x0000720002307a11 */ /* 0x000fe400078008ff */
[----:B------:R-:W-:Y:S01]  /*6770*/  @!P1 PRMT R17, R62, 0x5410, R6 ;  /* 0x000054103e119816 */ /* 0x000fe20000000006 */
[----:B------:R-:W2:Y:S01]  /*6780*/  LDS.128 R36, [R122+0x2900] ;  /* 0x002900007a247984 */ /* 0x000ea20000000c00 */
[----:B------:R-:W-:Y:S02]  /*6790*/  LEA.HI.X R49, R2, c[0x0][0x1cc], R3, 0x1, P0 ;  /* 0x0000730002317a11 */ /* 0x000fe400000f0c03 */
[----:B------:R-:W-:Y:S02]  /*67a0*/  @!P1 SHF.R.U32.HI R9, RZ, 0x10, R59 ;  /* 0x00000010ff099819 */ /* 0x000fe4000001163b */
[----:B------:R-:W-:Y:S02]  /*67b0*/  @!P1 SHF.R.U32.HI R7, RZ, 0x10, R57 ;  /* 0x00000010ff079819 */ /* 0x000fe40000011639 */
[--C-:B------:R-:W-:Y:S02]  /*67c0*/  @!P1 SHF.R.U64 R2, R20, 0x10, R21.reuse ;  /* 0x0000001014029819 */ /* 0x100fe40000001215 */
[----:B------:R-:W-:Y:S02]  /*67d0*/  @!P1 SHF.R.U32.HI R3, RZ, 0x10, R21 ;  /* 0x00000010ff039819 */ /* 0x000fe40000011615 */
[----:B------:R-:W-:Y:S01]  /*67e0*/  @!P1 PRMT R16, R62, 0x5432, R7 ;  /* 0x000054323e109816 */ /* 0x000fe20000000007 */
[----:B------:R-:W-:Y:S01]  /*67f0*/  @!P1 IMAD.U32 R7, R17, 0x10000, RZ ;  /* 0x0001000011079824 */ /* 0x000fe200078e00ff */
[----:B------:R-:W-:Y:S02]  /*6800*/  @!P1 SHF.R.U64 R11, R58, 0x10, R59 ;  /* 0x000000103a0b9819 */ /* 0x000fe4000000123b */
[----:B------:R-:W-:Y:S01]  /*6810*/  @!P1 SHF.R.U64 R4, R22, 0x10, R23 ;  /* 0x0000001016049819 */ /* 0x000fe20000001217 */
[----:B------:R-:W-:Y:S01]  /*6820*/  @!P1 IMAD.U32 R18, R16, 0x10000, RZ ;  /* 0x0001000010129824 */ /* 0x000fe200078e00ff */
[C---:B------:R-:W-:Y:S02]  /*6830*/  @!P1 PRMT R22, R63.reuse, 0x5410, R9 ;  /* 0x000054103f169816 */ /* 0x040fe40000000009 */
[----:B------:R-:W-:Y:S02]  /*6840*/  @!P1 SHF.R.U32.HI R5, RZ, 0x10, R23 ;  /* 0x00000010ff059819 */ /* 0x000fe40000011617 */
[----:B------:R-:W-:Y:S02]  /*6850*/  @!P1 PRMT R27, R63, 0x5432, R11 ;  /* 0x000054323f1b9816 */ /* 0x000fe4000000000b */
[C---:B------:R-:W-:Y:S02]  /*6860*/  @!P1 PRMT R11, R32.reuse, 0x5432, R4 ;  /* 0x00005432200b9816 */ /* 0x040fe40000000004 */
[----:B------:R-:W-:Y:S02]  /*6870*/  @!P1 PRMT R10, R32, 0x5410, R5 ;  /* 0x00005410200a9816 */ /* 0x000fe40000000005 */
[----:B------:R-:W-:Y:S02]  /*6880*/  @!P1 LOP3.LUT R34, R22, 0xffff0000, RZ, 0xc0, !PT ;  /* 0xffff000016229812 */ /* 0x000fe400078ec0ff */
[C---:B------:R-:W-:Y:S02]  /*6890*/  @!P1 PRMT R8, R31.reuse, 0x5432, R2 ;  /* 0x000054321f089816 */ /* 0x040fe40000000002 */
[----:B------:R-:W-:Y:S01]  /*68a0*/  @!P1 PRMT R6, R31, 0x5410, R3 ;  /* 0x000054101f069816 */ /* 0x000fe20000000003 */
[----:B-1----:R-:W-:Y:S01]  /*68b0*/  @!P1 IMAD.U32 R2, R12, 0x10000, RZ ;  /* 0x000100000c029824 */ /* 0x002fe200078e00ff */
[C---:B------:R-:W-:Y:S01]  /*68c0*/  @!P1 SHF.L.U32 R3, R8.reuse, 0x10, RZ ;  /* 0x0000001008039819 */ /* 0x040fe200000006ff */
[----:B------:R-:W-:Y:S01]  /*68d0*/  @!P1 IMAD.U32 R4, R13, 0x10000, RZ ;  /* 0x000100000d049824 */ /* 0x000fe200078e00ff */
[----:B------:R-:W-:Y:S01]  /*68e0*/  @!P1 LOP3.LUT R8, R8, 0xffff0000, RZ, 0xc0, !PT ;  /* 0xffff000008089812 */ /* 0x000fe200078ec0ff */
[----:B------:R-:W-:Y:S01]  /*68f0*/  @!P1 FMUL.FTZ R20, R2, R7 ;  /* 0x0000000702149220 */ /* 0x000fe20000410000 */
[----:B------:R-:W-:Y:S01]  /*6900*/  @!P1 SHF.L.U32 R31, R22, 0x10, RZ ;  /* 0x00000010161f9819 */ /* 0x000fe200000006ff */
[C---:B------:R-:W-:Y:S01]  /*6910*/  @!P1 IMAD.U32 R5, R6.reuse, 0x10000, RZ ;  /* 0x0001000006059824 */ /* 0x040fe200078e00ff */
[----:B------:R-:W-:Y:S01]  /*6920*/  @!P1 LOP3.LUT R6, R6, 0xffff0000, RZ, 0xc0, !PT ;  /* 0xffff000006069812 */ /* 0x000fe200078ec0ff */
[----:B--2---:R-:W-:Y:S01]  /*6930*/  @!P1 IMAD.U32 R9, R36, 0x10000, RZ ;  /* 0x0001000024099824 */ /* 0x004fe200078e00ff */
[----:B------:R-:W-:Y:S01]  /*6940*/  @!P1 SHF.L.U32 R19, R37, 0x10, RZ ;  /* 0x0000001025139819 */ /* 0x000fe200000006ff */
[-C--:B------:R-:W-:Y:S01]  /*6950*/  @!P1 FMUL.FTZ R2, R2, R3.reuse ;  /* 0x0000000302029220 */ /* 0x080fe20000410000 */
[----:B------:R-:W-:Y:S01]  /*6960*/  @!P1 LOP3.LUT R35, R39, 0xffff0000, RZ, 0xc0, !PT ;  /* 0xffff000027239812 */ /* 0x000fe200078ec0ff */
[----:B------:R-:W-:Y:S01]  /*6970*/  @!P1 FMUL.FTZ R21, R4, R18 ;  /* 0x0000001204159220 */ /* 0x000fe20000410000 */
[----:B------:R-:W-:Y:S01]  /*6980*/  @!P1 LOP3.LUT R30, R38, 0xffff0000, RZ, 0xc0, !PT ;  /* 0xffff0000261e9812 */ /* 0x000fe200078ec0ff */
        /* <DEDUP_REMOVED lines=8> */
[----:B------:R-:W-:Y:S01]  /*6a10*/  @!P1 IMAD.U32 R32, R39, 0x10000, RZ ;  /* 0x0001000027209824 */ /* 0x000fe200078e00ff */
[----:B------:R-:W-:Y:S02]  /*6a20*/  @!P1 LOP3.LUT R7, R12, 0xffff0000, RZ, 0xc0, !PT ;  /* 0xffff00000c079812 */ /* 0x000fe400078ec0ff */
[----:B------:R-:W-:Y:S02]  /*6a30*/  @!P1 LOP3.LUT R3, R13, 0xffff0000, RZ, 0xc0, !PT ;  /* 0xffff00000d039812 */ /* 0x000fe400078ec0ff */
[----:B------:R-:W-:Y:S01]  /*6a40*/  ISETP.GE.AND P0, PT, R83, c[0x0][0x1d4], PT ;  /* 0x0000750053007a0c */ /* 0x000fe20003f06270 */
[----:B------:R-:W-:Y:S02]  /*6a50*/  @!P1 FMUL.FTZ R23, R7, R16 ;  /* 0x0000001007179220 */ /* 0x000fe40000410000 */
[C---:B------:R-:W-:Y:S02]  /*6a60*/  @!P1 FMUL.FTZ R9, R3.reuse, R20 ;  /* 0x0000001403099220 */ /* 0x040fe40000410000 */
[-C--:B------:R-:W-:Y:S02]  /*6a70*/  @!P1 FMUL.FTZ R5, R3, R6.reuse ;  /* 0x0000000603059220 */ /* 0x080fe40000410000 */
[----:B------:R-:W-:Y:S01]  /*6a80*/  @!P1 FFMA.FTZ R46, R21, R6, -R9 ;  /* 0x00000006152e9223 */ /* 0x000fe20000010809 */
[C---:B------:R-:W-:Y:S01]  /*6a90*/  @!P1 LOP3.LUT R9, R15.reuse, 0xffff0000, RZ, 0xc0, !PT ;  /* 0xffff00000f099812 */ /* 0x040fe200078ec0ff */
[----:B------:R-:W-:Y:S02]  /*6aa0*/  @!P1 IMAD.U32 R6, R15, 0x10000, RZ ;  /* 0x000100000f069824 */ /* 0x000fe400078e00ff */
[-C--:B------:R-:W-:Y:S02]  /*6ab0*/  @!P1 FMUL.FTZ R3, R7, R8.reuse ;  /* 0x0000000807039220 */ /* 0x080fe40000410000 */
[C---:B------:R-:W-:Y:S01]  /*6ac0*/  @!P1 IMAD.U32 R7, R10.reuse, 0x10000, RZ ;  /* 0x000100000a079824 */ /* 0x040fe200078e00ff */
[----:B------:R-:W-:Y:S01]  /*6ad0*/  @!P1 LOP3.LUT R10, R10, 0xffff0000, RZ, 0xc0, !PT ;  /* 0xffff00000a0a9812 */ /* 0x000fe200078ec0ff */
[----:B------:R-:W-:Y:S02]  /*6ae0*/  @!P1 FFMA.FTZ R45, R17, R8, -R23 ;  /* 0x00000008112d9223 */ /* 0x000fe40000010817 */
[C---:B------:R-:W-:Y:S02]  /*6af0*/  @!P1 FMUL.FTZ R22, R6.reuse, R31 ;  /* 0x0000001f06169220 */ /* 0x040fe40000410000 */
[C---:B------:R-:W-:Y:S02]  /*6b00*/  @!P1 FMUL.FTZ R23, R9.reuse, R34 ;  /* 0x0000002209179220 */ /* 0x040fe40000410000 */
[-C--:B------:R-:W-:Y:S01]  /*6b10*/  @!P1 FMUL.FTZ R8, R6, R7.reuse ;  /* 0x0000000706089220 */ /* 0x080fe20000410000 */
[----:B------:R-:W-:Y:S01]  /*6b20*/  @!P1 SHF.L.U32 R6, R14, 0x10, RZ ;  /* 0x000000100e069819 */ /* 0x000fe200000006ff */
        /* <DEDUP_REMOVED lines=11> */
[----:B------:R-:W-:Y:S01]  /*6be0*/  @!P1 FFMA.FTZ R43, R23, R7, -R40 ;  /* 0x00000007172b9223 */ /* 0x000fe20000010828 */
[----:B------:R-:W-:Y:S01]  /*6bf0*/  @!P1 F2FP.BF16.PACK_AB R40, R46, R47 ;  /* 0x0000002f2e28923e */ /* 0x000fe200000010ff */
[----:B------:R-:W-:Y:S02]  /*6c00*/  @!P1 FFMA.FTZ R41, R30, R11, -R41 ;  /* 0x0000000b1e299223 */ /* 0x000fe40000010829 */
[----:B------:R-:W-:Y:S02]  /*6c10*/  @!P1 FMUL.FTZ R6, R6, R7 ;  /* 0x0000000706069220 */ /* 0x000fe40000410000 */
[----:B------:R-:W-:Y:S01]  /*6c20*/  @!P1 FMUL.FTZ R7, R10, R11 ;  /* 0x0000000b0a079220 */ /* 0x000fe20000410000 */
[----:B------:R-:W-:Y:S01]  /*6c30*/  @!P1 F2FP.BF16.PACK_AB R11, R41, R43 ;  /* 0x0000002b290b923e */ /* 0x000fe200000010ff */
[----:B------:R-:W-:Y:S01]  /*6c40*/  @!P1 FFMA.FTZ R3, R16, R17, R3 ;  /* 0x0000001110039223 */ /* 0x000fe20000010003 */
[----:B------:R-:W-:Y:S01]  /*6c50*/  @!P1 F2FP.BF16.PACK_AB R17, R45, R52 ;  /* 0x000000342d11923e */ /* 0x000fe200000010ff */
[----:B------:R-:W-:Y:S01]  /*6c60*/  @!P1 IMAD.MOV.U32 R37, RZ, RZ, R40 ;  /* 0x000000ffff259224 */ /* 0x000fe200078e0028 */
[----:B------:R-:W-:Y:S01]  /*6c70*/  @!P1 F2FP.BF16.PACK_AB R16, R42, R44 ;  /* 0x0000002c2a10923e */ /* 0x000fe200000010ff */
[----:B------:R-:W-:Y:S01]  /*6c80*/  @!P1 IMAD.MOV.U32 R38, RZ, RZ, R11 ;  /* 0x000000ffff269224 */ /* 0x000fe200078e000b */
[----:B------:R-:W-:Y:S01]  /*6c90*/  @!P1 MOV R36, R17 ;  /* 0x0000001100249202 */ /* 0x000fe20000000f00 */
[----:B------:R-:W-:Y:S01]  /*6ca0*/  @!P1 FFMA.FTZ R4, R18, R19, R4 ;  /* 0x0000001312049223 */ /* 0x000fe20000010004 */
[----:B------:R-:W-:Y:S01]  /*6cb0*/  @!P1 MOV R39, R16 ;  /* 0x0000001000279202 */ /* 0x000fe20000000f00 */
[----:B------:R-:W-:Y:S01]  /*6cc0*/  @!P1 FFMA.FTZ R5, R20, R21, R5 ;  /* 0x0000001514059223 */ /* 0x000fe20000010005 */
[----:B------:R-:W-:Y:S01]  /*6cd0*/  @!P1 F2FP.BF16.PACK_AB R10, R3, R2 ;  /* 0x00000002030a923e */ /* 0x000fe200000010ff */
[----:B------:R-:W-:Y:S02]  /*6ce0*/  @!P1 FFMA.FTZ R6, R22, R23, R6 ;  /* 0x0000001716069223 */ /* 0x000fe40000010006 */
[----:B------:R-:W-:Y:S01]  /*6cf0*/  @!P1 FFMA.FTZ R7, R27, R30, R7 ;  /* 0x0000001e1b079223 */ /* 0x000fe20000010007 */
[----:B------:R1:W-:Y:S01]  /*6d00*/  STG.E.128 [R48.64], R36 ;  /* 0x0000002430007986 */ /* 0x0003e2000c101d08 */
[----:B------:R-:W-:Y:S01]  /*6d10*/  @!P1 FFMA.FTZ R8, R31, R32, R8 ;  /* 0x000000201f089223 */ /* 0x000fe20000010008 */
[----:B------:R-:W-:Y:S01]  /*6d20*/  @!P1 F2FP.BF16.PACK_AB R4, R5, R4 ;  /* 0x000000040504923e */ /* 0x000fe200000010ff */
        /* <DEDUP_REMOVED lines=14> */
.L_x_806:
[----:B------:R-:W-:Y:S01]  /*6e10*/  ISETP.NE.AND P1, PT, R91, RZ, PT ;  /* 0x000000ff5b00720c */ /* 0x000fe20003f25270 */
[----:B------:R-:W-:Y:S01]  /*6e20*/  IMAD R2, R33, -0x50, R0 ;  /* 0xffffffb021027824 */ /* 0x000fe200078e0200 */
[----:B------:R-:W-:Y:S04]  /*6e30*/  BSSY B0, `(.L_x_829) ;  /* 0x0000009000007945 */ /* 0x000fe80003800000 */
[----:B------:R-:W-:Y:S04]  /*6e40*/  IMNMX R2, R2, 0x50, PT ;  /* 0x0000005002027817 */ /* 0x000fe80003800200 */
[----:B------:R-:W-:Y:S11]  /*6e50*/  ISETP.GE.AND P0, PT, R82, R2, PT ;  /* 0x000000025200720c */ /* 0x000ff60003f06270 */
[----:B------:R-:W-:Y:S02]  /*6e60*/  @!UPT UIADD3 URZ, URZ, URZ, URZ ;  /* 0x0000003f3f3ff290 */ /* 0x000fe4000fffe03f */
[----:B------:R-:W-:-:S05]  /*6e70*/  @P0 BRA `(.L_x_830) ;  /* 0x0000004000000947 */ /* 0x000fca0003800000 */
[----:B------:R-:W1:Y:S04]  /*6e80*/  @!P6 LDS.128 R8, [R80+0x2800] ;  /* 0x002800005008e984 */ /* 0x000e680000000c00 */
[----:B------:R-:W2:Y:S04]  /*6e90*/  @!P1 LDS.128 R4, [R81+0x2800] ;  /* 0x0028000051049984 */ /* 0x000ea80000000c00 */
[----:B-1----:R1:W-:Y:S04]  /*6ea0*/  @!P6 STG.E.128 [R54.64], R8 ;  /* 0x000000083600e986 */ /* 0x0023e8000c101d08 */
[----:B--2---:R1:W-:Y:S02]  /*6eb0*/  @!P1 STG.E.128 [R54.64+0x40], R4 ;  /* 0x0000400436009986 */ /* 0x0043e4000c101d08 */
.L_x_830:
[----:B------:R-:W-:Y:S05]  /*6ec0*/  BSYNC B0 ;  /* 0x0000000000007941 */ /* 0x000fea0003800000 */
.L_x_829:
[----:B------:R-:W-:Y:S01]  /*6ed0*/  ISETP.GE.AND P0, PT, R139, R2, PT ;  /* 0x000000028b00720c */ /* 0x000fe20003f06270 */
[----:B------:R-:W-:Y:S01]  /*6ee0*/  @!UPT UIADD3 URZ, URZ, URZ, URZ ;  /* 0x0000003f3f3ff290 */ /* 0x000fe2000fffe03f */
[----:B------:R-:W-:Y:S11]  /*6ef0*/  BSSY B0, `(.L_x_831) ;  /* 0x0000006000007945 */ /* 0x000ff60003800000 */
[----:B------:R-:W-:-:S05]  /*6f00*/  @P0 BRA `(.L_x_832) ;  /* 0x0000004000000947 */ /* 0x000fca0003800000 */
[----:B-1----:R-:W1:Y:S04]  /*6f10*/  @!P6 LDS.128 R8, [R80+0x3800] ;  /* 0x003800005008e984 */ /* 0x002e680000000c00 */
[----:B------:R-:W2:Y:S04]  /*6f20*/  @!P1 LDS.128 R4, [R81+0x3800] ;  /* 0x0038000051049984 */ /* 0x000ea80000000c00 */
[----:B-1----:R1:W-:Y:S04]  /*6f30*/  @!P6 STG.E.128 [R60.64], R8 ;  /* 0x000000083c00e986 */ /* 0x0023e8000c101d08 */
[----:B--2---:R1:W-:Y:S02]  /*6f40*/  @!P1 STG.E.128 [R60.64+0x40], R4 ;  /* 0x000040043c009986 */ /* 0x0043e4000c101d08 */
.L_x_832:
[----:B------:R-:W-:Y:S05]  /*6f50*/  BSYNC B0 ;  /* 0x0000000000007941 */ /* 0x000fea0003800000 */
.L_x_831:
[----:B------:R-:W-:Y:S11]  /*6f60*/  ISETP.GE.AND P0, PT, R146, R2, PT ;  /* 0x000000029200720c */ /* 0x000ff60003f06270 */
[----:B------:R-:W-:Y:S02]  /*6f70*/  @!UPT UIADD3 URZ, URZ, URZ, URZ ;  /* 0x0000003f3f3ff290 */ /* 0x000fe4000fffe03f */
[----:B------:R-:W-:-:S05]  /*6f80*/  @P0 BRA `(.L_x_822) ;  /* 0x0000004000000947 */ /* 0x000fca0003800000 */
[----:B-1----:R-:W1:Y:S04]  /*6f90*/  @!P6 LDS.128 R8, [R80+0x4800] ;  /* 0x004800005008e984 */ /* 0x002e680000000c00 */
[----:B------:R-:W2:Y:S04]  /*6fa0*/  @!P1 LDS.128 R4, [R81+0x4800] ;  /* 0x0048000051049984 */ /* 0x000ea80000000c00 */
[----:B-1----:R1:W-:Y:S04]  /*6fb0*/  @!P6 STG.E.128 [R62.64], R8 ;  /* 0x000000083e00e986 */ /* 0x0023e8000c101d08 */
[----:B--2---:R1:W-:Y:S02]  /*6fc0*/  @!P1 STG.E.128 [R62.64+0x40], R4 ;  /* 0x000040043e009986 */ /* 0x0043e4000c101d08 */
.L_x_822:
[----:B------:R-:W-:Y:S05]  /*6fd0*/  BSYNC B2 ;  /* 0x0000000000027941 */ /* 0x000fea0003800000 */
.L_x_805:
[----:B--2---:R-:W-:Y:S01]  /*6fe0*/  IMAD R2, R89, 0x50, RZ ;  /* 0x0000005059027824 */ /* 0x004fe200078e02ff */
[----:B------:R-:W-:Y:S01]  /*6ff0*/  BSSY B0, `(.L_x_833) ;  /* 0x000005e000007945 */ /* 0x000fe20003800000 */
[----:B------:R-:W-:Y:S04]  /*7000*/  IMAD.WIDE.U32 R16, R33, 0x50, RZ ;  /* 0x0000005021107825 */ /* 0x000fe800078e00ff */
[----:B------:R-:W-:Y:S01]  /*7010*/  IMAD.IADD R18, R17, 0x1, R2 ;  /* 0x0000000111127824 */ /* 0x000fe200078e0202 */
[----:B------:R-:W-:Y:S01]  /*7020*/  IADD3 R2, P0, R123, R16, RZ ;  /* 0x000000107b027210 */ /* 0x000fe20007f1e0ff */
[----:B------:R-:W-:Y:S04]  /*7030*/  IMAD R17, R33, -0x50, RZ ;  /* 0xffffffb021117824 */ /* 0x000fe800078e02ff */
[----:B------:R-:W-:Y:S01]  /*7040*/  IMAD.X R3, R18, 0x1, R132, P0 ;  /* 0x0000000112037824 */ /* 0x000fe200000e0684 */
[----:B-1---5:R-:W-:Y:S04]  /*7050*/  IADD3 R4, R113, R17, RZ ;  /* 0x0000001171047210 */ /* 0x022fe80007ffe0ff */
[C---:B------:R-:W-:Y:S02]  /*7060*/  ISETP.GE.AND P3, PT, R4.reuse, 0x11, PT ;  /* 0x000000110400780c */ /* 0x040fe40003f66270 */
[C---:B------:R-:W-:Y:S02]  /*7070*/  ISETP.GE.AND P4, PT, R4.reuse, 0x1, PT ;  /* 0x000000010400780c */ /* 0x040fe40003f86270 */
[C---:B------:R-:W-:Y:S02]  /*7080*/  ISETP.GE.AND P2, PT, R4.reuse, 0x21, PT ;  /* 0x000000210400780c */ /* 0x040fe40003f46270 */
[----:B------:R-:W-:Y:S07]  /*7090*/  ISETP.GE.AND P1, PT, R4, 0x31, PT ;  /* 0x000000310400780c */ /* 0x000fee0003f26270 */
        /* <DEDUP_REMOVED lines=22> */
[----:B------:R-:W-:Y:S03]  /*7200*/  @P2 MOV R6, R86 ;  /* 0x0000005600062202 */ /* 0x000fe60000000f00 */
        /* <DEDUP_REMOVED lines=15> */
[C---:B------:R-:W-:Y:S03]  /*7300*/  @P1 LEA R8, P5, R2.reuse, c[0x0][0x250], 0x1 ;  /* 0x0000940002081a11 */ /* 0x040fe600078a08ff */
        /* <DEDUP_REMOVED lines=9> */
[----:B------:R-:W-:Y:S02]  /*73a0*/  @P0 LEA.HI.X R5, R2, c[0x0][0x254], R3, 0x1, P5 ;  /* 0x0000950002050a11 */ /* 0x000fe400028f0c03 */
[----:B------:R-:W-:Y:S02]  /*73b0*/  ISETP.NE.AND P5, PT, R133, RZ, PT ;  /* 0x000000ff8500720c */ /* 0x000fe40003fa5270 */
[----:B------:R-:W-:Y:S04]  /*73c0*/  IADD3 R2, R17, R0, RZ ;  /* 0x0000000011027210 */ /* 0x000fe80007ffe0ff */
[----:B------:R-:W-:Y:S07]  /*73d0*/  IMNMX R7, R2, 0x50, PT ;  /* 0x0000005002077817 */ /* 0x000fee0003800200 */
[----:B------:R-:W-:Y:S01]  /*73e0*/  @!PT LDS RZ, [RZ] ;  /* 0x00000000fffff984 */ /* 0x000fe20000000800 */
[----:B------:R-:W-:Y:S01]  /*73f0*/  @!PT LDS RZ, [RZ] ;  /* 0x00000000fffff984 */ /* 0x000fe20000000800 */
[----:B------:R-:W-:Y:S01]  /*7400*/  @!PT LDS RZ, [RZ] ;  /* 0x00000000fffff984 */ /* 0x000fe20000000800 */
[----:B------:R1:W-:Y:S08]  /*7410*/  @P4 LDGSTS.E.BYPASS.LTC128B.128 [R219+0x100], [R14.64], !P5 ;  /* 0x001000000edb4fae */ /* 0x0003f0000e901d48 */
[----:B------:R2:W-:Y:S08]  /*7420*/  @P3 LDGSTS.E.BYPASS.LTC128B.128 [R219+0x900], [R12.64], !P5 ;  /* 0x009000000cdb3fae */ /* 0x0005f0000e901d48 */
[----:B------:R1:W-:Y:S01]  /*7430*/  @P2 LDGSTS.E.BYPASS.LTC128B.128 [R219+0x1100], [R10.64], !P5 ;  /* 0x011000000adb2fae */ /* 0x0003e2000e901d48 */
[----:B------:R-:W-:Y:S07]  /*7440*/  IADD3 R6, P2, R131, R16, RZ ;  /* 0x0000001083067210 */ /* 0x000fee0007f5e0ff */
[----:B------:R1:W-:Y:S08]  /*7450*/  @P1 LDGSTS.E.BYPASS.LTC128B.128 [R219+0x1900], [R8.64], !P5 ;  /* 0x0190000008db1fae */ /* 0x0003f0000e901d48 */
[----:B------:R1:W-:Y:S01]  /*7460*/  @P0 LDGSTS.E.BYPASS.LTC128B.128 [R219+0x2100], [R4.64], !P5 ;  /* 0x0210000004db0fae */ /* 0x0003e2000e901d48 */
[----:B------:R-:W-:Y:S01]  /*7470*/  ISETP.GE.AND P0, PT, R82, R7, PT ;  /* 0x000000075200720c */ /* 0x000fe20003f06270 */
[----:B--2---:R-:W-:Y:S06]  /*7480*/  IMAD.X R12, R18, 0x1, R130, P2 ;  /* 0x00000001120c7824 */ /* 0x004fec00010e0682 */
[----:B------:R-:W0:Y:S01]  /*7490*/  LDGDEPBAR ;  /* 0x00000000000079af */ /* 0x000e220000000000 */
[----:B------:R-:W-:Y:S07]  /*74a0*/  DEPBAR.LE SB0, 0x0 ;  /* 0x000080000000791a */ /* 0x000fee0000000000 */
[----:B------:R-:W-:Y:S06]  /*74b0*/  BAR.SYNC.DEFER_BLOCKING 0x0 ;  /* 0x0000000000007b1d */ /* 0x000fec0000010000 */
[----:B------:R-:W-:-:S05]  /*74c0*/  @P0 BRA `(.L_x_834) ;  /* 0x0000010000000947 */ /* 0x000fca0003800000 */
[----:B-1----:R-:W-:Y:S01]  /*74d0*/  MOV R5, R103 ;  /* 0x0000006700057202 */ /* 0x002fe20000000f00 */
[----:B------:R-:W-:Y:S02]  /*74e0*/  IMAD R2, R12, c[0x0][0x208], RZ ;  /* 0x000082000c027a24 */ /* 0x000fe400078e02ff */
[----:B------:R-:W-:Y:S02]  /*74f0*/  IMAD.MOV.U32 R4, RZ, RZ, R92 ;  /* 0x000000ffff047224 */ /* 0x000fe400078e005c */
[C---:B------:R-:W-:Y:S02]  /*7500*/  IMAD R2, R6.reuse, c[0x0][0x20c], R2 ;  /* 0x0000830006027a24 */ /* 0x040fe400078e0202 */
[----:B------:R-:W-:Y:S04]  /*7510*/  IMAD.WIDE.U32 R4, R6, c[0x0][0x208], R4 ;  /* 0x0000820006047a25 */ /* 0x000fe800078e0004 */
[----:B------:R-:W-:Y:S01]  /*7520*/  IMAD.IADD R3, R5, 0x1, R2 ;  /* 0x0000000105037824 */ /* 0x000fe200078e0202 */
[C---:B------:R-:W-:Y:S04]  /*7530*/  LEA R2, P0, R4.reuse, c[0x0][0x1f8], 0x1 ;  /* 0x00007e0004027a11 */ /* 0x040fe800078008ff */
[----:B------:R-:W-:Y:S02]  /*7540*/  LEA.HI.X R3, R4, c[0x0][0x1fc], R3, 0x1, P0 ;  /* 0x00007f0004037a11 */ /* 0x000fe400000f0c03 */
[----:B------:R-:W-:Y:S11]  /*7550*/  ISETP.GE.AND P0, PT, R28, c[0x0][0x1d4], PT ;  /* 0x000075001c007a0c */ /* 0x000ff60003f06270 */
[----:B------:R-:W-:Y:S02]  /*7560*/  @!UPT UIADD3 URZ, URZ, URZ, URZ ;  /* 0x0000003f3f3ff290 */ /* 0x000fe4000fffe03f */
[----:B------:R-:W1:Y:S04]  /*7570*/  @!P0 LDS.128 R8, [R80] ;  /* 0x0000000050088984 */ /* 0x000e680000000c00 */
[----:B-1----:R-:W-:Y:S01]  /*7580*/  @!P0 STG.E.128 [R2.64], R8 ;  /* 0x0000000802008986 */ /* 0x002fe2000c101d08 */
[----:B------:R-:W-:Y:S11]  /*7590*/  ISETP.GE.AND P0, PT, R102, c[0x0][0x1d4], PT ;  /* 0x0000750066007a0c */ /* 0x000ff60003f06270 */
[----:B------:R-:W-:Y:S02]  /*75a0*/  @!UPT UIADD3 URZ, URZ, URZ, URZ ;  /* 0x0000003f3f3ff290 */ /* 0x000fe4000fffe03f */
[----:B------:R-:W1:Y:S04]  /*75b0*/  @!P0 LDS.128 R8, [R81] ;  /* 0x0000000051088984 */ /* 0x000e680000000c00 */
[----:B-1----:R1:W-:Y:S02]  /*75c0*/  @!P0 STG.E.128 [R2.64+0x40], R8 ;  /* 0x0000400802008986 */ /* 0x0023e4000c101d08 */
.L_x_834:
[----:B-1----:R-:W-:Y:S05]  /*75d0*/  BSYNC B0 ;  /* 0x0000000000007941 */ /* 0x002fea0003800000 */
.L_x_833:
[----:B------:R-:W-:Y:S01]  /*75e0*/  ISETP.GE.AND P0, PT, R139, R7, PT ;  /* 0x000000078b00720c */ /* 0x000fe20003f06270 */
[----:B------:R-:W-:Y:S01]  /*75f0*/  @!UPT UIADD3 URZ, URZ, URZ, URZ ;  /* 0x0000003f3f3ff290 */ /* 0x000fe2000fffe03f */
[----:B------:R-:W-:Y:S11]  /*7600*/  BSSY B0, `(.L_x_835) ;  /* 0x0000014000007945 */ /* 0x000ff60003800000 */
[----:B------:R-:W-:-:S05]  /*7610*/  @P0 BRA `(.L_x_836) ;  /* 0x0000012000000947 */ /* 0x000fca0003800000 */
[----:B------:R-:W-:Y:S01]  /*7620*/  IADD3 R2, P0, R6, 0x20, RZ ;  /* 0x0000002006027810 */ /* 0x000fe20007f1e0ff */
[----:B------:R-:W-:Y:S01]  /*7630*/  IMAD.MOV.U32 R4, RZ, RZ, R92 ;  /* 0x000000ffff047224 */ /* 0x000fe200078e005c */
[----:B------:R-:W-:Y:S03]  /*7640*/  MOV R5, R103 ;  /* 0x0000006700057202 */ /* 0x000fe60000000f00 */
[----:B------:R-:W-:Y:S02]  /*7650*/  IMAD.X R3, RZ, RZ, R12, P0 ;  /* 0x000000ffff037224 */ /* 0x000fe400000e060c */
[C---:B------:R-:W-:Y:S04]  /*7660*/  IMAD.WIDE.U32 R4, R2.reuse, c[0x0][0x208], R4 ;  /* 0x0000820002047a25 */ /* 0x040fe800078e0004 */
[----:B------:R-:W-:Y:S04]  /*7670*/  IMAD R3, R3, c[0x0][0x208], RZ ;  /* 0x0000820003037a24 */ /* 0x000fe800078e02ff */
[----:B------:R-:W-:Y:S01]  /*7680*/  IMAD R3, R2, c[0x0][0x20c], R3 ;  /* 0x0000830002037a24 */ /* 0x000fe200078e0203 */
[C---:B------:R-:W-:Y:S03]  /*7690*/  LEA R2, P0, R4.reuse, c[0x0][0x1f8], 0x1 ;  /* 0x00007e0004027a11 */ /* 0x040fe600078008ff */
[----:B------:R-:W-:Y:S05]  /*76a0*/  IMAD.IADD R3, R5, 0x1, R3 ;  /* 0x0000000105037824 */ /* 0x000fea00078e0203 */
[----:B------:R-:W-:Y:S02]  /*76b0*/  LEA.HI.X R3, R4, c[0x0][0x1fc], R3, 0x1, P0 ;  /* 0x00007f0004037a11 */ /* 0x000fe400000f0c03 */
[----:B------:R-:W-:Y:S11]  /*76c0*/  ISETP.GE.AND P0, PT, R28, c[0x0][0x1d4], PT ;  /* 0x000075001c007a0c */ /* 0x000ff60003f06270 */
[----:B------:R-:W-:Y:S02]  /*76d0*/  @!UPT UIADD3 URZ, URZ, URZ, URZ ;  /* 0x0000003f3f3ff290 */ /* 0x000fe4000fffe03f */
[----:B------:R-:W1:Y:S04]  /*76e0*/  @!P0 LDS.128 R8, [R80+0x1000] ;  /* 0x0010000050088984 */ /* 0x000e680000000c00 */
[----:B-1----:R-:W-:Y:S01]  /*76f0*/  @!P0 STG.E.128 [R2.64], R8 ;  /* 0x0000000802008986 */ /* 0x002fe2000c101d08 */
[----:B------:R-:W-:Y:S11]  /*7700*/  ISETP.GE.AND P0, PT, R102, c[0x0][0x1d4], PT ;  /* 0x0000750066007a0c */ /* 0x000ff60003f06270 */
[----:B------:R-:W-:Y:S02]  /*7710*/  @!UPT UIADD3 URZ, URZ, URZ, URZ ;  /* 0x0000003f3f3ff290 */ /* 0x000fe4000fffe03f */
[----:B------:R-:W1:Y:S04]  /*7720*/  @!P0 LDS.128 R8, [R81+0x1000] ;  /* 0x0010000051088984 */ /* 0x000e680000000c00 */
[----:B-1----:R1:W-:Y:S02]  /*7730*/  @!P0 STG.E.128 [R2.64+0x40], R8 ;  /* 0x0000400802008986 */ /* 0x0023e4000c101d08 */
.L_x_836:
[----:B------:R-:W-:Y:S05]  /*7740*/  BSYNC B0 ;  /* 0x0000000000007941 */ /* 0x000fea0003800000 */
.L_x_835:
[----:B------:R-:W-:Y:S01]  /*7750*/  ISETP.GE.AND P0, PT, R146, R7, PT ;  /* 0x000000079200720c */ /* 0x000fe20003f06270 */
[----:B------:R-:W-:Y:S01]  /*7760*/  @!UPT UIADD3 URZ, URZ, URZ, URZ ;  /* 0x0000003f3f3ff290 */ /* 0x000fe2000fffe03f */
[----:B------:R-:W-:Y:S11]  /*7770*/  BSSY B0, `(.L_x_837) ;  /* 0x0000014000007945 */ /* 0x000ff60003800000 */
[----:B------:R-:W-:-:S05]  /*7780*/  @P0 BRA `(.L_x_838) ;  /* 0x0000012000000947 */ /* 0x000fca0003800000 */
[----:B-1----:R-:W-:Y:S01]  /*7790*/  IADD3 R2, P0, R6, 0x40, RZ ;  /* 0x0000004006027810 */ /* 0x002fe20007f1e0ff */
        /* <DEDUP_REMOVED lines=17> */
.L_x_838:
[----:B------:R-:W-:Y:S05]  /*78b0*/  BSYNC B0 ;  /* 0x0000000000007941 */ /* 0x000fea0003800000 */
.L_x_837:
[C---:B------:R-:W-:Y:S02]  /*78c0*/  ISETP.GT.AND P0, PT, R33.reuse, R129, PT ;  /* 0x000000812100720c */ /* 0x040fe40003f04270 */
[----:B------:R-:W-:Y:S11]  /*78d0*/  IADD3 R33, R33, -0x1, RZ ;  /* 0xffffffff21217810 */ /* 0x000ff60007ffe0ff */
[----:B-1----:R-:W-:Y:S01]  /*78e0*/  @P0 SHF.R.S32.HI R5, RZ, 0x1f, R33 ;  /* 0x0000001fff050819 */ /* 0x002fe20000011421 */
[----:B------:R-:W-:Y:S01]  /*78f0*/  @P0 IMAD R4, R171, R33, RZ ;  /* 0x00000021ab040224 */ /* 0x000fe200078e02ff */
[----:B------:R-:W-:Y:S01]  /*7900*/  @P0 SHF.L.U64.HI R10, R177, 0x1, R172 ;  /* 0x00000001b10a0819 */ /* 0x000fe200000102ac */
[----:B------:R-:W-:Y:S02]  /*7910*/  @P0 IMAD.MOV.U32 R2, RZ, RZ, R116 ;  /* 0x000000ffff020224 */ /* 0x000fe400078e0074 */
[----:B------:R-:W-:Y:S02]  /*7920*/  @P0 IMAD.MOV.U32 R3, RZ, RZ, R115 ;  /* 0x000000ffff030224 */ /* 0x000fe400078e0073 */
[-C--:B------:R-:W-:Y:S02]  /*7930*/  @P0 IMAD R4, R5, R148.reuse, R4 ;  /* 0x0000009405040224 */ /* 0x080fe400078e0204 */
[----:B------:R-:W-:Y:S04]  /*7940*/  @P0 IMAD.WIDE.U32 R2, R33, R148, R2 ;  /* 0x0000009421020225 */ /* 0x000fe800078e0002 */
[----:B------:R-:W-:Y:S01]  /*7950*/  @P0 IMAD.IADD R3, R3, 0x1, R4 ;  /* 0x0000000103030824 */ /* 0x000fe200078e0204 */
[C---:B------:R-:W-:Y:S01]  /*7960*/  @P0 LEA R8, P1, R2.reuse, c[0x0][0x220], 0x1 ;  /* 0x0000880002080a11 */ /* 0x040fe200078208ff */
[----:B------:R-:W-:Y:S03]  /*7970*/  @P0 IMAD.SHL.U32 R11, R177, 0x2, RZ ;  /* 0x00000002b10b0824 */ /* 0x000fe600078e00ff */
        /* <DEDUP_REMOVED lines=21> */
.L_x_804:
[----:B------:R-:W2:Y:S01]  /*7ad0*/  LDL R18, [R1+0x48] ;  /* 0x0000480001127983 */ /* 0x000ea20000100800 */
[----:B------:R-:W-:-:S03]  /*7ae0*/  IMAD.MOV.U32 R0, RZ, RZ, c[0x0][0x2c4] ;  /* 0x0000b100ff007624 */ /* 0x000fc600078e00ff */
[----:B-1----:R-:W3:Y:S04]  /*7af0*/  LDL R5, [R1+0x1c] ;  /* 0x00001c0001057983 */ /* 0x002ee80000100800 */
[----:B------:R-:W3:Y:S01]  /*7b00*/  LDL R2, [R1+0x20] ;  /* 0x0000200001027983 */ /* 0x000ee20000100800 */
[----:B------:R-:W-:Y:S01]  /*7b10*/  ISETP.NE.AND P3, PT, R0, 0x1, PT ;  /* 0x000000010000780c */ /* 0x000fe20003f65270 */
[----:B------:R-:W-:-:S05]  /*7b20*/  IMAD.MOV.U32 R4, RZ, RZ, c[0x0][0x32c] ;  /* 0x0000cb00ff047624 */ /* 0x000fca00078e00ff */
[----:B------:R-:W-:Y:S01]  /*7b30*/  ISETP.GE.AND P1, PT, R4, 0x1, PT ;  /* 0x000000010400780c */ /* 0x000fe20003f26270 */
[----:B------:R-:W-:Y:S01]  /*7b40*/  IMAD.IADD R11, R159, 0x1, R160 ;  /* 0x000000019f0b7824 */ /* 0x000fe200078e02a0 */
[----:B--2---:R-:W-:-:S05]  /*7b50*/  IADD3 R0, R18, 0x7f, RZ ;  /* 0x0000007f12007810 */ /* 0x004fca0007ffe0ff */
[----:B------:R-:W-:Y:S01]  /*7b60*/  @P3 IMAD.HI.U32 R3, R0, c[0x0][0x2c8], RZ ;  /* 0x0000b20000033a27 */ /* 0x000fe200078e00ff */
[----:B---3--:R-:W-:-:S04]  /*7b70*/  IADD3 R2, R2, 0x1, -R5 ;  /* 0x0000000102027810 */ /* 0x008fc80007ffe805 */
[----:B------:R-:W-:-:S05]  /*7b80*/  @P3 SHF.R.U32.HI R0, RZ, c[0x0][0x2cc], R3 ;  /* 0x0000b300ff003a19 */ /* 0x000fca0000011603 */
[----:B------:R-:W-:-:S05]  /*7b90*/  IMAD.IADD R0, R2, 0x1, R0 ;  /* 0x0000000102007824 */ /* 0x000fca00078e0200 */
[----:B------:R-:W-:Y:S01]  /*7ba0*/  IADD3 R3, R0, c[0x0][0x328], RZ ;  /* 0x0000ca0000037a10 */ /* 0x000fe20007ffe0ff */
[----:B------:R-:W-:Y:S05]  /*7bb0*/  @!P1 BRA `(.L_x_840) ;  /* 0x0000011000009947 */ /* 0x000fea0003800000 */
[C---:B------:R-:W-:Y:S01]  /*7bc0*/  ISETP.GT.AND P0, PT, R0.reuse, RZ, PT ;  /* 0x000000ff0000720c */ /* 0x040fe20003f04270 */
[----:B------:R-:W-:Y:S01]  /*7bd0*/  BSSY B0, `(.L_x_841) ;  /* 0x000000d000007945 */ /* 0x000fe20003800000 */
[----:B------:R-:W-:Y:S01]  /*7be0*/  IADD3 R2, R0, -0x1, RZ ;  /* 0xffffffff00027810 */ /* 0x000fe20007ffe0ff */
        /* <DEDUP_REMOVED lines=8> */
.L_x_842:
[----:B------:R-:W-:-:S13]  /*7c70*/  ISETP.NE.AND P0, PT, R4, 0x1, PT ;  /* 0x000000010400780c */ /* 0x000fda0003f05270 */
[----:B------:R-:W-:-:S05]  /*7c80*/  @P0 IMAD.HI.U32 R0, R2, c[0x0][0x330], RZ ;  /* 0x0000cc0002000a27 */ /* 0x000fca00078e00ff */
[----:B------:R-:W-:Y:S02]  /*7c90*/  @P0 SHF.R.U32.HI R2, RZ, c[0x0][0x334], R0 ;  /* 0x0000cd00ff020a19 */ /* 0x000fe40000011600 */
.L_x_843:
[----:B------:R-:W-:Y:S05]  /*7ca0*/  BSYNC B0 ;  /* 0x0000000000007941 */ /* 0x000fea0003800000 */
.L_x_841:
[----:B------:R-:W-:-:S05]  /*7cb0*/  IMAD R2, R2, R4, c[0x0][0x32c] ;  /* 0x0000cb0002027624 */ /* 0x000fca00078e0204 */
[----:B------:R-:W-:-:S03]  /*7cc0*/  IMNMX R3, R3, R2, PT ;  /* 0x0000000203037217 */ /* 0x000fc60003800200 */
.L_x_840:
[----:B------:R-:W2:Y:S01]  /*7cd0*/  LDL R4, [R1+0x4] ;  /* 0x0000040001047983 */ /* 0x000ea20000100800 */
[----:B------:R-:W-:Y:S01]  /*7ce0*/  IADD3 R3, R3, 0x4f, RZ ;  /* 0x0000004f03037810 */ /* 0x000fe20007ffe0ff */
[----:B------:R-:W-:-:S04]  /*7cf0*/  @P3 IMAD.HI.U32 R2, R18, c[0x0][0x2c8], RZ ;  /* 0x0000b20012023a27 */ /* 0x000fc800078e00ff */
[----:B------:R-:W-:-:S04]  /*7d00*/  IMAD.HI R3, R3, 0x66666667, RZ ;  /* 0x6666666703037827 */ /* 0x000fc800078e02ff */
[----:B------:R-:W-:Y:S01]  /*7d10*/  IMAD.MOV.U32 R0, RZ, RZ, R18 ;  /* 0x000000ffff007224 */ /* 0x000fe200078e0012 */
[----:B------:R-:W-:Y:S02]  /*7d20*/  @P3 SHF.R.U32.HI R0, RZ, c[0x0][0x2cc], R2 ;  /* 0x0000b300ff003a19 */ /* 0x000fe40000011602 */
[----:B------:R-:W-:-:S04]  /*7d30*/  SHF.R.U32.HI R2, RZ, 0x1f, R3 ;  /* 0x0000001fff027819 */ /* 0x000fc80000011603 */
[----:B------:R-:W-:-:S04]  /*7d40*/  LEA.HI.SX32 R3, R3, R2, 0x1b ;  /* 0x0000000203037211 */ /* 0x000fc800078fdaff */
[----:B------:R-:W-:Y:S01]  /*7d50*/  IMNMX R7, R170, R3, PT ;  /* 0x00000003aa077217 */ /* 0x000fe20003800200 */
[----:B--2---:R-:W-:-:S05]  /*7d60*/  IMAD.IADD R0, R4, 0x1, R0 ;  /* 0x0000000104007824 */ /* 0x004fca00078e0200 */
        /* <DEDUP_REMOVED lines=12> */
.L_x_846:
[----:B------:R-:W-:-:S04]  /*7e30*/  MOV R3, c[0x0][0x32c] ;  /* 0x0000cb0000037a02 */ /* 0x000fc80000000f00 */
[----:B------:R-:W-:-:S13]  /*7e40*/  ISETP.NE.AND P0, PT, R3, 0x1, PT ;  /* 0x000000010300780c */ /* 0x000fda0003f05270 */
[----:B------:R-:W-:-:S05]  /*7e50*/  @P0 IMAD.HI.U32 R3, R0, c[0x0][0x330], RZ ;  /* 0x0000cc0000030a27 */ /* 0x000fca00078e00ff */
[----:B------:R-:W-:Y:S02]  /*7e60*/  @P0 SHF.R.U32.HI R0, RZ, c[0x0][0x334], R3 ;  /* 0x0000cd00ff000a19 */ /* 0x000fe40000011603 */
.L_x_847:
[----:B------:R-:W-:Y:S05]  /*7e70*/  BSYNC B0 ;  /* 0x0000000000007941 */ /* 0x000fea0003800000 */
.L_x_845:
[----:B------:R-:W-:-:S05]  /*7e80*/  IMAD R0, R0, c[0x0][0x32c], RZ ;  /* 0x0000cb0000007a24 */ /* 0x000fca00078e02ff */
[----:B------:R-:W-:-:S05]  /*7e90*/  IMNMX R2, R2, R0, !PT ;  /* 0x0000000002027217 */ /* 0x000fca0007800200 */
.L_x_844:
[----:B------:R-:W-:Y:S01]  /*7ea0*/  IMAD.HI R2, R2, 0x66666667, RZ ;  /* 0x6666666702027827 */ /* 0x000fe200078e02ff */
[----:B------:R-:W-:Y:S04]  /*7eb0*/  BSSY B0, `(.L_x_848) ;  /* 0x0000024000007945 */ /* 0x000fe80003800000 */
[----:B------:R-:W-:-:S04]  /*7ec0*/  SHF.R.U32.HI R0, RZ, 0x1f, R2 ;  /* 0x0000001fff007819 */ /* 0x000fc80000011602 */
[----:B------:R-:W-:Y:S01]  /*7ed0*/  LEA.HI.SX32 R2, R2, R0, 0x1b ;  /* 0x0000000002027211 */ /* 0x000fe200078fdaff */
[----:B------:R-:W-:-:S03]  /*7ee0*/  IMAD.MOV.U32 R0, RZ, RZ, RZ ;  /* 0x000000ffff007224 */ /* 0x000fc600078e00ff */
[----:B------:R-:W-:-:S04]  /*7ef0*/  IMNMX R6, RZ, R2, !PT ;  /* 0x00000002ff067217 */ /* 0x000fc80007800200 */
[----:B------:R-:W-:-:S13]  /*7f00*/  ISETP.GT.AND P0, PT, R7, R6, PT ;  /* 0x000000060700720c */ /* 0x000fda0003f04270 */
[----:B------:R-:W-:Y:S05]  /*7f10*/  @!P0 BRA `(.L_x_849) ;  /* 0x000001d000008947 */ /* 0x000fea0003800000 */
[----:B------:R-:W-:Y:S02]  /*7f20*/  IABS R2, R136 ;  /* 0x0000008800027213 */ /* 0x000fe40000000000 */
[----:B------:R-:W-:Y:S02]  /*7f30*/  IADD3 R3, R136, -0x1, R7 ;  /* 0xffffffff88037810 */ /* 0x000fe40007ffe007 */
        /* <DEDUP_REMOVED lines=27> */
.L_x_849:
[----:B------:R-:W-:Y:S05]  /*80f0*/  BSYNC B0 ;  /* 0x0000000000007941 */ /* 0x000fea0003800000 */
.L_x_848:
[----:B------:R-:W2:Y:S01]  /*8100*/  LDL R3, [R1+0x60] ;  /* 0x0000600001037983 */ /* 0x000ea20000100800 */
[----:B------:R-:W-:Y:S01]  /*8110*/  PRMT R2, RZ, 0x7610, R2 ;  /* 0x00007610ff027816 */ /* 0x000fe20000000002 */
[----:B------:R-:W-:Y:S01]  /*8120*/  IMAD.MOV.U32 R27, RZ, RZ, RZ ;  /* 0x000000ffff1b7224 */ /* 0x000fe200078e00ff */
[----:B------:R-:W-:Y:S01]  /*8130*/  MOV R19, RZ ;  /* 0x000000ff00137202 */ /* 0x000fe20000000f00 */
        /* <DEDUP_REMOVED lines=33> */
[----:B--2---:R-:W-:-:S04]  /*8350*/  IMAD R3, R3, R0, R6 ;  /* 0x0000000003037224 */ /* 0x004fc800078e0206 */
[----:B------:R-:W-:Y:S01]  /*8360*/  IMAD.IADD R0, R3, 0x1, R0 ;  /* 0x0000000103007824 */ /* 0x000fe200078e0200 */
[----:B------:R1:W-:Y:S04]  /*8370*/  STL [R1+0x8], R3 ;  /* 0x0000080301007387 */ /* 0x0003e80000100800 */
[----:B------:R-:W-:-:S04]  /*8380*/  IMNMX R229, R7, R0, PT ;  /* 0x0000000007e57217 */ /* 0x000fc80003800200 */
[----:B------:R-:W-:-:S13]  /*8390*/  ISETP.GT.AND P0, PT, R229, R3, PT ;  /* 0x00000003e500720c */ /* 0x000fda0003f04270 */
[----:B------:R-:W-:Y:S05]  /*83a0*/  @!P0 BRA `(.L_x_850) ;  /* 0x0001a36000008947 */ /* 0x000fea0003800000 */
[----:B------:R-:W2:Y:S01]  /*83b0*/  LDL R17, [R1+0x64] ;  /* 0x0000640001117983 */ /* 0x000ea20000100800 */
[----:B------:R-:W-:-:S03]  /*83c0*/  ISETP.NE.U32.AND P0, PT, RZ, c[0x0][0x340], PT ;  /* 0x0000d000ff007a0c */ /* 0x000fc60003f05070 */
[----:B------:R-:W3:Y:S01]  /*83d0*/  LDL R20, [R1+0x50] ;  /* 0x0000500001147983 */ /* 0x000ee20000100800 */
[----:B------:R-:W-:-:S13]  /*83e0*/  ISETP.NE.AND.EX P1, PT, RZ, c[0x0][0x344], PT, P0 ;  /* 0x0000d100ff007a0c */ /* 0x000fda0003f25300 */
[----:B------:R-:W-:Y:S02]  /*83f0*/  @P1 MOV R2, 0x4 ;  /* 0x0000000400021802 */ /* 0x000fe40000000f00 */
[----:B------:R-:W-:Y:S01]  /*8400*/  SHF.R.S32.HI R0, RZ, 0x1f, R158 ;  /* 0x0000001fff007819 */ /* 0x000fe2000001149e */
[----:B------:R-:W-:-:S04]  /*8410*/  IMAD.WIDE.U32 R4, R158, c[0x0][0x178], RZ ;  /* 0x00005e009e047a25 */ /* 0x000fc800078e00ff */
[----:B------:R-:W-:Y:S02]  /*8420*/  IMAD R0, R0, c[0x0][0x178], RZ ;  /* 0x00005e0000007a24 */ /* 0x000fe400078e02ff */
[----:B------:R-:W-:Y:S02]  /*8430*/  IMAD.MOV.U32 R7, RZ, RZ, R135 ;  /* 0x000000ffff077224 */ /* 0x000fe400078e0087 */
[----:B-12---:R-:W-:-:S05]  /*8440*/  @P1 IMAD.WIDE R2, R17, R2, c[0x0][0x340] ;  /* 0x0000d00011021625 */ /* 0x006fca00078e0202 */
[----:B------:R1:W2:Y:S01]  /*8450*/  @P1 LDG.E R16, [R2.64] ;  /* 0x0000000802101981 */ /* 0x0002a2000c1e1900 */
[----:B------:R-:W-:Y:S02]  /*8460*/  SHF.R.S32.HI R15, RZ, 0x1f, R17 ;  /* 0x0000001fff0f7819 */ /* 0x000fe40000011411 */
[----:B-1----:R-:W-:Y:S01]  /*8470*/  LEA R2, R164, R138, 0x4 ;  /* 0x0000008aa4027211 */ /* 0x002fe200078e20ff */
[----:B------:R-:W-:-:S03]  /*8480*/  IMAD R3, R158, c[0x0][0x17c], R0 ;  /* 0x00005f009e037a24 */ /* 0x000fc600078e0200 */
[----:B------:R-:W-:Y:S02]  /*8490*/  IADD3 R12, R2, R18, RZ ;  /* 0x00000012020c7210 */ /* 0x000fe40007ffe0ff */
[----:B------:R-:W-:-:S03]  /*84a0*/  IADD3 R2, P0, R138, R11, RZ ;  /* 0x0000000b8a027210 */ /* 0x000fc60007f1e0ff */
[----:B------:R-:W-:Y:S01]  /*84b0*/  @P3 IMAD.HI.U32 R6, R12, c[0x0][0x2c8], RZ ;  /* 0x0000b2000c063a27 */ /* 0x000fe200078e00ff */
[----:B------:R-:W-:Y:S02]  /*84c0*/  IADD3 R5, R5, R3, RZ ;  /* 0x0000000305057210 */ /* 0x000fe40007ffe0ff */
[----:B------:R-:W-:Y:S01]  /*84d0*/  LEA.HI.X.SX32 R3, R11, R186, 0x1, P0 ;  /* 0x000000ba0b037211 */ /* 0x000fe200000f0eff */
[----:B------:R-:W-:Y:S01]  /*84e0*/  IMAD.MOV.U32 R0, RZ, RZ, R12 ;  /* 0x000000ffff007224 */ /* 0x000fe200078e000c */
[----:B------:R-:W-:Y:S02]  /*84f0*/  @P3 SHF.R.U32.HI R0, RZ, c[0x0][0x2cc], R6 ;  /* 0x0000b300ff003a19 */ /* 0x000fe40000011606 */
[----:B------:R-:W-:Y:S02]  /*8500*/  ISETP.NE.U32.AND P0, PT, RZ, c[0x0][0x348], PT ;  /* 0x0000d200ff007a0c */ /* 0x000fe40003f05070 */
[----:B------:R-:W-:Y:S02]  /*8510*/  MOV R6, R134 ;  /* 0x0000008600067202 */ /* 0x000fe40000000f00 */
[----:B------:R-:W-:Y:S01]  /*8520*/  ISETP.NE.AND.EX P0, PT, RZ, c[0x0][0x34c], PT, P0 ;  /* 0x0000d300ff007a0c */ /* 0x000fe20003f05300 */
[----:B------:R-:W-:-:S02]  /*8530*/  IMAD R13, R3, c[0x0][0x1e0], RZ ;  /* 0x00007800030d7a24 */ /* 0x000fc400078e02ff */
[----:B------:R-:W-:-:S04]  /*8540*/  IMAD.WIDE.U32 R10, R2, c[0x0][0x1e0], R6 ;  /* 0x00007800020a7a25 */ /* 0x000fc800078e0006 */
[----:B------:R-:W-:Y:S01]  /*8550*/  IMAD.WIDE.U32 R8, R2, c[0x0][0x208], R6 ;  /* 0x0000820002087a25 */ /* 0x000fe200078e0006 */
[----:B------:R-:W-:-:S03]  /*8560*/  SEL R6, R15, RZ, !P0 ;  /* 0x000000ff0f067207 */ /* 0x000fc60004000000 */
[----:B---3--:R-:W-:-:S04]  /*8570*/  IMAD.WIDE.U32 R4, R20, c[0x0][0x1b8], R4 ;  /* 0x00006e0014047a25 */ /* 0x008fc800078e0004 */
[----:B------:R-:W-:Y:S02]  /*8580*/  IMAD R7, R3, c[0x0][0x208], RZ ;  /* 0x0000820003077a24 */ /* 0x000fe400078e02ff */
[----:B------:R-:W-:Y:S02]  /*8590*/  IMAD R14, R2, c[0x0][0x1e4], R13 ;  /* 0x00007900020e7a24 */ /* 0x000fe400078e020d */
[----:B------:R-:W-:Y:S01]  /*85a0*/  IMAD R3, R20, c[0x0][0x1bc], R5 ;  /* 0x00006f0014037a24 */ /* 0x000fe200078e0205 */
[----:B------:R-:W-:Y:S01]  /*85b0*/  SEL R5, R17, RZ, !P0 ;  /* 0x000000ff11057207 */ /* 0x000fe20004000000 */
[----:B------:R-:W-:Y:S01]  /*85c0*/  IMAD R13, R2, c[0x0][0x20c], R7 ;  /* 0x00008300020d7a24 */ /* 0x000fe200078e0207 */
[----:B------:R-:W-:Y:S01]  /*85d0*/  MOV R2, R4 ;  /* 0x0000000400027202 */ /* 0x000fe20000000f00 */
[----:B------:R-:W-:-:S04]  /*85e0*/  IMAD R6, R6, c[0x0][0x1c0], RZ ;  /* 0x0000700006067a24 */ /* 0x000fc800078e02ff */
[C---:B------:R-:W-:Y:S02]  /*85f0*/  IMAD R6, R5.reuse, c[0x0][0x1c4], R6 ;  /* 0x0000710005067a24 */ /* 0x040fe400078e0206 */
[----:B------:R-:W-:-:S04]  /*8600*/  IMAD.WIDE.U32 R2, R5, c[0x0][0x1c0], R2 ;  /* 0x0000700005027a25 */ /* 0x000fc800078e0002 */
[----:B------:R-:W-:Y:S01]  /*8610*/  IMAD.IADD R5, R9, 0x1, R13 ;  /* 0x0000000109057824 */ /* 0x000fe200078e020d */
[----:B------:R-:W-:Y:S01]  /*8620*/  SHF.R.S32.HI R9, RZ, 0x1f, R0 ;  /* 0x0000001fff097819 */ /* 0x000fe20000011400 */
[----:B------:R-:W-:Y:S01]  /*8630*/  IMAD.MOV.U32 R4, RZ, RZ, R8 ;  /* 0x000000ffff047224 */ /* 0x000fe200078e0008 */
[----:B------:R-:W-:-:S03]  /*8640*/  IADD3 R3, R3, R6, RZ ;  /* 0x0000000603037210 */ /* 0x000fc60007ffe0ff */
[----:B------:R-:W-:Y:S01]  /*8650*/  IMAD R8, R9, c[0x0][0x1b0], RZ ;  /* 0x00006c0009087a24 */ /* 0x000fe200078e02ff */
[C---:B------:R-:W-:Y:S02]  /*8660*/  IADD3 R9, -R0.reuse, RZ, RZ ;  /* 0x000000ff00097210 */ /* 0x040fe40007ffe1ff */
[----:B------:R-:W-:Y:S01]  /*8670*/  IADD3 R7, R11, R14, RZ ;  /* 0x0000000e0b077210 */ /* 0x000fe20007ffe0ff */
[C---:B------:R-:W-:Y:S01]  /*8680*/  IMAD R8, R0.reuse, c[0x0][0x1b4], R8 ;  /* 0x00006d0000087a24 */ /* 0x040fe200078e0208 */
[----:B------:R-:W-:Y:S01]  /*8690*/  MOV R6, R10 ;  /* 0x0000000a00067202 */ /* 0x000fe20000000f00 */
[----:B------:R-:W-:Y:S01]  /*86a0*/  IMAD.WIDE.U32 R10, R0, c[0x0][0x1b0], R2 ;  /* 0x00006c00000a7a25 */ /* 0x000fe200078e0002 */
[----:B------:R-:W-:-:S03]  /*86b0*/  ISETP.NE.U32.AND P0, PT, RZ, c[0x0][0x350], PT ;  /* 0x0000d400ff007a0c */ /* 0x000fc60003f05070 */
[----:B------:R-:W-:-:S04]  /*86c0*/  IMAD.WIDE.U32 R2, R20, c[0x0][0x210], R4 ;  /* 0x0000840014027a25 */ /* 0x000fc800078e0004 */
[----:B------:R-:W-:Y:S01]  /*86d0*/  IMAD R0, R9, c[0x0][0x2c4], R12 ;  /* 0x0000b10009007a24 */ /* 0x000fe200078e020c */
[----:B------:R-:W-:Y:S01]  /*86e0*/  IADD3 R5, R11, R8, RZ ;  /* 0x000000080b057210 */ /* 0x000fe20007ffe0ff */
[----:B------:R-:W-:Y:S01]  /*86f0*/  IMAD R9, R20, c[0x0][0x214], R3 ;  /* 0x0000850014097a24 */ /* 0x000fe200078e0203 */
[----:B------:R-:W-:Y:S02]  /*8700*/  ISETP.NE.AND.EX P0, PT, RZ, c[0x0][0x354], PT, P0 ;  /* 0x0000d500ff007a0c */ /* 0x000fe40003f05300 */
[----:B------:R-:W-:Y:S02]  /*8710*/  SHF.R.S32.HI R11, RZ, 0x1f, R0 ;  /* 0x0000001fff0b7819 */ /* 0x000fe40000011400 */
[----:B------:R-:W-:Y:S01]  /*8720*/  MOV R8, R2 ;  /* 0x0000000200087202 */ /* 0x000fe20000000f00 */
[----:B------:R-:W-:Y:S02]  /*8730*/  IMAD.MOV.U32 R4, RZ, RZ, R10 ;  /* 0x000000ffff047224 */ /* 0x000fe400078e000a */
[----:B------:R-:W-:-:S02]  /*8740*/  IMAD R12, R11, c[0x0][0x1a8], RZ ;  /* 0x00006a000b0c7a24 */ /* 0x000fc400078e02ff */
[----:B------:R-:W-:-:S04]  /*8750*/  IMAD.WIDE.U32 R6, R20, c[0x0][0x1e8], R6 ;  /* 0x00007a0014067a25 */ /* 0x000fc800078e0006 */
[----:B------:R-:W-:Y:S02]  /*8760*/  IMAD R12, R0, c[0x0][0x1ac], R12 ;  /* 0x00006b00000c7a24 */ /* 0x000fe400078e020c */
[----:B------:R-:W-:Y:S01]  /*8770*/  IMAD R7, R20, c[0x0][0x1ec], R7 ;  /* 0x00007b0014077a24 */ /* 0x000fe200078e0207 */
[----:B------:R-:W-:Y:S02]  /*8780*/  ISETP.GE.AND P2, PT, R134, c[0x0][0x198], PT ;  /* 0x0000660086007a0c */ /* 0x000fe40003f46270 */
[----:B------:R-:W-:Y:S02]  /*8790*/  IADD3 R116, R229, -0x1, RZ ;  /* 0xffffffffe5747810 */ /* 0x000fe40007ffe0ff */
[----:B--2---:R-:W-:Y:S02]  /*87a0*/  @P1 SHF.R.S32.HI R3, RZ, 0x1f, R16 ;  /* 0x0000001fff031819 */ /* 0x004fe40000011410 */
[----:B------:R-:W-:Y:S02]  /*87b0*/  @!P1 MOV R3, R15 ;  /* 0x0000000f00039202 */ /* 0x000fe40000000f00 */
[----:B------:R-:W-:-:S02]  /*87c0*/  @P1 MOV R2, R16 ;  /* 0x0000001000021202 */ /* 0x000fc40000000f00 */
[----:B------:R-:W-:Y:S02]  /*87d0*/  @!P1 MOV R2, R17 ;  /* 0x0000001100029202 */ /* 0x000fe40000000f00 */
[----:B------:R-:W-:Y:S02]  /*87e0*/  SEL R10, R3, RZ, !P0 ;  /* 0x000000ff030a7207 */ /* 0x000fe40004000000 */
[----:B------:R-:W-:Y:S01]  /*87f0*/  SEL R11, R2, RZ, !P0 ;  /* 0x000000ff020b7207 */ /* 0x000fe20004000000 */
[----:B------:R-:W-:-:S04]  /*8800*/  IMAD.WIDE.U32 R2, R0, c[0x0][0x1a8], R4 ;  /* 0x00006a0000027a25 */ /* 0x000fc800078e0004 */
[C---:B------:R-:W-:Y:S02]  /*8810*/  IMAD R0, R10.reuse, c[0x0][0x218], RZ ;  /* 0x000086000a007a24 */ /* 0x040fe400078e02ff */
[----:B------:R-:W-:Y:S02]  /*8820*/  IMAD R4, R10, c[0x0][0x1f0], RZ ;  /* 0x00007c000a047a24 */ /* 0x000fe400078e02ff */
[----:B------:R-:W-:Y:S01]  /*8830*/  IMAD.WIDE.U32 R16, R11, c[0x0][0x1f0], R6 ;  /* 0x00007c000b107a25 */ /* 0x000fe200078e0006 */
[----:B------:R-:W-:-:S03]  /*8840*/  LEA R6, P0, R2, c[0x0][0x160], 0x1 ;  /* 0x0000580002067a11 */ /* 0x000fc600078008ff */
[----:B------:R-:W-:Y:S02]  /*8850*/  IMAD.IADD R5, R3, 0x1, R12 ;  /* 0x0000000103057824 */ /* 0x000fe400078e020c */
[----:B------:R-:W-:-:S04]  /*8860*/  IMAD.WIDE.U32 R8, R11, c[0x0][0x218], R8 ;  /* 0x000086000b087a25 */ /* 0x000fc800078e0008 */
[C---:B------:R-:W-:Y:S02]  /*8870*/  IMAD R0, R11.reuse, c[0x0][0x21c], R0 ;  /* 0x000087000b007a24 */ /* 0x040fe400078e0200 */
[----:B------:R-:W-:Y:S01]  /*8880*/  IMAD R3, R11, c[0x0][0x1f4], R4 ;  /* 0x00007d000b037a24 */ /* 0x000fe200078e0204 */
[----:B------:R-:W-:Y:S02]  /*8890*/  LEA.HI.X R5, R2, c[0x0][0x164], R5, 0x1, P0 ;  /* 0x0000590002057a11 */ /* 0x000fe400000f0c05 */
[----:B------:R-:W-:Y:S02]  /*88a0*/  IADD3 R0, R9, R0, RZ ;  /* 0x0000000009007210 */ /* 0x000fe40007ffe0ff */
[----:B------:R-:W-:Y:S01]  /*88b0*/  IADD3 R2, R17, R3, RZ ;  /* 0x0000000311027210 */ /* 0x000fe20007ffe0ff */
[----:B------:R1:W-:Y:S04]  /*88c0*/  STL.64 [R1+0x38], R16 ;  /* 0x0000381001007387 */ /* 0x0003e80000100a00 */
[----:B------:R1:W-:Y:S04]  /*88d0*/  STL.64 [R1+0x30], R8 ;  /* 0x0000300801007387 */ /* 0x0003e80000100a00 */
[----:B------:R1:W-:Y:S04]  /*88e0*/  STL [R1+0x40], R0 ;  /* 0x0000400001007387 */ /* 0x0003e80000100800 */
[----:B------:R1:W-:Y:S01]  /*88f0*/  STL [R1+0x44], R2 ;  /* 0x0000440201007387 */ /* 0x0003e20000100800 */
[----:B------:R-:W-:Y:S01]  /*8900*/  IADD3 R4, R138, R18, RZ ;  /* 0x000000128a047210 */ /* 0x000fe20007ffe0ff */
[----:B------:R-:W-:Y:S05]  /*8910*/  BRA.DIV ~URZ, `(.L_x_851) ;  /* 0x0001e1c27f007947 */ /* 0x000fea000b800000 */
[----:B------:R2:W3:Y:S02]  /*8920*/  SHFL.IDX PT, R7, R5, RZ, 0x181f ;  /* 0x00181fff05077589 */ /* 0x0004e400000e0000 */
.L_x_1053:
[----:B------:R-:W-:Y:S05]  /*8930*/  BRA.DIV ~URZ, `(.L_x_852) ;  /* 0x0001e2127f007947 */ /* 0x000fea000b800000 */
[----:B-1----:R1:W4:Y:S02]  /*8940*/  SHFL.IDX PT, R2, R6, RZ, 0x181f ;  /* 0x00181fff06027589 */ /* 0x00232400000e0000 */
.L_x_1054:
[----:B--2---:R-:W2:Y:S01]  /*8950*/  LDL R0, [R1+0x1c] ;  /* 0x00001c0001007983 */ /* 0x004ea20000100800 */
[----:B------:R-:W-:Y:S01]  /*8960*/  BSSY B0, `(.L_x_853) ;  /* 0x000000a000007945 */ /* 0x000fe20003800000 */
[----:B--2---:R-:W-:-:S05]  /*8970*/  IMAD R0, R0, c[0x0][0x2c4], RZ ;  /* 0x0000b10000007a24 */ /* 0x004fca00078e02ff */
        /* <DEDUP_REMOVED lines=8> */
.L_x_854:
[----:B------:R-:W-:Y:S05]  /*8a00*/  BSYNC B0 ;  /* 0x0000000000007941 */ /* 0x000fea0003800000 */
.L_x_853:
[----:B------:R-:W-:Y:S05]  /*8a10*/  BRA.DIV ~URZ, `(.L_x_855) ;  /* 0x0001e1a27f007947 */ /* 0x000fea000b800000 */
[----:B---3--:R3:W1:Y:S04]  /*8a20*/  SHFL.IDX PT, R7, R5, 0x1, 0x181f ;  /* 0x00381f0005077f89 */ /* 0x00866800000e0000 */
[----:B--2-4-:R3:W2:Y:S02]  /*8a30*/  SHFL.IDX PT, R2, R6, 0x1, 0x181f ;  /* 0x00381f0006027f89 */ /* 0x0146a400000e0000 */
.L_x_1055:
[----:B------:R-:W-:Y:S01]  /*8a40*/  IADD3 R3, R4, 0x10, RZ ;  /* 0x0000001004037810 */ /* 0x000fe20007ffe0ff */
[----:B------:R-:W-:Y:S03]  /*8a50*/  BSSY B0, `(.L_x_856) ;  /* 0x0000009000007945 */ /* 0x000fe60003800000 */
[----:B------:R-:W-:-:S13]  /*8a60*/  ISETP.GE.AND P0, PT, R3, R0, PT ;  /* 0x000000000300720c */ /* 0x000fda0003f06270 */
[----:B------:R-:W-:Y:S05]  /*8a70*/  @P0 BRA `(.L_x_857) ;  /* 0x0000006000000947 */ /* 0x000fea0003800000 */
[----:B--2---:R-:W-:-:S04]  /*8a80*/  LEA R2, P0, R134, R2, 0x1 ;  /* 0x0000000286027211 */ /* 0x004fc800078008ff */
[----:B-1----:R-:W-:-:S05]  /*8a90*/  LEA.HI.X R3, R134, R7, R135, 0x1, P0 ;  /* 0x0000000786037211 */ /* 0x002fca00000f0c87 */
[----:B------:R-:W-:Y:S01]  /*8aa0*/  @!PT LDS RZ, [RZ] ;  /* 0x00000000fffff984 */ /* 0x000fe20000000800 */
[----:B------:R-:W-:Y:S01]  /*8ab0*/  @!PT LDS RZ, [RZ] ;  /* 0x00000000fffff984 */ /* 0x000fe20000000800 */
[----:B------:R-:W-:Y:S01]  /*8ac0*/  @!PT LDS RZ, [RZ] ;  /* 0x00000000fffff984 */ /* 0x000fe20000000800 */
[----:B------:R1:W-:Y:S04]  /*8ad0*/  LDGSTS.E.BYPASS.LTC128B.128 [R219+0x5900], [R2.64], !P2 ;  /* 0x0590000002db7fae */ /* 0x0003e8000d101d48 */
.L_x_857:
[----:B------:R-:W-:Y:S05]  /*8ae0*/  BSYNC B0 ;  /* 0x0000000000007941 */ /* 0x000fea0003800000 */
.L_x_856:
[----:B------:R-:W-:Y:S05]  /*8af0*/  BRA.DIV ~URZ, `(.L_x_858) ;  /* 0x0001e1927f007947 */ /* 0x000fea000b800000 */
[----:B-1----:R1:W4:Y:S02]  /*8b00*/  SHFL.IDX PT, R7, R5, 0x2, 0x181f ;  /* 0x00581f0005077f89 */ /* 0x00232400000e0000 */
.L_x_1056:
[----:B------:R-:W-:Y:S05]  /*8b10*/  BRA.DIV ~URZ, `(.L_x_859) ;  /* 0x0001e1e27f007947 */ /* 0x000fea000b800000 */
[----:B--2---:R2:W1:Y:S02]  /*8b20*/  SHFL.IDX PT, R2, R6, 0x2, 0x181f ;  /* 0x00581f0006027f89 */ /* 0x00446400000e0000 */
.L_x_1057:
[----:B------:R-:W-:Y:S01]  /*8b30*/  IADD3 R3, R4, 0x20, RZ ;  /* 0x0000002004037810 */ /* 0x000fe20007ffe0ff */
[----:B------:R-:W-:Y:S03]  /*8b40*/  BSSY B0, `(.L_x_860) ;  /* 0x0000009000007945 */ /* 0x000fe60003800000 */
[----:B------:R-:W-:-:S13]  /*8b50*/  ISETP.GE.AND P0, PT, R3, R0, PT ;  /* 0x000000000300720c */ /* 0x000fda0003f06270 */
[----:B------:R-:W-:Y:S05]  /*8b60*/  @P0 BRA `(.L_x_861) ;  /* 0x0000006000000947 */ /* 0x000fea0003800000 */
[----:B-1----:R-:W-:-:S04]  /*8b70*/  LEA R2, P0, R134, R2, 0x1 ;  /* 0x0000000286027211 */ /* 0x002fc800078008ff */
[----:B----4-:R-:W-:-:S05]  /*8b80*/  LEA.HI.X R3, R134, R7, R135, 0x1, P0 ;  /* 0x0000000786037211 */ /* 0x010fca00000f0c87 */
[----:B------:R-:W-:Y:S01]  /*8b90*/  @!PT LDS RZ, [RZ] ;  /* 0x00000000fffff984 */ /* 0x000fe20000000800 */
[----:B------:R-:W-:Y:S01]  /*8ba0*/  @!PT LDS RZ, [RZ] ;  /* 0x00000000fffff984 */ /* 0x000fe20000000800 */
[----:B------:R-:W-:Y:S01]  /*8bb0*/  @!PT LDS RZ, [RZ] ;  /* 0x00000000fffff984 */ /* 0x000fe20000000800 */
[----:B------:R1:W-:Y:S04]  /*8bc0*/  LDGSTS.E.BYPASS.LTC128B.128 [R219+0x6100], [R2.64], !P2 ;  /* 0x0610000002db7fae */ /* 0x0003e8000d101d48 */
.L_x_861:
[----:B------:R-:W-:Y:S05]  /*8bd0*/  BSYNC B0 ;  /* 0x0000000000007941 */ /* 0x000fea0003800000 */
.L_x_860:
[----:B------:R-:W-:Y:S05]  /*8be0*/  BRA.DIV ~URZ, `(.L_x_862) ;  /* 0x0001e1827f007947 */ /* 0x000fea000b800000 */
[----:B----4-:R4:W2:Y:S04]  /*8bf0*/  SHFL.IDX PT, R7, R5, 0x3, 0x181f ;  /* 0x00781f0005077f89 */ /* 0x0108a800000e0000 */
[----:B-1----:R4:W1:Y:S02]  /*8c00*/  SHFL.IDX PT, R2, R6, 0x3, 0x181f ;  /* 0x00781f0006027f89 */ /* 0x00286400000e0000 */
.L_x_1058:
        /* <DEDUP_REMOVED lines=10> */
.L_x_864:
[----:B------:R-:W-:Y:S05]  /*8cb0*/  BSYNC B0 ;  /* 0x0000000000007941 */ /* 0x000fea0003800000 */
.L_x_863:
[----:B------:R-:W-:Y:S05]  /*8cc0*/  BRA.DIV ~URZ, `(.L_x_865) ;  /* 0x0001e1727f007947 */ /* 0x000fea000b800000 */
[----:B--2---:R2:W3:Y:S02]  /*8cd0*/  SHFL.IDX PT, R7, R5, 0x4, 0x181f ;  /* 0x00981f0005077f89 */ /* 0x0044e400000e0000 */
.L_x_1059:
[----:B------:R-:W-:Y:S05]  /*8ce0*/  BRA.DIV ~URZ, `(.L_x_866) ;  /* 0x0001e1c27f007947 */ /* 0x000fea000b800000 */
[----:B-1----:R1:W2:Y:S02]  /*8cf0*/  SHFL.IDX PT, R2, R6, 0x4, 0x181f ;  /* 0x00981f0006027f89 */ /* 0x0022a400000e0000 */
.L_x_1060:
[----:B------:R-:W-:Y:S01]  /*8d00*/  IADD3 R3, R4, 0x40, RZ ;  /* 0x0000004004037810 */ /* 0x000fe20007ffe0ff */
[----:B------:R-:W-:Y:S03]  /*8d10*/  BSSY B0, `(.L_x_867) ;  /* 0x0000009000007945 */ /* 0x000fe60003800000 */
[----:B------:R-:W-:-:S13]  /*8d20*/  ISETP.GE.AND P0, PT, R3, R0, PT ;  /* 0x000000000300720c */ /* 0x000fda0003f06270 */
[----:B------:R-:W-:Y:S05]  /*8d30*/  @P0 BRA `(.L_x_868) ;  /* 0x0000006000000947 */ /* 0x000fea0003800000 */
[----:B--2---:R-:W-:-:S04]  /*8d40*/  LEA R2, P0, R134, R2, 0x1 ;  /* 0x0000000286027211 */ /* 0x004fc800078008ff */
[----:B---3--:R-:W-:-:S05]  /*8d50*/  LEA.HI.X R3, R134, R7, R135, 0x1, P0 ;  /* 0x0000000786037211 */ /* 0x008fca00000f0c87 */
[----:B------:R-:W-:Y:S01]  /*8d60*/  @!PT LDS RZ, [RZ] ;  /* 0x00000000fffff984 */ /* 0x000fe20000000800 */
[----:B------:R-:W-:Y:S01]  /*8d70*/  @!PT LDS RZ, [RZ] ;  /* 0x00000000fffff984 */ /* 0x000fe20000000800 */
[----:B------:R-:W-:Y:S01]  /*8d80*/  @!PT LDS RZ, [RZ] ;  /* 0x00000000fffff984 */ /* 0x000fe20000000800 */
[----:B------:R2:W-:Y:S04]  /*8d90*/  LDGSTS.E.BYPASS.LTC128B.128 [R219+0x7100], [R2.64], !P2 ;  /* 0x0710000002db7fae */ /* 0x0005e8000d101d48 */
.L_x_868:
[----:B------:R-:W-:Y:S05]  /*8da0*/  BSYNC B0 ;  /* 0x0000000000007941 */ /* 0x000fea0003800000 */
.L_x_867:
[----:B------:R-:W-:Y:S05]  /*8db0*/  BRA.DIV ~URZ, `(.L_x_869) ;  /* 0x0001e1627f007947 */ /* 0x000fea000b800000 */
[----:B---3--:R3:W1:Y:S04]  /*8dc0*/  SHFL.IDX PT, R7, R5, 0x5, 0x181f ;  /* 0x00b81f0005077f89 */ /* 0x00866800000e0000 */
[----:B--2---:R3:W2:Y:S02]  /*8dd0*/  SHFL.IDX PT, R2, R6, 0x5, 0x181f ;  /* 0x00b81f0006027f89 */ /* 0x0046a400000e0000 */
.L_x_1061:
        /* <DEDUP_REMOVED lines=10> */
.L_x_871:
[----:B------:R-:W-:Y:S05]  /*8e80*/  BSYNC B0 ;  /* 0x0000000000007941 */ /* 0x000fea0003800000 */
.L_x_870:
[----:B------:R-:W-:Y:S05]  /*8e90*/  BRA.DIV ~URZ, `(.L_x_872) ;  /* 0x0001e1527f007947 */ /* 0x000fea000b800000 */
[----:B-1----:R1:W3:Y:S02]  /*8ea0*/  SHFL.IDX PT, R7, R5, 0x6, 0x181f ;  /* 0x00d81f0005077f89 */ /* 0x0022e400000e0000 */
.L_x_1062:
[----:B------:R-:W-:Y:S05]  /*8eb0*/  BRA.DIV ~URZ, `(.L_x_873) ;  /* 0x0001e1a27f007947 */ /* 0x000fea000b800000 */
[----:B--2---:R2:W1:Y:S02]  /*8ec0*/  SHFL.IDX PT, R2, R6, 0x6, 0x181f ;  /* 0x00d81f0006027f89 */ /* 0x00446400000e0000 */
.L_x_1063:
        /* <DEDUP_REMOVED lines=10> */
.L_x_875:
[----:B------:R-:W-:Y:S05]  /*8f70*/  BSYNC B0 ;  /* 0x0000000000007941 */ /* 0x000fea0003800000 */
.L_x_874:
[----:B------:R-:W-:Y:S05]  /*8f80*/  BRA.DIV ~URZ, `(.L_x_876) ;  /* 0x0001e1427f007947 */ /* 0x000fea000b800000 */
[----:B-1-34-:R-:W1:Y:S04]  /*8f90*/  SHFL.IDX PT, R5, R5, 0x7, 0x181f ;  /* 0x00f81f0005057f89 */ /* 0x01ae6800000e0000 */
[----:B------:R3:W4:Y:S02]  /*8fa0*/  SHFL.IDX PT, R3, R6, 0x7, 0x181f ;  /* 0x00f81f0006037f89 */ /* 0x00072400000e0000 */
.L_x_1064:
[----:B------:R-:W-:Y:S02]  /*8fb0*/  IADD3 R2, R4, 0x70, RZ ;  /* 0x0000007004027810 */ /* 0x000fe40007ffe0ff */
[----:B------:R-:W-:Y:S02]  /*8fc0*/  ISETP.GE.AND P4, PT, R134, c[0x0][0x1d4], PT ;  /* 0x0000750086007a0c */ /* 0x000fe40003f86270 */
[----:B------:R-:W-:-:S13]  /*8fd0*/  ISETP.GE.AND P0, PT, R2, R0, PT ;  /* 0x000000000200720c */ /* 0x000fda0003f06270 */
[----:B----4-:R-:W-:-:S04]  /*8fe0*/  @!P0 LEA R2, P1, R134, R3, 0x1 ;  /* 0x0000000386028211 */ /* 0x010fc800078208ff */
[----:B-1----:R-:W-:-:S05]  /*8ff0*/  @!P0 LEA.HI.X R3, R134, R5, R135, 0x1, P1 ;  /* 0x0000000586038211 */ /* 0x002fca00008f0c87 */
[----:B------:R-:W-:Y:S01]  /*9000*/  @!PT LDS RZ, [RZ] ;  /* 0x00000000fffff984 */ /* 0x000fe20000000800 */
[----:B------:R-:W-:Y:S01]  /*9010*/  @!PT LDS RZ, [RZ] ;  /* 0x00000000fffff984 */ /* 0x000fe20000000800 */
[----:B------:R-:W-:Y:S01]  /*9020*/  @!PT LDS RZ, [RZ] ;  /* 0x00000000fffff984 */ /* 0x000fe20000000800 */
[----:B------:R1:W-:Y:S04]  /*9030*/  @!P0 LDGSTS.E.BYPASS.LTC128B.128 [R219+0x8900], [R2.64], !P2 ;  /* 0x0890000002db8fae */ /* 0x0003e8000d101d48 */
[----:B------:R-:W0:Y:S01]  /*9040*/  LDGDEPBAR ;  /* 0x00000000000079af */ /* 0x000e220000000000 */
[----:B------:R-:W-:Y:S02]  /*9050*/  WARPSYNC 0xffffffff ;  /* 0xffffffff00007948 */ /* 0x000fe40003800000 */
[----:B------:R-:W4:Y:S04]  /*9060*/  LDL R154, [R1+0x20] ;  /* 0x00002000019a7983 */ /* 0x000f280000100800 */
[----:B--2---:R-:W2:Y:S04]  /*9070*/  LDL R8, [R1+0x44] ;  /* 0x0000440001087983 */ /* 0x004ea80000100800 */
[----:B---3--:R-:W3:Y:S01]  /*9080*/  LDL.64 R6, [R1+0x38] ;  /* 0x0000380001067983 */ /* 0x008ee20000100a00 */
[----:B------:R-:W-:Y:S01]  /*9090*/  IMAD.MOV.U32 R84, RZ, RZ, -0x50 ;  /* 0xffffffb0ff547424 */ /* 0x000fe200078e00ff */
[----:B------:R-:W-:-:S03]  /*90a0*/  SHF.R.S32.HI R75, RZ, 0x1f, R116 ;  /* 0x0000001fff4b7819 */ /* 0x000fc60000011474 */
[----:B------:R-:W-:Y:S02]  /*90b0*/  IMAD R84, R229, R84, 0x50 ;  /* 0x00000050e5547424 */ /* 0x000fe400078e0254 */
[----:B------:R-:W-:Y:S02]  /*90c0*/  IMAD R4, R75, c[0x0][0x1e0], RZ ;  /* 0x000078004b047a24 */ /* 0x000fe400078e02ff */
[----:B-1----:R-:W-:-:S04]  /*90d0*/  IMAD.WIDE.U32 R2, R116, c[0x0][0x1e0], RZ ;  /* 0x0000780074027a25 */ /* 0x002fc800078e00ff */
[----:B------:R-:W-:-:S04]  /*90e0*/  IMAD R4, R116, c[0x0][0x1e4], R4 ;  /* 0x0000790074047a24 */ /* 0x000fc800078e0204 */
[----:B------:R-:W-:Y:S02]  /*90f0*/  IMAD.IADD R3, R3, 0x1, R4 ;  /* 0x0000000103037824 */ /* 0x000fe400078e0204 */
[----:B------:R-:W-:Y:S02]  /*9100*/  IMAD.MOV.U32 R149, RZ, RZ, c[0x0][0x1e0] ;  /* 0x00007800ff957624 */ /* 0x000fe400078e00ff */
[----:B------:R-:W-:Y:S01]  /*9110*/  IMAD.MOV.U32 R152, RZ, RZ, c[0x0][0x1e4] ;  /* 0x00007900ff987624 */ /* 0x000fe200078e00ff */
[----:B------:R-:W-:Y:S01]  /*9120*/  BSSY B0, `(.L_x_877) ;  /* 0x000002c000007945 */ /* 0x000fe20003800000 */
[----:B------:R-:W-:Y:S01]  /*9130*/  BAR.SYNC.DEFER_BLOCKING 0x0 ;  /* 0x0000000000007b1d */ /* 0x000fe20000010000 */
[----:B----4-:R-:W-:-:S04]  /*9140*/  IADD3 R61, R84, R154, -R138 ;  /* 0x0000009a543d7210 */ /* 0x010fc80007ffe88a */
[C---:B------:R-:W-:Y:S01]  /*9150*/  ISETP.GE.AND P0, PT, R61.reuse, 0x1, PT ;  /* 0x000000013d00780c */ /* 0x040fe20003f06270 */
[----:B--2---:R-:W-:Y:S02]  /*9160*/  IMAD.MOV.U32 R145, RZ, RZ, R8 ;  /* 0x000000ffff917224 */ /* 0x004fe400078e0008 */
[----:B---3--:R-:W-:Y:S01]  /*9170*/  IMAD.MOV.U32 R144, RZ, RZ, R6 ;  /* 0x000000ffff907224 */ /* 0x008fe200078e0006 */
[----:B------:R-:W-:-:S03]  /*9180*/  ISETP.GE.AND P3, PT, R61, 0x11, PT ;  /* 0x000000113d00780c */ /* 0x000fc60003f66270 */
[----:B------:R-:W-:-:S04]  /*9190*/  IMAD.WIDE.U32 R4, R2, 0x50, R144 ;  /* 0x0000005002047825 */ /* 0x000fc800078e0090 */
[----:B------:R-:W-:Y:S02]  /*91a0*/  IMAD R2, R3, 0x50, RZ ;  /* 0x0000005003027824 */ /* 0x000fe400078e02ff */
[C---:B------:R-:W-:Y:S02]  /*91b0*/  @P0 LEA R6, P1, R4.reuse, c[0x0][0x1c8], 0x1 ;  /* 0x0000720004060a11 */ /* 0x040fe400078208ff */
[----:B------:R-:W-:Y:S01]  /*91c0*/  IMAD.IADD R3, R5, 0x1, R2 ;  /* 0x0000000105037824 */ /* 0x000fe200078e0202 */
[----:B------:R-:W-:Y:S02]  /*91d0*/  ISETP.GE.AND P2, PT, R61, 0x21, PT ;  /* 0x000000213d00780c */ /* 0x000fe40003f46270 */
[----:B------:R-:W-:Y:S02]  /*91e0*/  @P3 LEA R2, P5, R149, R4, 0x4 ;  /* 0x0000000495023211 */ /* 0x000fe400078a20ff */
[----:B------:R-:W-:Y:S02]  /*91f0*/  @P0 LEA.HI.X R7, R4, c[0x0][0x1cc], R3, 0x1, P1 ;  /* 0x0000730004070a11 */ /* 0x000fe400008f0c03 */
[----:B------:R-:W-:Y:S01]  /*9200*/  ISETP.GE.AND P1, PT, R61, 0x31, PT ;  /* 0x000000313d00780c */ /* 0x000fe20003f26270 */
[----:B------:R-:W-:-:S02]  /*9210*/  IMAD.WIDE.U32 R8, R149, 0x20, RZ ;  /* 0x0000002095087825 */ /* 0x000fc400078e00ff */
[----:B------:R-:W-:Y:S01]  /*9220*/  @!PT LDS RZ, [RZ] ;  /* 0x00000000fffff984 */ /* 0x000fe20000000800 */
[----:B------:R-:W-:Y:S01]  /*9230*/  @!PT LDS RZ, [RZ] ;  /* 0x00000000fffff984 */ /* 0x000fe20000000800 */
[----:B------:R-:W-:Y:S01]  /*9240*/  @!PT LDS RZ, [RZ] ;  /* 0x00000000fffff984 */ /* 0x000fe20000000800 */
[----:B------:R1:W-:Y:S01]  /*9250*/  @P0 LDGSTS.E.BYPASS.LTC128B.128 [R219+0x2900], [R6.64], !P4 ;  /* 0x0290000006db0fae */ /* 0x0003e2000e101d48 */
[----:B------:R-:W-:-:S09]  /*9260*/  @P3 LEA R12, P0, R2, c[0x0][0x1c8], 0x1 ;  /* 0x00007200020c3a11 */ /* 0x000fd200078008ff */
[----:B------:R-:W-:Y:S01]  /*9270*/  @P1 IMAD R14, R152, 0x30, RZ ;  /* 0x00000030980e1824 */ /* 0x000fe200078e02ff */
[----:B-1----:R-:W-:-:S04]  /*9280*/  @P3 LEA.HI.X R6, R149, R3, R152, 0x4, P5 ;  /* 0x0000000395063211 */ /* 0x002fc800028f2498 */
[----:B------:R-:W-:Y:S01]  /*9290*/  @P3 LEA.HI.X R13, R2, c[0x0][0x1cc], R6, 0x1, P0 ;  /* 0x00007300020d3a11 */ /* 0x000fe200000f0c06 */
[----:B------:R-:W-:Y:S01]  /*92a0*/  IMAD.SHL.U32 R2, R152, 0x20, RZ ;  /* 0x0000002098027824 */ /* 0x000fe200078e00ff */
[----:B------:R-:W-:-:S03]  /*92b0*/  @P2 IADD3 R8, P0, R4, R8, RZ ;  /* 0x0000000804082210 */ /* 0x000fc60007f1e0ff */
[----:B------:R1:W-:Y:S01]  /*92c0*/  @P3 LDGSTS.E.BYPASS.LTC128B.128 [R219+0x3100], [R12.64], !P4 ;  /* 0x031000000cdb3fae */ /* 0x0003e2000e101d48 */
[----:B------:R-:W-:Y:S01]  /*92d0*/  @P2 IADD3.X R9, R3, R9, R2, P0, !PT ;  /* 0x0000000903092210 */ /* 0x000fe200007fe402 */
[----:B------:R-:W-:Y:S01]  /*92e0*/  @P1 IMAD.MOV.U32 R2, RZ, RZ, R4 ;  /* 0x000000ffff021224 */ /* 0x000fe200078e0004 */
[----:B------:R-:W-:-:S03]  /*92f0*/  @P2 LEA R10, P0, R8, c[0x0][0x1c8], 0x1 ;  /* 0x00007200080a2a11 */ /* 0x000fc600078008ff */
[----:B------:R-:W-:Y:S01]  /*9300*/  @P1 IMAD.WIDE.U32 R6, R149, 0x30, R2 ;  /* 0x0000003095061825 */ /* 0x000fe200078e0002 */
[----:B------:R-:W-:-:S03]  /*9310*/  @P2 LEA.HI.X R11, R8, c[0x0][0x1cc], R9, 0x1, P0 ;  /* 0x00007300080b2a11 */ /* 0x000fc600000f0c09 */
[----:B------:R-:W-:Y:S01]  /*9320*/  @P1 IMAD.IADD R7, R7, 0x1, R14 ;  /* 0x0000000107071824 */ /* 0x000fe200078e020e */
[C---:B------:R-:W-:Y:S01]  /*9330*/  @P1 LEA R8, P0, R6.reuse, c[0x0][0x1c8], 0x1 ;  /* 0x0000720006081a11 */ /* 0x040fe200078008ff */
[----:B------:R1:W-:Y:S03]  /*9340*/  @P2 LDGSTS.E.BYPASS.LTC128B.128 [R219+0x3900], [R10.64], !P4 ;  /* 0x039000000adb2fae */ /* 0x0003e6000e101d48 */
[----:B------:R-:W-:-:S05]  /*9350*/  @P1 LEA.HI.X R9, R6, c[0x0][0x1cc], R7, 0x1, P0 ;  /* 0x0000730006091a11 */ /* 0x000fca00000f0c07 */
        /* <DEDUP_REMOVED lines=8> */
.L_x_878:
[----:B------:R-:W-:Y:S05]  /*93e0*/  BSYNC B0 ;  /* 0x0000000000007941 */ /* 0x000fea0003800000 */
.L_x_877:
[----:B------:R3:W5:Y:S01]  /*93f0*/  LDL R153, [R1+0x48] ;  /* 0x0000480001997983 */ /* 0x0007620000100800 */
[----:B------:R-:W-:Y:S01]  /*9400*/  ISETP.LT.AND P0, PT, RZ, c[0x0][0x27c], PT ;  /* 0x00009f00ff007a0c */ /* 0x000fe20003f01270 */
[----:B--2---:R-:W-:Y:S02]  /*9410*/  IMAD.MOV.U32 R2, RZ, RZ, c[0x0][0x2c4] ;  /* 0x0000b100ff027624 */ /* 0x004fe400078e00ff */
[----:B------:R-:W0:Y:S03]  /*9420*/  LDGDEPBAR ;  /* 0x00000000000079af */ /* 0x000e260000000000 */
[----:B------:R-:W-:-:S07]  /*9430*/  ISETP.NE.AND P6, PT, R2, 0x1, PT ;  /* 0x000000010200780c */ /* 0x000fce0003fc5270 */
[----:B------:R-:W-:Y:S05]  /*9440*/  @P0 BRA `(.L_x_879) ;  /* 0x0000002000000947 */ /* 0x000fea0003800000 */
[----:B------:R-:W-:-:S04]  /*9450*/  DEPBAR.LE SB0, 0x1 ;  /* 0x000080400000791a */ /* 0x000fc80000000000 */
[----:B------:R-:W-:Y:S05]  /*9460*/  BRA `(.L_x_880) ;  /* 0x00004bd000007947 */ /* 0x000fea0003800000 */
.L_x_879:
[----:B------:R-:W-:Y:S01]  /*9470*/  ULDC.U8 UR4, c[0x0][0x298] ;  /* 0x0000a60000047ab9 */ /* 0x000fe20000000000 */
[----:B-----5:R-:W-:Y:S01]  /*9480*/  SHF.R.S32.HI R2, RZ, 0x1f, R137 ;  /* 0x0000001fff027819 */ /* 0x020fe20000011489 */
[C---:B------:R-:W-:Y:S01]  /*9490*/  IMAD.WIDE.U32 R6, R137.reuse, c[0x0][0x280], RZ ;  /* 0x0000a00089067a25 */ /* 0x040fe200078e00ff */
[----:B------:R-:W-:Y:S01]  /*94a0*/  ISETP.NE.AND P0, PT, RZ, UR4, PT ;  /* 0x00000004ff007c0c */ /* 0x000fe2000bf05270 */
[----:B------:R-:W-:Y:S01]  /*94b0*/  BSSY B2, `(.L_x_880) ;  /* 0x00004b8000027945 */ /* 0x000fe20003800000 */
[----:B------:R-:W-:Y:S01]  /*94c0*/  IADD3 R20, R82, R153, RZ ;  /* 0x0000009952147210 */ /* 0x000fe20007ffe0ff */
[----:B------:R-:W-:Y:S01]  /*94d0*/  IMAD R3, R2, c[0x0][0x280], RZ ;  /* 0x0000a00002037a24 */ /* 0x000fe200078e02ff */
[----:B------:R-:W-:Y:S01]  /*94e0*/  IADD3 R66, R82, 0x60, RZ ;  /* 0x0000006052427810 */ /* 0x000fe20007ffe0ff */
[----:B------:R-:W-:Y:S02]  /*94f0*/  IMAD R2, R2, c[0x0][0x290], RZ ;  /* 0x0000a40002027a24 */ /* 0x000fe400078e02ff */
[----:B-1----:R-:W-:-:S02]  /*9500*/  IMAD R8, R137, c[0x0][0x284], R3 ;  /* 0x0000a10089087a24 */ /* 0x002fc400078e0203 */
[----:B------:R-:W-:Y:S01]  /*9510*/  IMAD R3, R137, c[0x0][0x294], R2 ;  /* 0x0000a50089037a24 */ /* 0x000fe200078e0202 */
[----:B------:R-:W-:Y:S01]  /*9520*/  LEA R2, R163, R20, 0x5 ;  /* 0x00000014a3027211 */ /* 0x000fe200078e28ff */
[----:B------:R-:W-:Y:S01]  /*9530*/  IMAD.WIDE.U32 R4, R137, c[0x0][0x290], RZ ;  /* 0x0000a40089047a25 */ /* 0x000fe200078e00ff */
[----:B------:R-:W-:-:S04]  /*9540*/  IADD3 R8, R8, R7, RZ ;  /* 0x0000000708087210 */ /* 0x000fc80007ffe0ff */
[----:B------:R-:W-:Y:S01]  /*9550*/  IADD3 R9, R3, R5, RZ ;  /* 0x0000000503097210 */ /* 0x000fe20007ffe0ff */
[----:B------:R-:W-:Y:S05]  /*9560*/  @!P0 BRA `(.L_x_881) ;  /* 0x0000269000008947 */ /* 0x000fea0003800000 */
[----:B------:R-:W-:Y:S01]  /*9570*/  @P6 IMAD.HI.U32 R3, R2, c[0x0][0x2c8], RZ ;  /* 0x0000b20002036a27 */ /* 0x000fe200078e00ff */
[----:B------:R-:W-:Y:S01]  /*9580*/  BSSY B0, `(.L_x_882) ;  /* 0x0000033000007945 */ /* 0x000fe20003800000 */
[----:B------:R-:W-:Y:S01]  /*9590*/  SHF.R.S32.HI R28, RZ, 0x1f, R26 ;  /* 0x0000001fff1c7819 */ /* 0x000fe2000001141a */
[----:B------:R-:W-:Y:S01]  /*95a0*/  CS2R R42, SRZ ;  /* 0x00000000002a7805 */ /* 0x000fe2000001ff00 */
[----:B------:R-:W-:Y:S01]  /*95b0*/  IMAD.MOV.U32 R5, RZ, RZ, R9 ;  /* 0x000000ffff057224 */ /* 0x000fe200078e0009 */
[----:B------:R-:W-:Y:S01]  /*95c0*/  @P6 SHF.R.U32.HI R2, RZ, c[0x0][0x2cc], R3 ;  /* 0x0000b300ff026a19 */ /* 0x000fe20000011603 */
[----:B------:R-:W-:-:S03]  /*95d0*/  IMAD.MOV.U32 R7, RZ, RZ, R8 ;  /* 0x000000ffff077224 */ /* 0x000fc600078e0008 */
[----:B------:R-:W-:Y:S01]  /*95e0*/  SHF.R.S32.HI R3, RZ, 0x1f, R2 ;  /* 0x0000001fff037819 */ /* 0x000fe20000011402 */
[----:B------:R-:W-:-:S04]  /*95f0*/  IMAD.WIDE.U32 R6, R2, c[0x0][0x280], R6 ;  /* 0x0000a00002067a25 */ /* 0x000fc800078e0006 */
[C---:B------:R-:W-:Y:S01]  /*9600*/  IMAD R9, R3.reuse, c[0x0][0x280], RZ ;  /* 0x0000a00003097a24 */ /* 0x040fe200078e02ff */
[----:B------:R-:W-:Y:S01]  /*9610*/  LEA R29, P1, R6, c[0x0][0x270], 0x1 ;  /* 0x00009c00061d7a11 */ /* 0x000fe200078208ff */
[----:B------:R-:W-:Y:S02]  /*9620*/  IMAD R8, R3, c[0x0][0x290], RZ ;  /* 0x0000a40003087a24 */ /* 0x000fe400078e02ff */
[C---:B------:R-:W-:Y:S02]  /*9630*/  IMAD.WIDE.U32 R4, R2.reuse, c[0x0][0x290], R4 ;  /* 0x0000a40002047a25 */ /* 0x040fe400078e0004 */
[----:B------:R1:W2:Y:S02]  /*9640*/  SHFL.IDX PT, R10, R29, RZ, 0x1c1f ;  /* 0x001c1fff1d0a7589 */ /* 0x0002a400000e0000 */
[----:B------:R-:W-:Y:S01]  /*9650*/  IMAD R3, R2, c[0x0][0x284], R9 ;  /* 0x0000a10002037a24 */ /* 0x000fe200078e0209 */
[----:B------:R-:W-:Y:S01]  /*9660*/  LEA R30, P0, R4, c[0x0][0x288], 0x1 ;  /* 0x0000a200041e7a11 */ /* 0x000fe200078008ff */
[----:B------:R-:W-:-:S02]  /*9670*/  IMAD R2, R2, c[0x0][0x294], R8 ;  /* 0x0000a50002027a24 */ /* 0x000fc400078e0208 */
[----:B------:R-:W-:Y:S01]  /*9680*/  CS2R R8, SRZ ;  /* 0x0000000000087805 */ /* 0x000fe2000001ff00 */
[----:B------:R-:W-:Y:S01]  /*9690*/  IADD3 R3, R7, R3, RZ ;  /* 0x0000000307037210 */ /* 0x000fe20007ffe0ff */
[----:B------:R1:W4:Y:S01]  /*96a0*/  SHFL.IDX PT, R11, R30, RZ, 0x1c1f ;  /* 0x001c1fff1e0b7589 */ /* 0x00032200000e0000 */
[----:B------:R-:W-:Y:S02]  /*96b0*/  IADD3 R2, R5, R2, RZ ;  /* 0x0000000205027210 */ /* 0x000fe40007ffe0ff */
[----:B------:R-:W-:Y:S02]  /*96c0*/  LEA.HI.X R27, R6, c[0x0][0x274], R3, 0x1, P1 ;  /* 0x00009d00061b7a11 */ /* 0x000fe400008f0c03 */
[----:B------:R-:W-:Y:S01]  /*96d0*/  LEA.HI.X R23, R4, c[0x0][0x28c], R2, 0x1, P0 ;  /* 0x0000a30004177a11 */ /* 0x000fe200000f0c02 */
[----:B------:R-:W-:Y:S01]  /*96e0*/  CS2R R6, SRZ ;  /* 0x0000000000067805 */ /* 0x000fe2000001ff00 */
[----:B------:R-:W-:Y:S01]  /*96f0*/  ISETP.GE.AND P0, PT, R20, R0, PT ;  /* 0x000000001400720c */ /* 0x000fe20003f06270 */
[----:B------:R1:W3:Y:S01]  /*9700*/  SHFL.IDX PT, R17, R27, RZ, 0x1c1f ;  /* 0x001c1fff1b117589 */ /* 0x0002e200000e0000 */
[----:B------:R-:W-:Y:S01]  /*9710*/  CS2R R4, SRZ ;  /* 0x0000000000047805 */ /* 0x000fe2000001ff00 */
[----:B------:R-:W-:-:S02]  /*9720*/  CS2R R2, SRZ ;  /* 0x0000000000027805 */ /* 0x000fc4000001ff00 */
[----:B------:R1:W1:Y:S08]  /*9730*/  SHFL.IDX PT, R16, R23, RZ, 0x1c1f ;  /* 0x001c1fff17107589 */ /* 0x00027000000e0000 */
[----:B------:R-:W-:Y:S05]  /*9740*/  @P0 BRA `(.L_x_883) ;  /* 0x0000016000000947 */ /* 0x000fea0003800000 */
[----:B--2---:R-:W-:Y:S01]  /*9750*/  ISETP.GE.AND P1, PT, R24, c[0x0][0x27c], PT ;  /* 0x00009f0018007a0c */ /* 0x004fe20003f26270 */
[----:B------:R-:W-:Y:S01]  /*9760*/  CS2R R8, SRZ ;  /* 0x0000000000087805 */ /* 0x000fe2000001ff00 */
[----:B------:R-:W-:Y:S01]  /*9770*/  ISETP.GE.AND P0, PT, R26, c[0x0][0x27c], PT ;  /* 0x00009f001a007a0c */ /* 0x000fe20003f06270 */
[----:B------:R-:W-:-:S10]  /*9780*/  CS2R R6, SRZ ;  /* 0x0000000000067805 */ /* 0x000fd4000001ff00 */
[C---:B------:R-:W-:Y:S01]  /*9790*/  @!P1 IMAD.SHL.U32 R2, R24.reuse, 0x2, RZ ;  /* 0x0000000218029824 */ /* 0x040fe200078e00ff */
[----:B------:R-:W-:Y:S01]  /*97a0*/  @!P1 SHF.L.U64.HI R3, R24, 0x1, R25 ;  /* 0x0000000118039819 */ /* 0x000fe20000010219 */
[C---:B------:R-:W-:Y:S01]  /*97b0*/  @!P0 IMAD.SHL.U32 R4, R26.reuse, 0x2, RZ ;  /* 0x000000021a048824 */ /* 0x040fe200078e00ff */
[----:B------:R-:W-:Y:S02]  /*97c0*/  @!P0 SHF.L.U64.HI R5, R26, 0x1, R28 ;  /* 0x000000011a058819 */ /* 0x000fe4000001021c */
[CC--:B------:R-:W-:Y:S02]  /*97d0*/  @!P1 IADD3 R14, P2, R10.reuse, R2.reuse, RZ ;  /* 0x000000020a0e9210 */ /* 0x0c0fe40007f5e0ff */
[----:B----4-:R-:W-:Y:S02]  /*97e0*/  @!P1 IADD3 R12, P5, R11, R2, RZ ;  /* 0x000000020b0c9210 */ /* 0x010fe40007fbe0ff */
[-C--:B------:R-:W-:Y:S01]  /*97f0*/  @!P0 IADD3 R2, P3, R10, R4.reuse, RZ ;  /* 0x000000040a028210 */ /* 0x080fe20007f7e0ff */
[--C-:B---3--:R-:W-:Y:S01]  /*9800*/  @!P1 IMAD.X R15, R17, 0x1, R3.reuse, P2 ;  /* 0x00000001110f9824 */ /* 0x108fe200010e0603 */
[----:B------:R-:W-:Y:S01]  /*9810*/  @!P0 IADD3 R10, P2, R11, R4, RZ ;  /* 0x000000040b0a8210 */ /* 0x000fe20007f5e0ff */
[----:B-1----:R-:W-:-:S02]  /*9820*/  @!P1 IMAD.X R13, R16, 0x1, R3, P5 ;  /* 0x00000001100d9824 */ /* 0x002fc400028e0603 */
[--C-:B------:R-:W-:Y:S01]  /*9830*/  @!P0 IMAD.X R3, R17, 0x1, R5.reuse, P3 ;  /* 0x0000000111038824 */ /* 0x100fe200018e0605 */
[----:B------:R1:W5:Y:S01]  /*9840*/  @!P1 LD.E.64 R6, [R14.64] ;  /* 0x000000080e069980 */ /* 0x000362000c101b00 */
[----:B------:R-:W-:Y:S02]  /*9850*/  @!P0 IMAD.X R11, R16, 0x1, R5, P2 ;  /* 0x00000001100b8824 */ /* 0x000fe400010e0605 */
[----:B------:R-:W-:Y:S01]  /*9860*/  CS2R R4, SRZ ;  /* 0x0000000000047805 */ /* 0x000fe2000001ff00 */
[----:B------:R2:W5:Y:S05]  /*9870*/  @!P0 LD.E.64 R8, [R2.64] ;  /* 0x0000000802088980 */ /* 0x00056a000c101b00 */
[----:B------:R1:W5:Y:S01]  /*9880*/  @!P0 LD.E.64 R4, [R10.64] ;  /* 0x000000080a048980 */ /* 0x000362000c101b00 */
[----:B--2---:R-:W-:-:S06]  /*9890*/  CS2R R2, SRZ ;  /* 0x0000000000027805 */ /* 0x004fcc000001ff00 */
[----:B------:R1:W5:Y:S02]  /*98a0*/  @!P1 LD.E.64 R2, [R12.64] ;  /* 0x000000080c029980 */ /* 0x000364000c101b00 */
.L_x_883:
[----:B--2---:R-:W-:Y:S05]  /*98b0*/  BSYNC B0 ;  /* 0x0000000000007941 */ /* 0x004fea0003800000 */
.L_x_882:
[----:B-1----:R-:W-:Y:S01]  /*98c0*/  IADD3 R10, R20, 0x20, RZ ;  /* 0x00000020140a7810 */ /* 0x002fe20007ffe0ff */
[----:B-----5:R-:W-:Y:S01]  /*98d0*/  IMAD.MOV.U32 R14, RZ, RZ, R8 ;  /* 0x000000ffff0e7224 */ /* 0x020fe200078e0008 */
[----:B------:R1:W2:Y:S01]  /*98e0*/  SHFL.IDX PT, R22, R27, 0x1, 0x1c1f ;  /* 0x003c1f001b167f89 */ /* 0x0002a200000e0000 */
[----:B------:R-:W-:Y:S01]  /*98f0*/  IMAD.MOV.U32 R13, RZ, RZ, R9 ;  /* 0x000000ffff0d7224 */ /* 0x000fe200078e0009 */
[----:B------:R-:W-:Y:S01]  /*9900*/  ISETP.GE.AND P0, PT, R10, R0, PT ;  /* 0x000000000a00720c */ /* 0x000fe20003f06270 */
[----:B------:R-:W-:Y:S01]  /*9910*/  IMAD.MOV.U32 R12, RZ, RZ, R6 ;  /* 0x000000ffff0c7224 */ /* 0x000fe200078e0006 */
[----:B----4-:R1:W4:Y:S01]  /*9920*/  SHFL.IDX PT, R11, R29, 0x1, 0x1c1f ;  /* 0x003c1f001d0b7f89 */ /* 0x01032200000e0000 */
[----:B------:R-:W-:Y:S01]  /*9930*/  IMAD.MOV.U32 R10, RZ, RZ, R7 ;  /* 0x000000ffff0a7224 */ /* 0x000fe200078e0007 */
[----:B------:R-:W-:Y:S01]  /*9940*/  PRMT R55, R13, 0x5410, R14 ;  /* 0x000054100d377816 */ /* 0x000fe2000000000e */
[----:B------:R-:W-:Y:S01]  /*9950*/  IMAD.MOV.U32 R13, RZ, RZ, R5 ;  /* 0x000000ffff0d7224 */ /* 0x000fe200078e0005 */
[----:B------:R-:W-:Y:S01]  /*9960*/  MOV R14, R4 ;  /* 0x00000004000e7202 */ /* 0x000fe20000000f00 */
[----:B------:R1:W3:Y:S01]  /*9970*/  SHFL.IDX PT, R21, R23, 0x1, 0x1c1f ;  /* 0x003c1f0017157f89 */ /* 0x0002e200000e0000 */
[----:B------:R-:W-:Y:S01]  /*9980*/  PRMT R53, R10, 0x5410, R12 ;  /* 0x000054100a357816 */ /* 0x000fe2000000000c */
[----:B------:R-:W-:Y:S01]  /*9990*/  IMAD.MOV.U32 R12, RZ, RZ, R2 ;  /* 0x000000ffff0c7224 */ /* 0x000fe200078e0002 */
[----:B------:R-:W-:Y:S01]  /*99a0*/  MOV R10, R3 ;  /* 0x00000003000a7202 */ /* 0x000fe20000000f00 */
[----:B------:R1:W1:Y:S01]  /*99b0*/  SHFL.IDX PT, R18, R30, 0x1, 0x1c1f ;  /* 0x003c1f001e127f89 */ /* 0x00026200000e0000 */
[----:B------:R-:W-:Y:S01]  /*99c0*/  BSSY B0, `(.L_x_884) ;  /* 0x000001d000007945 */ /* 0x000fe20003800000 */
[----:B------:R-:W-:Y:S01]  /*99d0*/  PRMT R54, R13, 0x5410, R14 ;  /* 0x000054100d367816 */ /* 0x000fe2000000000e */
[----:B------:R-:W-:Y:S01]  /*99e0*/  CS2R R32, SRZ ;  /* 0x0000000000207805 */ /* 0x000fe2000001ff00 */
[----:B------:R-:W-:Y:S01]  /*99f0*/  PRMT R52, R10, 0x5410, R12 ;  /* 0x000054100a347816 */ /* 0x000fe2000000000c */
[----:B------:R-:W-:Y:S01]  /*9a00*/  CS2R R36, SRZ ;  /* 0x0000000000247805 */ /* 0x000fe2000001ff00 */
[----:B------:R-:W-:Y:S01]  /*9a10*/  CS2R R34, SRZ ;  /* 0x0000000000227805 */ /* 0x000fe2000001ff00 */
[----:B------:R-:W-:Y:S05]  /*9a20*/  @P0 BRA `(.L_x_885) ;  /* 0x0000016000000947 */ /* 0x000fea0003800000 */
[----:B------:R-:W-:Y:S01]  /*9a30*/  ISETP.GE.AND P1, PT, R24, c[0x0][0x27c], PT ;  /* 0x00009f0018007a0c */ /* 0x000fe20003f26270 */
[----:B------:R-:W-:Y:S01]  /*9a40*/  CS2R R42, SRZ ;  /* 0x00000000002a7805 */ /* 0x000fe2000001ff00 */
[----:B------:R-:W-:Y:S01]  /*9a50*/  ISETP.GE.AND P0, PT, R26, c[0x0][0x27c], PT ;  /* 0x00009f001a007a0c */ /* 0x000fe20003f06270 */
[----:B------:R-:W-:-:S10]  /*9a60*/  CS2R R32, SRZ ;  /* 0x0000000000207805 */ /* 0x000fd4000001ff00 */
[C---:B------:R-:W-:Y:S01]  /*9a70*/  @!P1 IMAD.SHL.U32 R10, R24.reuse, 0x2, RZ ;  /* 0x00000002180a9824 */ /* 0x040fe200078e00ff */
[----:B------:R-:W-:Y:S01]  /*9a80*/  @!P1 SHF.L.U64.HI R15, R24, 0x1, R25 ;  /* 0x00000001180f9819 */ /* 0x000fe20000010219 */
[C---:B------:R-:W-:Y:S01]  /*9a90*/  @!P0 IMAD.SHL.U32 R13, R26.reuse, 0x2, RZ ;  /* 0x000000021a0d8824 */ /* 0x040fe200078e00ff */
[----:B------:R-:W-:Y:S02]  /*9aa0*/  @!P0 SHF.L.U64.HI R19, R26, 0x1, R28 ;  /* 0x000000011a138819 */ /* 0x000fe4000001021c */
[CC--:B----4-:R-:W-:Y:S02]  /*9ab0*/  @!P1 IADD3 R16, P2, R11.reuse, R10.reuse, RZ ;  /* 0x0000000a0b109210 */ /* 0x0d0fe40007f5e0ff */
[----:B-1----:R-:W-:Y:S02]  /*9ac0*/  @!P1 IADD3 R14, P5, R18, R10, RZ ;  /* 0x0000000a120e9210 */ /* 0x002fe40007fbe0ff */
[-C--:B------:R-:W-:Y:S01]  /*9ad0*/  @!P0 IADD3 R12, P3, R11, R13.reuse, RZ ;  /* 0x0000000d0b0c8210 */ /* 0x080fe20007f7e0ff */
[--C-:B--23--:R-:W-:Y:S01]  /*9ae0*/  @!P1 IMAD.X R17, R22, 0x1, R15.reuse, P2 ;  /* 0x0000000116119824 */ /* 0x10cfe200010e060f */
[----:B------:R-:W-:Y:S01]  /*9af0*/  @!P0 IADD3 R10, P2, R18, R13, RZ ;  /* 0x0000000d120a8210 */ /* 0x000fe20007f5e0ff */
[----:B------:R-:W-:Y:S01]  /*9b00*/  CS2R R34, SRZ ;  /* 0x0000000000227805 */ /* 0x000fe2000001ff00 */
[----:B------:R-:W-:Y:S01]  /*9b10*/  CS2R R36, SRZ ;  /* 0x0000000000247805 */ /* 0x000fe2000001ff00 */
[----:B------:R-:W-:Y:S01]  /*9b20*/  @!P1 IMAD.X R15, R21, 0x1, R15, P5 ;  /* 0x00000001150f9824 */ /* 0x000fe200028e060f */
[----:B------:R1:W5:Y:S01]  /*9b30*/  @!P1 LD.E.64 R32, [R16.64] ;  /* 0x0000000810209980 */ /* 0x000362000c101b00 */
[----:B------:R-:W-:-:S02]  /*9b40*/  @!P0 IMAD.X R13, R22, 0x1, R19, P3 ;  /* 0x00000001160d8824 */ /* 0x000fc400018e0613 */
[----:B------:R-:W-:Y:S01]  /*9b50*/  @!P0 IMAD.X R11, R21, 0x1, R19, P2 ;  /* 0x00000001150b8824 */ /* 0x000fe200010e0613 */
[----:B------:R1:W5:Y:S04]  /*9b60*/  @!P1 LD.E.64 R34, [R14.64] ;  /* 0x000000080e229980 */ /* 0x000368000c101b00 */
[----:B------:R1:W5:Y:S04]  /*9b70*/  @!P0 LD.E.64 R42, [R12.64] ;  /* 0x000000080c2a8980 */ /* 0x000368000c101b00 */
[----:B------:R1:W5:Y:S02]  /*9b80*/  @!P0 LD.E.64 R36, [R10.64] ;  /* 0x000000080a248980 */ /* 0x000364000c101b00 */
.L_x_885:
[----:B------:R-:W-:Y:S05]  /*9b90*/  BSYNC B0 ;  /* 0x0000000000007941 */ /* 0x000fea0003800000 */
.L_x_884:
[----:B-1----:R-:W-:Y:S01]  /*9ba0*/  IADD3 R10, R20, 0x40, RZ ;  /* 0x00000040140a7810 */ /* 0x002fe20007ffe0ff */
[----:B-----5:R-:W-:Y:S01]  /*9bb0*/  IMAD.MOV.U32 R14, RZ, RZ, R42 ;  /* 0x000000ffff0e7224 */ /* 0x020fe200078e002a */
[----:B--2---:R1:W2:Y:S01]  /*9bc0*/  SHFL.IDX PT, R22, R27, 0x2, 0x1c1f ;  /* 0x005c1f001b167f89 */ /* 0x0042a200000e0000 */
        /* <DEDUP_REMOVED lines=8> */
[----:B---3--:R1:W3:Y:S01]  /*9c50*/  SHFL.IDX PT, R21, R23, 0x2, 0x1c1f ;  /* 0x005c1f0017157f89 */ /* 0x0082e200000e0000 */
        /* <DEDUP_REMOVED lines=24> */
[--C-:B--2---:R-:W-:Y:S01]  /*9de0*/  @!P1 IMAD.X R17, R22, 0x1, R15.reuse, P2 ;  /* 0x0000000116119824 */ /* 0x104fe200010e060f */
[----:B------:R-:W-:Y:S01]  /*9df0*/  @!P0 IADD3 R10, P2, R18, R13, RZ ;  /* 0x0000000d120a8210 */ /* 0x000fe20007f5e0ff */
[----:B------:R-:W-:Y:S01]  /*9e00*/  CS2R R40, SRZ ;  /* 0x0000000000287805 */ /* 0x000fe2000001ff00 */
[----:B------:R-:W-:Y:S01]  /*9e10*/  CS2R R44, SRZ ;  /* 0x00000000002c7805 */ /* 0x000fe2000001ff00 */
[----:B---3--:R-:W-:Y:S01]  /*9e20*/  @!P1 IMAD.X R15, R21, 0x1, R15, P5 ;  /* 0x00000001150f9824 */ /* 0x008fe200028e060f */
[----:B------:R1:W5:Y:S01]  /*9e30*/  @!P1 LD.E.64 R38, [R16.64] ;  /* 0x0000000810269980 */ /* 0x000362000c101b00 */
[----:B------:R-:W-:-:S02]  /*9e40*/  @!P0 IMAD.X R13, R22, 0x1, R19, P3 ;  /* 0x00000001160d8824 */ /* 0x000fc400018e0613 */
[----:B------:R-:W-:Y:S01]  /*9e50*/  @!P0 IMAD.X R11, R21, 0x1, R19, P2 ;  /* 0x00000001150b8824 */ /* 0x000fe200010e0613 */
[----:B------:R1:W5:Y:S04]  /*9e60*/  @!P1 LD.E.64 R40, [R14.64] ;  /* 0x000000080e289980 */ /* 0x000368000c101b00 */
[----:B------:R1:W5:Y:S04]  /*9e70*/  @!P0 LD.E.64 R46, [R12.64] ;  /* 0x000000080c2e8980 */ /* 0x000368000c101b00 */
[----:B------:R1:W5:Y:S02]  /*9e80*/  @!P0 LD.E.64 R44, [R10.64] ;  /* 0x000000080a2c8980 */ /* 0x000364000c101b00 */
.L_x_887:
[----:B------:R-:W-:Y:S05]  /*9e90*/  BSYNC B0 ;  /* 0x0000000000007941 */ /* 0x000fea0003800000 */
.L_x_886:
[----:B-1----:R-:W-:Y:S01]  /*9ea0*/  IADD3 R10, R20, 0x60, RZ ;  /* 0x00000060140a7810 */ /* 0x002fe20007ffe0ff */
[----:B-----5:R-:W-:Y:S01]  /*9eb0*/  IMAD.MOV.U32 R14, RZ, RZ, R46 ;  /* 0x000000ffff0e7224 */ /* 0x020fe200078e002e */
[----:B---3--:R-:W1:Y:S01]  /*9ec0*/  SHFL.IDX PT, R21, R27, 0x3, 0x1c1f ;  /* 0x007c1f001b157f89 */ /* 0x008e6200000e0000 */
        /* <DEDUP_REMOVED lines=8> */
[----:B------:R2:W1:Y:S01]  /*9f50*/  SHFL.IDX PT, R20, R23, 0x3, 0x1c1f ;  /* 0x007c1f0017147f89 */ /* 0x00046200000e0000 */
[----:B------:R-:W-:Y:S01]  /*9f60*/  PRMT R60, R10, 0x5410, R12 ;  /* 0x000054100a3c7816 */ /* 0x000fe2000000000c */
[----:B------:R-:W-:Y:S01]  /*9f70*/  IMAD.MOV.U32 R12, RZ, RZ, R40 ;  /* 0x000000ffff0c7224 */ /* 0x000fe200078e0028 */
[----:B------:R-:W-:Y:S01]  /*9f80*/  MOV R10, R41 ;  /* 0x00000029000a7202 */ /* 0x000fe20000000f00 */
[----:B------:R1:W4:Y:S01]  /*9f90*/  SHFL.IDX PT, R18, R30, 0x3, 0x1c1f ;  /* 0x007c1f001e127f89 */ /* 0x00032200000e0000 */
[----:B------:R-:W-:Y:S01]  /*9fa0*/  BSSY B0, `(.L_x_888) ;  /* 0x000001d000007945 */ /* 0x000fe20003800000 */
[----:B------:R-:W-:Y:S01]  /*9fb0*/  PRMT R62, R13, 0x5410, R14 ;  /* 0x000054100d3e7816 */ /* 0x000fe2000000000e */
[----:B------:R-:W-:Y:S01]  /*9fc0*/  CS2R R48, SRZ ;  /* 0x0000000000307805 */ /* 0x000fe2000001ff00 */
[----:B---3--:R-:W-:Y:S01]  /*9fd0*/  PRMT R29, R10, 0x5410, R12 ;  /* 0x000054100a1d7816 */ /* 0x008fe2000000000c */
[----:B--2---:R-:W-:Y:S01]  /*9fe0*/  CS2R R22, SRZ ;  /* 0x0000000000167805 */ /* 0x004fe2000001ff00 */
[----:B-1----:R-:W-:Y:S01]  /*9ff0*/  CS2R R30, SRZ ;  /* 0x00000000001e7805 */ /* 0x002fe2000001ff00 */
[----:B------:R-:W-:Y:S05]  /*a000*/  @P0 BRA `(.L_x_889) ;  /* 0x0000016000000947 */ /* 0x000fea0003800000 */
[----:B----4-:R-:W-:Y:S01]  /*a010*/  ISETP.GE.AND P1, PT, R24, c[0x0][0x27c], PT ;  /* 0x00009f0018007a0c */ /* 0x010fe20003f26270 */
        /* <DEDUP_REMOVED lines=8> */
[C---:B------:R-:W-:Y:S02]  /*a0a0*/  @!P1 IADD3 R14, P5, R18.reuse, R10, RZ ;  /* 0x0000000a120e9210 */ /* 0x040fe40007fbe0ff */
[-C--:B------:R-:W-:Y:S01]  /*a0b0*/  @!P0 IADD3 R12, P3, R11, R13.reuse, RZ ;  /* 0x0000000d0b0c8210 */ /* 0x080fe20007f7e0ff */
[C-C-:B------:R-:W-:Y:S01]  /*a0c0*/  @!P1 IMAD.X R17, R21.reuse, 0x1, R15.reuse, P2 ;  /* 0x0000000115119824 */ /* 0x140fe200010e060f */
        /* <DEDUP_REMOVED lines=10> */
.L_x_889:
[----:B----4-:R-:W-:Y:S05]  /*a170*/  BSYNC B0 ;  /* 0x0000000000007941 */ /* 0x010fea0003800000 */
.L_x_888:
[----:B-1----:R-:W-:Y:S01]  /*a180*/  IMAD.IADD R12, R0, 0x1, -R153 ;  /* 0x00000001000c7824 */ /* 0x002fe200078e0a99 */
[----:B-----5:R-:W-:Y:S01]  /*a190*/  MOV R0, R23 ;  /* 0x0000001700007202 */ /* 0x020fe20000000f00 */
[----:B------:R-:W-:Y:S01]  /*a1a0*/  IMAD.MOV.U32 R10, RZ, RZ, R50 ;  /* 0x000000ffff0a7224 */ /* 0x000fe200078e0032 */
[----:B------:R-:W-:-:S04]  /*a1b0*/  DEPBAR.LE SB0, 0x1 ;  /* 0x000080400000791a */ /* 0x000fc80000000000 */
[----:B------:R-:W-:Y:S01]  /*a1c0*/  IMNMX R27, R12, 0x80, PT ;  /* 0x000000800c1b7817 */ /* 0x000fe20003800200 */
[----:B------:R-:W-:Y:S01]  /*a1d0*/  IMAD.MOV.U32 R11, RZ, RZ, R51 ;  /* 0x000000ffff0b7224 */ /* 0x000fe200078e0033 */
[----:B------:R-:W-:Y:S01]  /*a1e0*/  PRMT R67, R67, 0x5410, R10 ;  /* 0x0000541043437816 */ /* 0x000fe2000000000a */
[----:B------:R-:W-:Y:S01]  /*a1f0*/  IMAD.MOV.U32 R10, RZ, RZ, R22 ;  /* 0x000000ffff0a7224 */ /* 0x000fe200078e0016 */
[----:B------:R-:W-:Y:S01]  /*a200*/  BAR.SYNC.DEFER_BLOCKING 0x0 ;  /* 0x0000000000007b1d */ /* 0x000fe20000010000 */
[----:B------:R-:W-:Y:S01]  /*a210*/  ISETP.GE.AND P0, PT, R82, R27, PT ;  /* 0x0000001b5200720c */ /* 0x000fe20003f06270 */
[----:B------:R-:W-:Y:S01]  /*a220*/  IMAD.MOV.U32 R12, RZ, RZ, R48 ;  /* 0x000000ffff0c7224 */ /* 0x000fe200078e0030 */
[----:B------:R-:W-:Y:S01]  /*a230*/  PRMT R67, R11, 0x7610, R67 ;  /* 0x000076100b437816 */ /* 0x000fe20000000043 */
[----:B------:R-:W-:Y:S01]  /*a240*/  IMAD.MOV.U32 R11, RZ, RZ, R49 ;  /* 0x000000ffff0b7224 */ /* 0x000fe200078e0031 */
[----:B------:R-:W-:Y:S01]  /*a250*/  PRMT R64, R0, 0x5410, R10 ;  /* 0x0000541000407816 */ /* 0x000fe2000000000a */
[----:B------:R-:W-:Y:S01]  /*a260*/  IMAD.MOV.U32 R0, RZ, RZ, R31 ;  /* 0x000000ffff007224 */ /* 0x000fe200078e001f */
[----:B------:R-:W-:Y:S01]  /*a270*/  MOV R10, R30 ;  /* 0x0000001e000a7202 */ /* 0x000fe20000000f00 */
[----:B------:R-:W-:Y:S01]  /*a280*/  BSSY B1, `(.L_x_890) ;  /* 0x0000066000017945 */ /* 0x000fe20003800000 */
[----:B------:R-:W-:-:S02]  /*a290*/  PRMT R65, R11, 0x5410, R12 ;  /* 0x000054100b417816 */ /* 0x000fc4000000000c */
[----:B------:R-:W-:-:S03]  /*a2a0*/  PRMT R28, R0, 0x5410, R10 ;  /* 0x00005410001c7816 */ /* 0x000fc6000000000a */
[----:B------:R-:W-:Y:S05]  /*a2b0*/  @P0 BRA `(.L_x_891) ;  /* 0x0000062000000947 */ /* 0x000fea0003800000 */
[----:B------:R-:W-:Y:S01]  /*a2c0*/  ISETP.GE.AND P0, PT, R24, c[0x0][0x27c], PT ;  /* 0x00009f0018007a0c */ /* 0x000fe20003f06270 */
[----:B------:R-:W-:-:S12]  /*a2d0*/  BSSY B0, `(.L_x_892) ;  /* 0x0000030000007945 */ /* 0x000fd80003800000 */
[----:B------:R-:W-:Y:S05]  /*a2e0*/  @P0 BRA `(.L_x_893) ;  /* 0x000002e000000947 */ /* 0x000fea0003800000 */
[----:B------:R-:W1:Y:S01]  /*a2f0*/  LDS.128 R12, [R80+0x5000] ;  /* 0x00500000500c7984 */ /* 0x000e620000000c00 */
[--C-:B------:R-:W-:Y:S02]  /*a300*/  SHF.R.U64 R6, R6, 0x10, R7.reuse ;  /* 0x0000001006067819 */ /* 0x100fe40000001207 */
[----:B------:R-:W-:Y:S02]  /*a310*/  SHF.R.U32.HI R0, RZ, 0x10, R7 ;  /* 0x00000010ff007819 */ /* 0x000fe40000011607 */
[--C-:B------:R-:W-:Y:S02]  /*a320*/  SHF.R.U64 R7, R2, 0x10, R3.reuse ;  /* 0x0000001002077819 */ /* 0x100fe40000001203 */
[----:B------:R-:W-:Y:S02]  /*a330*/  SHF.R.U32.HI R2, RZ, 0x10, R3 ;  /* 0x00000010ff027819 */ /* 0x000fe40000011603 */
[----:B------:R-:W-:Y:S02]  /*a340*/  PRMT R10, R53, 0x5410, R0 ;  /* 0x00005410350a7816 */ /* 0x000fe40000000000 */
[----:B------:R-:W-:-:S02]  /*a350*/  PRMT R0, R52, 0x5410, R2 ;  /* 0x0000541034007816 */ /* 0x000fc40000000002 */
[----:B------:R-:W-:Y:S02]  /*a360*/  PRMT R17, R53, 0x5432, R6 ;  /* 0x0000543235117816 */ /* 0x000fe40000000006 */
[----:B------:R-:W-:Y:S01]  /*a370*/  PRMT R16, R52, 0x5432, R7 ;  /* 0x0000543234107816 */ /* 0x000fe20000000007 */
[C---:B------:R-:W-:Y:S01]  /*a380*/  IMAD.U32 R19, R0.reuse, 0x10000, RZ ;  /* 0x0001000000137824 */ /* 0x040fe200078e00ff */
[----:B------:R-:W-:Y:S02]  /*a390*/  LOP3.LUT R21, R0, 0xffff0000, RZ, 0xc0, !PT ;  /* 0xffff000000157812 */ /* 0x000fe400078ec0ff */
[----:B------:R-:W-:Y:S01]  /*a3a0*/  LOP3.LUT R20, R10, 0xffff0000, RZ, 0xc0, !PT ;  /* 0xffff00000a147812 */ /* 0x000fe200078ec0ff */
[C---:B-1----:R-:W-:Y:S01]  /*a3b0*/  IMAD.U32 R18, R14.reuse, 0x10000, RZ ;  /* 0x000100000e127824 */ /* 0x042fe200078e00ff */
[----:B------:R-:W-:Y:S01]  /*a3c0*/  LOP3.LUT R11, R14, 0xffff0000, RZ, 0xc0, !PT ;  /* 0xffff00000e0b7812 */ /* 0x000fe200078ec0ff */
[C---:B------:R-:W-:Y:S01]  /*a3d0*/  IMAD.U32 R14, R15.reuse, 0x10000, RZ ;  /* 0x000100000f0e7824 */ /* 0x040fe200078e00ff */
[----:B------:R-:W-:Y:S01]  /*a3e0*/  LOP3.LUT R2, R15, 0xffff0000, RZ, 0xc0, !PT ;  /* 0xffff00000f027812 */ /* 0x000fe200078ec0ff */
[----:B------:R-:W-:Y:S01]  /*a3f0*/  IMAD.U32 R15, R10, 0x10000, RZ ;  /* 0x000100000a0f7824 */ /* 0x000fe200078e00ff */
[----:B------:R-:W-:-:S02]  /*a400*/  SHF.L.U32 R7, R12, 0x10, RZ ;  /* 0x000000100c077819 */ /* 0x000fc400000006ff */
[----:B------:R-:W-:Y:S01]  /*a410*/  LOP3.LUT R6, R12, 0xffff0000, RZ, 0xc0, !PT ;  /* 0xffff00000c067812 */ /* 0x000fe200078ec0ff */
[----:B------:R-:W-:Y:S01]  /*a420*/  FMUL.FTZ R12, R11, R19 ;  /* 0x000000130b0c7220 */ /* 0x000fe20000410000 */
[----:B------:R-:W-:Y:S01]  /*a430*/  SHF.L.U32 R3, R13, 0x10, RZ ;  /* 0x000000100d037819 */ /* 0x000fe200000006ff */
[-C--:B------:R-:W-:Y:S01]  /*a440*/  FMUL.FTZ R11, R11, R15.reuse ;  /* 0x0000000f0b0b7220 */ /* 0x080fe20000410000 */
[----:B------:R-:W-:Y:S01]  /*a450*/  LOP3.LUT R0, R13, 0xffff0000, RZ, 0xc0, !PT ;  /* 0xffff00000d007812 */ /* 0x000fe200078ec0ff */
[C---:B------:R-:W-:Y:S02]  /*a460*/  FFMA.FTZ R13, R18.reuse, R15, -R12 ;  /* 0x0000000f120d7223 */ /* 0x040fe4000001080c */
[----:B------:R-:W-:Y:S01]  /*a470*/  FFMA.FTZ R12, R18, R19, R11 ;  /* 0x00000013120c7223 */ /* 0x000fe2000001000b */
[C---:B------:R-:W-:Y:S01]  /*a480*/  SHF.L.U32 R18, R17.reuse, 0x10, RZ ;  /* 0x0000001011127819 */ /* 0x040fe200000006ff */
[----:B------:R-:W-:Y:S01]  /*a490*/  FMUL.FTZ R10, R2, R21 ;  /* 0x00000015020a7220 */ /* 0x000fe20000410000 */
[----:B------:R-:W-:Y:S01]  /*a4a0*/  LOP3.LUT R17, R17, 0xffff0000, RZ, 0xc0, !PT ;  /* 0xffff000011117812 */ /* 0x000fe200078ec0ff */
[C---:B------:R-:W-:Y:S01]  /*a4b0*/  IMAD.U32 R19, R16.reuse, 0x10000, RZ ;  /* 0x0001000010137824 */ /* 0x040fe200078e00ff */
[----:B------:R-:W-:Y:S01]  /*a4c0*/  LOP3.LUT R16, R16, 0xffff0000, RZ, 0xc0, !PT ;  /* 0xffff000010107812 */ /* 0x000fe200078ec0ff */
[----:B------:R-:W-:-:S02]  /*a4d0*/  FMUL.FTZ R2, R2, R20 ;  /* 0x0000001402027220 */ /* 0x000fc40000410000 */
[C---:B------:R-:W-:Y:S02]  /*a4e0*/  FFMA.FTZ R15, R14.reuse, R20, -R10 ;  /* 0x000000140e0f7223 */ /* 0x040fe4000001080a */
[----:B------:R-:W-:Y:S01]  /*a4f0*/  FFMA.FTZ R11, R14, R21, R2 ;  /* 0x000000150e0b7223 */ /* 0x000fe20000010002 */
[----:B------:R-:W-:Y:S01]  /*a500*/  F2FP.BF16.PACK_AB R14, R12, R13 ;  /* 0x0000000d0c0e723e */ /* 0x000fe200000010ff */
[----:B------:R-:W-:Y:S02]  /*a510*/  FMUL.FTZ R10, R6, R19 ;  /* 0x00000013060a7220 */ /* 0x000fe40000410000 */
[----:B------:R-:W-:Y:S01]  /*a520*/  FMUL.FTZ R2, R0, R16 ;  /* 0x0000001000027220 */ /* 0x000fe20000410000 */
[----:B------:R-:W-:Y:S01]  /*a530*/  F2FP.BF16.PACK_AB R15, R11, R15 ;  /* 0x0000000f0b0f723e */ /* 0x000fe200000010ff */
[----:B------:R-:W-:Y:S02]  /*a540*/  FMUL.FTZ R6, R6, R18 ;  /* 0x0000001206067220 */ /* 0x000fe40000410000 */
[----:B------:R-:W-:-:S02]  /*a550*/  FMUL.FTZ R0, R0, R17 ;  /* 0x0000001100007220 */ /* 0x000fc40000410000 */
[C---:B------:R-:W-:Y:S02]  /*a560*/  FFMA.FTZ R10, R7.reuse, R18, -R10 ;  /* 0x00000012070a7223 */ /* 0x040fe4000001080a */
[----:B------:R-:W-:Y:S02]  /*a570*/  FFMA.FTZ R6, R7, R19, R6 ;  /* 0x0000001307067223 */ /* 0x000fe40000010006 */
[C---:B------:R-:W-:Y:S02]  /*a580*/  FFMA.FTZ R2, R3.reuse, R17, -R2 ;  /* 0x0000001103027223 */ /* 0x040fe40000010802 */
[----:B------:R-:W-:Y:S01]  /*a590*/  FFMA.FTZ R0, R3, R16, R0 ;  /* 0x0000001003007223 */ /* 0x000fe20000010000 */
[----:B------:R-:W-:-:S04]  /*a5a0*/  F2FP.BF16.PACK_AB R12, R6, R10 ;  /* 0x0000000a060c723e */ /* 0x000fc800000010ff */
[----:B------:R-:W-:-:S05]  /*a5b0*/  F2FP.BF16.PACK_AB R13, R0, R2 ;  /* 0x00000002000d723e */ /* 0x000fca00000010ff */
[----:B------:R1:W-:Y:S02]  /*a5c0*/  STS.128 [R80+0x5000], R12 ;  /* 0x0050000c50007388 */ /* 0x0003e40000000c00 */
.L_x_893:
[----:B------:R-:W-:Y:S05]  /*a5d0*/  BSYNC B0 ;  /* 0x0000000000007941 */ /* 0x000fea0003800000 */
.L_x_892:
[----:B------:R-:W-:-:S13]  /*a5e0*/  ISETP.GE.AND P0, PT, R26, c[0x0][0x27c], PT ;  /* 0x00009f001a007a0c */ /* 0x000fda0003f06270 */
[----:B------:R-:W-:Y:S05]  /*a5f0*/  @P0 BRA `(.L_x_891) ;  /* 0x000002e000000947 */ /* 0x000fea0003800000 */
[----:B-1----:R-:W1:Y:S01]  /*a600*/  LDS.128 R12, [R81+0x5000] ;  /* 0x00500000510c7984 */ /* 0x002e620000000c00 */
[----:B------:R-:W-:Y:S02]  /*a610*/  SHF.R.U32.HI R0, RZ, 0x10, R9 ;  /* 0x00000010ff007819 */ /* 0x000fe40000011609 */
[--C-:B------:R-:W-:Y:S02]  /*a620*/  SHF.R.U32.HI R2, RZ, 0x10, R5.reuse ;  /* 0x00000010ff027819 */ /* 0x100fe40000011605 */
[----:B------:R-:W-:Y:S02]  /*a630*/  PRMT R6, R55, 0x5410, R0 ;  /* 0x0000541037067816 */ /* 0x000fe40000000000 */
[----:B------:R-:W-:Y:S02]  /*a640*/  PRMT R0, R54, 0x5410, R2 ;  /* 0x0000541036007816 */ /* 0x000fe40000000002 */
[----:B------:R-:W-:Y:S02]  /*a650*/  SHF.R.U64 R4, R4, 0x10, R5 ;  /* 0x0000001004047819 */ /* 0x000fe40000001205 */
[----:B------:R-:W-:-:S02]  /*a660*/  SHF.R.U64 R3, R8, 0x10, R9 ;  /* 0x0000001008037819 */ /* 0x000fc40000001209 */
[----:B------:R-:W-:Y:S02]  /*a670*/  LOP3.LUT R17, R0, 0xffff0000, RZ, 0xc0, !PT ;  /* 0xffff000000117812 */ /* 0x000fe400078ec0ff */
[----:B------:R-:W-:Y:S02]  /*a680*/  PRMT R8, R54, 0x5432, R4 ;  /* 0x0000543236087816 */ /* 0x000fe40000000004 */
[----:B------:R-:W-:Y:S02]  /*a690*/  LOP3.LUT R16, R6, 0xffff0000, RZ, 0xc0, !PT ;  /* 0xffff000006107812 */ /* 0x000fe400078ec0ff */
[----:B------:R-:W-:Y:S02]  /*a6a0*/  PRMT R9, R55, 0x5432, R3 ;  /* 0x0000543237097816 */ /* 0x000fe40000000003 */
[C---:B-1----:R-:W-:Y:S01]  /*a6b0*/  LOP3.LUT R7, R14.reuse, 0xffff0000, RZ, 0xc0, !PT ;  /* 0xffff00000e077812 */ /* 0x042fe200078ec0ff */
[C---:B------:R-:W-:Y:S01]  /*a6c0*/  IMAD.U32 R10, R15.reuse, 0x10000, RZ ;  /* 0x000100000f0a7824 */ /* 0x040fe200078e00ff */
[----:B------:R-:W-:Y:S01]  /*a6d0*/  LOP3.LUT R2, R15, 0xffff0000, RZ, 0xc0, !PT ;  /* 0xffff00000f027812 */ /* 0x000fe200078ec0ff */
[----:B------:R-:W-:Y:S01]  /*a6e0*/  IMAD.U32 R11, R14, 0x10000, RZ ;  /* 0x000100000e0b7824 */ /* 0x000fe200078e00ff */
[----:B------:R-:W-:Y:S01]  /*a6f0*/  SHF.L.U32 R5, R12, 0x10, RZ ;  /* 0x000000100c057819 */ /* 0x000fe200000006ff */
[----:B------:R-:W-:Y:S01]  /*a700*/  IMAD.U32 R15, R0, 0x10000, RZ ;  /* 0x00010000000f7824 */ /* 0x000fe200078e00ff */
[----:B------:R-:W-:Y:S01]  /*a710*/  LOP3.LUT R4, R12, 0xffff0000, RZ, 0xc0, !PT ;  /* 0xffff00000c047812 */ /* 0x000fe200078ec0ff */
[----:B------:R-:W-:Y:S01]  /*a720*/  IMAD.U32 R14, R6, 0x10000, RZ ;  /* 0x00010000060e7824 */ /* 0x000fe200078e00ff */
[----:B------:R-:W-:Y:S01]  /*a730*/  SHF.L.U32 R3, R13, 0x10, RZ ;  /* 0x000000100d037819 */ /* 0x000fe200000006ff */
[----:B------:R-:W-:Y:S01]  /*a740*/  FMUL.FTZ R12, R7, R15 ;  /* 0x0000000f070c7220 */ /* 0x000fe20000410000 */
[----:B------:R-:W-:Y:S01]  /*a750*/  LOP3.LUT R0, R13, 0xffff0000, RZ, 0xc0, !PT ;  /* 0xffff00000d007812 */ /* 0x000fe200078ec0ff */
[----:B------:R-:W-:-:S02]  /*a760*/  FMUL.FTZ R7, R7, R14 ;  /* 0x0000000e07077220 */ /* 0x000fc40000410000 */
[C---:B------:R-:W-:Y:S02]  /*a770*/  FMUL.FTZ R6, R2.reuse, R17 ;  /* 0x0000001102067220 */ /* 0x040fe40000410000 */
[----:B------:R-:W-:Y:S01]  /*a780*/  FFMA.FTZ R13, R11, R14, -R12 ;  /* 0x0000000e0b0d7223 */ /* 0x000fe2000001080c */
[----:B------:R-:W-:Y:S01]  /*a790*/  SHF.L.U32 R14, R9, 0x10, RZ ;  /* 0x00000010090e7819 */ /* 0x000fe200000006ff */
[----:B------:R-:W-:Y:S01]  /*a7a0*/  FFMA.FTZ R12, R11, R15, R7 ;  /* 0x0000000f0b0c7223 */ /* 0x000fe20000010007 */
[----:B------:R-:W-:Y:S01]  /*a7b0*/  LOP3.LUT R9, R9, 0xffff0000, RZ, 0xc0, !PT ;  /* 0xffff000009097812 */ /* 0x000fe200078ec0ff */
[-C--:B------:R-:W-:Y:S02]  /*a7c0*/  FMUL.FTZ R2, R2, R16.reuse ;  /* 0x0000001002027220 */ /* 0x080fe40000410000 */
[----:B------:R-:W-:Y:S01]  /*a7d0*/  FFMA.FTZ R11, R10, R16, -R6 ;  /* 0x000000100a0b7223 */ /* 0x000fe20000010806 */
[C---:B------:R-:W-:Y:S01]  /*a7e0*/  LOP3.LUT R16, R8.reuse, 0xffff0000, RZ, 0xc0, !PT ;  /* 0xffff000008107812 */ /* 0x040fe200078ec0ff */
[----:B------:R-:W-:-:S02]  /*a7f0*/  IMAD.U32 R15, R8, 0x10000, RZ ;  /* 0x00010000080f7824 */ /* 0x000fc400078e00ff */
[----:B------:R-:W-:Y:S02]  /*a800*/  FFMA.FTZ R7, R10, R17, R2 ;  /* 0x000000110a077223 */ /* 0x000fe40000010002 */
[----:B------:R-:W-:Y:S02]  /*a810*/  FMUL.FTZ R6, R4, R15 ;  /* 0x0000000f04067220 */ /* 0x000fe40000410000 */
[----:B------:R-:W-:Y:S01]  /*a820*/  FMUL.FTZ R2, R0, R16 ;  /* 0x0000001000027220 */ /* 0x000fe20000410000 */
[----:B------:R-:W-:Y:S01]  /*a830*/  F2FP.BF16.PACK_AB R7, R7, R11 ;  /* 0x0000000b0707723e */ /* 0x000fe200000010ff */
[-C--:B------:R-:W-:Y:S02]  /*a840*/  FMUL.FTZ R4, R4, R14.reuse ;  /* 0x0000000e04047220 */ /* 0x080fe40000410000 */
[----:B------:R-:W-:Y:S02]  /*a850*/  FMUL.FTZ R0, R0, R9 ;  /* 0x0000000900007220 */ /* 0x000fe40000410000 */
[C---:B------:R-:W-:Y:S01]  /*a860*/  FFMA.FTZ R8, R5.reuse, R14, -R6 ;  /* 0x0000000e05087223 */ /* 0x040fe20000010806 */
[----:B------:R-:W-:Y:S01]  /*a870*/  F2FP.BF16.PACK_AB R6, R12, R13 ;  /* 0x0000000d0c06723e */ /* 0x000fe200000010ff */
[----:B------:R-:W-:-:S02]  /*a880*/  FFMA.FTZ R4, R5, R15, R4 ;  /* 0x0000000f05047223 */ /* 0x000fc40000010004 */
[C---:B------:R-:W-:Y:S02]  /*a890*/  FFMA.FTZ R2, R3.reuse, R9, -R2 ;  /* 0x0000000903027223 */ /* 0x040fe40000010802 */
[----:B------:R-:W-:Y:S01]  /*a8a0*/  FFMA.FTZ R0, R3, R16, R0 ;  /* 0x0000001003007223 */ /* 0x000fe20000010000 */
[----:B------:R-:W-:-:S04]  /*a8b0*/  F2FP.BF16.PACK_AB R4, R4, R8 ;  /* 0x000000080404723e */ /* 0x000fc800000010ff */
[----:B------:R-:W-:-:S05]  /*a8c0*/  F2FP.BF16.PACK_AB R5, R0, R2 ;  /* 0x000000020005723e */ /* 0x000fca00000010ff */
[----:B------:R1:W-:Y:S02]  /*a8d0*/  STS.128 [R81+0x5000], R4 ;  /* 0x0050000451007388 */ /* 0x0003e40000000c00 */
.L_x_891:
[----:B------:R-:W-:Y:S05]  /*a8e0*/  BSYNC B1 ;  /* 0x0000000000017941 */ /* 0x000fea0003800000 */
.L_x_890:
[----:B------:R-:W-:Y:S01]  /*a8f0*/  ISETP.GE.AND P0, PT, R139, R27, PT ;  /* 0x0000001b8b00720c */ /* 0x000fe20003f06270 */
[----:B------:R-:W-:-:S12]  /*a900*/  BSSY B1, `(.L_x_894) ;  /* 0x0000064000017945 */ /* 0x000fd80003800000 */
[----:B------:R-:W-:Y:S05]  /*a910*/  @P0 BRA `(.L_x_895) ;  /* 0x0000062000000947 */ /* 0x000fea0003800000 */
[----:B------:R-:W-:Y:S01]  /*a920*/  ISETP.GE.AND P0, PT, R24, c[0x0][0x27c], PT ;  /* 0x00009f0018007a0c */ /* 0x000fe20003f06270 */
[----:B------:R-:W-:-:S12]  /*a930*/  BSSY B0, `(.L_x_896) ;  /* 0x0000030000007945 */ /* 0x000fd80003800000 */
[----:B------:R-:W-:Y:S05]  /*a940*/  @P0 BRA `(.L_x_897) ;  /* 0x000002e000000947 */ /* 0x000fea0003800000 */
[----:B-1----:R-:W1:Y:S01]  /*a950*/  LDS.128 R4, [R80+0x6000] ;  /* 0x0060000050047984 */ /* 0x002e620000000c00 */
[--C-:B------:R-:W-:Y:S02]  /*a960*/  SHF.R.U64 R0, R32, 0x10, R33.reuse ;  /* 0x0000001020007819 */ /* 0x100fe40000001221 */
[----:B------:R-:W-:Y:S02]  /*a970*/  SHF.R.U32.HI R2, RZ, 0x10, R33 ;  /* 0x00000010ff027819 */ /* 0x000fe40000011621 */
[----:B------:R-:W-:Y:S02]  /*a980*/  SHF.R.U32.HI R9, RZ, 0x10, R35 ;  /* 0x00000010ff097819 */ /* 0x000fe40000011623 */
[C---:B------:R-:W-:Y:S02]  /*a990*/  PRMT R11, R57.reuse, 0x5432, R0 ;  /* 0x00005432390b7816 */ /* 0x040fe40000000000 */
[----:B------:R-:W-:Y:S02]  /*a9a0*/  PRMT R8, R57, 0x5410, R2 ;  /* 0x0000541039087816 */ /* 0x000fe40000000002 */
[----:B------:R-:W-:-:S02]  /*a9b0*/  PRMT R0, R56, 0x5410, R9 ;  /* 0x0000541038007816 */ /* 0x000fc40000000009 */
[----:B------:R-:W-:Y:S01]  /*a9c0*/  SHF.R.U64 R3, R34, 0x10, R35 ;  /* 0x0000001022037819 */ /* 0x000fe20000001223 */
[----:B------:R-:W-:Y:S01]  /*a9d0*/  IMAD.U32 R14, R8, 0x10000, RZ ;  /* 0x00010000080e7824 */ /* 0x000fe200078e00ff */
[C---:B------:R-:W-:Y:S01]  /*a9e0*/  LOP3.LUT R17, R0.reuse, 0xffff0000, RZ, 0xc0, !PT ;  /* 0xffff000000117812 */ /* 0x040fe200078ec0ff */
[----:B------:R-:W-:Y:S01]  /*a9f0*/  IMAD.U32 R15, R0, 0x10000, RZ ;  /* 0x00010000000f7824 */ /* 0x000fe200078e00ff */
[----:B------:R-:W-:Y:S02]  /*aa00*/  PRMT R10, R56, 0x5432, R3 ;  /* 0x00005432380a7816 */ /* 0x000fe40000000003 */
[----:B------:R-:W-:Y:S02]  /*aa10*/  LOP3.LUT R16, R8, 0xffff0000, RZ, 0xc0, !PT ;  /* 0xffff000008107812 */ /* 0x000fe400078ec0ff */
[C---:B-1----:R-:W-:Y:S01]  /*aa20*/  LOP3.LUT R9, R6.reuse, 0xffff0000, RZ, 0xc0, !PT ;  /* 0xffff000006097812 */ /* 0x042fe200078ec0ff */
[C---:B------:R-:W-:Y:S01]  /*aa30*/  IMAD.U32 R12, R7.reuse, 0x10000, RZ ;  /* 0x00010000070c7824 */ /* 0x040fe200078e00ff */
[----:B------:R-:W-:Y:S01]  /*aa40*/  LOP3.LUT R2, R7, 0xffff0000, RZ, 0xc0, !PT ;  /* 0xffff000007027812 */ /* 0x000fe200078ec0ff */
[----:B------:R-:W-:Y:S01]  /*aa50*/  IMAD.U32 R13, R6, 0x10000, RZ ;  /* 0x00010000060d7824 */ /* 0x000fe200078e00ff */
[C---:B------:R-:W-:Y:S01]  /*aa60*/  SHF.L.U32 R6, R4.reuse, 0x10, RZ ;  /* 0x0000001004067819 */ /* 0x040fe200000006ff */
[----:B------:R-:W-:Y:S01]  /*aa70*/  FMUL.FTZ R7, R9, R14 ;  /* 0x0000000e09077220 */ /* 0x000fe20000410000 */
[----:B------:R-:W-:Y:S01]  /*aa80*/  SHF.L.U32 R3, R5, 0x10, RZ ;  /* 0x0000001005037819 */ /* 0x000fe200000006ff */
[-C--:B------:R-:W-:Y:S01]  /*aa90*/  FMUL.FTZ R8, R9, R15.reuse ;  /* 0x0000000f09087220 */ /* 0x080fe20000410000 */
[----:B------:R-:W-:Y:S01]  /*aaa0*/  LOP3.LUT R0, R5, 0xffff0000, RZ, 0xc0, !PT ;  /* 0xffff000005007812 */ /* 0x000fe200078ec0ff */
[----:B------:R-:W-:Y:S01]  /*aab0*/  FFMA.FTZ R9, R13, R15, R7 ;  /* 0x0000000f0d097223 */ /* 0x000fe20000010007 */
[----:B------:R-:W-:Y:S01]  /*aac0*/  LOP3.LUT R4, R4, 0xffff0000, RZ, 0xc0, !PT ;  /* 0xffff000004047812 */ /* 0x000fe200078ec0ff */
[----:B------:R-:W-:-:S02]  /*aad0*/  FMUL.FTZ R5, R2, R17 ;  /* 0x0000001102057220 */ /* 0x000fc40000410000 */
[----:B------:R-:W-:Y:S01]  /*aae0*/  FFMA.FTZ R14, R13, R14, -R8 ;  /* 0x0000000e0d0e7223 */ /* 0x000fe20000010808 */
[C---:B------:R-:W-:Y:S01]  /*aaf0*/  SHF.L.U32 R13, R11.reuse, 0x10, RZ ;  /* 0x000000100b0d7819 */ /* 0x040fe200000006ff */
[C---:B------:R-:W-:Y:S01]  /*ab00*/  IMAD.U32 R15, R10.reuse, 0x10000, RZ ;  /* 0x000100000a0f7824 */ /* 0x040fe200078e00ff */
[----:B------:R-:W-:Y:S01]  /*ab10*/  LOP3.LUT R10, R10, 0xffff0000, RZ, 0xc0, !PT ;  /* 0xffff00000a0a7812 */ /* 0x000fe200078ec0ff */
[-C--:B------:R-:W-:Y:S01]  /*ab20*/  FMUL.FTZ R2, R2, R16.reuse ;  /* 0x0000001002027220 */ /* 0x080fe20000410000 */
[----:B------:R-:W-:Y:S01]  /*ab30*/  LOP3.LUT R11, R11, 0xffff0000, RZ, 0xc0, !PT ;  /* 0xffff00000b0b7812 */ /* 0x000fe200078ec0ff */
[C---:B------:R-:W-:Y:S02]  /*ab40*/  FFMA.FTZ R8, R12.reuse, R16, -R5 ;  /* 0x000000100c087223 */ /* 0x040fe40000010805 */
[----:B------:R-:W-:Y:S02]  /*ab50*/  FFMA.FTZ R7, R12, R17, R2 ;  /* 0x000000110c077223 */ /* 0x000fe40000010002 */
[----:B------:R-:W-:-:S02]  /*ab60*/  FMUL.FTZ R5, R4, R15 ;  /* 0x0000000f04057220 */ /* 0x000fc40000410000 */
[----:B------:R-:W-:Y:S01]  /*ab70*/  FMUL.FTZ R4, R4, R13 ;  /* 0x0000000d04047220 */ /* 0x000fe20000410000 */
[----:B------:R-:W-:Y:S01]  /*ab80*/  F2FP.BF16.PACK_AB R7, R7, R8 ;  /* 0x000000080707723e */ /* 0x000fe200000010ff */
[C---:B------:R-:W-:Y:S02]  /*ab90*/  FMUL.FTZ R2, R0.reuse, R10 ;  /* 0x0000000a00027220 */ /* 0x040fe40000410000 */
[----:B------:R-:W-:Y:S02]  /*aba0*/  FMUL.FTZ R0, R0, R11 ;  /* 0x0000000b00007220 */ /* 0x000fe40000410000 */
[C---:B------:R-:W-:Y:S02]  /*abb0*/  FFMA.FTZ R5, R6.reuse, R13, -R5 ;  /* 0x0000000d06057223 */ /* 0x040fe40000010805 */
[----:B------:R-:W-:Y:S01]  /*abc0*/  FFMA.FTZ R4, R6, R15, R4 ;  /* 0x0000000f06047223 */ /* 0x000fe20000010004 */
[----:B------:R-:W-:Y:S01]  /*abd0*/  F2FP.BF16.PACK_AB R6, R9, R14 ;  /* 0x0000000e0906723e */ /* 0x000fe200000010ff */
[----:B------:R-:W-:-:S02]  /*abe0*/  FFMA.FTZ R2, R3, R11, -R2 ;  /* 0x0000000b03027223 */ /* 0x000fc40000010802 */
[----:B------:R-:W-:Y:S01]  /*abf0*/  FFMA.FTZ R0, R3, R10, R0 ;  /* 0x0000000a03007223 */ /* 0x000fe20000010000 */
[----:B------:R-:W-:-:S04]  /*ac00*/  F2FP.BF16.PACK_AB R4, R4, R5 ;  /* 0x000000050404723e */ /* 0x000fc800000010ff */
[----:B------:R-:W-:-:S05]  /*ac10*/  F2FP.BF16.PACK_AB R5, R0, R2 ;  /* 0x000000020005723e */ /* 0x000fca00000010ff */
[----:B------:R1:W-:Y:S02]  /*ac20*/  STS.128 [R80+0x6000], R4 ;  /* 0x0060000450007388 */ /* 0x0003e40000000c00 */
.L_x_897:
[----:B------:R-:W-:Y:S05]  /*ac30*/  BSYNC B0 ;  /* 0x0000000000007941 */ /* 0x000fea0003800000 */
.L_x_896:
[----:B------:R-:W-:-:S13]  /*ac40*/  ISETP.GE.AND P0, PT, R26, c[0x0][0x27c], PT ;  /* 0x00009f001a007a0c */ /* 0x000fda0003f06270 */
        /* <DEDUP_REMOVED lines=47> */
.L_x_895:
[----:B------:R-:W-:Y:S05]  /*af40*/  BSYNC B1 ;  /* 0x0000000000017941 */ /* 0x000fea0003800000 */
.L_x_894:
        /* <DEDUP_REMOVED lines=52> */
.L_x_901:
[----:B------:R-:W-:Y:S05]  /*b290*/  BSYNC B0 ;  /* 0x0000000000007941 */ /* 0x000fea0003800000 */
.L_x_900:
        /* <DEDUP_REMOVED lines=48> */
.L_x_899:
[----:B------:R-:W-:Y:S05]  /*b5a0*/  BSYNC B1 ;  /* 0x0000000000017941 */ /* 0x000fea0003800000 */
.L_x_898:
[----:B------:R-:W-:-:S13]  /*b5b0*/  ISETP.GE.AND P0, PT, R66, R27, PT ;  /* 0x0000001b4200720c */ /* 0x000fda0003f06270 */
        /* <DEDUP_REMOVED lines=50> */
.L_x_904:
[----:B------:R-:W-:Y:S05]  /*b8e0*/  BSYNC B0 ;  /* 0x0000000000007941 */ /* 0x000fea0003800000 */
.L_x_903:
[----:B------:R-:W-:-:S13]  /*b8f0*/  ISETP.GE.AND P0, PT, R26, c[0x0][0x27c], PT ;  /* 0x00009f001a007a0c */ /* 0x000fda0003f06270 */
[----:B------:R-:W-:Y:S05]  /*b900*/  @P0 BRA `(.L_x_902) ;  /* 0x0000272000000947 */ /* 0x000fea0003800000 */
[----:B-1----:R-:W1:Y:S01]  /*b910*/  LDS.128 R4, [R81+0x8000] ;  /* 0x0080000051047984 */ /* 0x002e620000000c00 */
[----:B------:R-:W-:Y:S02]  /*b920*/  SHF.R.U64 R0, R50, 0x10, R51 ;  /* 0x0000001032007819 */ /* 0x000fe40000001233 */
[----:B------:R-:W-:Y:S02]  /*b930*/  SHF.R.U32.HI R11, RZ, 0x10, R49 ;  /* 0x00000010ff0b7819 */ /* 0x000fe40000011631 */
[----:B------:R-:W-:Y:S02]  /*b940*/  SHF.R.U32.HI R2, RZ, 0x10, R51 ;  /* 0x00000010ff027819 */ /* 0x000fe40000011633 */
[----:B------:R-:W-:Y:S02]  /*b950*/  PRMT R10, R67, 0x5432, R0 ;  /* 0x00005432430a7816 */ /* 0x000fe40000000000 */
[----:B------:R-:W-:Y:S02]  /*b960*/  PRMT R0, R65, 0x5410, R11 ;  /* 0x0000541041007816 */ /* 0x000fe4000000000b */
[----:B------:R-:W-:-:S02]  /*b970*/  PRMT R8, R67, 0x5410, R2 ;  /* 0x0000541043087816 */ /* 0x000fc40000000002 */
[----:B------:R-:W-:Y:S01]  /*b980*/  SHF.R.U64 R3, R48, 0x10, R49 ;  /* 0x0000001030037819 */ /* 0x000fe20000001231 */
[----:B------:R-:W-:Y:S01]  /*b990*/  IMAD.U32 R15, R0, 0x10000, RZ ;  /* 0x00010000000f7824 */ /* 0x000fe200078e00ff */
[C---:B------:R-:W-:Y:S01]  /*b9a0*/  LOP3.LUT R16, R8.reuse, 0xffff0000, RZ, 0xc0, !PT ;  /* 0xffff000008107812 */ /* 0x040fe200078ec0ff */
[----:B------:R-:W-:Y:S01]  /*b9b0*/  IMAD.U32 R14, R8, 0x10000, RZ ;  /* 0x00010000080e7824 */ /* 0x000fe200078e00ff */
[----:B------:R-:W-:Y:S02]  /*b9c0*/  PRMT R9, R65, 0x5432, R3 ;  /* 0x0000543241097816 */ /* 0x000fe40000000003 */
[----:B------:R-:W-:Y:S01]  /*b9d0*/  LOP3.LUT R17, R0, 0xffff0000, RZ, 0xc0, !PT ;  /* 0xffff000000117812 */ /* 0x000fe200078ec0ff */
[C---:B-1----:R-:W-:Y:S01]  /*b9e0*/  IMAD.U32 R12, R6.reuse, 0x10000, RZ ;  /* 0x00010000060c7824 */ /* 0x042fe200078e00ff */
[----:B------:R-:W-:Y:S01]  /*b9f0*/  LOP3.LUT R6, R6, 0xffff0000, RZ, 0xc0, !PT ;  /* 0xffff000006067812 */ /* 0x000fe200078ec0ff */
[C---:B------:R-:W-:Y:S01]  /*ba00*/  IMAD.U32 R11, R7.reuse, 0x10000, RZ ;  /* 0x00010000070b7824 */ /* 0x040fe200078e00ff */
[----:B------:R-:W-:-:S02]  /*ba10*/  LOP3.LUT R2, R7, 0xffff0000, RZ, 0xc0, !PT ;  /* 0xffff000007027812 */ /* 0x000fc400078ec0ff */
[----:B------:R-:W-:Y:S01]  /*ba20*/  SHF.L.U32 R7, R4, 0x10, RZ ;  /* 0x0000001004077819 */ /* 0x000fe200000006ff */
[----:B------:R-:W-:Y:S01]  /*ba30*/  FMUL.FTZ R8, R6, R15 ;  /* 0x0000000f06087220 */ /* 0x000fe20000410000 */
[----:B------:R-:W-:Y:S01]  /*ba40*/  LOP3.LUT R3, R4, 0xffff0000, RZ, 0xc0, !PT ;  /* 0xffff000004037812 */ /* 0x000fe200078ec0ff */
[-C--:B------:R-:W-:Y:S01]  /*ba50*/  FMUL.FTZ R6, R6, R14.reuse ;  /* 0x0000000e06067220 */ /* 0x080fe20000410000 */
[C---:B------:R-:W-:Y:S01]  /*ba60*/  LOP3.LUT R0, R5.reuse, 0xffff0000, RZ, 0xc0, !PT ;  /* 0xffff000005007812 */ /* 0x040fe200078ec0ff */
[----:B------:R-:W-:Y:S01]  /*ba70*/  FMUL.FTZ R4, R2, R17 ;  /* 0x0000001102047220 */ /* 0x000fe20000410000 */
[----:B------:R-:W-:Y:S01]  /*ba80*/  SHF.L.U32 R13, R5, 0x10, RZ ;  /* 0x00000010050d7819 */ /* 0x000fe200000006ff */
[C---:B------:R-:W-:Y:S02]  /*ba90*/  FFMA.FTZ R6, R12.reuse, R15, R6 ;  /* 0x0000000f0c067223 */ /* 0x040fe40000010006 */
[----:B------:R-:W-:Y:S01]  /*baa0*/  FFMA.FTZ R14, R12, R14, -R8 ;  /* 0x0000000e0c0e7223 */ /* 0x000fe20000010808 */
[----:B------:R-:W-:Y:S01]  /*bab0*/  SHF.L.U32 R12, R10, 0x10, RZ ;  /* 0x000000100a0c7819 */ /* 0x000fe200000006ff */
[C---:B------:R-:W-:Y:S01]  /*bac0*/  IMAD.U32 R15, R9.reuse, 0x10000, RZ ;  /* 0x00010000090f7824 */ /* 0x040fe200078e00ff */
[----:B------:R-:W-:Y:S01]  /*bad0*/  LOP3.LUT R9, R9, 0xffff0000, RZ, 0xc0, !PT ;  /* 0xffff000009097812 */ /* 0x000fe200078ec0ff */
[-C--:B------:R-:W-:Y:S01]  /*bae0*/  FMUL.FTZ R2, R2, R16.reuse ;  /* 0x0000001002027220 */ /* 0x080fe20000410000 */
[----:B------:R-:W-:Y:S01]  /*baf0*/  LOP3.LUT R10, R10, 0xffff0000, RZ, 0xc0, !PT ;  /* 0xffff00000a0a7812 */ /* 0x000fe200078ec0ff */
[C---:B------:R-:W-:Y:S01]  /*bb00*/  FFMA.FTZ R8, R11.reuse, R16, -R4 ;  /* 0x000000100b087223 */ /* 0x040fe20000010804 */
[----:B------:R-:W-:Y:S01]  /*bb10*/  F2FP.BF16.PACK_AB R6, R6, R14 ;  /* 0x0000000e0606723e */ /* 0x000fe200000010ff */
[----:B------:R-:W-:-:S02]  /*bb20*/  FFMA.FTZ R5, R11, R17, R2 ;  /* 0x000000110b057223 */ /* 0x000fc40000010002 */
[C---:B------:R-:W-:Y:S02]  /*bb30*/  FMUL.FTZ R4, R3.reuse, R15 ;  /* 0x0000000f03047220 */ /* 0x040fe40000410000 */
[C---:B------:R-:W-:Y:S02]  /*bb40*/  FMUL.FTZ R2, R0.reuse, R9 ;  /* 0x0000000900027220 */ /* 0x040fe40000410000 */
[----:B------:R-:W-:Y:S02]  /*bb50*/  FMUL.FTZ R3, R3, R12 ;  /* 0x0000000c03037220 */ /* 0x000fe40000410000 */
        /* <DEDUP_REMOVED lines=10> */
.L_x_881:
[----:B------:R-:W-:Y:S01]  /*bc00*/  @P6 IMAD.HI.U32 R3, R2, c[0x0][0x2c8], RZ ;  /* 0x0000b20002036a27 */ /* 0x000fe200078e00ff */
[----:B------:R-:W-:Y:S01]  /*bc10*/  ISETP.GE.AND P2, PT, R28, c[0x0][0x27c], PT ;  /* 0x00009f001c007a0c */ /* 0x000fe20003f46270 */
[----:B------:R-:W-:Y:S01]  /*bc20*/  CS2R R18, SRZ ;  /* 0x0000000000127805 */ /* 0x000fe2000001ff00 */
[----:B------:R-:W-:Y:S01]  /*bc30*/  CS2R R16, SRZ ;  /* 0x0000000000107805 */ /* 0x000fe2000001ff00 */
[----:B------:R-:W-:Y:S01]  /*bc40*/  IMAD.MOV.U32 R7, RZ, RZ, R8 ;  /* 0x000000ffff077224 */ /* 0x000fe200078e0008 */
[----:B------:R-:W-:-:S04]  /*bc50*/  @P6 SHF.R.U32.HI R2, RZ, c[0x0][0x2cc], R3 ;  /* 0x0000b300ff026a19 */ /* 0x000fc80000011603 */
[----:B------:R-:W-:Y:S01]  /*bc60*/  SHF.R.S32.HI R3, RZ, 0x1f, R2 ;  /* 0x0000001fff037819 */ /* 0x000fe20000011402 */
[----:B------:R-:W-:-:S04]  /*bc70*/  IMAD.WIDE.U32 R6, R2, c[0x0][0x280], R6 ;  /* 0x0000a00002067a25 */ /* 0x000fc800078e0006 */
[C---:B------:R-:W-:Y:S01]  /*bc80*/  IMAD R5, R3.reuse, c[0x0][0x280], RZ ;  /* 0x0000a00003057a24 */ /* 0x040fe200078e02ff */
[----:B------:R-:W-:Y:S01]  /*bc90*/  LEA R26, P0, R6, c[0x0][0x270], 0x1 ;  /* 0x00009c00061a7a11 */ /* 0x000fe200078008ff */
[----:B------:R-:W-:Y:S02]  /*bca0*/  IMAD R3, R3, c[0x0][0x290], RZ ;  /* 0x0000a40003037a24 */ /* 0x000fe400078e02ff */
[C---:B------:R-:W-:Y:S02]  /*bcb0*/  IMAD R8, R2.reuse, c[0x0][0x284], R5 ;  /* 0x0000a10002087a24 */ /* 0x040fe400078e0205 */
[----:B------:R-:W-:Y:S02]  /*bcc0*/  IMAD.MOV.U32 R5, RZ, RZ, R9 ;  /* 0x000000ffff057224 */ /* 0x000fe400078e0009 */
[----:B------:R-:W-:Y:S02]  /*bcd0*/  IMAD.IADD R7, R7, 0x1, R8 ;  /* 0x0000000107077824 */ /* 0x000fe400078e0208 */
[----:B------:R-:W-:Y:S01]  /*bce0*/  IMAD.WIDE.U32 R4, R2, c[0x0][0x290], R4 ;  /* 0x0000a40002047a25 */ /* 0x000fe200078e0004 */
[----:B------:R-:W1:Y:S02]  /*bcf0*/  SHFL.IDX PT, R8, R26, RZ, 0x1c1f ;  /* 0x001c1fff1a087589 */ /* 0x000e6400000e0000 */
[----:B------:R-:W-:Y:S01]  /*bd00*/  LEA.HI.X R21, R6, c[0x0][0x274], R7, 0x1, P0 ;  /* 0x00009d0006157a11 */ /* 0x000fe200000f0c07 */
[----:B------:R-:W-:Y:S01]  /*bd10*/  IMAD R2, R2, c[0x0][0x294], R3 ;  /* 0x0000a50002027a24 */ /* 0x000fe200078e0203 */
[----:B------:R-:W-:-:S03]  /*bd20*/  LEA R3, P0, R4, c[0x0][0x288], 0x1 ;  /* 0x0000a20004037a11 */ /* 0x000fc600078008ff */
[----:B------:R-:W-:Y:S02]  /*bd30*/  IMAD.IADD R2, R5, 0x1, R2 ;  /* 0x0000000105027824 */ /* 0x000fe400078e0202 */
[----:B------:R-:W2:Y:S03]  /*bd40*/  SHFL.IDX PT, R5, R21, RZ, 0x1c1f ;  /* 0x001c1fff15057589 */ /* 0x000ea600000e0000 */
[----:B------:R-:W-:Y:S01]  /*bd50*/  LEA.HI.X R2, R4, c[0x0][0x28c], R2, 0x1, P0 ;  /* 0x0000a30004027a11 */ /* 0x000fe200000f0c02 */
[----:B------:R-:W4:Y:S01]  /*bd60*/  SHFL.IDX PT, R9, R3, RZ, 0x1c1f ;  /* 0x001c1fff03097589 */ /* 0x000f2200000e0000 */
[----:B------:R-:W-:-:S03]  /*bd70*/  ISETP.GE.OR P0, PT, R20, R0, P2 ;  /* 0x000000001400720c */ /* 0x000fc60001706670 */
[----:B------:R-:W5:Y:S10]  /*bd80*/  SHFL.IDX PT, R10, R2, RZ, 0x1c1f ;  /* 0x001c1fff020a7589 */ /* 0x000f7400000e0000 */
[C---:B------:R-:W-:Y:S01]  /*bd90*/  @!P0 IMAD.SHL.U32 R6, R28.reuse, 0x2, RZ ;  /* 0x000000021c068824 */ /* 0x040fe200078e00ff */
[----:B------:R-:W-:-:S04]  /*bda0*/  @!P0 SHF.L.U64.HI R7, R28, 0x1, R29 ;  /* 0x000000011c078819 */ /* 0x000fc8000001021d */
[----:B-1----:R-:W-:-:S04]  /*bdb0*/  @!P0 IADD3 R4, P1, R8, R6, RZ ;  /* 0x0000000608048210 */ /* 0x002fc80007f3e0ff */
[----:B--2---:R-:W-:Y:S02]  /*bdc0*/  @!P0 IADD3.X R5, R5, R7, RZ, P1, !PT ;  /* 0x0000000705058210 */ /* 0x004fe40000ffe4ff */
[----:B----4-:R-:W-:Y:S01]  /*bdd0*/  @!P0 IADD3 R6, P1, R9, R6, RZ ;  /* 0x0000000609068210 */ /* 0x010fe20007f3e0ff */
[----:B------:R-:W-:Y:S01]  /*bde0*/  CS2R R14, SRZ ;  /* 0x00000000000e7805 */ /* 0x000fe2000001ff00 */
[----:B------:R-:W-:Y:S01]  /*bdf0*/  CS2R R12, SRZ ;  /* 0x00000000000c7805 */ /* 0x000fe2000001ff00 */
[----:B------:R1:W2:Y:S02]  /*be00*/  @!P0 LD.E.128 R16, [R4.64] ;  /* 0x0000000804108980 */ /* 0x0002a4000c101d00 */
[----:B-----5:R-:W-:-:S05]  /*be10*/  @!P0 IMAD.X R7, R10, 0x1, R7, P1 ;  /* 0x000000010a078824 */ /* 0x020fca00008e0607 */
[----:B------:R2:W4:Y:S01]  /*be20*/  @!P0 LD.E.128 R12, [R6.64] ;  /* 0x00000008060c8980 */ /* 0x000522000c101d00 */
[----:B------:R-:W-:Y:S01]  /*be30*/  BSSY B0, `(.L_x_905) ;  /* 0x0000026000007945 */ /* 0x000fe20003800000 */
[----:B------:R-:W-:Y:S01]  /*be40*/  CS2R R10, SRZ ;  /* 0x00000000000a7805 */ /* 0x000fe2000001ff00 */
[----:B------:R-:W-:Y:S01]  /*be50*/  CS2R R8, SRZ ;  /* 0x0000000000087805 */ /* 0x000fe2000001ff00 */
[----:B------:R3:W2:Y:S04]  /*be60*/  SHFL.IDX PT, R22, R26, 0x1, 0x1c1f ;  /* 0x003c1f001a167f89 */ /* 0x0006a800000e0000 */
[----:B------:R3:W2:Y:S04]  /*be70*/  SHFL.IDX PT, R23, R3, 0x1, 0x1c1f ;  /* 0x003c1f0003177f89 */ /* 0x0006a800000e0000 */
[----:B------:R3:W2:Y:S04]  /*be80*/  SHFL.IDX PT, R25, R21, 0x1, 0x1c1f ;  /* 0x003c1f0015197f89 */ /* 0x0006a800000e0000 */
[----:B------:R3:W2:Y:S01]  /*be90*/  SHFL.IDX PT, R24, R2, 0x1, 0x1c1f ;  /* 0x003c1f0002187f89 */ /* 0x0006a200000e0000 */
[----:B-1----:R-:W-:-:S04]  /*bea0*/  IADD3 R4, R20, 0x20, RZ ;  /* 0x0000002014047810 */ /* 0x002fc80007ffe0ff */
[----:B------:R-:W-:Y:S01]  /*beb0*/  ISETP.GE.AND P0, PT, R4, R0, PT ;  /* 0x000000000400720c */ /* 0x000fe20003f06270 */
[----:B--2---:R-:W-:Y:S01]  /*bec0*/  IMAD.MOV.U32 R7, RZ, RZ, R18 ;  /* 0x000000ffff077224 */ /* 0x004fe200078e0012 */
[----:B------:R-:W-:Y:S01]  /*bed0*/  MOV R5, R16 ;  /* 0x0000001000057202 */ /* 0x000fe20000000f00 */
[----:B------:R-:W-:Y:S02]  /*bee0*/  IMAD.MOV.U32 R6, RZ, RZ, R19 ;  /* 0x000000ffff067224 */ /* 0x000fe400078e0013 */
[----:B------:R-:W-:Y:S01]  /*bef0*/  IMAD.MOV.U32 R4, RZ, RZ, R17 ;  /* 0x000000ffff047224 */ /* 0x000fe200078e0011 */
[----:B------:R-:W-:Y:S02]  /*bf00*/  PRMT R31, R5, 0x7610, R31 ;  /* 0x00007610051f7816 */ /* 0x000fe4000000001f */
[----:B------:R-:W-:Y:S01]  /*bf10*/  PRMT R34, R6, 0x5410, R7 ;  /* 0x0000541006227816 */ /* 0x000fe20000000007 */
[----:B----4-:R-:W-:Y:S01]  /*bf20*/  IMAD.MOV.U32 R7, RZ, RZ, R14 ;  /* 0x000000ffff077224 */ /* 0x010fe200078e000e */
[----:B------:R-:W-:Y:S01]  /*bf30*/  PRMT R33, R4, 0x7610, R33 ;  /* 0x0000761004217816 */ /* 0x000fe20000000021 */
[----:B------:R-:W-:Y:S01]  /*bf40*/  IMAD.MOV.U32 R6, RZ, RZ, R15 ;  /* 0x000000ffff067224 */ /* 0x000fe200078e000f */
[----:B------:R-:W-:Y:S01]  /*bf50*/  MOV R5, R12 ;  /* 0x0000000c00057202 */ /* 0x000fe20000000f00 */
[----:B------:R-:W-:Y:S01]  /*bf60*/  IMAD.MOV.U32 R4, RZ, RZ, R13 ;  /* 0x000000ffff047224 */ /* 0x000fe200078e000d */
[----:B------:R-:W-:-:S02]  /*bf70*/  PRMT R33, R33, 0x5410, R7 ;  /* 0x0000541021217816 */ /* 0x000fc40000000007 */
[----:B------:R-:W-:Y:S02]  /*bf80*/  PRMT R35, R6, 0x7610, R35 ;  /* 0x0000761006237816 */ /* 0x000fe40000000023 */
[----:B------:R-:W-:Y:S01]  /*bf90*/  PRMT R32, R4, 0x5410, R5 ;  /* 0x0000541004207816 */ /* 0x000fe20000000005 */
[----:B------:R-:W-:Y:S01]  /*bfa0*/  CS2R R6, SRZ ;  /* 0x0000000000067805 */ /* 0x000fe2000001ff00 */
[----:B------:R-:W-:Y:S01]  /*bfb0*/  CS2R R4, SRZ ;  /* 0x0000000000047805 */ /* 0x000fe2000001ff00 */
[----:B------:R-:W-:Y:S05]  /*bfc0*/  @P0 BRA `(.L_x_906) ;  /* 0x000000c000000947 */ /* 0x000fea0003800000 */
[----:B---3--:R-:W-:Y:S01]  /*bfd0*/  CS2R R8, SRZ ;  /* 0x0000000000087805 */ /* 0x008fe2000001ff00 */
[----:B------:R-:W-:Y:S01]  /*bfe0*/  CS2R R6, SRZ ;  /* 0x0000000000067805 */ /* 0x000fe2000001ff00 */
[----:B------:R-:W-:Y:S01]  /*bff0*/  CS2R R4, SRZ ;  /* 0x0000000000047805 */ /* 0x000fe2000001ff00 */
[----:B------:R-:W-:Y:S05]  /*c000*/  @P2 BRA `(.L_x_906) ;  /* 0x0000008000002947 */ /* 0x000fea0003800000 */
[C---:B------:R-:W-:Y:S01]  /*c010*/  IMAD.SHL.U32 R6, R28.reuse, 0x2, RZ ;  /* 0x000000021c067824 */ /* 0x040fe200078e00ff */
[----:B------:R-:W-:-:S04]  /*c020*/  SHF.L.U64.HI R7, R28, 0x1, R29 ;  /* 0x000000011c077819 */ /* 0x000fc8000001021d */
[-C--:B------:R-:W-:Y:S02]  /*c030*/  IADD3 R4, P1, R22, R6.reuse, RZ ;  /* 0x0000000616047210 */ /* 0x080fe40007f3e0ff */
[----:B------:R-:W-:-:S03]  /*c040*/  IADD3 R6, P0, R23, R6, RZ ;  /* 0x0000000617067210 */ /* 0x000fc60007f1e0ff */
[--C-:B------:R-:W-:Y:S02]  /*c050*/  IMAD.X R5, R25, 0x1, R7.reuse, P1 ;  /* 0x0000000119057824 */ /* 0x100fe400008e0607 */
[----:B------:R-:W-:-:S03]  /*c060*/  IMAD.X R7, R24, 0x1, R7, P0 ;  /* 0x0000000118077824 */ /* 0x000fc600000e0607 */
[----:B------:R1:W5:Y:S04]  /*c070*/  LD.E.128 R8, [R4.64] ;  /* 0x0000000804087980 */ /* 0x000368000c101d00 */
[----:B-1----:R-:W5:Y:S02]  /*c080*/  LD.E.128 R4, [R6.64] ;  /* 0x0000000806047980 */ /* 0x002f64000c101d00 */
.L_x_906:
[----:B---3--:R-:W-:Y:S05]  /*c090*/  BSYNC B0 ;  /* 0x0000000000007941 */ /* 0x008fea0003800000 */
.L_x_905:
[----:B------:R-:W1:Y:S01]  /*c0a0*/  SHFL.IDX PT, R24, R26, 0x2, 0x1c1f ;  /* 0x005c1f001a187f89 */ /* 0x000e6200000e0000 */
[----:B------:R-:W-:Y:S01]  /*c0b0*/  IADD3 R22, R20, 0x40, RZ ;  /* 0x0000004014167810 */ /* 0x000fe20007ffe0ff */
[----:B------:R-:W-:Y:S01]  /*c0c0*/  CS2R R50, SRZ ;  /* 0x0000000000327805 */ /* 0x000fe2000001ff00 */
[----:B------:R-:W-:Y:S01]  /*c0d0*/  CS2R R48, SRZ ;  /* 0x0000000000307805 */ /* 0x000fe2000001ff00 */
[----:B------:R-:W2:Y:S01]  /*c0e0*/  SHFL.IDX PT, R25, R21, 0x2, 0x1c1f ;  /* 0x005c1f0015197f89 */ /* 0x000ea200000e0000 */
[----:B------:R-:W-:-:S03]  /*c0f0*/  ISETP.GE.OR P0, PT, R22, R0, P2 ;  /* 0x000000001600720c */ /* 0x000fc60001706670 */
[----:B------:R-:W3:Y:S04]  /*c100*/  SHFL.IDX PT, R27, R3, 0x2, 0x1c1f ;  /* 0x005c1f00031b7f89 */ /* 0x000ee800000e0000 */
[----:B------:R-:W4:Y:S06]  /*c110*/  SHFL.IDX PT, R30, R2, 0x2, 0x1c1f ;  /* 0x005c1f00021e7f89 */ /* 0x000f2c00000e0000 */
[C---:B------:R-:W-:Y:S01]  /*c120*/  @!P0 IMAD.SHL.U32 R22, R28.reuse, 0x2, RZ ;  /* 0x000000021c168824 */ /* 0x040fe200078e00ff */
[----:B------:R-:W-:-:S04]  /*c130*/  @!P0 SHF.L.U64.HI R23, R28, 0x1, R29 ;  /* 0x000000011c178819 */ /* 0x000fc8000001021d */
[----:B-1----:R-:W-:-:S05]  /*c140*/  @!P0 IADD3 R24, P1, R24, R22, RZ ;  /* 0x0000001618188210 */ /* 0x002fca0007f3e0ff */
[----:B--2---:R-:W-:Y:S01]  /*c150*/  @!P0 IMAD.X R25, R25, 0x1, R23, P1 ;  /* 0x0000000119198824 */ /* 0x004fe200008e0617 */
[----:B---3--:R-:W-:Y:S01]  /*c160*/  @!P0 IADD3 R22, P1, R27, R22, RZ ;  /* 0x000000161b168210 */ /* 0x008fe20007f3e0ff */
[----:B------:R-:W-:-:S03]  /*c170*/  CS2R R46, SRZ ;  /* 0x00000000002e7805 */ /* 0x000fc6000001ff00 */
[----:B------:R1:W2:Y:S01]  /*c180*/  @!P0 LD.E.128 R48, [R24.64] ;  /* 0x0000000818308980 */ /* 0x0002a2000c101d00 */
[----:B------:R-:W-:Y:S01]  /*c190*/  CS2R R44, SRZ ;  /* 0x00000000002c7805 */ /* 0x000fe2000001ff00 */
[----:B----4-:R-:W-:-:S05]  /*c1a0*/  @!P0 IMAD.X R23, R30, 0x1, R23, P1 ;  /* 0x000000011e178824 */ /* 0x010fca00008e0617 */
[----:B------:R3:W4:Y:S01]  /*c1b0*/  @!P0 LD.E.128 R44, [R22.64] ;  /* 0x00000008162c8980 */ /* 0x000722000c101d00 */
[----:B------:R-:W-:Y:S01]  /*c1c0*/  IADD3 R20, R20, 0x60, RZ ;  /* 0x0000006014147810 */ /* 0x000fe20007ffe0ff */
[----:B------:R-:W-:Y:S01]  /*c1d0*/  BSSY B0, `(.L_x_907) ;  /* 0x000002f000007945 */ /* 0x000fe20003800000 */
[----:B------:R-:W-:Y:S01]  /*c1e0*/  CS2R R58, SRZ ;  /* 0x00000000003a7805 */ /* 0x000fe2000001ff00 */
[----:B------:R-:W-:Y:S01]  /*c1f0*/  CS2R R56, SRZ ;  /* 0x0000000000387805 */ /* 0x000fe2000001ff00 */
[----:B------:R-:W-:Y:S01]  /*c200*/  ISETP.GE.AND P0, PT, R20, R0, PT ;  /* 0x000000001400720c */ /* 0x000fe20003f06270 */
[----:B------:R-:W-:Y:S01]  /*c210*/  CS2R R54, SRZ ;  /* 0x0000000000367805 */ /* 0x000fe2000001ff00 */
[----:B-----5:R-:W-:Y:S01]  /*c220*/  MOV R20, R9 ;  /* 0x0000000900147202 */ /* 0x020fe20000000f00 */
[----:B------:R-:W-:Y:S01]  /*c230*/  CS2R R52, SRZ ;  /* 0x0000000000347805 */ /* 0x000fe2000001ff00 */
[----:B-1----:R-:W-:Y:S01]  /*c240*/  IMAD.MOV.U32 R24, RZ, RZ, R10 ;  /* 0x000000ffff187224 */ /* 0x002fe200078e000a */
[----:B------:R1:W1:Y:S01]  /*c250*/  SHFL.IDX PT, R25, R21, 0x3, 0x1c1f ;  /* 0x007c1f0015197f89 */ /* 0x00026200000e0000 */
[----:B---3--:R-:W-:-:S02]  /*c260*/  IMAD.MOV.U32 R23, RZ, RZ, R11 ;  /* 0x000000ffff177224 */ /* 0x008fc400078e000b */
[----:B------:R-:W-:-:S03]  /*c270*/  IMAD.MOV.U32 R22, RZ, RZ, R8 ;  /* 0x000000ffff167224 */ /* 0x000fc600078e0008 */
[----:B------:R-:W-:Y:S01]  /*c280*/  PRMT R65, R23, 0x5410, R24 ;  /* 0x0000541017417816 */ /* 0x000fe20000000018 */
[----:B------:R-:W-:Y:S01]  /*c290*/  IMAD.MOV.U32 R24, RZ, RZ, R6 ;  /* 0x000000ffff187224 */ /* 0x000fe200078e0006 */
[----:B------:R-:W-:Y:S01]  /*c2a0*/  PRMT R63, R20, 0x5410, R22 ;  /* 0x00005410143f7816 */ /* 0x000fe20000000016 */
[----:B------:R-:W-:Y:S02]  /*c2b0*/  IMAD.MOV.U32 R23, RZ, RZ, R7 ;  /* 0x000000ffff177224 */ /* 0x000fe400078e0007 */
[----:B------:R-:W-:Y:S02]  /*c2c0*/  IMAD.MOV.U32 R22, RZ, RZ, R4 ;  /* 0x000000ffff167224 */ /* 0x000fe400078e0004 */
[----:B------:R-:W-:Y:S01]  /*c2d0*/  IMAD.MOV.U32 R20, RZ, RZ, R5 ;  /* 0x000000ffff147224 */ /* 0x000fe200078e0005 */
[----:B------:R-:W-:Y:S02]  /*c2e0*/  PRMT R64, R23, 0x5410, R24 ;  /* 0x0000541017407816 */ /* 0x000fe40000000018 */
[----:B------:R3:W1:Y:S02]  /*c2f0*/  SHFL.IDX PT, R23, R3, 0x3, 0x1c1f ;  /* 0x007c1f0003177f89 */ /* 0x00066400000e0000 */
[----:B------:R-:W-:-:S02]  /*c300*/  PRMT R62, R20, 0x5410, R22 ;  /* 0x00005410143e7816 */ /* 0x000fc40000000016 */
[----:B------:R1:W1:Y:S04]  /*c310*/  SHFL.IDX PT, R24, R2, 0x3, 0x1c1f ;  /* 0x007c1f0002187f89 */ /* 0x00026800000e0000 */
[----:B------:R1:W1:Y:S01]  /*c320*/  SHFL.IDX PT, R22, R26, 0x3, 0x1c1f ;  /* 0x007c1f001a167f89 */ /* 0x00026200000e0000 */
[----:B--2---:R-:W-:Y:S01]  /*c330*/  IMAD.MOV.U32 R20, RZ, RZ, R51 ;  /* 0x000000ffff147224 */ /* 0x004fe200078e0033 */
[----:B-1----:R-:W-:Y:S01]  /*c340*/  MOV R21, R50 ;  /* 0x0000003200157202 */ /* 0x002fe20000000f00 */
[----:B---3--:R-:W-:Y:S02]  /*c350*/  IMAD.MOV.U32 R3, RZ, RZ, R48 ;  /* 0x000000ffff037224 */ /* 0x008fe400078e0030 */
[----:B------:R-:W-:Y:S01]  /*c360*/  IMAD.MOV.U32 R2, RZ, RZ, R49 ;  /* 0x000000ffff027224 */ /* 0x000fe200078e0031 */
[----:B------:R-:W-:Y:S01]  /*c370*/  PRMT R70, R20, 0x5410, R21 ;  /* 0x0000541014467816 */ /* 0x000fe20000000015 */
[----:B----4-:R-:W-:-:S03]  /*c380*/  IMAD.MOV.U32 R21, RZ, RZ, R46 ;  /* 0x000000ffff157224 */ /* 0x010fc600078e002e */
[----:B------:R-:W-:Y:S01]  /*c390*/  PRMT R68, R2, 0x5410, R3 ;  /* 0x0000541002447816 */ /* 0x000fe20000000003 */
[----:B------:R-:W-:Y:S01]  /*c3a0*/  IMAD.MOV.U32 R3, RZ, RZ, R44 ;  /* 0x000000ffff037224 */ /* 0x000fe200078e002c */
[----:B------:R-:W-:Y:S01]  /*c3b0*/  MOV R20, R47 ;  /* 0x0000002f00147202 */ /* 0x000fe20000000f00 */
[----:B------:R-:W-:-:S03]  /*c3c0*/  IMAD.MOV.U32 R2, RZ, RZ, R45 ;  /* 0x000000ffff027224 */ /* 0x000fc600078e002d */
[----:B------:R-:W-:Y:S02]  /*c3d0*/  PRMT R69, R20, 0x5410, R21 ;  /* 0x0000541014457816 */ /* 0x000fe40000000015 */
[----:B------:R-:W-:Y:S01]  /*c3e0*/  PRMT R67, R2, 0x5410, R3 ;  /* 0x0000541002437816 */ /* 0x000fe20000000003 */
[----:B------:R-:W-:Y:S05]  /*c3f0*/  @P0 BRA `(.L_x_908) ;  /* 0x000000c000000947 */ /* 0x000fea0003800000 */
[----:B------:R-:W-:Y:S01]  /*c400*/  CS2R R56, SRZ ;  /* 0x0000000000387805 */ /* 0x000fe2000001ff00 */
        /* <DEDUP_REMOVED lines=10> */
[----:B------:R1:W5:Y:S02]  /*c4b0*/  LD.E.128 R52, [R2.64] ;  /* 0x0000000802347980 */ /* 0x000364000c101d00 */
.L_x_908:
[----:B------:R-:W-:Y:S05]  /*c4c0*/  BSYNC B0 ;  /* 0x0000000000007941 */ /* 0x000fea0003800000 */
.L_x_907:
        /* <DEDUP_REMOVED lines=9> */
[----:B------:R-:W-:Y:S01]  /*c560*/  ISETP.GE.OR P0, PT, R82, R60, P2 ;  /* 0x0000003c5200720c */ /* 0x000fe20001706670 */
        /* <DEDUP_REMOVED lines=10> */
[----:B------:R-:W-:Y:S02]  /*c610*/  IADD3 R2, R28, c[0x0][0x27c], RZ ;  /* 0x00009f001c027a10 */ /* 0x000fe40007ffe0ff */
[C---:B------:R-:W-:Y:S02]  /*c620*/  LOP3.LUT R0, R147.reuse, 0x38, R28, 0xf8, !PT ;  /* 0x0000003893007812 */ /* 0x040fe400078ef81c */
[----:B------:R-:W-:Y:S02]  /*c630*/  LOP3.LUT R2, R147, 0x38, R2, 0xf8, !PT ;  /* 0x0000003893027812 */ /* 0x000fe400078ef802 */
[----:B------:R-:W-:Y:S02]  /*c640*/  LOP3.LUT R0, R157, R0, R156, 0xf6, !PT ;  /* 0x000000009d007212 */ /* 0x000fe400078ef69c */
[----:B------:R-:W-:Y:S02]  /*c650*/  LOP3.LUT R2, R2, R156, RZ, 0x3c, !PT ;  /* 0x0000009c02027212 */ /* 0x000fe400078e3cff */
[----:B------:R-:W-:-:S02]  /*c660*/  LEA R41, R0, 0x5100, 0x1 ;  /* 0x0000510000297811 */ /* 0x000fc400078e08ff */
[----:B------:R-:W-:Y:S01]  /*c670*/  SHF.R.U64 R12, R12, 0x10, R13 ;  /* 0x000000100c0c7819 */ /* 0x000fe2000000120d */
[----:B------:R-:W-:Y:S01]  /*c680*/  IMAD.IADD R2, R157, 0x1, R2 ;  /* 0x000000019d027824 */ /* 0x000fe200078e0202 */
[--C-:B------:R-:W-:Y:S01]  /*c690*/  SHF.R.U64 R16, R16, 0x10, R17.reuse ;  /* 0x0000001010107819 */ /* 0x100fe20000001211 */
[----:B------:R-:W1:Y:S01]  /*c6a0*/  LDS.128 R24, [R41] ;  /* 0x0000000029187984 */ /* 0x000e620000000c00 */
[----:B------:R-:W-:Y:S01]  /*c6b0*/  SHF.R.U32.HI R0, RZ, 0x10, R17 ;  /* 0x00000010ff007819 */ /* 0x000fe20000011611 */
[----:B------:R-:W-:Y:S01]  /*c6c0*/  IMAD.SHL.U32 R40, R2, 0x2, RZ ;  /* 0x0000000202287824 */ /* 0x000fe200078e00ff */
[--C-:B------:R-:W-:Y:S02]  /*c6d0*/  SHF.R.U64 R17, R18, 0x10, R19.reuse ;  /* 0x0000001012117819 */ /* 0x100fe40000001213 */
[----:B------:R-:W-:Y:S02]  /*c6e0*/  SHF.R.U32.HI R2, RZ, 0x10, R19 ;  /* 0x00000010ff027819 */ /* 0x000fe40000011613 */
[----:B------:R-:W2:Y:S01]  /*c6f0*/  LDS.128 R20, [R40+0x5100] ;  /* 0x0051000028147984 */ /* 0x000ea20000000c00 */
[----:B------:R-:W-:-:S02]  /*c700*/  PRMT R19, R32, 0x5432, R12 ;  /* 0x0000543220137816 */ /* 0x000fc4000000000c */
[----:B------:R-:W-:Y:S02]  /*c710*/  SHF.R.U32.HI R3, RZ, 0x10, R13 ;  /* 0x00000010ff037819 */ /* 0x000fe4000001160d */
[----:B------:R-:W-:Y:S02]  /*c720*/  SHF.R.U64 R13, R14, 0x10, R15 ;  /* 0x000000100e0d7819 */ /* 0x000fe4000000120f */
[C---:B------:R-:W-:Y:S02]  /*c730*/  PRMT R38, R34.reuse, 0x5432, R17 ;  /* 0x0000543222267816 */ /* 0x040fe40000000011 */
[----:B------:R-:W-:Y:S02]  /*c740*/  PRMT R37, R34, 0x5410, R2 ;  /* 0x0000541022257816 */ /* 0x000fe40000000002 */
[----:B------:R-:W-:Y:S02]  /*c750*/  SHF.R.U32.HI R14, RZ, 0x10, R15 ;  /* 0x00000010ff0e7819 */ /* 0x000fe4000001160f */
[----:B------:R-:W-:-:S02]  /*c760*/  PRMT R31, R31, 0x5410, R16 ;  /* 0x000054101f1f7816 */ /* 0x000fc40000000010 */
[----:B------:R-:W-:Y:S02]  /*c770*/  PRMT R36, R33, 0x5432, R13 ;  /* 0x0000543221247816 */ /* 0x000fe4000000000d */
[----:B------:R-:W-:Y:S02]  /*c780*/  PRMT R35, R35, 0x5410, R14 ;  /* 0x0000541023237816 */ /* 0x000fe4000000000e */
[----:B------:R-:W-:Y:S02]  /*c790*/  PRMT R30, R33, 0x5410, R0 ;  /* 0x00005410211e7816 */ /* 0x000fe40000000000 */
[----:B------:R-:W-:Y:S02]  /*c7a0*/  PRMT R18, R32, 0x5410, R3 ;  /* 0x0000541020127816 */ /* 0x000fe40000000003 */
[----:B------:R-:W-:Y:S01]  /*c7b0*/  LOP3.LUT R43, R19, 0xffff0000, RZ, 0xc0, !PT ;  /* 0xffff0000132b7812 */ /* 0x000fe200078ec0ff */
[C---:B-1----:R-:W-:Y:S01]  /*c7c0*/  IMAD.U32 R34, R26.reuse, 0x10000, RZ ;  /* 0x000100001a227824 */ /* 0x042fe200078e00ff */
[----:B------:R-:W-:Y:S01]  /*c7d0*/  LOP3.LUT R39, R26, 0xffff0000, RZ, 0xc0, !PT ;  /* 0xffff00001a277812 */ /* 0x000fe200078ec0ff */
[C---:B------:R-:W-:Y:S01]  /*c7e0*/  IMAD.U32 R17, R27.reuse, 0x10000, RZ ;  /* 0x000100001b117824 */ /* 0x040fe200078e00ff */
[----:B------:R-:W-:Y:S01]  /*c7f0*/  LOP3.LUT R26, R27, 0xffff0000, RZ, 0xc0, !PT ;  /* 0xffff00001b1a7812 */ /* 0x000fe200078ec0ff */
[----:B------:R-:W-:Y:S01]  /*c800*/  IMAD.U32 R27, R19, 0x10000, RZ ;  /* 0x00010000131b7824 */ /* 0x000fe200078e00ff */
[C---:B------:R-:W-:Y:S01]  /*c810*/  LOP3.LUT R32, R24.reuse, 0xffff0000, RZ, 0xc0, !PT ;  /* 0xffff000018207812 */ /* 0x040fe200078ec0ff */
[----:B------:R-:W-:Y:S01]  /*c820*/  IMAD.U32 R33, R24, 0x10000, RZ ;  /* 0x0001000018217824 */ /* 0x000fe200078e00ff */
[C---:B--2---:R-:W-:Y:S01]  /*c830*/  SHF.L.U32 R16, R20.reuse, 0x10, RZ ;  /* 0x0000001014107819 */ /* 0x044fe200000006ff */
[----:B------:R-:W-:Y:S01]  /*c840*/  IMAD.U32 R14, R21, 0x10000, RZ ;  /* 0x00010000150e7824 */ /* 0x000fe200078e00ff */
[----:B------:R-:W-:Y:S01]  /*c850*/  LOP3.LUT R15, R20, 0xffff0000, RZ, 0xc0, !PT ;  /* 0xffff0000140f7812 */ /* 0x000fe200078ec0ff */
[----:B------:R-:W-:Y:S01]  /*c860*/  IMAD.U32 R2, R23, 0x10000, RZ ;  /* 0x0001000017027824 */ /* 0x000fe200078e00ff */
[----:B------:R-:W-:Y:S01]  /*c870*/  LOP3.LUT R13, R21, 0xffff0000, RZ, 0xc0, !PT ;  /* 0xffff0000150d7812 */ /* 0x000fe200078ec0ff */
[----:B------:R-:W-:Y:S01]  /*c880*/  IMAD.U32 R21, R31, 0x10000, RZ ;  /* 0x000100001f157824 */ /* 0x000fe200078e00ff */
[----:B------:R-:W-:Y:S01]  /*c890*/  SHF.L.U32 R12, R22, 0x10, RZ ;  /* 0x00000010160c7819 */ /* 0x000fe200000006ff */
[----:B------:R-:W-:Y:S01]  /*c8a0*/  FMUL.FTZ R20, R16, R27 ;  /* 0x0000001b10147220 */ /* 0x000fe20000410000 */
[----:B------:R-:W-:Y:S01]  /*c8b0*/  LOP3.LUT R3, R22, 0xffff0000, RZ, 0xc0, !PT ;  /* 0xffff000016037812 */ /* 0x000fe200078ec0ff */
[-C--:B------:R-:W-:Y:S01]  /*c8c0*/  FMUL.FTZ R16, R16, R21.reuse ;  /* 0x0000001510107220 */ /* 0x080fe20000410000 */
[----:B------:R-:W-:Y:S01]  /*c8d0*/  LOP3.LUT R0, R23, 0xffff0000, RZ, 0xc0, !PT ;  /* 0xffff000017007812 */ /* 0x000fe200078ec0ff */
[----:B------:R-:W-:Y:S01]  /*c8e0*/  FFMA.FTZ R42, R33, R21, -R20 ;  /* 0x00000015212a7223 */ /* 0x000fe20000010814 */
[----:B------:R-:W-:Y:S01]  /*c8f0*/  LOP3.LUT R20, R31, 0xffff0000, RZ, 0xc0, !PT ;  /* 0xffff00001f147812 */ /* 0x000fe200078ec0ff */
[----:B------:R-:W-:-:S02]  /*c900*/  IMAD.U32 R22, R18, 0x10000, RZ ;  /* 0x0001000012167824 */ /* 0x000fc400078e00ff */
[----:B------:R-:W-:Y:S02]  /*c910*/  FMUL.FTZ R19, R15, R43 ;  /* 0x0000002b0f137220 */ /* 0x000fe40000410000 */
[----:B------:R-:W-:Y:S02]  /*c920*/  IMAD.U32 R23, R30, 0x10000, RZ ;  /* 0x000100001e177824 */ /* 0x000fe400078e00ff */
[----:B------:R-:W-:Y:S02]  /*c930*/  FFMA.FTZ R33, R33, R27, R16 ;  /* 0x0000001b21217223 */ /* 0x000fe40000010010 */
[----:B------:R-:W-:Y:S02]  /*c940*/  FMUL.FTZ R16, R15, R20 ;  /* 0x000000140f107220 */ /* 0x000fe40000410000 */
[C---:B------:R-:W-:Y:S01]  /*c950*/  IMAD.U32 R24, R25.reuse, 0x10000, RZ ;  /* 0x0001000019187824 */ /* 0x040fe200078e00ff */
[----:B------:R-:W-:Y:S01]  /*c960*/  LOP3.LUT R25, R25, 0xffff0000, RZ, 0xc0, !PT ;  /* 0xffff000019197812 */ /* 0x000fe200078ec0ff */
[----:B------:R-:W-:-:S02]  /*c970*/  FMUL.FTZ R15, R14, R22 ;  /* 0x000000160e0f7220 */ /* 0x000fc40000410000 */
[----:B------:R-:W-:Y:S01]  /*c980*/  FFMA.FTZ R31, R32, R20, -R19 ;  /* 0x00000014201f7223 */ /* 0x000fe20000010813 */
[----:B------:R-:W-:Y:S01]  /*c990*/  LOP3.LUT R19, R18, 0xffff0000, RZ, 0xc0, !PT ;  /* 0xffff000012137812 */ /* 0x000fe200078ec0ff */
[-C--:B------:R-:W-:Y:S02]  /*c9a0*/  FMUL.FTZ R14, R14, R23.reuse ;  /* 0x000000170e0e7220 */ /* 0x080fe40000410000 */
[----:B------:R-:W-:Y:S02]  /*c9b0*/  IMAD.U32 R20, R35, 0x10000, RZ ;  /* 0x0001000023147824 */ /* 0x000fe400078e00ff */
[----:B------:R-:W-:Y:S01]  /*c9c0*/  FFMA.FTZ R23, R24, R23, -R15 ;  /* 0x0000001718177223 */ /* 0x000fe2000001080f */
[----:B------:R-:W-:Y:S01]  /*c9d0*/  SHF.L.U32 R15, R37, 0x10, RZ ;  /* 0x00000010250f7819 */ /* 0x000fe200000006ff */
[----:B------:R-:W-:Y:S01]  /*c9e0*/  FFMA.FTZ R27, R32, R43, R16 ;  /* 0x0000002b201b7223 */ /* 0x000fe20000010010 */
[----:B------:R-:W-:Y:S01]  /*c9f0*/  LOP3.LUT R16, R30, 0xffff0000, RZ, 0xc0, !PT ;  /* 0xffff00001e107812 */ /* 0x000fe200078ec0ff */
[----:B------:R-:W-:Y:S01]  /*ca00*/  FFMA.FTZ R22, R24, R22, R14 ;  /* 0x0000001618167223 */ /* 0x000fe2000001000e */
[----:B------:R-:W-:Y:S01]  /*ca10*/  LOP3.LUT R24, R36, 0xffff0000, RZ, 0xc0, !PT ;  /* 0xffff000024187812 */ /* 0x000fe200078ec0ff */
[----:B------:R-:W-:-:S02]  /*ca20*/  FMUL.FTZ R14, R2, R20 ;  /* 0x00000014020e7220 */ /* 0x000fc40000410000 */
[----:B------:R-:W-:Y:S02]  /*ca30*/  IMAD.U32 R30, R36, 0x10000, RZ ;  /* 0x00010000241e7824 */ /* 0x000fe400078e00ff */
[-C--:B------:R-:W-:Y:S02]  /*ca40*/  FMUL.FTZ R2, R2, R15.reuse ;  /* 0x0000000f02027220 */ /* 0x080fe40000410000 */
[----:B------:R-:W-:Y:S02]  /*ca50*/  FFMA.FTZ R21, R17, R15, -R14 ;  /* 0x0000000f11157223 */ /* 0x000fe4000001080e */
[----:B------:R-:W-:Y:S02]  /*ca60*/  IMAD.U32 R18, R38, 0x10000, RZ ;  /* 0x0001000026127824 */ /* 0x000fe400078e00ff */
[C---:B------:R-:W-:Y:S02]  /*ca70*/  FMUL.FTZ R15, R13.reuse, R19 ;  /* 0x000000130d0f7220 */ /* 0x040fe40000410000 */
[----:B------:R-:W-:-:S02]  /*ca80*/  FMUL.FTZ R14, R13, R16 ;  /* 0x000000100d0e7220 */ /* 0x000fc40000410000 */
[----:B------:R-:W-:Y:S02]  /*ca90*/  FMUL.FTZ R13, R12, R30 ;  /* 0x0000001e0c0d7220 */ /* 0x000fe40000410000 */
[----:B------:R-:W-:Y:S02]  /*caa0*/  FFMA.FTZ R20, R17, R20, R2 ;  /* 0x0000001411147223 */ /* 0x000fe40000010002 */
[----:B------:R-:W-:Y:S01]  /*cab0*/  FFMA.FTZ R17, R25, R16, -R15 ;  /* 0x0000001019117223 */ /* 0x000fe2000001080f */
[----:B------:R-:W-:Y:S01]  /*cac0*/  LOP3.LUT R16, R35, 0xffff0000, RZ, 0xc0, !PT ;  /* 0xffff000023107812 */ /* 0x000fe200078ec0ff */
[----:B------:R-:W-:Y:S01]  /*cad0*/  FFMA.FTZ R19, R25, R19, R14 ;  /* 0x0000001319137223 */ /* 0x000fe2000001000e */
[----:B------:R-:W-:Y:S01]  /*cae0*/  LOP3.LUT R14, R38, 0xffff0000, RZ, 0xc0, !PT ;  /* 0xffff0000260e7812 */ /* 0x000fe200078ec0ff */
[-C--:B------:R-:W-:Y:S01]  /*caf0*/  FMUL.FTZ R2, R12, R18.reuse ;  /* 0x000000120c027220 */ /* 0x080fe20000410000 */
[----:B------:R-:W-:Y:S01]  /*cb00*/  F2FP.BF16.PACK_AB R17, R17, R23 ;  /* 0x000000171111723e */ /* 0x000fe200000010ff */
[C---:B------:R-:W-:Y:S01]  /*cb10*/  FFMA.FTZ R18, R34.reuse, R18, -R13 ;  /* 0x0000001222127223 */ /* 0x040fe2000001080d */
[----:B------:R-:W-:Y:S01]  /*cb20*/  LOP3.LUT R13, R37, 0xffff0000, RZ, 0xc0, !PT ;  /* 0xffff0000250d7812 */ /* 0x000fe200078ec0ff */
[----:B------:R-:W-:-:S02]  /*cb30*/  FFMA.FTZ R15, R34, R30, R2 ;  /* 0x0000001e220f7223 */ /* 0x000fc40000010002 */
[C---:B------:R-:W-:Y:S02]  /*cb40*/  FMUL.FTZ R12, R3.reuse, R24 ;  /* 0x00000018030c7220 */ /* 0x040fe40000410000 */
[----:B------:R-:W-:Y:S02]  /*cb50*/  FMUL.FTZ R3, R3, R14 ;  /* 0x0000000e03037220 */ /* 0x000fe40000410000 */
[C---:B------:R-:W-:Y:S02]  /*cb60*/  FMUL.FTZ R2, R0.reuse, R16 ;  /* 0x0000001000027220 */ /* 0x040fe40000410000 */
[----:B------:R-:W-:Y:S02]  /*cb70*/  FMUL.FTZ R0, R0, R13 ;  /* 0x0000000d00007220 */ /* 0x000fe40000410000 */
[----:B------:R-:W-:Y:S01]  /*cb80*/  FFMA.FTZ R14, R39, R14, -R12 ;  /* 0x0000000e270e7223 */ /* 0x000fe2000001080c */
[----:B------:R-:W-:Y:S01]  /*cb90*/  F2FP.BF16.PACK_AB R12, R27, R33 ;  /* 0x000000211b0c723e */ /* 0x000fe200000010ff */
[----:B------:R-:W-:-:S02]  /*cba0*/  FFMA.FTZ R3, R39, R24, R3 ;  /* 0x0000001827037223 */ /* 0x000fc40000010003 */
[C---:B------:R-:W-:Y:S01]  /*cbb0*/  FFMA.FTZ R2, R26.reuse, R13, -R2 ;  /* 0x0000000d1a027223 */ /* 0x040fe20000010802 */
[----:B------:R-:W-:Y:S01]  /*cbc0*/  F2FP.BF16.PACK_AB R13, R19, R22 ;  /* 0x00000016130d723e */ /* 0x000fe200000010ff */
[----:B------:R-:W-:Y:S01]  /*cbd0*/  FFMA.FTZ R0, R26, R16, R0 ;  /* 0x000000101a007223 */ /* 0x000fe20000010000 */
[----:B------:R-:W-:Y:S02]  /*cbe0*/  F2FP.BF16.PACK_AB R18, R14, R18 ;  /* 0x000000120e12723e */ /* 0x000fe400000010ff */
[----:B------:R-:W-:Y:S02]  /*cbf0*/  F2FP.BF16.PACK_AB R16, R31, R42 ;  /* 0x0000002a1f10723e */ /* 0x000fe400000010ff */
[----:B------:R-:W-:Y:S02]  /*cc00*/  F2FP.BF16.PACK_AB R14, R3, R15 ;  /* 0x0000000f030e723e */ /* 0x000fe400000010ff */
[----:B------:R-:W-:Y:S02]  /*cc10*/  F2FP.BF16.PACK_AB R19, R2, R21 ;  /* 0x000000150213723e */ /* 0x000fe400000010ff */
[----:B------:R-:W-:-:S03]  /*cc20*/  F2FP.BF16.PACK_AB R15, R0, R20 ;  /* 0x00000014000f723e */ /* 0x000fc600000010ff */
[----:B------:R1:W-:Y:S04]  /*cc30*/  STS.128 [R41], R16 ;  /* 0x0000001029007388 */ /* 0x0003e80000000c00 */
[----:B------:R1:W-:Y:S02]  /*cc40*/  STS.128 [R40+0x5100], R12 ;  /* 0x0051000c28007388 */ /* 0x0003e40000000c00 */
.L_x_910:
[----:B------:R-:W-:Y:S05]  /*cc50*/  BSYNC B0 ;  /* 0x0000000000007941 */ /* 0x000fea0003800000 */
.L_x_909:
        /* <DEDUP_REMOVED lines=12> */
[----:B-1----:R-:W1:Y:S01]  /*cd20*/  LDS.128 R16, [R33] ;  /* 0x0000000021107984 */ /* 0x002e620000000c00 */
[----:B------:R-:W-:Y:S01]  /*cd30*/  SHF.R.U32.HI R9, RZ, 0x10, R9 ;  /* 0x00000010ff097819 */ /* 0x000fe20000011609 */
[----:B------:R-:W-:Y:S01]  /*cd40*/  IMAD.SHL.U32 R32, R2, 0x2, RZ ;  /* 0x0000000202207824 */ /* 0x000fe200078e00ff */
[----:B------:R-:W-:Y:S02]  /*cd50*/  SHF.R.U32.HI R2, RZ, 0x10, R5 ;  /* 0x00000010ff027819 */ /* 0x000fe40000011605 */
[--C-:B------:R-:W-:Y:S02]  /*cd60*/  SHF.R.U64 R5, R6, 0x10, R7.reuse ;  /* 0x0000001006057819 */ /* 0x100fe40000001207 */
[----:B------:R-:W2:Y:S01]  /*cd70*/  LDS.128 R12, [R32+0x5100] ;  /* 0x00510000200c7984 */ /* 0x000ea20000000c00 */
[----:B------:R-:W-:-:S02]  /*cd80*/  SHF.R.U32.HI R0, RZ, 0x10, R7 ;  /* 0x00000010ff007819 */ /* 0x000fc40000011607 */
[----:B------:R-:W-:Y:S02]  /*cd90*/  PRMT R7, R62, 0x5432, R4 ;  /* 0x000054323e077816 */ /* 0x000fe40000000004 */
[----:B------:R-:W-:Y:S02]  /*cda0*/  PRMT R8, R63, 0x5432, R8 ;  /* 0x000054323f087816 */ /* 0x000fe40000000008 */
[--C-:B------:R-:W-:Y:S01]  /*cdb0*/  SHF.R.U64 R10, R10, 0x10, R11.reuse ;  /* 0x000000100a0a7819 */ /* 0x100fe2000000120b */
[----:B------:R-:W-:Y:S01]  /*cdc0*/  IMAD.U32 R31, R7, 0x10000, RZ ;  /* 0x00010000071f7824 */ /* 0x000fe200078e00ff */
[----:B------:R-:W-:Y:S02]  /*cdd0*/  SHF.R.U32.HI R3, RZ, 0x10, R11 ;  /* 0x00000010ff037819 */ /* 0x000fe4000001160b */
[----:B------:R-:W-:Y:S02]  /*cde0*/  PRMT R21, R63, 0x5410, R9 ;  /* 0x000054103f157816 */ /* 0x000fe40000000009 */
[----:B------:R-:W-:-:S02]  /*cdf0*/  PRMT R25, R65, 0x5410, R3 ;  /* 0x0000541041197816 */ /* 0x000fc40000000003 */
[----:B------:R-:W-:Y:S02]  /*ce00*/  PRMT R20, R62, 0x5410, R2 ;  /* 0x000054103e147816 */ /* 0x000fe40000000002 */
[C---:B------:R-:W-:Y:S02]  /*ce10*/  PRMT R24, R64.reuse, 0x5432, R5 ;  /* 0x0000543240187816 */ /* 0x040fe40000000005 */
[----:B------:R-:W-:Y:S02]  /*ce20*/  PRMT R23, R64, 0x5410, R0 ;  /* 0x0000541040177816 */ /* 0x000fe40000000000 */
[----:B------:R-:W-:Y:S02]  /*ce30*/  LOP3.LUT R30, R7, 0xffff0000, RZ, 0xc0, !PT ;  /* 0xffff0000071e7812 */ /* 0x000fe400078ec0ff */
[----:B------:R-:W-:Y:S01]  /*ce40*/  PRMT R27, R65, 0x5432, R10 ;  /* 0x00005432411b7816 */ /* 0x000fe2000000000a */
[C---:B-1----:R-:W-:Y:S01]  /*ce50*/  IMAD.U32 R9, R16.reuse, 0x10000, RZ ;  /* 0x0001000010097824 */ /* 0x042fe200078e00ff */
[----:B------:R-:W-:Y:S01]  /*ce60*/  LOP3.LUT R11, R16, 0xffff0000, RZ, 0xc0, !PT ;  /* 0xffff0000100b7812 */ /* 0x000fe200078ec0ff */
[C---:B------:R-:W-:Y:S01]  /*ce70*/  IMAD.U32 R22, R18.reuse, 0x10000, RZ ;  /* 0x0001000012167824 */ /* 0x040fe200078e00ff */
[----:B------:R-:W-:Y:S01]  /*ce80*/  LOP3.LUT R26, R18, 0xffff0000, RZ, 0xc0, !PT ;  /* 0xffff0000121a7812 */ /* 0x000fe200078ec0ff */
[C---:B------:R-:W-:Y:S01]  /*ce90*/  IMAD.U32 R16, R19.reuse, 0x10000, RZ ;  /* 0x0001000013107824 */ /* 0x040fe200078e00ff */
[----:B------:R-:W-:Y:S01]  /*cea0*/  LOP3.LUT R18, R19, 0xffff0000, RZ, 0xc0, !PT ;  /* 0xffff000013127812 */ /* 0x000fe200078ec0ff */
[----:B------:R-:W-:Y:S01]  /*ceb0*/  IMAD.U32 R19, R8, 0x10000, RZ ;  /* 0x0001000008137824 */ /* 0x000fe200078e00ff */
[C---:B--2---:R-:W-:Y:S01]  /*cec0*/  SHF.L.U32 R6, R12.reuse, 0x10, RZ ;  /* 0x000000100c067819 */ /* 0x044fe200000006ff */
[C---:B------:R-:W-:Y:S01]  /*ced0*/  IMAD.U32 R4, R13.reuse, 0x10000, RZ ;  /* 0x000100000d047824 */ /* 0x040fe200078e00ff */
[----:B------:R-:W-:Y:S01]  /*cee0*/  LOP3.LUT R3, R13, 0xffff0000, RZ, 0xc0, !PT ;  /* 0xffff00000d037812 */ /* 0x000fe200078ec0ff */
[----:B------:R-:W-:Y:S01]  /*cef0*/  IMAD.U32 R0, R15, 0x10000, RZ ;  /* 0x000100000f007824 */ /* 0x000fe200078e00ff */
[----:B------:R-:W-:Y:S01]  /*cf00*/  LOP3.LUT R5, R12, 0xffff0000, RZ, 0xc0, !PT ;  /* 0xffff00000c057812 */ /* 0x000fe200078ec0ff */
[----:B------:R-:W-:Y:S01]  /*cf10*/  FMUL.FTZ R13, R6, R31 ;  /* 0x0000001f060d7220 */ /* 0x000fe20000410000 */
[----:B------:R-:W-:Y:S01]  /*cf20*/  SHF.L.U32 R2, R14, 0x10, RZ ;  /* 0x000000100e027819 */ /* 0x000fe200000006ff */
[-C--:B------:R-:W-:Y:S01]  /*cf30*/  FMUL.FTZ R6, R6, R19.reuse ;  /* 0x0000001306067220 */ /* 0x080fe20000410000 */
[----:B------:R-:W-:Y:S01]  /*cf40*/  LOP3.LUT R12, R14, 0xffff0000, RZ, 0xc0, !PT ;  /* 0xffff00000e0c7812 */ /* 0x000fe200078ec0ff */
[C---:B------:R-:W-:Y:S01]  /*cf50*/  FFMA.FTZ R34, R9.reuse, R19, -R13 ;  /* 0x0000001309227223 */ /* 0x040fe2000001080d */
[----:B------:R-:W-:Y:S01]  /*cf60*/  LOP3.LUT R8, R8, 0xffff0000, RZ, 0xc0, !PT ;  /* 0xffff000008087812 */ /* 0x000fe200078ec0ff */
[----:B------:R-:W-:Y:S01]  /*cf70*/  FFMA.FTZ R31, R9, R31, R6 ;  /* 0x0000001f091f7223 */ /* 0x000fe20000010006 */
[----:B------:R-:W-:Y:S01]  /*cf80*/  LOP3.LUT R14, R15, 0xffff0000, RZ, 0xc0, !PT ;  /* 0xffff00000f0e7812 */ /* 0x000fe200078ec0ff */
[----:B------:R-:W-:-:S02]  /*cf90*/  IMAD.U32 R15, R20, 0x10000, RZ ;  /* 0x00010000140f7824 */ /* 0x000fc400078e00ff */
[C---:B------:R-:W-:Y:S02]  /*cfa0*/  FMUL.FTZ R7, R5.reuse, R30 ;  /* 0x0000001e05077220 */ /* 0x040fe40000410000 */
[----:B------:R-:W-:Y:S02]  /*cfb0*/  FMUL.FTZ R6, R5, R8 ;  /* 0x0000000805067220 */ /* 0x000fe40000410000 */
[C---:B------:R-:W-:Y:S01]  /*cfc0*/  IMAD.U32 R10, R17.reuse, 0x10000, RZ ;  /* 0x00010000110a7824 */ /* 0x040fe200078e00ff */
[----:B------:R-:W-:Y:S01]  /*cfd0*/  LOP3.LUT R17, R17, 0xffff0000, RZ, 0xc0, !PT ;  /* 0xffff000011117812 */ /* 0x000fe200078ec0ff */
[----:B------:R-:W-:Y:S02]  /*cfe0*/  IMAD.U32 R9, R21, 0x10000, RZ ;  /* 0x0001000015097824 */ /* 0x000fe400078e00ff */
[C---:B------:R-:W-:Y:S02]  /*cff0*/  FMUL.FTZ R5, R4.reuse, R15 ;  /* 0x0000000f04057220 */ /* 0x040fe40000410000 */
[----:B------:R-:W-:-:S02]  /*d000*/  FMUL.FTZ R4, R4, R9 ;  /* 0x0000000904047220 */ /* 0x000fc40000410000 */
[----:B------:R-:W-:Y:S01]  /*d010*/  FFMA.FTZ R19, R10, R9, -R5 ;  /* 0x000000090a137223 */ /* 0x000fe20000010805 */
[----:B------:R-:W-:Y:S01]  /*d020*/  SHF.L.U32 R5, R25, 0x10, RZ ;  /* 0x0000001019057819 */ /* 0x000fe200000006ff */
[----:B------:R-:W-:Y:S01]  /*d030*/  IMAD.U32 R13, R23, 0x10000, RZ ;  /* 0x00010000170d7824 */ /* 0x000fe200078e00ff */
[----:B------:R-:W-:Y:S01]  /*d040*/  LOP3.LUT R9, R21, 0xffff0000, RZ, 0xc0, !PT ;  /* 0xffff000015097812 */ /* 0x000fe200078ec0ff */
[----:B------:R-:W-:Y:S01]  /*d050*/  FFMA.FTZ R8, R11, R8, -R7 ;  /* 0x000000080b087223 */ /* 0x000fe20000010807 */
[----:B------:R-:W-:Y:S01]  /*d060*/  LOP3.LUT R7, R20, 0xffff0000, RZ, 0xc0, !PT ;  /* 0xffff000014077812 */ /* 0x000fe200078ec0ff */
[----:B------:R-:W-:Y:S01]  /*d070*/  FFMA.FTZ R15, R10, R15, R4 ;  /* 0x0000000f0a0f7223 */ /* 0x000fe20000010004 */
[----:B------:R-:W-:Y:S01]  /*d080*/  LOP3.LUT R20, R24, 0xffff0000, RZ, 0xc0, !PT ;  /* 0xffff000018147812 */ /* 0x000fe200078ec0ff */
[----:B------:R-:W-:Y:S01]  /*d090*/  FMUL.FTZ R4, R0, R13 ;  /* 0x0000000d00047220 */ /* 0x000fe20000410000 */
[----:B------:R-:W-:Y:S01]  /*d0a0*/  F2FP.BF16.PACK_AB R8, R8, R34 ;  /* 0x000000220808723e */ /* 0x000fe200000010ff */
[----:B------:R-:W-:-:S02]  /*d0b0*/  FMUL.FTZ R0, R0, R5 ;  /* 0x0000000500007220 */ /* 0x000fc40000410000 */
[----:B------:R-:W-:Y:S02]  /*d0c0*/  IMAD.U32 R21, R24, 0x10000, RZ ;  /* 0x0001000018157824 */ /* 0x000fe400078e00ff */
[----:B------:R-:W-:Y:S02]  /*d0d0*/  FFMA.FTZ R30, R11, R30, R6 ;  /* 0x0000001e0b1e7223 */ /* 0x000fe40000010006 */
[C---:B------:R-:W-:Y:S02]  /*d0e0*/  FFMA.FTZ R11, R16.reuse, R5, -R4 ;  /* 0x00000005100b7223 */ /* 0x040fe40000010804 */
[----:B------:R-:W-:Y:S02]  /*d0f0*/  FMUL.FTZ R4, R3, R7 ;  /* 0x0000000703047220 */ /* 0x000fe40000410000 */
[----:B------:R-:W-:Y:S01]  /*d100*/  FFMA.FTZ R13, R16, R13, R0 ;  /* 0x0000000d100d7223 */ /* 0x000fe20000010000 */
[----:B------:R-:W-:Y:S01]  /*d110*/  LOP3.LUT R16, R25, 0xffff0000, RZ, 0xc0, !PT ;  /* 0xffff000019107812 */ /* 0x000fe200078ec0ff */
[----:B------:R-:W-:-:S02]  /*d120*/  IMAD.U32 R6, R27, 0x10000, RZ ;  /* 0x000100001b067824 */ /* 0x000fc400078e00ff */
[----:B------:R-:W-:Y:S02]  /*d130*/  FMUL.FTZ R3, R3, R9 ;  /* 0x0000000903037220 */ /* 0x000fe40000410000 */
[C---:B------:R-:W-:Y:S02]  /*d140*/  FMUL.FTZ R0, R2.reuse, R21 ;  /* 0x0000001502007220 */ /* 0x040fe40000410000 */
[C---:B------:R-:W-:Y:S02]  /*d150*/  FFMA.FTZ R9, R17.reuse, R9, -R4 ;  /* 0x0000000911097223 */ /* 0x040fe40000010804 */
[----:B------:R-:W-:Y:S01]  /*d160*/  FFMA.FTZ R5, R17, R7, R3 ;  /* 0x0000000711057223 */ /* 0x000fe20000010003 */
[----:B------:R-:W-:Y:S01]  /*d170*/  LOP3.LUT R17, R23, 0xffff0000, RZ, 0xc0, !PT ;  /* 0xffff000017117812 */ /* 0x000fe200078ec0ff */
[-C--:B------:R-:W-:Y:S01]  /*d180*/  FMUL.FTZ R2, R2, R6.reuse ;  /* 0x0000000602027220 */ /* 0x080fe20000410000 */
[----:B------:R-:W-:Y:S01]  /*d190*/  F2FP.BF16.PACK_AB R9, R9, R19 ;  /* 0x000000130909723e */ /* 0x000fe200000010ff */
[C---:B------:R-:W-:Y:S01]  /*d1a0*/  FFMA.FTZ R10, R22.reuse, R6, -R0 ;  /* 0x00000006160a7223 */ /* 0x040fe20000010800 */
[----:B------:R-:W-:Y:S01]  /*d1b0*/  LOP3.LUT R6, R27, 0xffff0000, RZ, 0xc0, !PT ;  /* 0xffff00001b067812 */ /* 0x000fe200078ec0ff */
[----:B------:R-:W-:Y:S01]  /*d1c0*/  FFMA.FTZ R7, R22, R21, R2 ;  /* 0x0000001516077223 */ /* 0x000fe20000010002 */
[----:B------:R-:W-:Y:S01]  /*d1d0*/  F2FP.BF16.PACK_AB R5, R5, R15 ;  /* 0x0000000f0505723e */ /* 0x000fe200000010ff */
[----:B------:R-:W-:-:S02]  /*d1e0*/  FMUL.FTZ R4, R12, R20 ;  /* 0x000000140c047220 */ /* 0x000fc40000410000 */
[----:B------:R-:W-:Y:S02]  /*d1f0*/  FMUL.FTZ R3, R12, R6 ;  /* 0x000000060c037220 */ /* 0x000fe40000410000 */
[C---:B------:R-:W-:Y:S02]  /*d200*/  FMUL.FTZ R2, R14.reuse, R17 ;  /* 0x000000110e027220 */ /* 0x040fe40000410000 */
[----:B------:R-:W-:Y:S02]  /*d210*/  FMUL.FTZ R0, R14, R16 ;  /* 0x000000100e007220 */ /* 0x000fe40000410000 */
[----:B------:R-:W-:Y:S01]  /*d220*/  FFMA.FTZ R6, R26, R6, -R4 ;  /* 0x000000061a067223 */ /* 0x000fe20000010804 */
[----:B------:R-:W-:Y:S01]  /*d230*/  F2FP.BF16.PACK_AB R4, R30, R31 ;  /* 0x0000001f1e04723e */ /* 0x000fe200000010ff */
[----:B------:R-:W-:Y:S02]  /*d240*/  FFMA.FTZ R3, R26, R20, R3 ;  /* 0x000000141a037223 */ /* 0x000fe40000010003 */
[----:B------:R-:W-:Y:S01]  /*d250*/  FFMA.FTZ R2, R18, R16, -R2 ;  /* 0x0000001012027223 */ /* 0x000fe20000010802 */
[----:B------:R-:W-:Y:S01]  /*d260*/  F2FP.BF16.PACK_AB R10, R6, R10 ;  /* 0x0000000a060a723e */ /* 0x000fe200000010ff */
[----:B------:R-:W-:Y:S01]  /*d270*/  FFMA.FTZ R0, R18, R17, R0 ;  /* 0x0000001112007223 */ /* 0x000fe20000010000 */
[----:B------:R-:W-:-:S02]  /*d280*/  F2FP.BF16.PACK_AB R6, R3, R7 ;  /* 0x000000070306723e */ /* 0x000fc400000010ff */
[----:B------:R-:W-:Y:S02]  /*d290*/  F2FP.BF16.PACK_AB R11, R2, R11 ;  /* 0x0000000b020b723e */ /* 0x000fe400000010ff */
[----:B------:R-:W-:-:S03]  /*d2a0*/  F2FP.BF16.PACK_AB R7, R0, R13 ;  /* 0x0000000d0007723e */ /* 0x000fc600000010ff */
[----:B------:R1:W-:Y:S04]  /*d2b0*/  STS.128 [R33], R8 ;  /* 0x0000000821007388 */ /* 0x0003e80000000c00 */
[----:B------:R1:W-:Y:S02]  /*d2c0*/  STS.128 [R32+0x5100], R4 ;  /* 0x0051000420007388 */ /* 0x0003e40000000c00 */
.L_x_912:
[----:B------:R-:W-:Y:S05]  /*d2d0*/  BSYNC B0 ;  /* 0x0000000000007941 */ /* 0x000fea0003800000 */
.L_x_911:
        /* <DEDUP_REMOVED lines=8> */
[----:B-1----:R-:W-:-:S02]  /*d360*/  LEA R32, R0, 0x5100, 0x1 ;  /* 0x0000510000207811 */ /* 0x002fc400078e08ff */
[----:B------:R-:W-:Y:S01]  /*d370*/  SHF.R.U32.HI R12, RZ, 0x10, R51 ;  /* 0x00000010ff0c7819 */ /* 0x000fe20000011633 */
[----:B------:R-:W-:Y:S01]  /*d380*/  IMAD.IADD R2, R162, 0x1, R2 ;  /* 0x00000001a2027824 */ /* 0x000fe200078e0202 */
[--C-:B------:R-:W-:Y:S01]  /*d390*/  SHF.R.U64 R14, R44, 0x10, R45.reuse ;  /* 0x000000102c0e7819 */ /* 0x100fe2000000122d */
[----:B------:R-:W1:Y:S01]  /*d3a0*/  LDS.128 R8, [R32] ;  /* 0x0000000020087984 */ /* 0x000e620000000c00 */
[----:B------:R-:W-:Y:S01]  /*d3b0*/  SHF.R.U32.HI R15, RZ, 0x10, R45 ;  /* 0x00000010ff0f7819 */ /* 0x000fe2000001162d */
[----:B------:R-:W-:Y:S01]  /*d3c0*/  IMAD.SHL.U32 R30, R2, 0x2, RZ ;  /* 0x00000002021e7824 */ /* 0x000fe200078e00ff */
[----:B------:R-:W-:Y:S02]  /*d3d0*/  SHF.R.U64 R0, R48, 0x10, R49 ;  /* 0x0000001030007819 */ /* 0x000fe40000001231 */
[----:B------:R-:W-:Y:S02]  /*d3e0*/  PRMT R24, R70, 0x5410, R12 ;  /* 0x0000541046187816 */ /* 0x000fe4000000000c */
[----:B------:R-:W2:Y:S01]  /*d3f0*/  LDS.128 R4, [R30+0x5100] ;  /* 0x005100001e047984 */ /* 0x000ea20000000c00 */
[----:B------:R-:W-:-:S02]  /*d400*/  PRMT R12, R67, 0x5432, R14 ;  /* 0x00005432430c7816 */ /* 0x000fc4000000000e */
[----:B------:R-:W-:Y:S02]  /*d410*/  SHF.R.U32.HI R18, RZ, 0x10, R47 ;  /* 0x00000010ff127819 */ /* 0x000fe4000001162f */
[----:B------:R-:W-:Y:S01]  /*d420*/  PRMT R17, R67, 0x5410, R15 ;  /* 0x0000541043117816 */ /* 0x000fe2000000000f */
[----:B------:R-:W-:Y:S01]  /*d430*/  IMAD.U32 R31, R12, 0x10000, RZ ;  /* 0x000100000c1f7824 */ /* 0x000fe200078e00ff */
[----:B------:R-:W-:Y:S02]  /*d440*/  PRMT R13, R68, 0x5432, R0 ;  /* 0x00005432440d7816 */ /* 0x000fe40000000000 */
[----:B------:R-:W-:Y:S02]  /*d450*/  SHF.R.U64 R16, R46, 0x10, R47 ;  /* 0x000000102e107819 */ /* 0x000fe4000000122f */
[----:B------:R-:W-:Y:S02]  /*d460*/  PRMT R22, R69, 0x5410, R18 ;  /* 0x0000541045167816 */ /* 0x000fe40000000012 */
[----:B------:R-:W-:-:S02]  /*d470*/  SHF.R.U64 R3, R50, 0x10, R51 ;  /* 0x0000001032037819 */ /* 0x000fc40000001233 */
[----:B------:R-:W-:Y:S02]  /*d480*/  SHF.R.U32.HI R2, RZ, 0x10, R49 ;  /* 0x00000010ff027819 */ /* 0x000fe40000011631 */
[----:B------:R-:W-:Y:S02]  /*d490*/  PRMT R23, R69, 0x5432, R16 ;  /* 0x0000543245177816 */ /* 0x000fe40000000010 */
[----:B------:R-:W-:Y:S02]  /*d4a0*/  LOP3.LUT R12, R12, 0xffff0000, RZ, 0xc0, !PT ;  /* 0xffff00000c0c7812 */ /* 0x000fe400078ec0ff */
[----:B------:R-:W-:Y:S02]  /*d4b0*/  PRMT R27, R70, 0x5432, R3 ;  /* 0x00005432461b7816 */ /* 0x000fe40000000003 */
        /* <DEDUP_REMOVED lines=8> */
[----:B--2---:R-:W-:Y:S01]  /*d540*/  SHF.L.U32 R9, R4, 0x10, RZ ;  /* 0x0000001004097819 */ /* 0x004fe200000006ff */
[C---:B------:R-:W-:Y:S01]  /*d550*/  IMAD.U32 R14, R8.reuse, 0x10000, RZ ;  /* 0x00010000080e7824 */ /* 0x040fe200078e00ff */
[----:B------:R-:W-:Y:S01]  /*d560*/  LOP3.LUT R16, R8, 0xffff0000, RZ, 0xc0, !PT ;  /* 0xffff000008107812 */ /* 0x000fe200078ec0ff */
[----:B------:R-:W-:Y:S01]  /*d570*/  IMAD.U32 R0, R7, 0x10000, RZ ;  /* 0x0001000007007824 */ /* 0x000fe200078e00ff */
[----:B------:R-:W-:Y:S01]  /*d580*/  LOP3.LUT R8, R4, 0xffff0000, RZ, 0xc0, !PT ;  /* 0xffff000004087812 */ /* 0x000fe200078ec0ff */
[----:B------:R-:W-:Y:S01]  /*d590*/  FMUL.FTZ R10, R9, R31 ;  /* 0x0000001f090a7220 */ /* 0x000fe20000410000 */
[C---:B------:R-:W-:Y:S01]  /*d5a0*/  LOP3.LUT R3, R5.reuse, 0xffff0000, RZ, 0xc0, !PT ;  /* 0xffff000005037812 */ /* 0x040fe200078ec0ff */
[----:B------:R-:W-:Y:S01]  /*d5b0*/  IMAD.U32 R4, R5, 0x10000, RZ ;  /* 0x0001000005047824 */ /* 0x000fe200078e00ff */
[C---:B------:R-:W-:Y:S01]  /*d5c0*/  SHF.L.U32 R2, R6.reuse, 0x10, RZ ;  /* 0x0000001006027819 */ /* 0x040fe200000006ff */
[-C--:B------:R-:W-:Y:S01]  /*d5d0*/  FMUL.FTZ R9, R9, R11.reuse ;  /* 0x0000000b09097220 */ /* 0x080fe20000410000 */
[----:B------:R-:W-:Y:S01]  /*d5e0*/  LOP3.LUT R5, R6, 0xffff0000, RZ, 0xc0, !PT ;  /* 0xffff000006057812 */ /* 0x000fe200078ec0ff */
[----:B------:R-:W-:Y:S01]  /*d5f0*/  FFMA.FTZ R34, R14, R11, -R10 ;  /* 0x0000000b0e227223 */ /* 0x000fe2000001080a */
[----:B------:R-:W-:Y:S01]  /*d600*/  LOP3.LUT R6, R7, 0xffff0000, RZ, 0xc0, !PT ;  /* 0xffff000007067812 */ /* 0x000fe200078ec0ff */
[----:B------:R-:W-:Y:S01]  /*d610*/  FMUL.FTZ R7, R8, R12 ;  /* 0x0000000c08077220 */ /* 0x000fe20000410000 */
[----:B------:R-:W-:Y:S01]  /*d620*/  LOP3.LUT R10, R13, 0xffff0000, RZ, 0xc0, !PT ;  /* 0xffff00000d0a7812 */ /* 0x000fe200078ec0ff */
[----:B------:R-:W-:-:S02]  /*d630*/  IMAD.U32 R11, R17, 0x10000, RZ ;  /* 0x00010000110b7824 */ /* 0x000fc400078e00ff */
[----:B------:R-:W-:Y:S02]  /*d640*/  FFMA.FTZ R33, R14, R31, R9 ;  /* 0x0000001f0e217223 */ /* 0x000fe40000010009 */
[----:B------:R-:W-:Y:S02]  /*d650*/  IMAD.U32 R9, R21, 0x10000, RZ ;  /* 0x0001000015097824 */ /* 0x000fe400078e00ff */
[-C--:B------:R-:W-:Y:S02]  /*d660*/  FFMA.FTZ R31, R16, R10.reuse, -R7 ;  /* 0x0000000a101f7223 */ /* 0x080fe40000010807 */
[----:B------:R-:W-:Y:S02]  /*d670*/  FMUL.FTZ R7, R4, R11 ;  /* 0x0000000b04077220 */ /* 0x000fe40000410000 */
[----:B------:R-:W-:Y:S02]  /*d680*/  FMUL.FTZ R8, R8, R10 ;  /* 0x0000000a08087220 */ /* 0x000fe40000410000 */
[----:B------:R-:W-:-:S02]  /*d690*/  FMUL.FTZ R4, R4, R9 ;  /* 0x0000000904047220 */ /* 0x000fc40000410000 */
[----:B------:R-:W-:Y:S02]  /*d6a0*/  IMAD.U32 R10, R22, 0x10000, RZ ;  /* 0x00010000160a7824 */ /* 0x000fe400078e00ff */
[C---:B------:R-:W-:Y:S01]  /*d6b0*/  FFMA.FTZ R14, R15.reuse, R9, -R7 ;  /* 0x000000090f0e7223 */ /* 0x040fe20000010807 */
[----:B------:R-:W-:Y:S01]  /*d6c0*/  SHF.L.U32 R7, R24, 0x10, RZ ;  /* 0x0000001018077819 */ /* 0x000fe200000006ff */
[----:B------:R-:W-:Y:S01]  /*d6d0*/  FFMA.FTZ R15, R15, R11, R4 ;  /* 0x0000000b0f0f7223 */ /* 0x000fe20000010004 */
[----:B------:R-:W-:Y:S01]  /*d6e0*/  LOP3.LUT R11, R17, 0xffff0000, RZ, 0xc0, !PT ;  /* 0xffff0000110b7812 */ /* 0x000fe200078ec0ff */
[C---:B------:R-:W-:Y:S01]  /*d6f0*/  FMUL.FTZ R4, R0.reuse, R10 ;  /* 0x0000000a00047220 */ /* 0x040fe20000410000 */
[----:B------:R-:W-:Y:S01]  /*d700*/  LOP3.LUT R9, R21, 0xffff0000, RZ, 0xc0, !PT ;  /* 0xffff000015097812 */ /* 0x000fe200078ec0ff */
[-C--:B------:R-:W-:Y:S01]  /*d710*/  FMUL.FTZ R0, R0, R7.reuse ;  /* 0x0000000700007220 */ /* 0x080fe20000410000 */
[----:B------:R-:W-:Y:S01]  /*d720*/  LOP3.LUT R17, R27, 0xffff0000, RZ, 0xc0, !PT ;  /* 0xffff00001b117812 */ /* 0x000fe200078ec0ff */
[----:B------:R-:W-:-:S02]  /*d730*/  FFMA.FTZ R13, R18, R7, -R4 ;  /* 0x00000007120d7223 */ /* 0x000fc40000010804 */
[C---:B------:R-:W-:Y:S02]  /*d740*/  FMUL.FTZ R4, R3.reuse, R11 ;  /* 0x0000000b03047220 */ /* 0x040fe40000410000 */
[-C--:B------:R-:W-:Y:S02]  /*d750*/  FMUL.FTZ R3, R3, R9.reuse ;  /* 0x0000000903037220 */ /* 0x080fe40000410000 */
[----:B------:R-:W-:Y:S02]  /*d760*/  IMAD.U32 R21, R23, 0x10000, RZ ;  /* 0x0001000017157824 */ /* 0x000fe400078e00ff */
[----:B------:R-:W-:Y:S02]  /*d770*/  IMAD.U32 R7, R27, 0x10000, RZ ;  /* 0x000100001b077824 */ /* 0x000fe400078e00ff */
[----:B------:R-:W-:Y:S01]  /*d780*/  FFMA.FTZ R16, R16, R12, R8 ;  /* 0x0000000c10107223 */ /* 0x000fe20000010008 */
[----:B------:R-:W-:Y:S01]  /*d790*/  LOP3.LUT R8, R24, 0xffff0000, RZ, 0xc0, !PT ;  /* 0xffff000018087812 */ /* 0x000fe200078ec0ff */
[----:B------:R-:W-:Y:S01]  /*d7a0*/  FFMA.FTZ R12, R18, R10, R0 ;  /* 0x0000000a120c7223 */ /* 0x000fe20000010000 */
[----:B------:R-:W-:Y:S01]  /*d7b0*/  LOP3.LUT R18, R22, 0xffff0000, RZ, 0xc0, !PT ;  /* 0xffff000016127812 */ /* 0x000fe200078ec0ff */
[----:B------:R-:W-:-:S02]  /*d7c0*/  FFMA.FTZ R9, R19, R9, -R4 ;  /* 0x0000000913097223 */ /* 0x000fc40000010804 */
[----:B------:R-:W-:Y:S01]  /*d7d0*/  FFMA.FTZ R11, R19, R11, R3 ;  /* 0x0000000b130b7223 */ /* 0x000fe20000010003 */
[----:B------:R-:W-:Y:S01]  /*d7e0*/  LOP3.LUT R19, R23, 0xffff0000, RZ, 0xc0, !PT ;  /* 0xffff000017137812 */ /* 0x000fe200078ec0ff */
[C---:B------:R-:W-:Y:S01]  /*d7f0*/  FMUL.FTZ R0, R2.reuse, R21 ;  /* 0x0000001502007220 */ /* 0x040fe20000410000 */
[----:B------:R-:W-:Y:S01]  /*d800*/  F2FP.BF16.PACK_AB R9, R9, R14 ;  /* 0x0000000e0909723e */ /* 0x000fe200000010ff */
[-C--:B------:R-:W-:Y:S02]  /*d810*/  FMUL.FTZ R2, R2, R7.reuse ;  /* 0x0000000702027220 */ /* 0x080fe40000410000 */
[C---:B------:R-:W-:Y:S02]  /*d820*/  FFMA.FTZ R10, R20.reuse, R7, -R0 ;  /* 0x00000007140a7223 */ /* 0x040fe40000010800 */
[----:B------:R-:W-:Y:S02]  /*d830*/  FFMA.FTZ R7, R20, R21, R2 ;  /* 0x0000001514077223 */ /* 0x000fe40000010002 */
[----:B------:R-:W-:-:S02]  /*d840*/  FMUL.FTZ R4, R5, R19 ;  /* 0x0000001305047220 */ /* 0x000fc40000410000 */
[----:B------:R-:W-:Y:S01]  /*d850*/  FMUL.FTZ R3, R5, R17 ;  /* 0x0000001105037220 */ /* 0x000fe20000410000 */
[----:B------:R-:W-:Y:S01]  /*d860*/  F2FP.BF16.PACK_AB R5, R11, R15 ;  /* 0x0000000f0b05723e */ /* 0x000fe200000010ff */
[C---:B------:R-:W-:Y:S02]  /*d870*/  FMUL.FTZ R2, R6.reuse, R18 ;  /* 0x0000001206027220 */ /* 0x040fe40000410000 */
[-C--:B------:R-:W-:Y:S02]  /*d880*/  FMUL.FTZ R0, R6, R8.reuse ;  /* 0x0000000806007220 */ /* 0x080fe40000410000 */
[----:B------:R-:W-:Y:S01]  /*d890*/  FFMA.FTZ R6, R26, R17, -R4 ;  /* 0x000000111a067223 */ /* 0x000fe20000010804 */
[----:B------:R-:W-:Y:S01]  /*d8a0*/  F2FP.BF16.PACK_AB R4, R16, R33 ;  /* 0x000000211004723e */ /* 0x000fe200000010ff */
[----:B------:R-:W-:Y:S02]  /*d8b0*/  FFMA.FTZ R3, R26, R19, R3 ;  /* 0x000000131a037223 */ /* 0x000fe40000010003 */
[C---:B------:R-:W-:Y:S01]  /*d8c0*/  FFMA.FTZ R2, R25.reuse, R8, -R2 ;  /* 0x0000000819027223 */ /* 0x040fe20000010802 */
[----:B------:R-:W-:Y:S01]  /*d8d0*/  F2FP.BF16.PACK_AB R10, R6, R10 ;  /* 0x0000000a060a723e */ /* 0x000fe200000010ff */
[----:B------:R-:W-:Y:S01]  /*d8e0*/  FFMA.FTZ R0, R25, R18, R0 ;  /* 0x0000001219007223 */ /* 0x000fe20000010000 */
[----:B------:R-:W-:-:S02]  /*d8f0*/  F2FP.BF16.PACK_AB R8, R31, R34 ;  /* 0x000000221f08723e */ /* 0x000fc400000010ff */
[----:B------:R-:W-:Y:S02]  /*d900*/  F2FP.BF16.PACK_AB R6, R3, R7 ;  /* 0x000000070306723e */ /* 0x000fe400000010ff */
[----:B------:R-:W-:Y:S02]  /*d910*/  F2FP.BF16.PACK_AB R11, R2, R13 ;  /* 0x0000000d020b723e */ /* 0x000fe400000010ff */
[----:B------:R-:W-:-:S03]  /*d920*/  F2FP.BF16.PACK_AB R7, R0, R12 ;  /* 0x0000000c0007723e */ /* 0x000fc600000010ff */
[----:B------:R1:W-:Y:S04]  /*d930*/  STS.128 [R32], R8 ;  /* 0x0000000820007388 */ /* 0x0003e80000000c00 */
[----:B------:R1:W-:Y:S02]  /*d940*/  STS.128 [R30+0x5100], R4 ;  /* 0x005100041e007388 */ /* 0x0003e40000000c00 */
.L_x_914:
[----:B------:R-:W-:Y:S05]  /*d950*/  BSYNC B0 ;  /* 0x0000000000007941 */ /* 0x000fea0003800000 */
.L_x_913:
[----:B------:R-:W-:-:S13]  /*d960*/  ISETP.GE.OR P0, PT, R66, R60, P2 ;  /* 0x0000003c4200720c */ /* 0x000fda0001706670 */
[----:B------:R-:W-:Y:S05]  /*d970*/  @P0 BRA `(.L_x_902) ;  /* 0x000006b000000947 */ /* 0x000fea0003800000 */
[----:B------:R-:W-:Y:S01]  /*d980*/  SHF.R.S32.HI R2, RZ, 0x1f, R66 ;  /* 0x0000001fff027819 */ /* 0x000fe20000011442 */
[----:B------:R-:W-:Y:S01]  /*d990*/  IMAD.SHL.U32 R0, R66, 0x40, RZ ;  /* 0x0000004042007824 */ /* 0x000fe200078e00ff */
[----:B-1----:R-:W-:Y:S02]  /*d9a0*/  IADD3 R5, R28, c[0x0][0x27c], RZ ;  /* 0x00009f001c057a10 */ /* 0x002fe40007ffe0ff */
[----:B------:R-:W-:Y:S02]  /*d9b0*/  LEA.HI R2, R2, R66, RZ, 0x3 ;  /* 0x0000004202027211 */ /* 0x000fe400078f18ff */
[----:B------:R-:W-:Y:S02]  /*d9c0*/  LOP3.LUT R0, R0, 0x1c0, RZ, 0xc0, !PT ;  /* 0x000001c000007812 */ /* 0x000fe400078ec0ff */
[----:B------:R-:W-:Y:S01]  /*d9d0*/  SHF.R.U64 R13, R52, 0x10, R53 ;  /* 0x00000010340d7819 */ /* 0x000fe20000001235 */
[----:B------:R-:W-:Y:S01]  /*d9e0*/  IMAD.SHL.U32 R3, R2, 0x40, RZ ;  /* 0x0000004002037824 */ /* 0x000fe200078e00ff */
[----:B------:R-:W-:-:S02]  /*d9f0*/  LOP3.LUT R4, R0, 0x38, R28, 0xf8, !PT ;  /* 0x0000003800047812 */ /* 0x000fc400078ef81c */
[----:B------:R-:W-:Y:S02]  /*da00*/  SHF.R.U32.HI R2, RZ, 0x3, R0 ;  /* 0x00000003ff027819 */ /* 0x000fe40000011600 */
[----:B------:R-:W-:Y:S02]  /*da10*/  LOP3.LUT R3, R3, 0xfffffe00, RZ, 0xc0, !PT ;  /* 0xfffffe0003037812 */ /* 0x000fe400078ec0ff */
[----:B------:R-:W-:Y:S02]  /*da20*/  LOP3.LUT R5, R0, 0x38, R5, 0xf8, !PT ;  /* 0x0000003800057812 */ /* 0x000fe400078ef805 */
[----:B------:R-:W-:Y:S02]  /*da30*/  LOP3.LUT R0, R3, R4, R2, 0xf6, !PT ;  /* 0x0000000403007212 */ /* 0x000fe400078ef602 */
[----:B------:R-:W-:Y:S02]  /*da40*/  LOP3.LUT R2, R5, R2, RZ, 0x3c, !PT ;  /* 0x0000000205027212 */ /* 0x000fe400078e3cff */
[----:B------:R-:W-:-:S02]  /*da50*/  LEA R30, R0, 0x5100, 0x1 ;  /* 0x00005100001e7811 */ /* 0x000fc400078e08ff */
[----:B------:R-:W-:Y:S01]  /*da60*/  SHF.R.U64 R0, R56, 0x10, R57 ;  /* 0x0000001038007819 */ /* 0x000fe20000001239 */
[----:B------:R-:W-:Y:S01]  /*da70*/  IMAD.IADD R2, R3, 0x1, R2 ;  /* 0x0000000103027824 */ /* 0x000fe200078e0202 */
[----:B------:R-:W-:Y:S01]  /*da80*/  SHF.R.U64 R17, R54, 0x10, R55 ;  /* 0x0000001036117819 */ /* 0x000fe20000001237 */
[----:B------:R-:W1:Y:S01]  /*da90*/  LDS.128 R8, [R30] ;  /* 0x000000001e087984 */ /* 0x000e620000000c00 */
[----:B------:R-:W-:Y:S01]  /*daa0*/  PRMT R13, R71, 0x5432, R13 ;  /* 0x00005432470d7816 */ /* 0x000fe2000000000d */
[----:B------:R-:W-:Y:S01]  /*dab0*/  IMAD.SHL.U32 R28, R2, 0x2, RZ ;  /* 0x00000002021c7824 */ /* 0x000fe200078e00ff */
[----:B------:R-:W-:Y:S02]  /*dac0*/  SHF.R.U32.HI R12, RZ, 0x10, R59 ;  /* 0x00000010ff0c7819 */ /* 0x000fe4000001163b */
[----:B------:R-:W-:Y:S02]  /*dad0*/  PRMT R14, R72, 0x5432, R0 ;  /* 0x00005432480e7816 */ /* 0x000fe40000000000 */
[----:B------:R-:W2:Y:S01]  /*dae0*/  LDS.128 R4, [R28+0x5100] ;  /* 0x005100001c047984 */ /* 0x000ea20000000c00 */
[----:B------:R-:W-:-:S02]  /*daf0*/  PRMT R23, R73, 0x5432, R17 ;  /* 0x0000543249177816 */ /* 0x000fc40000000011 */
[----:B------:R-:W-:Y:S02]  /*db00*/  SHF.R.U32.HI R15, RZ, 0x10, R53 ;  /* 0x00000010ff0f7819 */ /* 0x000fe40000011635 */
[----:B------:R-:W-:Y:S02]  /*db10*/  SHF.R.U32.HI R18, RZ, 0x10, R55 ;  /* 0x00000010ff127819 */ /* 0x000fe40000011637 */
[----:B------:R-:W-:Y:S02]  /*db20*/  SHF.L.U32 R31, R13, 0x10, RZ ;  /* 0x000000100d1f7819 */ /* 0x000fe400000006ff */
[----:B------:R-:W-:Y:S02]  /*db30*/  SHF.R.U64 R3, R58, 0x10, R59 ;  /* 0x000000103a037819 */ /* 0x000fe4000000123b */
[----:B------:R-:W-:Y:S02]  /*db40*/  PRMT R24, R74, 0x5410, R12 ;  /* 0x000054104a187816 */ /* 0x000fe4000000000c */
[----:B------:R-:W-:-:S02]  /*db50*/  SHF.R.U32.HI R2, RZ, 0x10, R57 ;  /* 0x00000010ff027819 */ /* 0x000fc40000011639 */
[----:B------:R-:W-:Y:S02]  /*db60*/  PRMT R12, R71, 0x5410, R15 ;  /* 0x00005410470c7816 */ /* 0x000fe4000000000f */
[----:B------:R-:W-:Y:S02]  /*db70*/  PRMT R22, R73, 0x5410, R18 ;  /* 0x0000541049167816 */ /* 0x000fe40000000012 */
[----:B------:R-:W-:Y:S02]  /*db80*/  LOP3.LUT R13, R13, 0xffff0000, RZ, 0xc0, !PT ;  /* 0xffff00000d0d7812 */ /* 0x000fe400078ec0ff */
[----:B------:R-:W-:Y:S01]  /*db90*/  PRMT R27, R74, 0x5432, R3 ;  /* 0x000054324a1b7816 */ /* 0x000fe20000000003 */
[----:B------:R-:W-:Y:S01]  /*dba0*/  IMAD.U32 R33, R22, 0x10000, RZ ;  /* 0x0001000016217824 */ /* 0x000fe200078e00ff */
        /* <DEDUP_REMOVED lines=8> */
[----:B------:R-:W-:Y:S01]  /*dc30*/  LOP3.LUT R18, R8, 0xffff0000, RZ, 0xc0, !PT ;  /* 0xffff000008127812 */ /* 0x000fe200078ec0ff */
[----:B--2---:R-:W-:Y:S01]  /*dc40*/  IMAD.U32 R9, R4, 0x10000, RZ ;  /* 0x0001000004097824 */ /* 0x004fe200078e00ff */
[----:B------:R-:W-:Y:S01]  /*dc50*/  LOP3.LUT R3, R5, 0xffff0000, RZ, 0xc0, !PT ;  /* 0xffff000005037812 */ /* 0x000fe200078ec0ff */
[----:B------:R-:W-:Y:S01]  /*dc60*/  IMAD.U32 R15, R8, 0x10000, RZ ;  /* 0x00010000080f7824 */ /* 0x000fe200078e00ff */
[----:B------:R-:W-:Y:S01]  /*dc70*/  LOP3.LUT R8, R4, 0xffff0000, RZ, 0xc0, !PT ;  /* 0xffff000004087812 */ /* 0x000fe200078ec0ff */
[----:B------:R-:W-:-:S02]  /*dc80*/  FMUL.FTZ R10, R9, R31 ;  /* 0x0000001f090a7220 */ /* 0x000fc40000410000 */
[----:B------:R-:W-:Y:S01]  /*dc90*/  IMAD.U32 R4, R5, 0x10000, RZ ;  /* 0x0001000005047824 */ /* 0x000fe200078e00ff */
[C---:B------:R-:W-:Y:S01]  /*dca0*/  LOP3.LUT R5, R6.reuse, 0xffff0000, RZ, 0xc0, !PT ;  /* 0xffff000006057812 */ /* 0x040fe200078ec0ff */
[-C--:B------:R-:W-:Y:S02]  /*dcb0*/  FMUL.FTZ R9, R9, R11.reuse ;  /* 0x0000000b09097220 */ /* 0x080fe40000410000 */
[----:B------:R-:W-:Y:S01]  /*dcc0*/  IMAD.U32 R2, R6, 0x10000, RZ ;  /* 0x0001000006027824 */ /* 0x000fe200078e00ff */
[----:B------:R-:W-:Y:S01]  /*dcd0*/  LOP3.LUT R6, R7, 0xffff0000, RZ, 0xc0, !PT ;  /* 0xffff000007067812 */ /* 0x000fe200078ec0ff */
[----:B------:R-:W-:Y:S01]  /*dce0*/  FFMA.FTZ R32, R15, R11, -R10 ;  /* 0x0000000b0f207223 */ /* 0x000fe2000001080a */
[----:B------:R-:W-:Y:S01]  /*dcf0*/  LOP3.LUT R10, R14, 0xffff0000, RZ, 0xc0, !PT ;  /* 0xffff00000e0a7812 */ /* 0x000fe200078ec0ff */
[----:B------:R-:W-:Y:S02]  /*dd00*/  IMAD.U32 R0, R7, 0x10000, RZ ;  /* 0x0001000007007824 */ /* 0x000fe400078e00ff */
[----:B------:R-:W-:-:S02]  /*dd10*/  FMUL.FTZ R7, R8, R13 ;  /* 0x0000000d08077220 */ /* 0x000fc40000410000 */
[C---:B------:R-:W-:Y:S01]  /*dd20*/  IMAD.U32 R11, R12.reuse, 0x10000, RZ ;  /* 0x000100000c0b7824 */ /* 0x040fe200078e00ff */
[----:B------:R-:W-:Y:S01]  /*dd30*/  LOP3.LUT R12, R12, 0xffff0000, RZ, 0xc0, !PT ;  /* 0xffff00000c0c7812 */ /* 0x000fe200078ec0ff */
[----:B------:R-:W-:Y:S02]  /*dd40*/  FFMA.FTZ R31, R15, R31, R9 ;  /* 0x0000001f0f1f7223 */ /* 0x000fe40000010009 */
[----:B------:R-:W-:Y:S02]  /*dd50*/  IMAD.U32 R9, R16, 0x10000, RZ ;  /* 0x0001000010097824 */ /* 0x000fe400078e00ff */
[----:B------:R-:W-:Y:S02]  /*dd60*/  FFMA.FTZ R29, R18, R10, -R7 ;  /* 0x0000000a121d7223 */ /* 0x000fe40000010807 */
[C---:B------:R-:W-:Y:S02]  /*dd70*/  FMUL.FTZ R7, R4.reuse, R11 ;  /* 0x0000000b04077220 */ /* 0x040fe40000410000 */
[----:B------:R-:W-:-:S02]  /*dd80*/  FMUL.FTZ R4, R4, R9 ;  /* 0x0000000904047220 */ /* 0x000fc40000410000 */
[----:B------:R-:W-:Y:S01]  /*dd90*/  FMUL.FTZ R8, R8, R10 ;  /* 0x0000000a08087220 */ /* 0x000fe20000410000 */
[----:B------:R-:W-:Y:S01]  /*dda0*/  SHF.L.U32 R10, R27, 0x10, RZ ;  /* 0x000000101b0a7819 */ /* 0x000fe200000006ff */
[C---:B------:R-:W-:Y:S01]  /*ddb0*/  FFMA.FTZ R15, R17.reuse, R9, -R7 ;  /* 0x00000009110f7223 */ /* 0x040fe20000010807 */
[----:B------:R-:W-:Y:S01]  /*ddc0*/  LOP3.LUT R7, R16, 0xffff0000, RZ, 0xc0, !PT ;  /* 0xffff000010077812 */ /* 0x000fe200078ec0ff */
[----:B------:R-:W-:Y:S01]  /*ddd0*/  FFMA.FTZ R14, R17, R11, R4 ;  /* 0x0000000b110e7223 */ /* 0x000fe20000010004 */
[----:B------:R-:W-:Y:S01]  /*dde0*/  LOP3.LUT R17, R22, 0xffff0000, RZ, 0xc0, !PT ;  /* 0xffff000016117812 */ /* 0x000fe200078ec0ff */
[----:B------:R-:W-:Y:S01]  /*ddf0*/  FFMA.FTZ R18, R18, R13, R8 ;  /* 0x0000000d12127223 */ /* 0x000fe20000010008 */
[----:B------:R-:W-:Y:S01]  /*de00*/  LOP3.LUT R16, R27, 0xffff0000, RZ, 0xc0, !PT ;  /* 0xffff00001b107812 */ /* 0x000fe200078ec0ff */
[----:B------:R-:W-:Y:S02]  /*de10*/  FMUL.FTZ R4, R3, R12 ;  /* 0x0000000c03047220 */ /* 0x000fe40000410000 */
[----:B------:R-:W-:-:S02]  /*de20*/  IMAD.U32 R8, R23, 0x10000, RZ ;  /* 0x0001000017087824 */ /* 0x000fc400078e00ff */
[-C--:B------:R-:W-:Y:S02]  /*de30*/  FFMA.FTZ R9, R19, R7.reuse, -R4 ;  /* 0x0000000713097223 */ /* 0x080fe40000010804 */
[----:B------:R-:W-:Y:S02]  /*de40*/  FMUL.FTZ R3, R3, R7 ;  /* 0x0000000703037220 */ /* 0x000fe40000410000 */
[C---:B------:R-:W-:Y:S01]  /*de50*/  FMUL.FTZ R4, R2.reuse, R8 ;  /* 0x0000000802047220 */ /* 0x040fe20000410000 */
[----:B------:R-:W-:Y:S01]  /*de60*/  F2FP.BF16.PACK_AB R9, R9, R15 ;  /* 0x0000000f0909723e */ /* 0x000fe200000010ff */
[----:B------:R-:W-:Y:S02]  /*de70*/  FMUL.FTZ R2, R2, R10 ;  /* 0x0000000a02027220 */ /* 0x000fe40000410000 */
[----:B------:R-:W-:Y:S02]  /*de80*/  IMAD.U32 R7, R24, 0x10000, RZ ;  /* 0x0001000018077824 */ /* 0x000fe400078e00ff */
[----:B------:R-:W-:Y:S01]  /*de90*/  FFMA.FTZ R13, R19, R12, R3 ;  /* 0x0000000c130d7223 */ /* 0x000fe20000010003 */
[----:B------:R-:W-:Y:S01]  /*dea0*/  LOP3.LUT R19, R23, 0xffff0000, RZ, 0xc0, !PT ;  /* 0xffff000017137812 */ /* 0x000fe200078ec0ff */
[----:B------:R-:W-:-:S02]  /*deb0*/  FMUL.FTZ R3, R0, R33 ;  /* 0x0000002100037220 */ /* 0x000fc40000410000 */
[----:B------:R-:W-:Y:S01]  /*dec0*/  FFMA.FTZ R12, R20, R8, R2 ;  /* 0x00000008140c7223 */ /* 0x000fe20000010002 */
[----:B------:R-:W-:Y:S01]  /*ded0*/  LOP3.LUT R8, R24, 0xffff0000, RZ, 0xc0, !PT ;  /* 0xffff000018087812 */ /* 0x000fe200078ec0ff */
[-C--:B------:R-:W-:Y:S02]  /*dee0*/  FMUL.FTZ R0, R0, R7.reuse ;  /* 0x0000000700007220 */ /* 0x080fe40000410000 */
[----:B------:R-:W-:Y:S02]  /*def0*/  FFMA.FTZ R10, R20, R10, -R4 ;  /* 0x0000000a140a7223 */ /* 0x000fe40000010804 */
[C---:B------:R-:W-:Y:S02]  /*df00*/  FFMA.FTZ R11, R21.reuse, R7, -R3 ;  /* 0x00000007150b7223 */ /* 0x040fe40000010803 */
[----:B------:R-:W-:Y:S02]  /*df10*/  FFMA.FTZ R7, R21, R33, R0 ;  /* 0x0000002115077223 */ /* 0x000fe40000010000 */
[----:B------:R-:W-:-:S02]  /*df20*/  FMUL.FTZ R4, R5, R19 ;  /* 0x0000001305047220 */ /* 0x000fc40000410000 */
[C---:B------:R-:W-:Y:S02]  /*df30*/  FMUL.FTZ R2, R6.reuse, R17 ;  /* 0x0000001106027220 */ /* 0x040fe40000410000 */
[----:B------:R-:W-:Y:S01]  /*df40*/  FMUL.FTZ R3, R5, R16 ;  /* 0x0000001005037220 */ /* 0x000fe20000410000 */
[----:B------:R-:W-:Y:S01]  /*df50*/  F2FP.BF16.PACK_AB R5, R13, R14 ;  /* 0x0000000e0d05723e */ /* 0x000fe200000010ff */
        /* <DEDUP_REMOVED lines=11> */
[----:B------:R1:W-:Y:S04]  /*e010*/  STS.128 [R30], R8 ;  /* 0x000000081e007388 */ /* 0x0003e80000000c00 */
[----:B------:R1:W-:Y:S02]  /*e020*/  STS.128 [R28+0x5100], R4 ;  /* 0x005100041c007388 */ /* 0x0003e40000000c00 */
.L_x_902:
[----:B------:R-:W-:Y:S05]  /*e030*/  BSYNC B2 ;  /* 0x0000000000027941 */ /* 0x000fea0003800000 */
.L_x_880:
[----:B-1----:R-:W2:Y:S01]  /*e040*/  LDL R6, [R1+0x40] ;  /* 0x0000400001067983 */ /* 0x002ea20000100800 */
[----:B------:R-:W-:-:S04]  /*e050*/  DEPBAR.LE SB0, 0x0 ;  /* 0x000080000000791a */ /* 0x000fc80000000000 */
[----:B------:R-:W2:Y:S01]  /*e060*/  LDL.64 R4, [R1+0x30] ;  /* 0x0000300001047983 */ /* 0x000ea20000100a00 */
[----:B------:R-:W-:Y:S01]  /*e070*/  IMAD R0, R75, c[0x0][0x208], RZ ;  /* 0x000082004b007a24 */ /* 0x000fe200078e02ff */
[----:B------:R-:W-:Y:S01]  /*e080*/  UMOV UR6, 0x5 ;  /* 0x0000000500067882 */ /* 0x000fe20000000000 */
[C---:B------:R-:W-:Y:S01]  /*e090*/  IMAD.WIDE.U32 R2, R116.reuse, c[0x0][0x208], RZ ;  /* 0x0000820074027a25 */ /* 0x040fe200078e00ff */
[----:B------:R-:W-:Y:S03]  /*e0a0*/  BAR.SYNC.DEFER_BLOCKING 0x0 ;  /* 0x0000000000007b1d */ /* 0x000fe60000010000 */
[----:B------:R-:W-:-:S03]  /*e0b0*/  IMAD R0, R116, c[0x0][0x20c], R0 ;  /* 0x0000830074007a24 */ /* 0x000fc600078e0200 */
[----:B------:R-:W-:Y:S01]  /*e0c0*/  ULDC.64 UR4, c[0x0][0x208] ;  /* 0x0000820000047ab9 */ /* 0x000fe20000000a00 */
[----:B------:R-:W4:Y:S01]  /*e0d0*/  LDL R146, [R1+0x8] ;  /* 0x0000080001927983 */ /* 0x000f220000100800 */
[----:B------:R-:W-:Y:S01]  /*e0e0*/  IADD3 R0, R3, R0, RZ ;  /* 0x0000000003007210 */ /* 0x000fe20007ffe0ff */
[----:B------:R-:W-:-:S04]  /*e0f0*/  USHF.L.U64.HI UR5, UR4, UR6, UR5 ;  /* 0x0000000604057299 */ /* 0x000fc80008010205 */
[----:B------:R-:W-:Y:S01]  /*e100*/  IMAD R0, R0, 0x50, RZ ;  /* 0x0000005000007824 */ /* 0x000fe200078e02ff */
[----:B------:R-:W-:Y:S04]  /*e110*/  LDSM.16.M88.4 R32, [R207] ;  /* 0x00000000cf20783b */ /* 0x000fe80000000200 */
[----:B------:R-:W1:Y:S01]  /*e120*/  LDSM.16.M88.4 R44, [R200] ;  /* 0x00000000c82c783b */ /* 0x000e620000000200 */
[----:B------:R-:W-:-:S03]  /*e130*/  USHF.L.U32 UR4, UR4, 0x5, URZ ;  /* 0x0000000504047899 */ /* 0x000fc6000800063f */
[----:B------:R-:W3:Y:S04]  /*e140*/  LDSM.16.M88.4 R28, [R207+0x2000] ;  /* 0x00200000cf1c783b */ /* 0x000ee80000000200 */
[----:B------:R-:W-:Y:S04]  /*e150*/  LDSM.16.M88.4 R24, [R210] ;  /* 0x00000000d218783b */ /* 0x000fe80000000200 */
[----:B------:R-:W3:Y:S04]  /*e160*/  LDSM.16.M88.4 R48, [R211] ;  /* 0x00000000d330783b */ /* 0x000ee80000000200 */
[----:B------:R-:W3:Y:S04]  /*e170*/  LDSM.16.M88.4 R20, [R210+0x2000] ;  /* 0x00200000d214783b */ /* 0x000ee80000000200 */
[----:B------:R-:W-:Y:S04]  /*e180*/  LDSM.16.M88.4 R68, [R200+0x800] ;  /* 0x00080000c844783b */ /* 0x000fe80000000200 */
[----:B------:R-:W-:Y:S04]  /*e190*/  LDSM.16.M88.4 R88, [R200+0x1000] ;  /* 0x00100000c858783b */ /* 0x000fe80000000200 */
[----:B------:R-:W-:Y:S04]  /*e1a0*/  LDSM.16.M88.4 R96, [R200+0x1800] ;  /* 0x00180000c860783b */ /* 0x000fe80000000200 */
[----:B------:R-:W-:Y:S04]  /*e1b0*/  LDSM.16.M88.4 R104, [R200+0x2000] ;  /* 0x00200000c868783b */ /* 0x000fe80000000200 */
[----:B------:R-:W-:Y:S01]  /*e1c0*/  LDSM.16.M88.4 R80, [R215] ;  /* 0x00000000d750783b */ /* 0x000fe20000000200 */
[-C--:B-1----:R-:W-:Y:S03]  /*e1d0*/  HMMA.16816.F32.BF16 R12, R32, R44.reuse, RZ ;  /* 0x0000002c200c723c */ /* 0x082fe600000418ff */
[----:B------:R-:W-:Y:S04]  /*e1e0*/  LDSM.16.M88.4 R92, [R214] ;  /* 0x00000000d65c783b */ /* 0x000fe80000000200 */
[----:B------:R-:W-:Y:S04]  /*e1f0*/  LDSM.16.M88.4 R100, [R213] ;  /* 0x00000000d564783b */ /* 0x000fe80000000200 */
[----:B------:R-:W-:Y:S01]  /*e200*/  LDSM.16.M88.4 R108, [R212] ;  /* 0x00000000d46c783b */ /* 0x000fe20000000200 */
[----:B---3--:R-:W-:Y:S11]  /*e210*/  HMMA.16816.F32.BF16 R52, R28, R44, RZ ;  /* 0x0000002c1c34723c */ /* 0x008ff600000418ff */
[----:B------:R-:W-:Y:S01]  /*e220*/  @!UPT UIADD3 URZ, URZ, URZ, URZ ;  /* 0x0000003f3f3ff290 */ /* 0x000fe2000fffe03f */
[----:B------:R-:W-:Y:S08]  /*e230*/  HMMA.16816.F32.BF16 R56, R24, R48, R12 ;  /* 0x000000301838723c */ /* 0x000ff0000004180c */
[----:B------:R-:W-:Y:S08]  /*e240*/  HMMA.16816.F32.BF16 R64, R32, R46, RZ ;  /* 0x0000002e2040723c */ /* 0x000ff000000418ff */
[----:B------:R-:W-:Y:S01]  /*e250*/  HMMA.16816.F32.BF16 R52, R20, R48, R52 ;  /* 0x000000301434723c */ /* 0x000fe20000041834 */
[----:B--2---:R-:W-:-:S05]  /*e260*/  MOV R5, R6 ;  /* 0x0000000600057202 */ /* 0x004fca0000000f00 */
[----:B------:R-:W-:-:S05]  /*e270*/  IMAD.WIDE.U32 R2, R2, 0x50, R4 ;  /* 0x0000005002027825 */ /* 0x000fca00078e0004 */
[----:B------:R-:W-:Y:S02]  /*e280*/  LEA R8, P0, R2, c[0x0][0x1f8], 0x1 ;  /* 0x00007e0002087a11 */ /* 0x000fe400078008ff */
[----:B------:R-:W-:Y:S02]  /*e290*/  IADD3 R0, R3, R0, RZ ;  /* 0x0000000003007210 */ /* 0x000fe40007ffe0ff */
[----:B------:R-:W-:Y:S02]  /*e2a0*/  IADD3 R6, P1, R8, UR4, RZ ;  /* 0x0000000408067c10 */ /* 0x000fe4000ff3e0ff */
[----:B------:R-:W-:Y:S02]  /*e2b0*/  LEA.HI.X R9, R2, c[0x0][0x1fc], R0, 0x1, P0 ;  /* 0x00007f0002097a11 */ /* 0x000fe400000f0c00 */
[----:B------:R-:W-:Y:S02]  /*e2c0*/  IADD3 R4, P0, R6, UR4, RZ ;  /* 0x0000000406047c10 */ /* 0x000fe4000ff1e0ff */
[----:B------:R-:W-:-:S02]  /*e2d0*/  IADD3.X R7, R9, UR5, RZ, P1, !PT ;  /* 0x0000000509077c10 */ /* 0x000fc40008ffe4ff */
[----:B------:R-:W-:Y:S02]  /*e2e0*/  IADD3 R2, P2, R4, UR4, RZ ;  /* 0x0000000404027c10 */ /* 0x000fe4000ff5e0ff */
[----:B------:R-:W-:Y:S02]  /*e2f0*/  IADD3.X R5, R7, UR5, RZ, P0, !PT ;  /* 0x0000000507057c10 */ /* 0x000fe400087fe4ff */
[----:B------:R-:W-:Y:S02]  /*e300*/  ISETP.GE.AND P0, PT, R134, c[0x0][0x1d4], PT ;  /* 0x0000750086007a0c */ /* 0x000fe40003f06270 */
[----:B------:R-:W-:Y:S02]  /*e310*/  IADD3 R10, P1, R2, UR4, RZ ;  /* 0x00000004020a7c10 */ /* 0x000fe4000ff3e0ff */
[----:B------:R-:W-:Y:S02]  /*e320*/  IADD3.X R3, R5, UR5, RZ, P2, !PT ;  /* 0x0000000505037c10 */ /* 0x000fe400097fe4ff */
[----:B------:R-:W-:-:S02]  /*e330*/  ISETP.LT.OR P2, PT, R61, 0x1, P0 ;  /* 0x000000013d00780c */ /* 0x000fc40000741670 */
[----:B------:R-:W-:Y:S02]  /*e340*/  ISETP.LT.OR P5, PT, R61, 0x11, P0 ;  /* 0x000000113d00780c */ /* 0x000fe400007a1670 */
[----:B------:R-:W-:Y:S02]  /*e350*/  IADD3.X R11, R3, UR5, RZ, P1, !PT ;  /* 0x00000005030b7c10 */ /* 0x000fe40008ffe4ff */
[C---:B------:R-:W-:Y:S02]  /*e360*/  ISETP.LT.OR P3, PT, R61.reuse, 0x21, P0 ;  /* 0x000000213d00780c */ /* 0x040fe40000761670 */
[C---:B------:R-:W-:Y:S02]  /*e370*/  ISETP.LT.OR P1, PT, R61.reuse, 0x31, P0 ;  /* 0x000000313d00780c */ /* 0x040fe40000721670 */
[----:B------:R-:W-:-:S03]  /*e380*/  ISETP.LT.OR P0, PT, R61, 0x41, P0 ;  /* 0x000000413d00780c */ /* 0x000fc60000701670 */
        /* <DEDUP_REMOVED lines=9> */
[----:B------:R-:W3:Y:S04]  /*e420*/  LDSM.16.M88.4 R16, [R208] ;  /* 0x00000000d010783b */ /* 0x000ee80000000200 */
[----:B------:R-:W4:Y:S04]  /*e430*/  LDSM.16.M88.4 R12, [R208+0x2000] ;  /* 0x00200000d00c783b */ /* 0x000f280000000200 */
[----:B------:R-:W-:Y:S04]  /*e440*/  LDSM.16.M88.4 R40, [R203] ;  /* 0x00000000cb28783b */ /* 0x000fe80000000200 */
[----:B--2---:R-:W-:Y:S04]  /*e450*/  LDSM.16.M88.4 R4, [R209+0x2000] ;  /* 0x00200000d104783b */ /* 0x004fe80000000200 */
[----:B------:R-:W0:Y:S04]  /*e460*/  LDGDEPBAR ;  /* 0x00000000000079af */ /* 0x000e280000000000 */
[----:B-1----:R-:W1:Y:S01]  /*e470*/  LDSM.16.M88.4 R8, [R209] ;  /* 0x00000000d108783b */ /* 0x002e620000000200 */
[----:B---3--:R-:W-:Y:S08]  /*e480*/  HMMA.16816.F32.BF16 R60, R16, R36, R56 ;  /* 0x00000024103c723c */ /* 0x008ff00000041838 */
[----:B------:R-:W-:Y:S08]  /*e490*/  HMMA.16816.F32.BF16 R56, R28, R46, RZ ;  /* 0x0000002e1c38723c */ /* 0x000ff000000418ff */
[----:B----4-:R-:W-:Y:S08]  /*e4a0*/  HMMA.16816.F32.BF16 R44, R12, R36, R52 ;  /* 0x000000240c2c723c */ /* 0x010ff00000041834 */
[----:B------:R-:W-:Y:S08]  /*e4b0*/  HMMA.16816.F32.BF16 R52, R24, R50, R64 ;  /* 0x000000321834723c */ /* 0x000ff00000041840 */
[----:B-1----:R-:W-:Y:S08]  /*e4c0*/  HMMA.16816.F32.BF16 R64, R8, R40, R60 ;  /* 0x000000280840723c */ /* 0x002ff0000004183c */
        /* <DEDUP_REMOVED lines=17> */
[----:B-----5:R4:W1:Y:S04]  /*e5e0*/  MUFU.TANH R137, R0 ;  /* 0x0000000000897308 */ /* 0x0208680000002400 */
        /* <DEDUP_REMOVED lines=254> */
.L_x_916:
[----:B--234-:R-:W-:Y:S05]  /*f5d0*/  BSYNC B0 ;  /* 0x0000000000007941 */ /* 0x01cfea0003800000 */
.L_x_915:
[----:B-1----:R-:W2:Y:S04]  /*f5e0*/  LDL R0, [R1+0x4c] ;  /* 0x00004c0001007983 */ /* 0x002ea80000100800 */
[----:B------:R-:W3:Y:S04]  /*f5f0*/  LDL R8, [R1+0x24] ;  /* 0x0000240001087983 */ /* 0x000ee80000100800 */
[----:B------:R-:W4:Y:S01]  /*f600*/  LDL R61, [R1+0x1c] ;  /* 0x00001c00013d7983 */ /* 0x000f220000100800 */
[----:B------:R-:W-:Y:S01]  /*f610*/  IMAD.MOV.U32 R62, RZ, RZ, c[0x0][0x32c] ;  /* 0x0000cb00ff3e7624 */ /* 0x000fe200078e00ff */
[----:B------:R-:W-:-:S02]  /*f620*/  ULDC UR4, c[0x0][0x324] ;  /* 0x0000c90000047ab9 */ /* 0x000fc40000000800 */
[----:B------:R-:W-:Y:S01]  /*f630*/  ULOP3.LUT UR4, URZ, UR4, URZ, 0x33, !UPT ;  /* 0x000000043f047292 */ /* 0x000fe2000f8e333f */
[----:B------:R-:W0:Y:S01]  /*f640*/  LDGDEPBAR ;  /* 0x00000000000079af */ /* 0x000e220000000000 */
[----:B------:R-:W-:Y:S01]  /*f650*/  ISETP.GE.AND P0, PT, R62, 0x1, PT ;  /* 0x000000013e00780c */ /* 0x000fe20003f06270 */
[----:B--2---:R-:W-:-:S04]  /*f660*/  IMAD.IADD R0, R0, 0x1, R153 ;  /* 0x0000000100007824 */ /* 0x004fc800078e0299 */
[----:B------:R-:W-:-:S04]  /*f670*/  @P6 IMAD.HI.U32 R2, R0, c[0x0][0x2c8], RZ ;  /* 0x0000b20000026a27 */ /* 0x000fc800078e00ff */
[----:B------:R-:W-:Y:S01]  /*f680*/  IMAD.MOV.U32 R4, RZ, RZ, R0 ;  /* 0x000000ffff047224 */ /* 0x000fe200078e0000 */
[----:B------:R-:W-:Y:S01]  /*f690*/  @P6 SHF.R.U32.HI R4, RZ, c[0x0][0x2cc], R2 ;  /* 0x0000b300ff046a19 */ /* 0x000fe20000011602 */
[----:B------:R-:W-:-:S04]  /*f6a0*/  IMAD.IADD R0, R154, 0x1, R84 ;  /* 0x000000019a007824 */ /* 0x000fc800078e0254 */
[----:B------:R-:W1:Y:S01]  /*f6b0*/  SHFL.IDX PT, R3, R4, RZ, 0x1c1f ;  /* 0x001c1fff04037589 */ /* 0x000e6200000e0000 */
[----:B---3--:R-:W-:Y:S01]  /*f6c0*/  IADD3 R2, -R8, 0x1, R0 ;  /* 0x0000000108027810 */ /* 0x008fe20007ffe100 */
[--C-:B------:R-:W-:Y:S02]  /*f6d0*/  IMAD.IADD R7, R0, 0x1, -R8.reuse ;  /* 0x0000000100077824 */ /* 0x100fe400078e0a08 */
[----:B------:R-:W-:Y:S01]  /*f6e0*/  IMAD.IADD R8, R84, 0x1, -R8 ;  /* 0x0000000154087824 */ /* 0x000fe200078e0a08 */
[----:B----4-:R-:W-:-:S04]  /*f6f0*/  IADD3 R2, R2, -R61, RZ ;  /* 0x8000003d02027210 */ /* 0x010fc80007ffe0ff */
[C---:B------:R-:W-:Y:S02]  /*f700*/  IADD3 R5, R2.reuse, c[0x0][0x328], RZ ;  /* 0x0000ca0002057a10 */ /* 0x040fe40007ffe0ff */
[----:B------:R-:W-:Y:S02]  /*f710*/  IADD3 R6, R2, UR4, RZ ;  /* 0x0000000402067c10 */ /* 0x000fe4000fffe0ff */
[-C--:B-1----:R-:W-:Y:S02]  /*f720*/  IADD3 R2, R5, R3.reuse, RZ ;  /* 0x0000000305027210 */ /* 0x082fe40007ffe0ff */
[----:B------:R-:W-:Y:S02]  /*f730*/  IADD3 R0, R6, R3, RZ ;  /* 0x0000000306007210 */ /* 0x000fe40007ffe0ff */
        /* <DEDUP_REMOVED lines=13> */
.L_x_919:
[----:B------:R-:W-:-:S04]  /*f810*/  MOV R9, c[0x0][0x32c] ;  /* 0x0000cb0000097a02 */ /* 0x000fc80000000f00 */
[----:B------:R-:W-:-:S13]  /*f820*/  ISETP.NE.AND P0, PT, R9, 0x1, PT ;  /* 0x000000010900780c */ /* 0x000fda0003f05270 */
[----:B------:R-:W-:-:S05]  /*f830*/  @P0 IMAD.HI.U32 R9, R3, c[0x0][0x330], RZ ;  /* 0x0000cc0003090a27 */ /* 0x000fca00078e00ff */
[----:B------:R-:W-:Y:S02]  /*f840*/  @P0 SHF.R.U32.HI R3, RZ, c[0x0][0x334], R9 ;  /* 0x0000cd00ff030a19 */ /* 0x000fe40000011609 */
.L_x_920:
[----:B------:R-:W-:Y:S05]  /*f850*/  BSYNC B0 ;  /* 0x0000000000007941 */ /* 0x000fea0003800000 */
.L_x_918:
[----:B------:R-:W-:-:S05]  /*f860*/  IMAD R3, R3, c[0x0][0x32c], R8 ;  /* 0x0000cb0003037a24 */ /* 0x000fca00078e0208 */
[----:B------:R-:W-:Y:S02]  /*f870*/  IADD3 R9, R3, c[0x0][0x32c], RZ ;  /* 0x0000cb0003097a10 */ /* 0x000fe40007ffe0ff */
[----:B------:R-:W-:Y:S02]  /*f880*/  IMNMX R0, R0, R3, !PT ;  /* 0x0000000300007217 */ /* 0x000fe40007800200 */
[----:B------:R-:W-:Y:S02]  /*f890*/  IMNMX R2, R2, R9, PT ;  /* 0x0000000902027217 */ /* 0x000fe40003800200 */
.L_x_917:
[C---:B------:R-:W-:Y:S01]  /*f8a0*/  ISETP.GE.AND P0, PT, R84.reuse, 0x9, PT ;  /* 0x000000095400780c */ /* 0x040fe20003f06270 */
        /* <DEDUP_REMOVED lines=52> */
[----:B------:R-:W-:Y:S02]  /*fbf0*/  ISETP.LT.OR P0, PT, R2, 0x2a, P0 ;  /* 0x0000002a0200780c */ /* 0x000fe40000701670 */
        /* <DEDUP_REMOVED lines=58> */
.L_x_923:
[----:B------:R-:W-:-:S04]  /*ffa0*/  MOV R22, c[0x0][0x32c] ;  /* 0x0000cb0000167a02 */ /* 0x000fc80000000f00 */
[----:B------:R-:W-:-:S13]  /*ffb0*/  ISETP.NE.AND P0, PT, R22, 0x1, PT ;  /* 0x000000011600780c */ /* 0x000fda0003f05270 */
[----:B------:R-:W-:-:S05]  /*ffc0*/  @P0 IMAD.HI.U32 R22, R3, c[0x0][0x330], RZ ;  /* 0x0000cc0003160a27 */ /* 0x000fca00078e00ff */
[----:B------:R-:W-:Y:S02]  /*ffd0*/  @P0 SHF.R.U32.HI R3, RZ, c[0x0][0x334], R22 ;  /* 0x0000cd00ff030a19 */ /* 0x000fe40000011616 */
.L_x_924:
[----:B------:R-:W-:Y:S05]  /*ffe0*/  BSYNC B0 ;  /* 0x0000000000007941 */ /* 0x000fea0003800000 */
.L_x_922:
[----:B------:R-:W-:-:S05]  /*fff0*/  IMAD R3, R3, c[0x0][0x32c], R8 ;  /* 0x0000cb0003037a24 */ /* 0x000fca00078e0208 */
[----:B------:R-:W-:Y:S02]  /*10000*/  IADD3 R22, R3, c[0x0][0x32c], RZ ;  /* 0x0000cb0003167a10 */ /* 0x000fe40007ffe0ff */
[----:B------:R-:W-:Y:S02]  /*10010*/  IMNMX R0, R0, R3, !PT ;  /* 0x0000000300007217 */ /* 0x000fe40007800200 */
[----:B------:R-:W-:Y:S02]  /*10020*/  IMNMX R2, R2, R22, PT ;  /* 0x0000001602027217 */ /* 0x000fe40003800200 */
.L_x_921:
        /* <DEDUP_REMOVED lines=92> */
.L_x_927:
[----:B------:R-:W-:-:S04]  /*105f0*/  MOV R22, c[0x0][0x32c] ;  /* 0x0000cb0000167a02 */ /* 0x000fc80000000f00 */
[----:B------:R-:W-:-:S13]  /*10600*/  ISETP.NE.AND P0, PT, R22, 0x1, PT ;  /* 0x000000011600780c */ /* 0x000fda0003f05270 */
[----:B------:R-:W-:-:S05]  /*10610*/  @P0 IMAD.HI.U32 R22, R3, c[0x0][0x330], RZ ;  /* 0x0000cc0003160a27 */ /* 0x000fca00078e00ff */
[----:B------:R-:W-:Y:S02]  /*10620*/  @P0 SHF.R.U32.HI R3, RZ, c[0x0][0x334], R22 ;  /* 0x0000cd00ff030a19 */ /* 0x000fe40000011616 */
.L_x_928:
[----:B------:R-:W-:Y:S05]  /*10630*/  BSYNC B0 ;  /* 0x0000000000007941 */ /* 0x000fea0003800000 */
.L_x_926:
[----:B------:R-:W-:-:S05]  /*10640*/  IMAD R3, R3, c[0x0][0x32c], R8 ;  /* 0x0000cb0003037a24 */ /* 0x000fca00078e0208 */
[----:B------:R-:W-:Y:S02]  /*10650*/  IADD3 R22, R3, c[0x0][0x32c], RZ ;  /* 0x0000cb0003167a10 */ /* 0x000fe40007ffe0ff */
[----:B------:R-:W-:Y:S02]  /*10660*/  IMNMX R0, R0, R3, !PT ;  /* 0x0000000300007217 */ /* 0x000fe40007800200 */
[----:B------:R-:W-:Y:S02]  /*10670*/  IMNMX R2, R2, R22, PT ;  /* 0x0000001602027217 */ /* 0x000fe40003800200 */
.L_x_925:
        /* <DEDUP_REMOVED lines=92> */
.L_x_931:
[----:B------:R-:W-:-:S04]  /*10c40*/  MOV R4, c[0x0][0x32c] ;  /* 0x0000cb0000047a02 */ /* 0x000fc80000000f00 */
[----:B------:R-:W-:-:S13]  /*10c50*/  ISETP.NE.AND P0, PT, R4, 0x1, PT ;  /* 0x000000010400780c */ /* 0x000fda0003f05270 */
[----:B------:R-:W-:-:S05]  /*10c60*/  @P0 IMAD.HI.U32 R4, R3, c[0x0][0x330], RZ ;  /* 0x0000cc0003040a27 */ /* 0x000fca00078e00ff */
[----:B------:R-:W-:Y:S02]  /*10c70*/  @P0 SHF.R.U32.HI R3, RZ, c[0x0][0x334], R4 ;  /* 0x0000cd00ff030a19 */ /* 0x000fe40000011604 */
.L_x_932:
[----:B------:R-:W-:Y:S05]  /*10c80*/  BSYNC B0 ;  /* 0x0000000000007941 */ /* 0x000fea0003800000 */
.L_x_930:
[----:B------:R-:W-:-:S05]  /*10c90*/  IMAD R3, R3, c[0x0][0x32c], R8 ;  /* 0x0000cb0003037a24 */ /* 0x000fca00078e0208 */
[----:B------:R-:W-:Y:S02]  /*10ca0*/  IADD3 R4, R3, c[0x0][0x32c], RZ ;  /* 0x0000cb0003047a10 */ /* 0x000fe40007ffe0ff */
[----:B------:R-:W-:Y:S02]  /*10cb0*/  IMNMX R0, R0, R3, !PT ;  /* 0x0000000300007217 */ /* 0x000fe40007800200 */
[----:B------:R-:W-:Y:S02]  /*10cc0*/  IMNMX R2, R2, R4, PT ;  /* 0x0000000402027217 */ /* 0x000fe40003800200 */
.L_x_929:
[----:B------:R-:W-:Y:S01]  /*10cd0*/  ISETP.NE.AND P0, PT, R21, RZ, PT ;  /* 0x000000ff1500720c */ /* 0x000fe20003f05270 */
[----:B------:R-:W-:Y:S01]  /*10ce0*/  LDSM.16.MT88.4 R80, [R202] ;  /* 0x00000000ca50783b */ /* 0x000fe20000004200 */
[----:B------:R-:W-:Y:S02]  /*10cf0*/  FMNMX.FTZ R3, R26, R30, !PT ;  /* 0x0000001e1a037209 */ /* 0x000fe40007810000 */
[----:B------:R-:W-:Y:S01]  /*10d00*/  ISETP.GT.AND P0, PT, R0, 0x1, !P0 ;  /* 0x000000010000780c */ /* 0x000fe20004704270 */
[----:B------:R-:W-:Y:S01]  /*10d10*/  LDSM.16.MT88.4 R84, [R204] ;  /* 0x00000000cc54783b */ /* 0x000fe20000004200 */
[----:B------:R-:W-:-:S02]  /*10d20*/  FMNMX.FTZ R3, R31, R3, !PT ;  /* 0x000000031f037209 */ /* 0x000fc40007810000 */
[----:B------:R-:W-:Y:S01]  /*10d30*/  ISETP.LT.OR P0, PT, R2, 0x2, P0 ;  /* 0x000000020200780c */ /* 0x000fe20000701670 */
[----:B------:R-:W-:Y:S01]  /*10d40*/  LDSM.16.MT88.4 R96, [R201+0x800] ;  /* 0x00080000c960783b */ /* 0x000fe20000004200 */
[----:B------:R-:W-:Y:S02]  /*10d50*/  FMNMX.FTZ R3, R32, R3, !PT ;  /* 0x0000000320037209 */ /* 0x000fe40007810000 */
[----:B------:R-:W-:Y:S01]  /*10d60*/  FSEL R75, R141, -INF , !P0 ;  /* 0xff8000008d4b7808 */ /* 0x000fe20004000000 */
[----:B------:R-:W-:Y:S01]  /*10d70*/  LDSM.16.MT88.4 R88, [R205+0x800] ;  /* 0x00080000cd58783b */ /* 0x000fe20000004200 */
[----:B------:R-:W-:Y:S02]  /*10d80*/  ISETP.NE.AND P0, PT, R20, RZ, PT ;  /* 0x000000ff1400720c */ /* 0x000fe40003f05270 */
[----:B------:R-:W-:Y:S01]  /*10d90*/  FMNMX.FTZ R3, R33, R3, !PT ;  /* 0x0000000321037209 */ /* 0x000fe20007810000 */
[----:B------:R-:W-:Y:S01]  /*10da0*/  LDSM.16.MT88.4 R92, [R202+0x800] ;  /* 0x00080000ca5c783b */ /* 0x000fe20000004200 */
[----:B------:R-:W-:-:S02]  /*10db0*/  ISETP.GT.AND P0, PT, R0, 0x8, !P0 ;  /* 0x000000080000780c */ /* 0x000fc40004704270 */
[----:B------:R-:W-:Y:S01]  /*10dc0*/  FMNMX.FTZ R3, R34, R3, !PT ;  /* 0x0000000322037209 */ /* 0x000fe20007810000 */
[----:B------:R-:W-:Y:S01]  /*10dd0*/  LDSM.16.MT88.4 R100, [R204+0x800] ;  /* 0x00080000cc64783b */ /* 0x000fe20000004200 */
[----:B------:R-:W-:Y:S02]  /*10de0*/  ISETP.LT.OR P0, PT, R2, 0x9, P0 ;  /* 0x000000090200780c */ /* 0x000fe40000701670 */
[----:B------:R-:W-:Y:S01]  /*10df0*/  FMNMX.FTZ R3, R35, R3, !PT ;  /* 0x0000000323037209 */ /* 0x000fe20007810000 */
[----:B------:R-:W-:Y:S01]  /*10e00*/  LDSM.16.MT88.4 R160, [R201+0x1000] ;  /* 0x00100000c9a0783b */ /* 0x000fe20000004200 */
[----:B------:R-:W-:Y:S02]  /*10e10*/  FSEL R109, R136, -INF , !P0 ;  /* 0xff800000886d7808 */ /* 0x000fe40004000000 */
[----:B------:R-:W-:Y:S01]  /*10e20*/  ISETP.NE.AND P0, PT, R19, RZ, PT ;  /* 0x000000ff1300720c */ /* 0x000fe20003f05270 */
[----:B------:R-:W-:Y:S01]  /*10e30*/  LDSM.16.MT88.4 R164, [R205+0x1000] ;  /* 0x00100000cda4783b */ /* 0x000fe20000004200 */
[----:B------:R-:W-:-:S02]  /*10e40*/  FMNMX.FTZ R3, R37, R3, !PT ;  /* 0x0000000325037209 */ /* 0x000fc40007810000 */
[----:B------:R-:W-:Y:S01]  /*10e50*/  ISETP.GT.AND P0, PT, R0, 0x9, !P0 ;  /* 0x000000090000780c */ /* 0x000fe20004704270 */
[----:B------:R-:W-:Y:S01]  /*10e60*/  LDSM.16.MT88.4 R168, [R202+0x1000] ;  /* 0x00100000caa8783b */ /* 0x000fe20000004200 */
[----:B------:R-:W-:Y:S02]  /*10e70*/  FMNMX.FTZ R3, R45, R3, !PT ;  /* 0x000000032d037209 */ /* 0x000fe40007810000 */
[----:B------:R-:W-:Y:S01]  /*10e80*/  ISETP.LT.OR P0, PT, R2, 0xa, P0 ;  /* 0x0000000a0200780c */ /* 0x000fe20000701670 */
[----:B------:R-:W-:Y:S01]  /*10e90*/  LDSM.16.MT88.4 R172, [R204+0x1000] ;  /* 0x00100000ccac783b */ /* 0x000fe20000004200 */
[----:B------:R-:W-:Y:S02]  /*10ea0*/  FMNMX.FTZ R3, R46, R3, !PT ;  /* 0x000000032e037209 */ /* 0x000fe40007810000 */
[----:B------:R-:W-:Y:S01]  /*10eb0*/  FSEL R110, R135, -INF , !P0 ;  /* 0xff800000876e7808 */ /* 0x000fe20004000000 */
[----:B------:R-:W-:Y:S01]  /*10ec0*/  LDSM.16.MT88.4 R156, [R201+0x1800] ;  /* 0x00180000c99c783b */ /* 0x000fe20000004200 */
[----:B------:R-:W-:-:S02]  /*10ed0*/  ISETP.NE.AND P0, PT, R18, RZ, PT ;  /* 0x000000ff1200720c */ /* 0x000fc40003f05270 */
[----:B------:R-:W-:Y:S01]  /*10ee0*/  FMNMX.FTZ R3, R47, R3, !PT ;  /* 0x000000032f037209 */ /* 0x000fe20007810000 */
[----:B------:R-:W-:Y:S01]  /*10ef0*/  LDSM.16.MT88.4 R144, [R202+0x1800] ;  /* 0x00180000ca90783b */ /* 0x000fe20000004200 */
        /* <DEDUP_REMOVED lines=21> */
[----:B------:R-:W-:-:S03]  /*11050*/  ISETP.GT.AND P0, PT, R0, 0x19, !P0 ;  /* 0x000000190000780c */ /* 0x000fc60004704270 */
[----:B------:R-:W1:Y:S01]  /*11060*/  SHFL.BFLY PT, R4, R3, 0x2, 0x1f ;  /* 0x0c401f0003047f89 */ /* 0x000e6200000e0000 */
[----:B------:R-:W-:-:S04]  /*11070*/  ISETP.LT.OR P0, PT, R2, 0x1a, P0 ;  /* 0x0000001a0200780c */ /* 0x000fc80000701670 */
[----:B------:R-:W-:Y:S02]  /*11080*/  FSEL R124, R124, -INF , !P0 ;  /* 0xff8000007c7c7808 */ /* 0x000fe40004000000 */
[----:B------:R-:W-:-:S04]  /*11090*/  ISETP.NE.AND P0, PT, R14, RZ, PT ;  /* 0x000000ff0e00720c */ /* 0x000fc80003f05270 */
[----:B------:R-:W-:-:S04]  /*110a0*/  ISETP.GT.AND P0, PT, R0, 0x20, !P0 ;  /* 0x000000200000780c */ /* 0x000fc80004704270 */
[----:B------:R-:W-:-:S04]  /*110b0*/  ISETP.LT.OR P0, PT, R2, 0x21, P0 ;  /* 0x000000210200780c */ /* 0x000fc80000701670 */
[----:B------:R-:W-:Y:S02]  /*110c0*/  FSEL R128, R128, -INF , !P0 ;  /* 0xff80000080807808 */ /* 0x000fe40004000000 */
[----:B------:R-:W-:Y:S02]  /*110d0*/  ISETP.NE.AND P0, PT, R13, RZ, PT ;  /* 0x000000ff0d00720c */ /* 0x000fe40003f05270 */
[----:B-1----:R-:W-:Y:S02]  /*110e0*/  FMNMX.FTZ R3, R3, R4, !PT ;  /* 0x0000000403037209 */ /* 0x002fe40007810000 */
        /* <DEDUP_REMOVED lines=11> */
[----:B------:R-:W-:Y:S01]  /*111a0*/  FMUL.FTZ R3, R72, c[0x0][0x2d0] ;  /* 0x0000b40048037a20 */ /* 0x000fe20000410000 */
[----:B------:R-:W-:-:S04]  /*111b0*/  ISETP.LT.OR P0, PT, R2, 0x2a, P0 ;  /* 0x0000002a0200780c */ /* 0x000fc80000701670 */
[----:B------:R-:W-:Y:S02]  /*111c0*/  FSEL R181, R181, -INF , !P0 ;  /* 0xff800000b5b57808 */ /* 0x000fe40004000000 */
[----:B------:R-:W-:Y:S02]  /*111d0*/  ISETP.GT.AND P0, PT, R0, 0x30, !P6 ;  /* 0x000000300000780c */ /* 0x000fe40007704270 */
[----:B------:R-:W-:Y:S02]  /*111e0*/  ISETP.NE.AND P6, PT, R9, RZ, PT ;  /* 0x000000ff0900720c */ /* 0x000fe40003fc5270 */
[----:B------:R-:W-:-:S04]  /*111f0*/  ISETP.LT.OR P0, PT, R2, 0x31, P0 ;  /* 0x000000310200780c */ /* 0x000fc80000701670 */
[----:B------:R-:W-:Y:S02]  /*11200*/  FSEL R189, R78, -INF , !P0 ;  /* 0xff8000004ebd7808 */ /* 0x000fe40004000000 */
[----:B------:R-:W-:Y:S02]  /*11210*/  ISETP.GT.AND P0, PT, R0, 0x31, !P5 ;  /* 0x000000310000780c */ /* 0x000fe40006f04270 */
[----:B------:R-:W-:Y:S02]  /*11220*/  ISETP.NE.AND P5, PT, R10, RZ, PT ;  /* 0x000000ff0a00720c */ /* 0x000fe40003fa5270 */
[----:B------:R-:W-:-:S04]  /*11230*/  ISETP.LT.OR P0, PT, R2, 0x32, P0 ;  /* 0x000000320200780c */ /* 0x000fc80000701670 */
[----:B------:R-:W-:Y:S02]  /*11240*/  FSEL R188, R76, -INF , !P0 ;  /* 0xff8000004cbc7808 */ /* 0x000fe40004000000 */
[----:B------:R-:W-:Y:S01]  /*11250*/  ISETP.GT.AND P0, PT, R0, 0x38, !P3 ;  /* 0x000000380000780c */ /* 0x000fe20005f04270 */
[----:B------:R-:W-:Y:S03]  /*11260*/  LDSM.16.MT88.4 R76, [R205] ;  /* 0x00000000cd4c783b */ /* 0x000fe60000004200 */
[----:B------:R-:W-:-:S04]  /*11270*/  ISETP.LT.OR P0, PT, R2, 0x39, P0 ;  /* 0x000000390200780c */ /* 0x000fc80000701670 */
[----:B------:R-:W-:Y:S02]  /*11280*/  FSEL R190, R60, -INF , !P0 ;  /* 0xff8000003cbe7808 */ /* 0x000fe40004000000 */
[C---:B------:R-:W-:Y:S01]  /*11290*/  ISETP.GT.AND P0, PT, R0.reuse, 0x39, !P2 ;  /* 0x000000390000780c */ /* 0x040fe20005704270 */
[----:B------:R-:W-:Y:S01]  /*112a0*/  LDSM.16.MT88.4 R60, [R201] ;  /* 0x00000000c93c783b */ /* 0x000fe20000004200 */
[----:B------:R-:W-:Y:S02]  /*112b0*/  ISETP.GT.AND P2, PT, R0, 0x40, !P5 ;  /* 0x000000400000780c */ /* 0x000fe40006f44270 */
[----:B------:R-:W-:Y:S02]  /*112c0*/  ISETP.LT.OR P0, PT, R2, 0x3a, P0 ;  /* 0x0000003a0200780c */ /* 0x000fe40000701670 */
[----:B------:R-:W-:Y:S02]  /*112d0*/  ISETP.NE.AND P5, PT, R29, RZ, PT ;  /* 0x000000ff1d00720c */ /* 0x000fe40003fa5270 */
[----:B------:R-:W-:-:S02]  /*112e0*/  FSEL R191, R53, -INF , !P0 ;  /* 0xff80000035bf7808 */ /* 0x000fc40004000000 */
[C---:B------:R-:W-:Y:S02]  /*112f0*/  ISETP.GT.AND P0, PT, R0.reuse, RZ, !P1 ;  /* 0x000000ff0000720c */ /* 0x040fe40004f04270 */
[----:B------:R-:W-:Y:S02]  /*11300*/  ISETP.GT.AND P1, PT, R0, 0x41, !P6 ;  /* 0x000000410000780c */ /* 0x000fe40007724270 */
[----:B------:R-:W-:Y:S02]  /*11310*/  ISETP.LT.OR P0, PT, R2, 0x1, P0 ;  /* 0x000000010200780c */ /* 0x000fe40000701670 */
[----:B------:R-:W-:Y:S02]  /*11320*/  ISETP.NE.AND P6, PT, R28, RZ, PT ;  /* 0x000000ff1c00720c */ /* 0x000fe40003fc5270 */
[----:B------:R-:W-:Y:S02]  /*11330*/  FSEL R67, R143, -INF , !P0 ;  /* 0xff8000008f437808 */ /* 0x000fe40004000000 */
[----:B------:R-:W-:Y:S01]  /*11340*/  FSETP.NEU.FTZ.AND P0, PT, R72, -INF , PT ;  /* 0xff8000004800780b */ /* 0x000fe20003f1d000 */
[----:B------:R-:W-:Y:S01]  /*11350*/  LDSM.16.MT88.4 R140, [R204+0x1800] ;  /* 0x00180000cc8c783b */ /* 0x000fe20000004200 */
[----:B------:R-:W-:-:S02]  /*11360*/  FMNMX.FTZ R7, R67, R75, !PT ;  /* 0x0000004b43077209 */ /* 0x000fc40007810000 */
[----:B------:R-:W-:Y:S02]  /*11370*/  FSEL R5, R3, RZ, P0 ;  /* 0x000000ff03057208 */ /* 0x000fe40000000000 */
[----:B------:R-:W-:Y:S02]  /*11380*/  FMNMX.FTZ R3, R23, R24, !PT ;  /* 0x0000001817037209 */ /* 0x000fe40007810000 */
[----:B------:R-:W-:Y:S02]  /*11390*/  ISETP.GT.AND P3, PT, R0, 0x49, !P6 ;  /* 0x000000490000780c */ /* 0x000fe40007764270 */
[----:B------:R-:W-:-:S04]  /*113a0*/  FMNMX.FTZ R3, R25, R3, !PT ;  /* 0x0000000319037209 */ /* 0x000fc80007810000 */
        /* <DEDUP_REMOVED lines=16> */
[----:B------:R-:W-:-:S05]  /*114b0*/  FMNMX.FTZ R3, R130, R3, !PT ;  /* 0x0000000382037209 */ /* 0x000fca0007810000 */
[----:B------:R-:W1:Y:S02]  /*114c0*/  SHFL.BFLY PT, R4, R3, 0x2, 0x1f ;  /* 0x0c401f0003047f89 */ /* 0x000e6400000e0000 */
[----:B-1----:R-:W-:-:S05]  /*114d0*/  FMNMX.FTZ R3, R3, R4, !PT ;  /* 0x0000000403037209 */ /* 0x002fca0007810000 */
[----:B------:R-:W1:Y:S02]  /*114e0*/  SHFL.BFLY PT, R4, R3, 0x1, 0x1f ;  /* 0x0c201f0003047f89 */ /* 0x000e6400000e0000 */
[----:B-1----:R-:W-:-:S04]  /*114f0*/  FMNMX.FTZ R71, R3, R4, !PT ;  /* 0x0000000403477209 */ /* 0x002fc80007810000 */
[C---:B------:R-:W-:Y:S01]  /*11500*/  FSETP.NEU.FTZ.AND P0, PT, R71.reuse, -INF , PT ;  /* 0xff8000004700780b */ /* 0x040fe20003f1d000 */
[----:B------:R-:W-:-:S05]  /*11510*/  FMUL.FTZ R3, R71, c[0x0][0x2d0] ;  /* 0x0000b40047037a20 */ /* 0x000fca0000410000 */
[----:B------:R-:W-:Y:S01]  /*11520*/  FSEL R4, R3, RZ, P0 ;  /* 0x000000ff03047208 */ /* 0x000fe20000000000 */
[--C-:B------:R-:W-:Y:S01]  /*11530*/  FFMA.FTZ R3, R26, c[0x0][0x2d0], -R5.reuse ;  /* 0x0000b4001a037a23 */ /* 0x100fe20000010805 */
[----:B------:R-:W-:Y:S01]  /*11540*/  ISETP.GT.AND P0, PT, R0, 0x48, !P5 ;  /* 0x000000480000780c */ /* 0x000fe20006f04270 */
[----:B------:R-:W-:Y:S01]  /*11550*/  FFMA.FTZ R0, R57, c[0x0][0x2d0], -R5 ;  /* 0x0000b40039007a23 */ /* 0x000fe20000010805 */
[----:B------:R-:W-:Y:S01]  /*11560*/  ISETP.LT.OR P5, PT, R2, 0x41, P2 ;  /* 0x000000410200780c */ /* 0x000fe200017a1670 */
[----:B------:R1:W-:Y:S01]  /*11570*/  MUFU.EX2 R119, R3 ;  /* 0x0000000300777308 */ /* 0x0003e20000000800 */
[--C-:B------:R-:W-:Y:S01]  /*11580*/  FFMA.FTZ R6, R36, c[0x0][0x2d0], -R4.reuse ;  /* 0x0000b40024067a23 */ /* 0x100fe20000010804 */
[C---:B------:R-:W-:Y:S02]  /*11590*/  ISETP.LT.OR P2, PT, R2.reuse, 0x42, P1 ;  /* 0x000000420200780c */ /* 0x040fe40000f41670 */
[C---:B------:R-:W-:Y:S02]  /*115a0*/  ISETP.LT.OR P1, PT, R2.reuse, 0x49, P0 ;  /* 0x000000490200780c */ /* 0x040fe40000721670 */
[----:B------:R-:W-:Y:S01]  /*115b0*/  ISETP.LT.OR P0, PT, R2, 0x4a, P3 ;  /* 0x0000004a0200780c */ /* 0x000fe20001f01670 */
[----:B------:R-:W-:Y:S01]  /*115c0*/  FFMA.FTZ R2, R59, c[0x0][0x2d0], -R4 ;  /* 0x0000b4003b027a23 */ /* 0x000fe20000010804 */
[----:B------:R2:W-:Y:S01]  /*115d0*/  MUFU.EX2 R247, R6 ;  /* 0x0000000600f77308 */ /* 0x0005e20000000800 */
[----:B------:R-:W-:-:S02]  /*115e0*/  FSEL R176, R176, -INF , !P5 ;  /* 0xff800000b0b07808 */ /* 0x000fc40006800000 */
[----:B------:R-:W-:Y:S02]  /*115f0*/  FSEL R179, R179, -INF , !P2 ;  /* 0xff800000b3b37808 */ /* 0x000fe40005000000 */
[----:B------:R-:W-:Y:S02]  /*11600*/  FSEL R178, R178, -INF , !P1 ;  /* 0xff800000b2b27808 */ /* 0x000fe40004800000 */
[----:B------:R-:W-:Y:S01]  /*11610*/  FSEL R177, R177, -INF , !P0 ;  /* 0xff800000b1b17808 */ /* 0x000fe20004000000 */
[----:B-1----:R-:W-:Y:S01]  /*11620*/  FFMA.FTZ R3, R30, c[0x0][0x2d0], -R5 ;  /* 0x0000b4001e037a23 */ /* 0x002fe20000010805 */
[----:B------:R-:W-:Y:S01]  /*11630*/  MUFU.EX2 R241, R0 ;  /* 0x0000000000f17308 */ /* 0x000fe20000000800 */
[----:B--2---:R-:W-:-:S07]  /*11640*/  FFMA.FTZ R6, R38, c[0x0][0x2d0], -R4 ;  /* 0x0000b40026067a23 */ /* 0x004fce0000010804 */
[----:B------:R1:W2:Y:S08]  /*11650*/  MUFU.EX2 R249, R3 ;  /* 0x0000000300f97308 */ /* 0x0002b00000000800 */
[----:B------:R3:W4:Y:S01]  /*11660*/  MUFU.EX2 R246, R6 ;  /* 0x0000000600f67308 */ /* 0x0007220000000800 */
[----:B-1----:R-:W-:-:S07]  /*11670*/  FFMA.FTZ R3, R31, c[0x0][0x2d0], -R5 ;  /* 0x0000b4001f037a23 */ /* 0x002fce0000010805 */
[----:B------:R-:W-:Y:S01]  /*11680*/  MUFU.EX2 R238, R2 ;  /* 0x0000000200ee7308 */ /* 0x000fe20000000800 */
[----:B--2---:R-:W-:Y:S01]  /*11690*/  F2FP.BF16.PACK_AB R12, R249, R119 ;  /* 0x00000077f90c723e */ /* 0x004fe200000010ff */
[----:B---3--:R-:W-:-:S06]  /*116a0*/  FFMA.FTZ R6, R39, c[0x0][0x2d0], -R4 ;  /* 0x0000b40027067a23 */ /* 0x008fcc0000010804 */
[----:B------:R1:W-:Y:S01]  /*116b0*/  MUFU.EX2 R252, R3 ;  /* 0x0000000300fc7308 */ /* 0x0003e20000000800 */
[----:B----4-:R-:W-:-:S07]  /*116c0*/  F2FP.BF16.PACK_AB R9, R246, R247 ;  /* 0x000000f7f609723e */ /* 0x010fce00000010ff */
        /* <DEDUP_REMOVED lines=8> */
[----:B--2---:R-:W-:Y:S01]  /*11750*/  FMNMX.FTZ R6, R109, R7, !PT ;  /* 0x000000076d067209 */ /* 0x004fe20007810000 */
[----:B------:R-:W-:Y:S01]  /*11760*/  FFMA.FTZ R7, R45, c[0x0][0x2d0], -R5 ;  /* 0x0000b4002d077a23 */ /* 0x000fe20000010805 */
[----:B----4-:R-:W-:Y:S02]  /*11770*/  F2FP.BF16.PACK_AB R11, R118, R122 ;  /* 0x0000007a760b723e */ /* 0x010fe400000010ff */
[----:B------:R-:W-:-:S03]  /*11780*/  FMNMX.FTZ R6, R110, R6, !PT ;  /* 0x000000066e067209 */ /* 0x000fc60007810000 */
[----:B------:R2:W-:Y:S01]  /*11790*/  MUFU.EX2 R251, R7 ;  /* 0x0000000700fb7308 */ /* 0x0005e20000000800 */
[----:B-1----:R-:W-:-:S07]  /*117a0*/  FFMA.FTZ R3, R23, c[0x0][0x2d0], -R4 ;  /* 0x0000b40017037a23 */ /* 0x002fce0000010804 */
[----:B------:R1:W-:Y:S01]  /*117b0*/  MUFU.EX2 R243, R3 ;  /* 0x0000000300f37308 */ /* 0x0003e20000000800 */
[----:B--2---:R-:W-:Y:S01]  /*117c0*/  FMNMX.FTZ R7, R112, R6, !PT ;  /* 0x0000000670077209 */ /* 0x004fe20007810000 */
[----:B------:R-:W-:-:S03]  /*117d0*/  FFMA.FTZ R6, R46, c[0x0][0x2d0], -R5 ;  /* 0x0000b4002e067a23 */ /* 0x000fc60000010805 */
[----:B------:R-:W-:-:S03]  /*117e0*/  FMNMX.FTZ R7, R113, R7, !PT ;  /* 0x0000000771077209 */ /* 0x000fc60007810000 */
[----:B------:R-:W-:Y:S01]  /*117f0*/  MUFU.EX2 R117, R6 ;  /* 0x0000000600757308 */ /* 0x000fe20000000800 */
[----:B-1----:R-:W-:-:S07]  /*11800*/  FFMA.FTZ R3, R24, c[0x0][0x2d0], -R4 ;  /* 0x0000b40018037a23 */ /* 0x002fce0000010804 */
        /* <DEDUP_REMOVED lines=11> */
[----:B-1----:R-:W-:Y:S01]  /*118c0*/  FFMA.FTZ R3, R35, c[0x0][0x2d0], -R5 ;  /* 0x0000b40023037a23 */ /* 0x002fe20000010805 */
[----:B--2---:R-:W-:-:S03]  /*118d0*/  F2FP.BF16.PACK_AB R8, R126, R127 ;  /* 0x0000007f7e08723e */ /* 0x004fc600000010ff */
[----:B------:R1:W-:Y:S03]  /*118e0*/  MUFU.EX2 R121, R3 ;  /* 0x0000000300797308 */ /* 0x0003e60000000800 */
[C---:B------:R-:W-:Y:S08]  /*118f0*/  HMMA.16816.F32.BF16 R24, R12.reuse, R80, RZ ;  /* 0x000000500c18723c */ /* 0x040ff000000418ff */
[----:B------:R-:W-:Y:S01]  /*11900*/  HMMA.16816.F32.BF16 R32, R12, R84, RZ ;  /* 0x000000540c20723c */ /* 0x000fe200000418ff */
[----:B-1----:R-:W-:-:S07]  /*11910*/  FFMA.FTZ R3, R37, c[0x0][0x2d0], -R5 ;  /* 0x0000b40025037a23 */ /* 0x002fce0000010805 */
[C---:B------:R-:W-:Y:S01]  /*11920*/  HMMA.16816.F32.BF16 R40, R12.reuse, R78, RZ ;  /* 0x0000004e0c28723c */ /* 0x040fe200000418ff */
[----:B------:R1:W2:Y:S07]  /*11930*/  MUFU.EX2 R120, R3 ;  /* 0x0000000300787308 */ /* 0x0002ae0000000800 */
[C---:B------:R-:W-:Y:S08]  /*11940*/  HMMA.16816.F32.BF16 R36, R12.reuse, R62, RZ ;  /* 0x0000003e0c24723c */ /* 0x040ff000000418ff */
[----:B------:R-:W-:Y:S01]  /*11950*/  HMMA.16816.F32.BF16 R48, R12, R82, RZ ;  /* 0x000000520c30723c */ /* 0x000fe200000418ff */
[----:B-1----:R-:W-:-:S02]  /*11960*/  FMNMX.FTZ R3, R66, R73, !PT ;  /* 0x0000004942037209 */ /* 0x002fc40007810000 */
[----:B--2---:R-:W-:Y:S02]  /*11970*/  F2FP.BF16.PACK_AB R10, R120, R121 ;  /* 0x00000079780a723e */ /* 0x004fe400000010ff */
[----:B------:R-:W-:-:S04]  /*11980*/  FMNMX.FTZ R3, R106, R3, !PT ;  /* 0x000000036a037209 */ /* 0x000fc80007810000 */
[----:B------:R-:W-:Y:S01]  /*11990*/  FMNMX.FTZ R3, R107, R3, !PT ;  /* 0x000000036b037209 */ /* 0x000fe20007810000 */
[----:B------:R-:W-:Y:S03]  /*119a0*/  HMMA.16816.F32.BF16 R28, R8, R88, R20 ;  /* 0x00000058081c723c */ /* 0x000fe60000041814 */
[----:B------:R-:W-:-:S04]  /*119b0*/  FMNMX.FTZ R3, R108, R3, !PT ;  /* 0x000000036c037209 */ /* 0x000fc80007810000 */
[----:B------:R-:W-:Y:S01]  /*119c0*/  FMNMX.FTZ R3, R111, R3, !PT ;  /* 0x000000036f037209 */ /* 0x000fe20007810000 */
[----:B------:R-:W-:Y:S03]  /*119d0*/  HMMA.16816.F32.BF16 R20, R8, R100, R32 ;  /* 0x000000640814723c */ /* 0x000fe60000041820 */
[----:B------:R-:W-:-:S04]  /*119e0*/  FMNMX.FTZ R3, R115, R3, !PT ;  /* 0x0000000373037209 */ /* 0x000fc80007810000 */
[----:B------:R-:W-:-:S04]  /*119f0*/  FMNMX.FTZ R3, R125, R3, !PT ;  /* 0x000000037d037209 */ /* 0x000fc80007810000 */
[----:B------:R-:W-:-:S04]  /*11a00*/  FMNMX.FTZ R3, R129, R3, !PT ;  /* 0x0000000381037209 */ /* 0x000fc80007810000 */
[----:B------:R-:W-:-:S04]  /*11a10*/  FMNMX.FTZ R3, R131, R3, !PT ;  /* 0x0000000383037209 */ /* 0x000fc80007810000 */
[----:B------:R-:W-:-:S04]  /*11a20*/  FMNMX.FTZ R3, R183, R3, !PT ;  /* 0x00000003b7037209 */ /* 0x000fc80007810000 */
[----:B------:R-:W-:-:S04]  /*11a30*/  FMNMX.FTZ R3, R182, R3, !PT ;  /* 0x00000003b6037209 */ /* 0x000fc80007810000 */
[----:B------:R-:W-:-:S04]  /*11a40*/  FMNMX.FTZ R3, R197, R3, !PT ;  /* 0x00000003c5037209 */ /* 0x000fc80007810000 */
[----:B------:R-:W-:Y:S01]  /*11a50*/  FMNMX.FTZ R6, R196, R3, !PT ;  /* 0x00000003c4067209 */ /* 0x000fe20007810000 */
[----:B------:R-:W-:Y:S02]  /*11a60*/  FFMA.FTZ R3, R47, c[0x0][0x2d0], -R5 ;  /* 0x0000b4002f037a23 */ /* 0x000fe40000010805 */
[----:B------:R-:W-:Y:S02]  /*11a70*/  HMMA.16816.F32.BF16 R44, R12, R86, RZ ;  /* 0x000000560c2c723c */ /* 0x000fe400000418ff */
[----:B------:R1:W-:Y:S06]  /*11a80*/  MUFU.EX2 R250, R3 ;  /* 0x0000000300fa7308 */ /* 0x0003ec0000000800 */
[C---:B------:R-:W-:Y:S08]  /*11a90*/  HMMA.16816.F32.BF16 R12, R8.reuse, R92, R24 ;  /* 0x0000005c080c723c */ /* 0x040ff00000041818 */
[----:B------:R-:W-:Y:S01]  /*11aa0*/  HMMA.16816.F32.BF16 R24, R8, R94, R48 ;  /* 0x0000005e0818723c */ /* 0x000fe20000041830 */
[----:B-1----:R-:W-:-:S02]  /*11ab0*/  FMNMX.FTZ R3, R195, R6, !PT ;  /* 0x00000006c3037209 */ /* 0x002fc40007810000 */
[----:B------:R-:W-:Y:S01]  /*11ac0*/  FMNMX.FTZ R6, R114, R7, !PT ;  /* 0x0000000772067209 */ /* 0x000fe20007810000 */
[----:B------:R-:W-:Y:S01]  /*11ad0*/  FFMA.FTZ R7, R52, c[0x0][0x2d0], -R5 ;  /* 0x0000b40034077a23 */ /* 0x000fe20000010805 */
[----:B------:R-:W-:Y:S02]  /*11ae0*/  FMNMX.FTZ R3, R194, R3, !PT ;  /* 0x00000003c2037209 */ /* 0x000fe40007810000 */
[----:B------:R-:W-:Y:S01]  /*11af0*/  FMNMX.FTZ R6, R124, R6, !PT ;  /* 0x000000067c067209 */ /* 0x000fe20007810000 */
[----:B------:R1:W2:Y:S01]  /*11b00*/  MUFU.EX2 R244, R7 ;  /* 0x0000000700f47308 */ /* 0x0002a20000000800 */
[----:B------:R-:W-:Y:S01]  /*11b10*/  FMNMX.FTZ R3, R193, R3, !PT ;  /* 0x00000003c1037209 */ /* 0x000fe20007810000 */
[----:B------:R-:W-:Y:S01]  /*11b20*/  HMMA.16816.F32.BF16 R52, R8, R96, R16 ;  /* 0x000000600834723c */ /* 0x000fe20000041810 */
[----:B------:R-:W-:Y:S02]  /*11b30*/  FMNMX.FTZ R6, R128, R6, !PT ;  /* 0x0000000680067209 */ /* 0x000fe40007810000 */
[----:B------:R-:W-:-:S02]  /*11b40*/  FMNMX.FTZ R3, R192, R3, !PT ;  /* 0x00000003c0037209 */ /* 0x000fc40007810000 */
[----:B------:R-:W-:Y:S02]  /*11b50*/  FMNMX.FTZ R6, R148, R6, !PT ;  /* 0x0000000694067209 */ /* 0x000fe40007810000 */
[----:B------:R-:W-:Y:S01]  /*11b60*/  FMNMX.FTZ R0, R199, R3, !PT ;  /* 0x00000003c7007209 */ /* 0x000fe20007810000 */
[----:B------:R-:W-:Y:S01]  /*11b70*/  FFMA.FTZ R3, R56, c[0x0][0x2d0], -R4 ;  /* 0x0000b40038037a23 */ /* 0x000fe20000010804 */
[----:B------:R-:W-:Y:S01]  /*11b80*/  FMNMX.FTZ R6, R180, R6, !PT ;  /* 0x00000006b4067209 */ /* 0x000fe20007810000 */
[----:B------:R-:W-:Y:S01]  /*11b90*/  HMMA.16816.F32.BF16 R16, R8, R98, R36 ;  /* 0x000000620810723c */ /* 0x000fe20000041824 */
[----:B------:R-:W-:Y:S01]  /*11ba0*/  FMNMX.FTZ R0, R198, R0, !PT ;  /* 0x00000000c6007209 */ /* 0x000fe20007810000 */
[----:B------:R3:W-:Y:S01]  /*11bb0*/  MUFU.EX2 R240, R3 ;  /* 0x0000000300f07308 */ /* 0x0007e20000000800 */
[----:B-1----:R-:W-:-:S03]  /*11bc0*/  FMNMX.FTZ R7, R181, R6, !PT ;  /* 0x00000006b5077209 */ /* 0x002fc60007810000 */
[----:B------:R-:W1:Y:S01]  /*11bd0*/  SHFL.BFLY PT, R6, R0, 0x2, 0x1f ;  /* 0x0c401f0000067f89 */ /* 0x000e6200000e0000 */
[----:B------:R-:W-:Y:S01]  /*11be0*/  FMNMX.FTZ R7, R189, R7, !PT ;  /* 0x00000007bd077209 */ /* 0x000fe20007810000 */
[C---:B------:R-:W-:Y:S08]  /*11bf0*/  HMMA.16816.F32.BF16 R36, R8.reuse, R90, R40 ;  /* 0x0000005a0824723c */ /* 0x040ff00000041828 */
[----:B------:R-:W-:Y:S01]  /*11c00*/  HMMA.16816.F32.BF16 R32, R8, R102, R44 ;  /* 0x000000660820723c */ /* 0x000fe2000004182c */
[----:B---3--:R-:W-:-:S04]  /*11c10*/  FFMA.FTZ R3, R58, c[0x0][0x2d0], -R4 ;  /* 0x0000b4003a037a23 */ /* 0x008fc80000010804 */
[----:B------:R3:W4:Y:S02]  /*11c20*/  MUFU.EX2 R239, R3 ;  /* 0x0000000300ef7308 */ /* 0x0007240000000800 */
[----:B------:R-:W-:Y:S02]  /*11c30*/  F2FP.BF16.PACK_AB R8, R117, R251 ;  /* 0x000000fb7508723e */ /* 0x000fe400000010ff */
[----:B--2---:R-:W-:Y:S02]  /*11c40*/  F2FP.BF16.PACK_AB R10, R244, R250 ;  /* 0x000000faf40a723e */ /* 0x004fe400000010ff */
[----:B-1----:R-:W-:Y:S02]  /*11c50*/  FMNMX.FTZ R0, R0, R6, !PT ;  /* 0x0000000600007209 */ /* 0x002fe40007810000 */
[----:B---3--:R-:W-:-:S03]  /*11c60*/  FMNMX.FTZ R3, R188, R7, !PT ;  /* 0x00000007bc037209 */ /* 0x008fc60007810000 */
[----:B------:R-:W-:Y:S01]  /*11c70*/  SHFL.BFLY PT, R7, R0, 0x1, 0x1f ;  /* 0x0c201f0000077f89 */ /* 0x000fe200000e0000 */
[----:B----4-:R-:W-:Y:S02]  /*11c80*/  F2FP.BF16.PACK_AB R9, R239, R240 ;  /* 0x000000f0ef09723e */ /* 0x010fe400000010ff */
[----:B------:R-:W-:-:S04]  /*11c90*/  FMNMX.FTZ R3, R190, R3, !PT ;  /* 0x00000003be037209 */ /* 0x000fc80007810000 */
[----:B------:R-:W-:Y:S01]  /*11ca0*/  FMNMX.FTZ R2, R191, R3, !PT ;  /* 0x00000003bf027209 */ /* 0x000fe20007810000 */
[----:B------:R-:W-:-:S03]  /*11cb0*/  FFMA.FTZ R3, R64, c[0x0][0x2d0], -R4 ;  /* 0x0000b40040037a23 */ /* 0x000fc60000010804 */
[----:B------:R-:W-:Y:S01]  /*11cc0*/  FMNMX.FTZ R2, R176, R2, !PT ;  /* 0x00000002b0027209 */ /* 0x000fe20007810000 */
[----:B------:R1:W2:Y:S03]  /*11cd0*/  MUFU.EX2 R237, R3 ;  /* 0x0000000300ed7308 */ /* 0x0002a60000000800 */
[----:B-1----:R-:W-:Y:S01]  /*11ce0*/  FMNMX.FTZ R3, R179, R2, !PT ;  /* 0x00000002b3037209 */ /* 0x002fe20007810000 */
[--C-:B------:R-:W-:Y:S01]  /*11cf0*/  FFMA.FTZ R2, R65, c[0x0][0x2d0], -R5.reuse ;  /* 0x0000b40041027a23 */ /* 0x100fe20000010805 */
[----:B--2---:R-:W-:Y:S01]  /*11d00*/  F2FP.BF16.PACK_AB R11, R237, R238 ;  /* 0x000000eeed0b723e */ /* 0x004fe200000010ff */
[----:B------:R-:W-:Y:S01]  /*11d10*/  IMAD.MOV.U32 R65, RZ, RZ, R122 ;  /* 0x000000ffff417224 */ /* 0x000fe200078e007a */
[----:B------:R-:W-:Y:S01]  /*11d20*/  FMNMX.FTZ R3, R178, R3, !PT ;  /* 0x00000003b2037209 */ /* 0x000fe20007810000 */
[----:B------:R1:W2:Y:S03]  /*11d30*/  MUFU.EX2 R236, R2 ;  /* 0x0000000200ec7308 */ /* 0x0002a60000000800 */
[----:B------:R-:W-:Y:S01]  /*11d40*/  FMNMX.FTZ R3, R177, R3, !PT ;  /* 0x00000003b1037209 */ /* 0x000fe20007810000 */
[C---:B------:R-:W-:Y:S04]  /*11d50*/  HMMA.16816.F32.BF16 R48, R8.reuse, R160, R52 ;  /* 0x000000a00830723c */ /* 0x040fe80000041834 */
[----:B------:R-:W3:Y:S04]  /*11d60*/  SHFL.BFLY PT, R6, R3, 0x2, 0x1f ;  /* 0x0c401f0003067f89 */ /* 0x000ee800000e0000 */
[----:B------:R-:W-:Y:S01]  /*11d70*/  HMMA.16816.F32.BF16 R44, R8, R164, R28 ;  /* 0x000000a4082c723c */ /* 0x000fe2000004181c */
[----:B-1----:R-:W-:-:S02]  /*11d80*/  FFMA.FTZ R2, R69, c[0x0][0x2d0], -R5 ;  /* 0x0000b40045027a23 */ /* 0x002fc40000010805 */
[----:B------:R-:W-:Y:S02]  /*11d90*/  IMAD.MOV.U32 R69, RZ, RZ, R121 ;  /* 0x000000ffff457224 */ /* 0x000fe400078e0079 */
[----:B------:R1:W-:Y:S03]  /*11da0*/  MUFU.EX2 R234, R2 ;  /* 0x0000000200ea7308 */ /* 0x0003e60000000800 */
[C---:B------:R-:W-:Y:S08]  /*11db0*/  HMMA.16816.F32.BF16 R40, R8.reuse, R168, R12 ;  /* 0x000000a80828723c */ /* 0x040ff0000004180c */
[----:B------:R-:W-:Y:S01]  /*11dc0*/  HMMA.16816.F32.BF16 R28, R8, R172, R20 ;  /* 0x000000ac081c723c */ /* 0x000fe20000041814 */
[----:B---3--:R-:W-:Y:S01]  /*11dd0*/  FMNMX.FTZ R3, R3, R6, !PT ;  /* 0x0000000603037209 */ /* 0x008fe20007810000 */
[----:B-1----:R-:W-:-:S04]  /*11de0*/  FFMA.FTZ R2, R104, c[0x0][0x2d0], -R5 ;  /* 0x0000b40068027a23 */ /* 0x002fc80000010805 */
[----:B------:R-:W1:Y:S02]  /*11df0*/  SHFL.BFLY PT, R6, R3, 0x1, 0x1f ;  /* 0x0c201f0003067f89 */ /* 0x000e6400000e0000 */
[C---:B------:R-:W-:Y:S01]  /*11e00*/  HMMA.16816.F32.BF16 R16, R8.reuse, R162, R16 ;  /* 0x000000a20810723c */ /* 0x040fe20000041810 */
[----:B------:R3:W4:Y:S07]  /*11e10*/  MUFU.EX2 R235, R2 ;  /* 0x0000000200eb7308 */ /* 0x00072e0000000800 */
[C---:B------:R-:W-:Y:S08]  /*11e20*/  HMMA.16816.F32.BF16 R20, R8.reuse, R166, R36 ;  /* 0x000000a60814723c */ /* 0x040ff00000041824 */
[----:B------:R-:W-:Y:S01]  /*11e30*/  HMMA.16816.F32.BF16 R24, R8, R170, R24 ;  /* 0x000000aa0818723c */ /* 0x000fe20000041818 */
[----:B---3--:R-:W-:-:S02]  /*11e40*/  FFMA.FTZ R2, R68, c[0x0][0x2d0], -R4 ;  /* 0x0000b40044027a23 */ /* 0x008fc40000010804 */
[----:B------:R-:W-:Y:S02]  /*11e50*/  IMAD.MOV.U32 R68, RZ, RZ, R153 ;  /* 0x000000ffff447224 */ /* 0x000fe400078e0099 */
[----:B------:R3:W-:Y:S01]  /*11e60*/  MUFU.EX2 R233, R2 ;  /* 0x0000000200e97308 */ /* 0x0007e20000000800 */
[----:B-1----:R-:W-:Y:S01]  /*11e70*/  FMNMX.FTZ R3, R3, R6, !PT ;  /* 0x0000000603037209 */ /* 0x002fe20007810000 */
[----:B------:R-:W1:Y:S01]  /*11e80*/  LDSM.16.MT88.4 R152, [R205+0x1800] ;  /* 0x00180000cd98783b */ /* 0x000e620000004200 */
[----:B------:R-:W-:Y:S07]  /*11e90*/  HMMA.16816.F32.BF16 R12, R8, R174, R32 ;  /* 0x000000ae080c723c */ /* 0x000fee0000041820 */
[----:B--2---:R-:W-:-:S02]  /*11ea0*/  F2FP.BF16.PACK_AB R8, R236, R241 ;  /* 0x000000f1ec08723e */ /* 0x004fc400000010ff */
[----:B----4-:R-:W-:Y:S01]  /*11eb0*/  F2FP.BF16.PACK_AB R10, R235, R234 ;  /* 0x000000eaeb0a723e */ /* 0x010fe200000010ff */
[--C-:B---3--:R-:W-:Y:S01]  /*11ec0*/  FFMA.FTZ R2, R70, c[0x0][0x2d0], -R4.reuse ;  /* 0x0000b40046027a23 */ /* 0x108fe20000010804 */
[----:B------:R-:W-:Y:S01]  /*11ed0*/  FMNMX.FTZ R70, R0, R7, !PT ;  /* 0x0000000700467209 */ /* 0x000fe20007810000 */
[----:B------:R-:W-:Y:S02]  /*11ee0*/  FFMA.FTZ R0, R74, c[0x0][0x2d0], -R4 ;  /* 0x0000b4004a007a23 */ /* 0x000fe40000010804 */
[----:B------:R2:W3:Y:S01]  /*11ef0*/  MUFU.EX2 R232, R2 ;  /* 0x0000000200e87308 */ /* 0x0004e20000000800 */
[----:B------:R-:W-:Y:S01]  /*11f00*/  FSETP.NEU.FTZ.AND P0, PT, R70, -INF , PT ;  /* 0xff8000004600780b */ /* 0x000fe20003f1d000 */
[----:B------:R-:W-:-:S06]  /*11f10*/  IMAD.MOV.U32 R7, RZ, RZ, R120 ;  /* 0x000000ffff077224 */ /* 0x000fcc00078e0078 */
[----:B------:R4:W-:Y:S01]  /*11f20*/  MUFU.EX2 R231, R0 ;  /* 0x0000000000e77308 */ /* 0x0009e20000000800 */
[----:B--2---:R-:W-:Y:S01]  /*11f30*/  FMUL.FTZ R2, R70, c[0x0][0x2d0] ;  /* 0x0000b40046027a20 */ /* 0x004fe20000410000 */
[----:B---3--:R-:W-:-:S04]  /*11f40*/  F2FP.BF16.PACK_AB R9, R232, R233 ;  /* 0x000000e9e809723e */ /* 0x008fc800000010ff */
[----:B------:R-:W-:Y:S02]  /*11f50*/  FSEL R2, R2, RZ, P0 ;  /* 0x000000ff02027208 */ /* 0x000fe40000000000 */
[----:B------:R-:W-:Y:S01]  /*11f60*/  FSETP.NEU.FTZ.AND P0, PT, R3, -INF , PT ;  /* 0xff8000000300780b */ /* 0x000fe20003f1d000 */
[----:B----4-:R-:W-:Y:S02]  /*11f70*/  FFMA.FTZ R0, R105, c[0x0][0x2d0], -R4 ;  /* 0x0000b40069007a23 */ /* 0x010fe40000010804 */
[--C-:B------:R-:W-:Y:S02]  /*11f80*/  FFMA.FTZ R6, R111, c[0x0][0x2d0], -R2.reuse ;  /* 0x0000b4006f067a23 */ /* 0x100fe40000010802 */
[----:B------:R2:W3:Y:S08]  /*11f90*/  MUFU.EX2 R230, R0 ;  /* 0x0000000000e67308 */ /* 0x0004f00000000800 */
[----:B------:R-:W-:Y:S01]  /*11fa0*/  MUFU.EX2 R224, R6 ;  /* 0x0000000600e07308 */ /* 0x000fe20000000800 */
[----:B--2---:R-:W-:Y:S01]  /*11fb0*/  FFMA.FTZ R0, R66, c[0x0][0x2d0], -R2 ;  /* 0x0000b40042007a23 */ /* 0x004fe20000010802 */
[----:B---3--:R-:W-:Y:S01]  /*11fc0*/  F2FP.BF16.PACK_AB R11, R230, R231 ;  /* 0x000000e7e60b723e */ /* 0x008fe200000010ff */
[----:B------:R-:W-:-:S05]  /*11fd0*/  IMAD.MOV.U32 R66, RZ, RZ, R119 ;  /* 0x000000ffff427224 */ /* 0x000fca00078e0077 */
[----:B------:R2:W-:Y:S01]  /*11fe0*/  MUFU.EX2 R228, R0 ;  /* 0x0000000000e47308 */ /* 0x0005e20000000800 */
[C---:B------:R-:W-:Y:S07]  /*11ff0*/  HMMA.16816.F32.BF16 R56, R8.reuse, R156, R48 ;  /* 0x0000009c0838723c */ /* 0x040fee0000041830 */
[----:B------:R-:W-:Y:S01]  /*12000*/  IMAD.MOV.U32 R51, RZ, RZ, R116 ;  /* 0x000000ffff337224 */ /* 0x000fe200078e0074 */
[----:B------:R-:W-:Y:S01]  /*12010*/  HMMA.16816.F32.BF16 R52, R8, R158, R16 ;  /* 0x0000009e0834723c */ /* 0x000fe20000041810 */
[----:B--2---:R-:W-:-:S02]  /*12020*/  FFMA.FTZ R0, R73, c[0x0][0x2d0], -R2 ;  /* 0x0000b40049007a23 */ /* 0x004fc40000010802 */
[----:B------:R-:W-:Y:S02]  /*12030*/  IMAD.MOV.U32 R73, RZ, RZ, R118 ;  /* 0x000000ffff497224 */ /* 0x000fe400078e0076 */
[----:B------:R2:W3:Y:S03]  /*12040*/  MUFU.EX2 R226, R0 ;  /* 0x0000000000e27308 */ /* 0x0004e60000000800 */
[C---:B------:R-:W-:Y:S08]  /*12050*/  HMMA.16816.F32.BF16 R120, R8.reuse, R144, R40 ;  /* 0x000000900878723c */ /* 0x040ff00000041828 */
[----:B------:R-:W-:Y:S01]  /*12060*/  HMMA.16816.F32.BF16 R132, R8, R146, R24 ;  /* 0x000000920884723c */ /* 0x000fe20000041818 */
[----:B--2---:R-:W-:-:S07]  /*12070*/  FFMA.FTZ R0, R106, c[0x0][0x2d0], -R2 ;  /* 0x0000b4006a007a23 */ /* 0x004fce0000010802 */
[----:B------:R-:W-:Y:S01]  /*12080*/  HMMA.16816.F32.BF16 R136, R8, R140, R28 ;  /* 0x0000008c0888723c */ /* 0x000fe2000004181c */
[----:B------:R2:W-:Y:S02]  /*12090*/  MUFU.EX2 R227, R0 ;  /* 0x0000000000e37308 */ /* 0x0005e40000000800 */
[----:B--2---:R-:W-:-:S05]  /*120a0*/  FFMA.FTZ R0, R107, c[0x0][0x2d0], -R2 ;  /* 0x0000b4006b007a23 */ /* 0x004fca0000010802 */
[C---:B-1----:R-:W-:Y:S01]  /*120b0*/  HMMA.16816.F32.BF16 R104, R8.reuse, R152, R44 ;  /* 0x000000980868723c */ /* 0x042fe2000004182c */
[----:B------:R1:W2:Y:S07]  /*120c0*/  MUFU.EX2 R223, R0 ;  /* 0x0000000000df7308 */ /* 0x0002ae0000000800 */
[----:B------:R-:W-:Y:S01]  /*120d0*/  HMMA.16816.F32.BF16 R44, R8, R142, R12 ;  /* 0x0000008e082c723c */ /* 0x000fe2000004180c */
[----:B-1----:R-:W-:Y:S02]  /*120e0*/  FFMA.FTZ R0, R108, c[0x0][0x2d0], -R2 ;  /* 0x0000b4006c007a23 */ /* 0x002fe40000010802 */
[----:B------:R-:W-:-:S02]  /*120f0*/  IMAD.MOV.U32 R108, RZ, RZ, R117 ;  /* 0x000000ffff6c7224 */ /* 0x000fc400078e0075 */
[----:B------:R1:W-:Y:S03]  /*12100*/  MUFU.EX2 R225, R0 ;  /* 0x0000000000e17308 */ /* 0x0003e60000000800 */
[----:B------:R-:W-:Y:S07]  /*12110*/  HMMA.16816.F32.BF16 R116, R8, R154, R20 ;  /* 0x0000009a0874723c */ /* 0x000fee0000041814 */
[----:B---3--:R-:W-:-:S02]  /*12120*/  F2FP.BF16.PACK_AB R8, R226, R228 ;  /* 0x000000e4e208723e */ /* 0x008fc400000010ff */
[----:B--2---:R-:W-:Y:S01]  /*12130*/  F2FP.BF16.PACK_AB R10, R223, R227 ;  /* 0x000000e3df0a723e */ /* 0x004fe200000010ff */
[----:B-1----:R-:W-:-:S05]  /*12140*/  FMUL.FTZ R0, R3, c[0x0][0x2d0] ;  /* 0x0000b40003007a20 */ /* 0x002fca0000410000 */
[----:B------:R-:W-:-:S05]  /*12150*/  FSEL R0, R0, RZ, P0 ;  /* 0x000000ff00007208 */ /* 0x000fca0000000000 */
        /* <DEDUP_REMOVED lines=21> */
[----:B------:R-:W-:Y:S01]  /*122b0*/  HMMA.16816.F32.BF16 R12, R8, R80, RZ ;  /* 0x00000050080c723c */ /* 0x000fe200000418ff */
[----:B------:R-:W-:Y:S02]  /*122c0*/  IMAD.MOV.U32 R84, RZ, RZ, R69 ;  /* 0x000000ffff547224 */ /* 0x000fe400078e0045 */
[----:B------:R-:W-:-:S04]  /*122d0*/  IMAD.MOV.U32 R85, RZ, RZ, R65 ;  /* 0x000000ffff557224 */ /* 0x000fc800078e0041 */
[----:B------:R-:W-:Y:S01]  /*122e0*/  IMAD.MOV.U32 R81, RZ, RZ, R108 ;  /* 0x000000ffff517224 */ /* 0x000fe200078e006c */
[----:B------:R-:W-:Y:S01]  /*122f0*/  HMMA.16816.F32.BF16 R32, R8, R82, RZ ;  /* 0x000000520820723c */ /* 0x000fe200000418ff */
[----:B-1----:R-:W-:-:S04]  /*12300*/  FFMA.FTZ R6, R113, c[0x0][0x2d0], -R0 ;  /* 0x0000b40071067a23 */ /* 0x002fc80000010800 */
[----:B------:R1:W3:Y:S03]  /*12310*/  MUFU.EX2 R74, R6 ;  /* 0x00000006004a7308 */ /* 0x0002e60000000800 */
[----:B------:R-:W-:Y:S01]  /*12320*/  HMMA.16816.F32.BF16 R40, R8, R86, RZ ;  /* 0x000000560828723c */ /* 0x000fe200000418ff */
[----:B------:R-:W-:-:S06]  /*12330*/  IMAD.MOV.U32 R83, RZ, RZ, R73 ;  /* 0x000000ffff537224 */ /* 0x000fcc00078e0049 */
[----:B------:R-:W-:Y:S01]  /*12340*/  F2FP.BF16.PACK_AB R8, R224, R225 ;  /* 0x000000e1e008723e */ /* 0x000fe200000010ff */
[----:B------:R-:W-:Y:S01]  /*12350*/  IMAD.MOV.U32 R87, RZ, RZ, R126 ;  /* 0x000000ffff577224 */ /* 0x000fe200078e007e */
[----:B--2---:R-:W-:Y:S01]  /*12360*/  F2FP.BF16.PACK_AB R10, R221, R222 ;  /* 0x000000dedd0a723e */ /* 0x004fe200000010ff */
[----:B------:R-:W-:Y:S02]  /*12370*/  IMAD.MOV.U32 R86, RZ, RZ, R127 ;  /* 0x000000ffff567224 */ /* 0x000fe400078e007f */
[--C-:B-1----:R-:W-:Y:S01]  /*12380*/  FFMA.FTZ R6, R114, c[0x0][0x2d0], -R0.reuse ;  /* 0x0000b40072067a23 */ /* 0x102fe20000010800 */
[----:B---3--:R-:W-:Y:S01]  /*12390*/  F2FP.BF16.PACK_AB R9, R74, R75 ;  /* 0x0000004b4a09723e */ /* 0x008fe200000010ff */
[----:B------:R-:W-:Y:S02]  /*123a0*/  LDSM.16.MT88.4 R112, [R205+0x2000] ;  /* 0x00200000cd70783b */ /* 0x000fe40000004200 */
[----:B------:R1:W-:Y:S02]  /*123b0*/  MUFU.EX2 R216, R6 ;  /* 0x0000000600d87308 */ /* 0x0003e40000000800 */
[----:B-1----:R-:W-:-:S06]  /*123c0*/  FFMA.FTZ R6, R124, c[0x0][0x2d0], -R0 ;  /* 0x0000b4007c067a23 */ /* 0x002fcc0000010800 */
[----:B------:R1:W2:Y:S02]  /*123d0*/  MUFU.EX2 R76, R6 ;  /* 0x00000006004c7308 */ /* 0x0002a40000000800 */
[----:B-1----:R-:W-:Y:S01]  /*123e0*/  FFMA.FTZ R6, R187, c[0x0][0x2d0], -R5 ;  /* 0x0000b400bb067a23 */ /* 0x002fe20000010805 */
[----:B--2---:R-:W-:Y:S01]  /*123f0*/  F2FP.BF16.PACK_AB R11, R76, R216 ;  /* 0x000000d84c0b723e */ /* 0x004fe200000010ff */
[----:B------:R-:W-:-:S04]  /*12400*/  IMAD.MOV.U32 R187, RZ, RZ, R51 ;  /* 0x000000ffffbb7224 */ /* 0x000fc800078e0033 */
[----:B------:R1:W-:Y:S01]  /*12410*/  MUFU.EX2 R78, R6 ;  /* 0x00000006004e7308 */ /* 0x0003e20000000800 */
[----:B------:R-:W-:Y:S01]  /*12420*/  LDSM.16.MT88.4 R48, [R204+0x2000] ;  /* 0x00200000cc30783b */ /* 0x000fe20000004200 */
[C---:B------:R-:W-:Y:S08]  /*12430*/  HMMA.16816.F32.BF16 R20, R8.reuse, R96, R20 ;  /* 0x000000600814723c */ /* 0x040ff00000041814 */
[----:B------:R-:W-:Y:S01]  /*12440*/  HMMA.16816.F32.BF16 R36, R8, R98, R36 ;  /* 0x000000620824723c */ /* 0x000fe20000041824 */
[----:B------:R-:W2:Y:S01]  /*12450*/  LDSM.16.MT88.4 R96, [R201+0x2000] ;  /* 0x00200000c960783b */ /* 0x000ea20000004200 */
[----:B-1----:R-:W-:-:S03]  /*12460*/  FFMA.FTZ R6, R186, c[0x0][0x2d0], -R5 ;  /* 0x0000b400ba067a23 */ /* 0x002fc60000010805 */
[----:B------:R-:W3:Y:S01]  /*12470*/  LDL.LU R186, [R1+0x4] ;  /* 0x0000040001ba7983 */ /* 0x000ee20000300800 */
[----:B------:R1:W-:Y:S02]  /*12480*/  MUFU.EX2 R79, R6 ;  /* 0x00000006004f7308 */ /* 0x0003e40000000800 */
[C---:B------:R-:W-:Y:S08]  /*12490*/  HMMA.16816.F32.BF16 R16, R8.reuse, R88, R16 ;  /* 0x000000580810723c */ /* 0x040ff00000041810 */
[----:B------:R-:W-:Y:S01]  /*124a0*/  HMMA.16816.F32.BF16 R124, R8, R92, R12 ;  /* 0x0000005c087c723c */ /* 0x000fe2000004180c */
[----:B-1----:R-:W-:-:S02]  /*124b0*/  FFMA.FTZ R6, R185, c[0x0][0x2d0], -R5 ;  /* 0x0000b400b9067a23 */ /* 0x002fc40000010805 */
[----:B------:R-:W-:-:S04]  /*124c0*/  FFMA.FTZ R5, R184, c[0x0][0x2d0], -R5 ;  /* 0x0000b400b8057a23 */ /* 0x000fc80000010805 */
[----:B------:R1:W-:Y:S01]  /*124d0*/  MUFU.EX2 R77, R5 ;  /* 0x00000005004d7308 */ /* 0x0003e20000000800 */
[----:B------:R-:W-:Y:S02]  /*124e0*/  IMAD.MOV.U32 R184, RZ, RZ, R68 ;  /* 0x000000ffffb87224 */ /* 0x000fe400078e0044 */
[----:B-1----:R-:W-:-:S05]  /*124f0*/  FFMA.FTZ R5, R151, c[0x0][0x2d0], -R4 ;  /* 0x0000b40097057a23 */ /* 0x002fca0000010804 */
[----:B------:R1:W-:Y:S01]  /*12500*/  MUFU.EX2 R68, R5 ;  /* 0x0000000500447308 */ /* 0x0003e20000000800 */
[----:B------:R-:W-:Y:S02]  /*12510*/  IMAD.MOV.U32 R185, RZ, RZ, R66 ;  /* 0x000000ffffb97224 */ /* 0x000fe400078e0042 */
[----:B-1----:R-:W-:-:S05]  /*12520*/  FFMA.FTZ R5, R150, c[0x0][0x2d0], -R4 ;  /* 0x0000b40096057a23 */ /* 0x002fca0000010804 */
[----:B------:R1:W4:Y:S02]  /*12530*/  MUFU.EX2 R69, R5 ;  /* 0x0000000500457308 */ /* 0x0003240000000800 */
[--C-:B-1----:R-:W-:Y:S02]  /*12540*/  FFMA.FTZ R5, R149, c[0x0][0x2d0], -R4.reuse ;  /* 0x0000b40095057a23 */ /* 0x102fe40000010804 */
[----:B------:R-:W-:-:S04]  /*12550*/  FFMA.FTZ R4, R130, c[0x0][0x2d0], -R4 ;  /* 0x0000b40082047a23 */ /* 0x000fc80000010804 */
[----:B------:R1:W-:Y:S02]  /*12560*/  MUFU.EX2 R67, R4 ;  /* 0x0000000400437308 */ /* 0x0003e40000000800 */
[----:B-1----:R-:W-:-:S06]  /*12570*/  FFMA.FTZ R4, R129, c[0x0][0x2d0], -R2 ;  /* 0x0000b40081047a23 */ /* 0x002fcc0000010802 */
[----:B------:R1:W-:Y:S02]  /*12580*/  MUFU.EX2 R66, R4 ;  /* 0x0000000400427308 */ /* 0x0003e40000000800 */
[----:B-1----:R-:W-:-:S06]  /*12590*/  FFMA.FTZ R4, R131, c[0x0][0x2d0], -R2 ;  /* 0x0000b40083047a23 */ /* 0x002fcc0000010802 */
[----:B------:R1:W-:Y:S02]  /*125a0*/  MUFU.EX2 R65, R4 ;  /* 0x0000000400417308 */ /* 0x0003e40000000800 */
[----:B-1----:R-:W-:-:S06]  /*125b0*/  FFMA.FTZ R4, R183, c[0x0][0x2d0], -R2 ;  /* 0x0000b400b7047a23 */ /* 0x002fcc0000010802 */
[----:B------:R1:W-:Y:S02]  /*125c0*/  MUFU.EX2 R62, R4 ;  /* 0x00000004003e7308 */ /* 0x0003e40000000800 */
[----:B-1----:R-:W-:-:S06]  /*125d0*/  FFMA.FTZ R4, R182, c[0x0][0x2d0], -R2 ;  /* 0x0000b400b6047a23 */ /* 0x002fcc0000010802 */
[----:B------:R1:W-:Y:S02]  /*125e0*/  MUFU.EX2 R63, R4 ;  /* 0x00000004003f7308 */ /* 0x0003e40000000800 */
[----:B-1----:R-:W-:Y:S02]  /*125f0*/  FFMA.FTZ R4, R128, c[0x0][0x2d0], -R0 ;  /* 0x0000b40080047a23 */ /* 0x002fe40000010800 */
[----:B------:R-:W1:Y:S04]  /*12600*/  LDSM.16.MT88.4 R128, [R202+0x2000] ;  /* 0x00200000ca80783b */ /* 0x000e680000004200 */
[----:B------:R-:W5:Y:S08]  /*12610*/  MUFU.EX2 R80, R6 ;  /* 0x0000000600507308 */ /* 0x000f700000000800 */
[----:B------:R-:W2:Y:S01]  /*12620*/  MUFU.EX2 R73, R5 ;  /* 0x0000000500497308 */ /* 0x000ea20000000800 */
[----:B----4-:R-:W-:Y:S01]  /*12630*/  F2FP.BF16.PACK_AB R149, R69, R68 ;  /* 0x000000444595723e */ /* 0x010fe200000010ff */
[C---:B------:R-:W-:Y:S06]  /*12640*/  HMMA.16816.F32.BF16 R24, R8.reuse, R100, R24 ;  /* 0x000000640818723c */ /* 0x040fec0000041818 */
[----:B------:R4:W-:Y:S01]  /*12650*/  MUFU.EX2 R60, R4 ;  /* 0x00000004003c7308 */ /* 0x0009e20000000800 */
[----:B-----5:R-:W-:Y:S01]  /*12660*/  F2FP.BF16.PACK_AB R150, R77, R80 ;  /* 0x000000504d96723e */ /* 0x020fe200000010ff */
[----:B------:R-:W-:Y:S01]  /*12670*/  HMMA.16816.F32.BF16 R28, R8, R90, R28 ;  /* 0x0000005a081c723c */ /* 0x000fe2000004181c */
[----:B--2---:R-:W-:-:S07]  /*12680*/  F2FP.BF16.PACK_AB R151, R67, R73 ;  /* 0x000000494397723e */ /* 0x004fce00000010ff */
[----:B------:R-:W-:Y:S01]  /*12690*/  HMMA.16816.F32.BF16 R32, R8, R94, R32 ;  /* 0x0000005e0820723c */ /* 0x000fe20000041820 */
[----:B----4-:R-:W-:Y:S01]  /*126a0*/  FFMA.FTZ R4, R148, c[0x0][0x2d0], -R0 ;  /* 0x0000b40094047a23 */ /* 0x010fe20000010800 */
[----:B------:R-:W-:-:S06]  /*126b0*/  F2FP.BF16.PACK_AB R148, R79, R78 ;  /* 0x0000004e4f94723e */ /* 0x000fcc00000010ff */
[----:B------:R-:W-:Y:S01]  /*126c0*/  HMMA.16816.F32.BF16 R40, R8, R102, R40 ;  /* 0x000000660828723c */ /* 0x000fe20000041828 */
[----:B------:R2:W4:Y:S06]  /*126d0*/  MUFU.EX2 R61, R4 ;  /* 0x00000004003d7308 */ /* 0x00052c0000000800 */
[----:B------:R-:W-:Y:S01]  /*126e0*/  FFMA.FTZ R8, R197, c[0x0][0x2d0], -R2 ;  /* 0x0000b400c5087a23 */ /* 0x000fe20000010802 */
[C---:B------:R-:W-:Y:S08]  /*126f0*/  HMMA.16816.F32.BF16 R88, R148.reuse, R96, R56 ;  /* 0x000000609458723c */ /* 0x040ff00000041838 */
[----:B------:R-:W-:Y:S01]  /*12700*/  HMMA.16816.F32.BF16 R100, R148, R98, R52 ;  /* 0x000000629464723c */ /* 0x000fe20000041834 */
[----:B--2---:R-:W-:-:S04]  /*12710*/  FFMA.FTZ R4, R180, c[0x0][0x2d0], -R0 ;  /* 0x0000b400b4047a23 */ /* 0x004fc80000010800 */
[----:B------:R2:W-:Y:S03]  /*12720*/  MUFU.EX2 R56, R4 ;  /* 0x0000000400387308 */ /* 0x0005e60000000800 */
[C---:B------:R-:W-:Y:S08]  /*12730*/  HMMA.16816.F32.BF16 R104, R148.reuse, R112, R104 ;  /* 0x000000709468723c */ /* 0x040ff00000041868 */
[C---:B------:R-:W-:Y:S08]  /*12740*/  HMMA.16816.F32.BF16 R116, R148.reuse, R114, R116 ;  /* 0x000000729474723c */ /* 0x040ff00000041874 */
[----:B-1----:R-:W-:Y:S01]  /*12750*/  HMMA.16816.F32.BF16 R120, R148, R128, R120 ;  /* 0x000000809478723c */ /* 0x002fe20000041878 */
[----:B--2---:R-:W-:-:S07]  /*12760*/  FFMA.FTZ R4, R181, c[0x0][0x2d0], -R0 ;  /* 0x0000b400b5047a23 */ /* 0x004fce0000010800 */
[C---:B------:R-:W-:Y:S01]  /*12770*/  HMMA.16816.F32.BF16 R132, R148.reuse, R130, R132 ;  /* 0x000000829484723c */ /* 0x040fe20000041884 */
[----:B------:R-:W1:Y:S07]  /*12780*/  MUFU.EX2 R52, R4 ;  /* 0x0000000400347308 */ /* 0x000e6e0000000800 */
[C---:B------:R-:W-:Y:S08]  /*12790*/  HMMA.16816.F32.BF16 R136, R148.reuse, R48, R136 ;  /* 0x000000309488723c */ /* 0x040ff00000041888 */
[----:B------:R-:W-:Y:S01]  /*127a0*/  HMMA.16816.F32.BF16 R148, R148, R50, R44 ;  /* 0x000000329494723c */ /* 0x000fe2000004182c */
[----:B------:R2:W-:Y:S02]  /*127b0*/  MUFU.EX2 R45, R8 ;  /* 0x00000008002d7308 */ /* 0x0005e40000000800 */
[----:B--2---:R-:W-:-:S06]  /*127c0*/  FFMA.FTZ R8, R196, c[0x0][0x2d0], -R2 ;  /* 0x0000b400c4087a23 */ /* 0x004fcc0000010802 */
[----:B------:R2:W5:Y:S01]  /*127d0*/  MUFU.EX2 R46, R8 ;  /* 0x00000008002e7308 */ /* 0x0005620000000800 */
[----:B------:R-:W-:Y:S02]  /*127e0*/  IMAD.MOV.U32 R82, RZ, RZ, R7 ;  /* 0x000000ffff527224 */ /* 0x000fe400078e0007 */
[----:B--2---:R-:W-:-:S05]  /*127f0*/  FFMA.FTZ R8, R195, c[0x0][0x2d0], -R2 ;  /* 0x0000b400c3087a23 */ /* 0x004fca0000010802 */
[----:B------:R2:W-:Y:S01]  /*12800*/  MUFU.EX2 R47, R8 ;  /* 0x00000008002f7308 */ /* 0x0005e20000000800 */
[----:B------:R-:W-:Y:S02]  /*12810*/  F2FP.BF16.PACK_AB R4, R65, R66 ;  /* 0x000000424104723e */ /* 0x000fe400000010ff */
[----:B------:R-:W-:Y:S02]  /*12820*/  F2FP.BF16.PACK_AB R6, R63, R62 ;  /* 0x0000003e3f06723e */ /* 0x000fe400000010ff */
[----:B----4-:R-:W-:Y:S01]  /*12830*/  F2FP.BF16.PACK_AB R5, R61, R60 ;  /* 0x0000003c3d05723e */ /* 0x010fe200000010ff */
[----:B--2---:R-:W-:-:S04]  /*12840*/  FFMA.FTZ R8, R194, c[0x0][0x2d0], -R2 ;  /* 0x0000b400c2087a23 */ /* 0x004fc80000010802 */
[----:B------:R2:W4:Y:S01]  /*12850*/  MUFU.EX2 R53, R8 ;  /* 0x0000000800357308 */ /* 0x0005220000000800 */
[----:B-1----:R-:W-:Y:S01]  /*12860*/  F2FP.BF16.PACK_AB R7, R52, R56 ;  /* 0x000000383407723e */ /* 0x002fe200000010ff */
[----:B--2---:R-:W-:-:S06]  /*12870*/  FFMA.FTZ R8, R193, c[0x0][0x2d0], -R2 ;  /* 0x0000b400c1087a23 */ /* 0x004fcc0000010802 */
[----:B------:R1:W-:Y:S01]  /*12880*/  MUFU.EX2 R54, R8 ;  /* 0x0000000800367308 */ /* 0x0003e20000000800 */
[----:B------:R-:W-:Y:S01]  /*12890*/  HMMA.16816.F32.BF16 R108, R4, R164, R16 ;  /* 0x000000a4046c723c */ /* 0x000fe20000041810 */
[----:B-1----:R-:W-:-:S06]  /*128a0*/  FFMA.FTZ R8, R192, c[0x0][0x2d0], -R2 ;  /* 0x0000b400c0087a23 */ /* 0x002fcc0000010802 */
[----:B------:R1:W-:Y:S01]  /*128b0*/  MUFU.EX2 R55, R8 ;  /* 0x0000000800377308 */ /* 0x0003e20000000800 */
[----:B------:R-:W-:Y:S01]  /*128c0*/  HMMA.16816.F32.BF16 R16, R4, R166, R28 ;  /* 0x000000a60410723c */ /* 0x000fe2000004181c */
[----:B-1----:R-:W-:-:S06]  /*128d0*/  FFMA.FTZ R8, R189, c[0x0][0x2d0], -R0 ;  /* 0x0000b400bd087a23 */ /* 0x002fcc0000010800 */
[----:B------:R1:W-:Y:S02]  /*128e0*/  MUFU.EX2 R28, R8 ;  /* 0x00000008001c7308 */ /* 0x0003e40000000800 */
[----:B-1----:R-:W-:-:S06]  /*128f0*/  FFMA.FTZ R8, R188, c[0x0][0x2d0], -R0 ;  /* 0x0000b400bc087a23 */ /* 0x002fcc0000010800 */
[----:B------:R1:W2:Y:S01]  /*12900*/  MUFU.EX2 R29, R8 ;  /* 0x00000008001d7308 */ /* 0x0002a20000000800 */
[----:B------:R-:W-:Y:S01]  /*12910*/  HMMA.16816.F32.BF16 R92, R4, R160, R20 ;  /* 0x000000a0045c723c */ /* 0x000fe20000041814 */
[----:B-1----:R-:W-:-:S06]  /*12920*/  FFMA.FTZ R8, R190, c[0x0][0x2d0], -R0 ;  /* 0x0000b400be087a23 */ /* 0x002fcc0000010800 */
[----:B------:R1:W-:Y:S01]  /*12930*/  MUFU.EX2 R31, R8 ;  /* 0x00000008001f7308 */ /* 0x0003e20000000800 */
[----:B------:R-:W-:Y:S01]  /*12940*/  HMMA.16816.F32.BF16 R12, R4, R162, R36 ;  /* 0x000000a2040c723c */ /* 0x000fe20000041824 */
[----:B------:R-:W-:Y:S02]  /*12950*/  IMAD.MOV.U32 R183, RZ, RZ, c[0x0][0x2c4] ;  /* 0x0000b100ffb77624 */ /* 0x000fe400078e00ff */
[----:B-1----:R-:W-:-:S04]  /*12960*/  FFMA.FTZ R8, R191, c[0x0][0x2d0], -R0 ;  /* 0x0000b400bf087a23 */ /* 0x002fc80000010800 */
[----:B------:R1:W1:Y:S01]  /*12970*/  MUFU.EX2 R30, R8 ;  /* 0x00000008001e7308 */ /* 0x0002620000000800 */
[----:B------:R-:W-:Y:S01]  /*12980*/  HMMA.16816.F32.BF16 R124, R4, R168, R124 ;  /* 0x000000a8047c723c */ /* 0x000fe2000004187c */
[----:B------:R-:W-:-:S07]  /*12990*/  ISETP.NE.AND P6, PT, R183, 0x1, PT ;  /* 0x00000001b700780c */ /* 0x000fce0003fc5270 */
[----:B------:R-:W-:Y:S01]  /*129a0*/  HMMA.16816.F32.BF16 R32, R4, R170, R32 ;  /* 0x000000aa0420723c */ /* 0x000fe20000041820 */
[----:B-1----:R-:W-:-:S07]  /*129b0*/  FFMA.FTZ R8, R199, c[0x0][0x2d0], -R2 ;  /* 0x0000b400c7087a23 */ /* 0x002fce0000010802 */
[C---:B------:R-:W-:Y:S01]  /*129c0*/  HMMA.16816.F32.BF16 R20, R4.reuse, R172, R24 ;  /* 0x000000ac0414723c */ /* 0x040fe20000041818 */
[----:B------:R-:W-:Y:S01]  /*129d0*/  FFMA.FTZ R2, R198, c[0x0][0x2d0], -R2 ;  /* 0x0000b400c6027a23 */ /* 0x000fe20000010802 */
[----:B------:R1:W-:Y:S06]  /*129e0*/  MUFU.EX2 R44, R8 ;  /* 0x00000008002c7308 */ /* 0x0003ec0000000800 */
[----:B-1----:R-:W-:Y:S02]  /*129f0*/  HMMA.16816.F32.BF16 R8, R4, R174, R40 ;  /* 0x000000ae0408723c */ /* 0x002fe40000041828 */
[----:B------:R1:W-:Y:S02]  /*12a00*/  MUFU.EX2 R40, R2 ;  /* 0x0000000200287308 */ /* 0x0003e40000000800 */
[----:B-1----:R-:W-:-:S06]  /*12a10*/  FFMA.FTZ R2, R176, c[0x0][0x2d0], -R0 ;  /* 0x0000b400b0027a23 */ /* 0x002fcc0000010800 */
[----:B------:R1:W1:Y:S01]  /*12a20*/  MUFU.EX2 R27, R2 ;  /* 0x00000002001b7308 */ /* 0x0002620000000800 */
[----:B-----5:R-:W-:Y:S02]  /*12a30*/  F2FP.BF16.PACK_AB R4, R46, R45 ;  /* 0x0000002d2e04723e */ /* 0x020fe400000010ff */
[----:B----4-:R-:W-:Y:S02]  /*12a40*/  F2FP.BF16.PACK_AB R6, R53, R47 ;  /* 0x0000002f3506723e */ /* 0x010fe400000010ff */
[----:B--2---:R-:W-:Y:S02]  /*12a50*/  F2FP.BF16.PACK_AB R5, R29, R28 ;  /* 0x0000001c1d05723e */ /* 0x004fe400000010ff */
[----:B------:R-:W-:Y:S01]  /*12a60*/  F2FP.BF16.PACK_AB R7, R30, R31 ;  /* 0x0000001f1e07723e */ /* 0x000fe200000010ff */
[----:B-1----:R-:W-:-:S04]  /*12a70*/  FFMA.FTZ R2, R179, c[0x0][0x2d0], -R0 ;  /* 0x0000b400b3027a23 */ /* 0x002fc80000010800 */
[----:B------:R1:W2:Y:S02]  /*12a80*/  MUFU.EX2 R26, R2 ;  /* 0x00000002001a7308 */ /* 0x0002a40000000800 */
[----:B------:R-:W-:Y:S01]  /*12a90*/  HMMA.16816.F32.BF16 R92, R4, R156, R92 ;  /* 0x0000009c045c723c */ /* 0x000fe2000004185c */
[--C-:B-1----:R-:W-:Y:S02]  /*12aa0*/  FFMA.FTZ R2, R178, c[0x0][0x2d0], -R0.reuse ;  /* 0x0000b400b2027a23 */ /* 0x102fe40000010800 */
[----:B------:R-:W-:-:S03]  /*12ab0*/  FFMA.FTZ R0, R177, c[0x0][0x2d0], -R0 ;  /* 0x0000b400b1007a23 */ /* 0x000fc60000010800 */
[----:B------:R1:W4:Y:S02]  /*12ac0*/  MUFU.EX2 R25, R2 ;  /* 0x0000000200197308 */ /* 0x0003240000000800 */
[C---:B------:R-:W-:Y:S06]  /*12ad0*/  HMMA.16816.F32.BF16 R12, R4.reuse, R158, R12 ;  /* 0x0000009e040c723c */ /* 0x040fec000004180c */
[----:B------:R5:W2:Y:S02]  /*12ae0*/  MUFU.EX2 R24, R0 ;  /* 0x0000000000187308 */ /* 0x000aa40000000800 */
[----:B------:R-:W-:Y:S01]  /*12af0*/  HMMA.16816.F32.BF16 R108, R4, R152, R108 ;  /* 0x00000098046c723c */ /* 0x000fe2000004186c */
[----:B-1----:R-:W-:-:S07]  /*12b00*/  @P6 IMAD.HI.U32 R2, R184, c[0x0][0x2c8], RZ ;  /* 0x0000b200b8026a27 */ /* 0x002fce00078e00ff */
[----:B------:R-:W-:Y:S01]  /*12b10*/  HMMA.16816.F32.BF16 R16, R4, R154, R16 ;  /* 0x0000009a0410723c */ /* 0x000fe20000041810 */
[----:B-----5:R-:W-:-:S07]  /*12b20*/  IMAD.MOV.U32 R0, RZ, RZ, R184 ;  /* 0x000000ffff007224 */ /* 0x020fce00078e00b8 */
[----:B------:R-:W-:Y:S01]  /*12b30*/  HMMA.16816.F32.BF16 R124, R4, R144, R124 ;  /* 0x00000090047c723c */ /* 0x000fe2000004187c */
[----:B------:R-:W-:-:S07]  /*12b40*/  @P6 SHF.R.U32.HI R0, RZ, c[0x0][0x2cc], R2 ;  /* 0x0000b300ff006a19 */ /* 0x000fce0000011602 */
[----:B------:R-:W-:Y:S01]  /*12b50*/  HMMA.16816.F32.BF16 R32, R4, R146, R32 ;  /* 0x000000920420723c */ /* 0x000fe20000041820 */
[----:B---3--:R-:W-:-:S07]  /*12b60*/  IMAD.IADD R2, R186, 0x1, R0 ;  /* 0x00000001ba027824 */ /* 0x008fce00078e0200 */
[----:B------:R-:W-:Y:S01]  /*12b70*/  HMMA.16816.F32.BF16 R20, R4, R140, R20 ;  /* 0x0000008c0414723c */ /* 0x000fe20000041814 */
[----:B------:R-:W-:-:S07]  /*12b80*/  FADD.FTZ R0, R64, R218 ;  /* 0x000000da40007221 */ /* 0x000fce0000010000 */
[----:B------:R-:W-:Y:S07]  /*12b90*/  HMMA.16816.F32.BF16 R36, R4, R142, R8 ;  /* 0x0000008e0424723c */ /* 0x000fee0000041808 */
        /* <DEDUP_REMOVED lines=66> */
[----:B--2---:R-:W-:Y:S02]  /*12fc0*/  FADD.FTZ R5, R26, R4 ;  /* 0x000000041a057221 */ /* 0x004fe40000010000 */
[----:B------:R-:W-:Y:S02]  /*12fd0*/  FADD.FTZ R4, R80, R0 ;  /* 0x0000000050047221 */ /* 0x000fe40000010000 */
[----:B------:R-:W-:-:S02]  /*12fe0*/  FADD.FTZ R0, R73, R6 ;  /* 0x0000000649007221 */ /* 0x000fc40000010000 */
[----:B------:R-:W-:Y:S02]  /*12ff0*/  FADD.FTZ R6, R44, R7 ;  /* 0x000000072c067221 */ /* 0x000fe40000010000 */
[----:B------:R-:W-:Y:S02]  /*13000*/  FADD.FTZ R7, R77, R4 ;  /* 0x000000044d077221 */ /* 0x000fe40000010000 */
[----:B------:R-:W-:Y:S02]  /*13010*/  FADD.FTZ R0, R67, R0 ;  /* 0x0000000043007221 */ /* 0x000fe40000010000 */
[----:B----4-:R-:W-:Y:S01]  /*13020*/  FADD.FTZ R5, R25, R5 ;  /* 0x0000000519057221 */ /* 0x010fe20000010000 */
[----:B------:R-:W-:Y:S01]  /*13030*/  STL [R1+0x10], R7 ;  /* 0x0000100701007387 */ /* 0x000fe20000100800 */
[----:B------:R-:W-:-:S03]  /*13040*/  FADD.FTZ R4, R40, R6 ;  /* 0x0000000628047221 */ /* 0x000fc60000010000 */
[----:B------:R1:W-:Y:S01]  /*13050*/  STL [R1+0xc], R0 ;  /* 0x00000c0001007387 */ /* 0x0003e20000100800 */
[----:B------:R-:W-:-:S03]  /*13060*/  IMAD.MOV.U32 R81, RZ, RZ, c[0x0][0x32c] ;  /* 0x0000cb00ff517624 */ /* 0x000fc600078e00ff */
[----:B------:R2:W-:Y:S02]  /*13070*/  STL [R1+0x14], R4 ;  /* 0x0000140401007387 */ /* 0x0005e40000100800 */
[----:B------:R-:W-:Y:S02]  /*13080*/  ISETP.GE.AND P6, PT, R81, 0x1, PT ;  /* 0x000000015100780c */ /* 0x000fe40003fc6270 */
[----:B------:R-:W-:Y:S02]  /*13090*/  F2FP.BF16.PACK_AB R144, R55, R54 ;  /* 0x000000363790723e */ /* 0x000fe400000010ff */
[----:B------:R-:W-:Y:S02]  /*130a0*/  F2FP.BF16.PACK_AB R146, R40, R44 ;  /* 0x0000002c2892723e */ /* 0x000fe400000010ff */
[----:B------:R-:W-:Y:S01]  /*130b0*/  F2FP.BF16.PACK_AB R145, R26, R27 ;  /* 0x0000001b1a91723e */ /* 0x000fe200000010ff */
[----:B-1----:R-:W-:-:S05]  /*130c0*/  FADD.FTZ R0, R24, R5 ;  /* 0x0000000518007221 */ /* 0x002fca0000010000 */
[----:B------:R1:W-:Y:S01]  /*130d0*/  STL [R1+0x18], R0 ;  /* 0x0000180001007387 */ /* 0x0003e20000100800 */
[----:B------:R-:W-:Y:S02]  /*130e0*/  F2FP.BF16.PACK_AB R147, R24, R25 ;  /* 0x000000191893723e */ /* 0x000fe400000010ff */
[----:B------:R-:W-:-:S05]  /*130f0*/  IADD3 R216, R229, -0x2, RZ ;  /* 0xfffffffee5d87810 */ /* 0x000fca0007ffe0ff */
[----:B------:R-:W-:Y:S01]  /*13100*/  HMMA.16816.F32.BF16 R92, R144, R96, R92 ;  /* 0x00000060905c723c */ /* 0x000fe2000004185c */
[----:B--2---:R-:W-:-:S07]  /*13110*/  IADD3 R4, R2, c[0x0][0x328], RZ ;  /* 0x0000ca0002047a10 */ /* 0x004fce0007ffe0ff */
[C---:B------:R-:W-:Y:S08]  /*13120*/  HMMA.16816.F32.BF16 R108, R144.reuse, R112, R108 ;  /* 0x00000070906c723c */ /* 0x040ff0000004186c */
[C---:B------:R-:W-:Y:S08]  /*13130*/  HMMA.16816.F32.BF16 R124, R144.reuse, R128, R124 ;  /* 0x00000080907c723c */ /* 0x040ff0000004187c */
[C---:B------:R-:W-:Y:S08]  /*13140*/  HMMA.16816.F32.BF16 R96, R144.reuse, R98, R12 ;  /* 0x000000629060723c */ /* 0x040ff0000004180c */
[C---:B------:R-:W-:Y:S08]  /*13150*/  HMMA.16816.F32.BF16 R112, R144.reuse, R114, R16 ;  /* 0x000000729070723c */ /* 0x040ff00000041810 */
[C---:B------:R-:W-:Y:S08]  /*13160*/  HMMA.16816.F32.BF16 R128, R144.reuse, R130, R32 ;  /* 0x000000829080723c */ /* 0x040ff00000041820 */
[C---:B------:R-:W-:Y:S08]  /*13170*/  HMMA.16816.F32.BF16 R140, R144.reuse, R48, R20 ;  /* 0x00000030908c723c */ /* 0x040ff00000041814 */
[----:B------:R-:W-:Y:S01]  /*13180*/  HMMA.16816.F32.BF16 R144, R144, R50, R36 ;  /* 0x000000329090723c */ /* 0x000fe20000041824 */
[----:B------:R-:W-:Y:S07]  /*13190*/  @!P6 BRA `(.L_x_933) ;  /* 0x000001100000e947 */ /* 0x000fee0003800000 */
[C---:B-1----:R-:W-:Y:S01]  /*131a0*/  ISETP.GT.AND P0, PT, R2.reuse, RZ, PT ;  /* 0x000000ff0200720c */ /* 0x042fe20003f04270 */
        /* <DEDUP_REMOVED lines=10> */
.L_x_935:
[----:B------:R-:W-:-:S13]  /*13250*/  ISETP.NE.AND P0, PT, R5, 0x1, PT ;  /* 0x000000010500780c */ /* 0x000fda0003f05270 */
[----:B------:R-:W-:-:S05]  /*13260*/  @P0 IMAD.HI.U32 R2, R0, c[0x0][0x330], RZ ;  /* 0x0000cc0000020a27 */ /* 0x000fca00078e00ff */
[----:B------:R-:W-:Y:S02]  /*13270*/  @P0 SHF.R.U32.HI R0, RZ, c[0x0][0x334], R2 ;  /* 0x0000cd00ff000a19 */ /* 0x000fe40000011602 */
.L_x_936:
[----:B------:R-:W-:Y:S05]  /*13280*/  BSYNC B0 ;  /* 0x0000000000007941 */ /* 0x000fea0003800000 */
.L_x_934:
[----:B------:R-:W-:-:S05]  /*13290*/  IMAD R0, R0, R5, c[0x0][0x32c] ;  /* 0x0000cb0000007624 */ /* 0x000fca00078e0205 */
[----:B------:R-:W-:-:S04]  /*132a0*/  IMNMX R4, R4, R0, PT ;  /* 0x0000000004047217 */ /* 0x000fc80003800200 */
.L_x_933:
[----:B-1----:R-:W2:Y:S01]  /*132b0*/  LDL R5, [R1+0x8] ;  /* 0x0000080001057983 */ /* 0x002ea20000100800 */
[----:B------:R-:W-:-:S05]  /*132c0*/  IMAD.HI R0, R4, 0x66666667, RZ ;  /* 0x6666666704007827 */ /* 0x000fca00078e02ff */
[----:B------:R-:W-:-:S04]  /*132d0*/  SHF.R.U32.HI R2, RZ, 0x1f, R0 ;  /* 0x0000001fff027819 */ /* 0x000fc80000011600 */
[----:B------:R-:W-:-:S04]  /*132e0*/  LEA.HI.SX32 R0, R0, R2, 0x1b ;  /* 0x0000000200007211 */ /* 0x000fc800078fdaff */
[----:B--2---:R-:W-:-:S04]  /*132f0*/  IMNMX R5, R5, R0, !PT ;  /* 0x0000000005057217 */ /* 0x004fc80007800200 */
[----:B------:R-:W-:Y:S01]  /*13300*/  ISETP.GE.AND P0, PT, R216, R5, PT ;  /* 0x00000005d800720c */ /* 0x000fe20003f06270 */
[----:B------:R1:W-:-:S12]  /*13310*/  STL [R1], R5 ;  /* 0x0000000501007387 */ /* 0x0003d80000100800 */
[----:B------:R-:W-:Y:S05]  /*13320*/  @!P0 BRA `(.L_x_937) ;  /* 0x0000575000008947 */ /* 0x000fea0003800000 */
[----:B------:R-:W-:Y:S01]  /*13330*/  IMAD.MOV.U32 R85, RZ, RZ, R71 ;  /* 0x000000ffff557224 */ /* 0x000fe200078e0047 */
[----:B------:R-:W-:Y:S01]  /*13340*/  MOV R87, R3 ;  /* 0x0000000300577202 */ /* 0x000fe20000000f00 */
[----:B------:R-:W-:Y:S01]  /*13350*/  IMAD.MOV.U32 R84, RZ, RZ, R72 ;  /* 0x000000ffff547224 */ /* 0x000fe200078e0048 */
[----:B------:R-:W-:Y:S02]  /*13360*/  MOV R86, R70 ;  /* 0x0000004600567202 */ /* 0x000fe40000000f00 */
.L_x_954:
[----:B------:R-:W2:Y:S01]  /*13370*/  LDL R232, [R1+0x8] ;  /* 0x0000080001e87983 */ /* 0x000ea20000100800 */
[----:B------:R-:W-:Y:S04]  /*13380*/  DEPBAR.LE SB0, 0x0 ;  /* 0x000080000000791a */ /* 0x000fe80000000000 */
[----:B------:R-:W2:Y:S01]  /*13390*/  LDL R174, [R1+0x40] ;  /* 0x0000400001ae7983 */ /* 0x000ea20000100800 */
[----:B------:R-:W-:Y:S01]  /*133a0*/  WARPSYNC 0xffffffff ;  /* 0xffffffff00007948 */ /* 0x000fe20003800000 */
[----:B------:R-:W-:Y:S02]  /*133b0*/  ULDC UR4, c[0x0][0x324] ;  /* 0x0000c90000047ab9 */ /* 0x000fe40000000800 */
[----:B------:R-:W2:Y:S01]  /*133c0*/  LDL.64 R172, [R1+0x30] ;  /* 0x0000300001ac7983 */ /* 0x000ea20000100a00 */
[----:B------:R-:W-:Y:S05]  /*133d0*/  ULOP3.LUT UR4, URZ, UR4, URZ, 0x33, !UPT ;  /* 0x000000043f047292 */ /* 0x000fea000f8e333f */
[----:B------:R-:W-:Y:S08]  /*133e0*/  BAR.SYNC.DEFER_BLOCKING 0x0 ;  /* 0x0000000000007b1d */ /* 0x000ff00000010000 */
[----:B------:R-:W-:Y:S08]  /*133f0*/  LDSM.16.M88.4 R80, [R207] ;  /* 0x00000000cf50783b */ /* 0x000ff00000000200 */
[----:B------:R-:W4:Y:S08]  /*13400*/  LDSM.16.M88.4 R16, [R200] ;  /* 0x00000000c810783b */ /* 0x000f300000000200 */
        /* <DEDUP_REMOVED lines=37> */
[----:B------:R-:W-:Y:S01]  /*13660*/  @!P0 SHF.R.S32.HI R0, RZ, 0x1f, R216 ;  /* 0x0000001fff008819 */ /* 0x000fe200000114d8 */
[----:B------:R-:W-:Y:S01]  /*13670*/  @!P0 IMAD.WIDE.U32 R2, R216, c[0x0][0x208], RZ ;  /* 0x00008200d8028a25 */ /* 0x000fe200078e00ff */
[----:B------:R-:W-:Y:S02]  /*13680*/  @!P0 MOV R173, R174 ;  /* 0x000000ae00ad8202 */ /* 0x000fe40000000f00 */
[-C--:B------:R-:W-:Y:S01]  /*13690*/  HMMA.16816.F32.BF16 R12, R164, R162.reuse, R12 ;  /* 0x000000a2a40c723c */ /* 0x080fe2000004180c */
[----:B------:R-:W-:Y:S03]  /*136a0*/  @!P0 MOV R174, c[0x0][0x208] ;  /* 0x0000820000ae8a02 */ /* 0x000fe60000000f00 */
[----:B------:R-:W-:Y:S02]  /*136b0*/  @!P0 IMAD R0, R0, c[0x0][0x208], RZ ;  /* 0x0000820000008a24 */ /* 0x000fe400078e02ff */
[----:B------:R-:W-:Y:S02]  /*136c0*/  @!P0 IMAD.WIDE.U32 R172, R2, 0x50, R172 ;  /* 0x0000005002ac8825 */ /* 0x000fe400078e00ac */
[C---:B------:R-:W-:Y:S01]  /*136d0*/  HMMA.16816.F32.BF16 R16, R156.reuse, R162, R16 ;  /* 0x000000a29c10723c */ /* 0x040fe20000041810 */
[----:B------:R-:W2:Y:S03]  /*136e0*/  LDSM.16.M88.4 R160, [R213] ;  /* 0x00000000d5a0783b */ /* 0x000ea60000000200 */
[----:B------:R-:W-:Y:S01]  /*136f0*/  @!P0 IMAD R0, R216, c[0x0][0x20c], R0 ;  /* 0x00008300d8008a24 */ /* 0x000fe200078e0200 */
[----:B------:R-:W-:Y:S03]  /*13700*/  @!P0 LEA R2, P1, R172, c[0x0][0x1f8], 0x1 ;  /* 0x00007e00ac028a11 */ /* 0x000fe600078208ff */
[-C--:B------:R-:W-:Y:S04]  /*13710*/  HMMA.16816.F32.BF16 R20, R156, R168.reuse, R20 ;  /* 0x000000a89c14723c */ /* 0x080fe80000041814 */
[----:B------:R-:W-:Y:S04]  /*13720*/  @!P0 IADD3 R0, R3, R0, RZ ;  /* 0x0000000003008210 */ /* 0x000fe80007ffe0ff */
[C---:B------:R-:W-:Y:S04]  /*13730*/  HMMA.16816.F32.BF16 R24, R164.reuse, R168, R24 ;  /* 0x000000a8a418723c */ /* 0x040fe80000041818 */
[----:B------:R-:W-:Y:S03]  /*13740*/  @!P0 IMAD R0, R0, 0x50, RZ ;  /* 0x0000005000008824 */ /* 0x000fe600078e02ff */
[----:B------:R-:W-:Y:S01]  /*13750*/  @!P0 MOV R168, 0x5 ;  /* 0x0000000500a88802 */ /* 0x000fe20000000f00 */
[-C--:B------:R-:W-:Y:S04]  /*13760*/  HMMA.16816.F32.BF16 R28, R164, R170.reuse, R28 ;  /* 0x000000aaa41c723c */ /* 0x080fe8000004181c */
[----:B------:R-:W-:Y:S02]  /*13770*/  @!P0 IADD3 R3, R173, R0, RZ ;  /* 0x00000000ad038210 */ /* 0x000fe40007ffe0ff */
[----:B------:R-:W-:Y:S02]  /*13780*/  @!P0 SHF.L.U32 R169, R174, 0x5, RZ ;  /* 0x00000005aea98819 */ /* 0x000fe400000006ff */
[----:B------:R-:W-:Y:S01]  /*13790*/  @!P0 LEA.HI.X R3, R172, c[0x0][0x1fc], R3, 0x1, P1 ;  /* 0x00007f00ac038a11 */ /* 0x000fe200008f0c03 */
[C---:B------:R-:W-:Y:S04]  /*137a0*/  HMMA.16816.F32.BF16 R32, R156.reuse, R170, R32 ;  /* 0x000000aa9c20723c */ /* 0x040fe80000041820 */
[----:B------:R-:W-:Y:S02]  /*137b0*/  @!P0 SHF.L.U64.HI R0, R174, R168, c[0x0][0x20c] ;  /* 0x00008300ae008619 */ /* 0x000fe400000102a8 */
[----:B------:R-:W4:Y:S01]  /*137c0*/  LDSM.16.M88.4 R172, [R212] ;  /* 0x00000000d4ac783b */ /* 0x000f220000000200 */
[-C--:B------:R-:W-:Y:S01]  /*137d0*/  @!P0 IADD3 R178, P2, R2, R169.reuse, RZ ;  /* 0x000000a902b28210 */ /* 0x080fe20007f5e0ff */
[-C--:B-1----:R-:W-:Y:S04]  /*137e0*/  HMMA.16816.F32.BF16 R36, R156, R152.reuse, R36 ;  /* 0x000000989c24723c */ /* 0x082fe80000041824 */
[-C--:B------:R-:W-:Y:S02]  /*137f0*/  @!P0 IADD3.X R179, R3, R0.reuse, RZ, P2, !PT ;  /* 0x0000000003b38210 */ /* 0x080fe400017fe4ff */
[----:B------:R-:W-:Y:S01]  /*13800*/  @!PT LDS RZ, [RZ] ;  /* 0x00000000fffff984 */ /* 0x000fe20000000800 */
[----:B------:R-:W-:Y:S01]  /*13810*/  @!PT LDS RZ, [RZ] ;  /* 0x00000000fffff984 */ /* 0x000fe20000000800 */
[----:B------:R-:W-:Y:S01]  /*13820*/  @!PT LDS RZ, [RZ] ;  /* 0x00000000fffff984 */ /* 0x000fe20000000800 */
[----:B------:R1:W-:Y:S01]  /*13830*/  @!P0 LDGSTS.E.BYPASS.LTC128B.128 [R219+0x100], [R2.64], !P4 ;  /* 0x0010000002db8fae */ /* 0x0003e2000e101d48 */
[-C--:B------:R-:W-:Y:S01]  /*13840*/  @!P0 IADD3 R176, P1, R178, R169.reuse, RZ ;  /* 0x000000a9b2b08210 */ /* 0x080fe20007f3e0ff */
[C---:B------:R-:W-:Y:S04]  /*13850*/  HMMA.16816.F32.BF16 R40, R164.reuse, R152, R40 ;  /* 0x00000098a428723c */ /* 0x040fe80000041828 */
[-C--:B------:R-:W-:Y:S02]  /*13860*/  @!P0 IADD3.X R177, R179, R0.reuse, RZ, P1, !PT ;  /* 0x00000000b3b18210 */ /* 0x080fe40000ffe4ff */
[----:B------:R5:W-:Y:S01]  /*13870*/  @!P0 LDGSTS.E.BYPASS.LTC128B.128 [R219+0x900], [R178.64], !P4 ;  /* 0x00900000b2db8fae */ /* 0x000be2000e101d48 */
[-C--:B------:R-:W-:Y:S01]  /*13880*/  @!P0 IADD3 R168, P2, R176, R169.reuse, RZ ;  /* 0x000000a9b0a88210 */ /* 0x080fe20007f5e0ff */
[-C--:B------:R-:W-:Y:S06]  /*13890*/  HMMA.16816.F32.BF16 R44, R164, R154.reuse, R44 ;  /* 0x0000009aa42c723c */ /* 0x080fec000004182c */
[----:B------:R5:W-:Y:S02]  /*138a0*/  @!P0 LDGSTS.E.BYPASS.LTC128B.128 [R219+0x1100], [R176.64], !P4 ;  /* 0x01100000b0db8fae */ /* 0x000be4000e101d48 */
[C---:B------:R-:W-:Y:S08]  /*138b0*/  HMMA.16816.F32.BF16 R48, R156.reuse, R154, R48 ;  /* 0x0000009a9c30723c */ /* 0x040ff00000041830 */
[-C--:B--2---:R-:W-:Y:S04]  /*138c0*/  HMMA.16816.F32.BF16 R52, R156, R160.reuse, R52 ;  /* 0x000000a09c34723c */ /* 0x084fe80000041834 */
[----:B-1----:R-:W-:Y:S02]  /*138d0*/  @!P0 IADD3 R2, P1, R168, R169, RZ ;  /* 0x000000a9a8028210 */ /* 0x002fe40007f3e0ff */
[-C--:B------:R-:W-:Y:S02]  /*138e0*/  @!P0 IADD3.X R169, R177, R0.reuse, RZ, P2, !PT ;  /* 0x00000000b1a98210 */ /* 0x080fe400017fe4ff */
[C---:B------:R-:W-:Y:S03]  /*138f0*/  HMMA.16816.F32.BF16 R56, R164.reuse, R160, R56 ;  /* 0x000000a0a438723c */ /* 0x040fe60000041838 */
[----:B------:R1:W-:Y:S01]  /*13900*/  @!P0 LDGSTS.E.BYPASS.LTC128B.128 [R219+0x1900], [R168.64], !P4 ;  /* 0x01900000a8db8fae */ /* 0x0003e2000e101d48 */
[----:B------:R-:W-:Y:S04]  /*13910*/  @!P0 IADD3.X R3, R169, R0, RZ, P1, !PT ;  /* 0x00000000a9038210 */ /* 0x000fe80000ffe4ff */
[-C--:B------:R-:W-:Y:S03]  /*13920*/  HMMA.16816.F32.BF16 R60, R164, R162.reuse, R60 ;  /* 0x000000a2a43c723c */ /* 0x080fe6000004183c */
[----:B------:R2:W-:Y:S01]  /*13930*/  @!P0 LDGSTS.E.BYPASS.LTC128B.128 [R219+0x2100], [R2.64], !P4 ;  /* 0x0210000002db8fae */ /* 0x0005e2000e101d48 */
[----:B------:R-:W-:Y:S04]  /*13940*/  ISETP.GT.AND P0, PT, R216, R232, PT ;  /* 0x000000e8d800720c */ /* 0x000fe80003f04270 */
[C---:B------:R-:W-:Y:S03]  /*13950*/  HMMA.16816.F32.BF16 R64, R156.reuse, R162, R64 ;  /* 0x000000a29c40723c */ /* 0x040fe60000041840 */
[----:B-----5:R-:W-:Y:S05]  /*13960*/  LDSM.16.M88.4 R176, [R206] ;  /* 0x00000000ceb0783b */ /* 0x020fea0000000200 */
[-C--:B----4-:R-:W-:Y:S03]  /*13970*/  HMMA.16816.F32.BF16 R68, R156, R172.reuse, R68 ;  /* 0x000000ac9c44723c */ /* 0x090fe60000041844 */
[----:B------:R-:W-:Y:S05]  /*13980*/  LDSM.16.M88.4 R180, [R208+0x2000] ;  /* 0x00200000d0b4783b */ /* 0x000fea0000000200 */
[C---:B------:R-:W-:Y:S03]  /*13990*/  HMMA.16816.F32.BF16 R72, R164.reuse, R172, R72 ;  /* 0x000000aca448723c */ /* 0x040fe60000041848 */
[----:B-1----:R-:W1:Y:S05]  /*139a0*/  LDSM.16.M88.4 R168, [R208] ;  /* 0x00000000d0a8783b */ /* 0x002e6a0000000200 */
[-C--:B------:R-:W-:Y:S03]  /*139b0*/  HMMA.16816.F32.BF16 R76, R164, R174.reuse, R76 ;  /* 0x000000aea44c723c */ /* 0x080fe6000004184c */
[----:B------:R-:W4:Y:S05]  /*139c0*/  LDSM.16.M88.4 R184, [R206+0x800] ;  /* 0x00080000ceb8783b */ /* 0x000f2a0000000200 */
[----:B------:R-:W-:Y:S03]  /*139d0*/  HMMA.16816.F32.BF16 R80, R156, R174, R80 ;  /* 0x000000ae9c50723c */ /* 0x000fe60000041850 */
[----:B------:R-:W5:Y:S08]  /*139e0*/  LDSM.16.M88.4 R152, [R206+0x1000] ;  /* 0x00100000ce98783b */ /* 0x000f700000000200 */
[----:B------:R-:W2:Y:S08]  /*139f0*/  LDSM.16.M88.4 R188, [R206+0x1800] ;  /* 0x00180000cebc783b */ /* 0x000eb00000000200 */
[----:B------:R-:W2:Y:S01]  /*13a00*/  LDSM.16.M88.4 R192, [R206+0x2000] ;  /* 0x00200000cec0783b */ /* 0x000ea20000000200 */
[-C--:B-1----:R-:W-:Y:S07]  /*13a10*/  HMMA.16816.F32.BF16 R4, R168, R176.reuse, R4 ;  /* 0x000000b0a804723c */ /* 0x082fee0000041804 */
[----:B------:R-:W-:Y:S01]  /*13a20*/  LDSM.16.M88.4 R160, [R209] ;  /* 0x00000000d1a0783b */ /* 0x000fe20000000200 */
[C---:B------:R-:W-:Y:S07]  /*13a30*/  HMMA.16816.F32.BF16 R8, R180.reuse, R176, R8 ;  /* 0x000000b0b408723c */ /* 0x040fee0000041808 */
[----:B------:R-:W1:Y:S01]  /*13a40*/  LDSM.16.M88.4 R196, [R203] ;  /* 0x00000000cbc4783b */ /* 0x000e620000000200 */
[-C--:B------:R-:W-:Y:S07]  /*13a50*/  HMMA.16816.F32.BF16 R12, R180, R178.reuse, R12 ;  /* 0x000000b2b40c723c */ /* 0x080fee000004180c */
[----:B------:R-:W1:Y:S01]  /*13a60*/  LDSM.16.M88.4 R156, [R209+0x2000] ;  /* 0x00200000d19c783b */ /* 0x000e620000000200 */
[C---:B------:R-:W-:Y:S07]  /*13a70*/  HMMA.16816.F32.BF16 R16, R168.reuse, R178, R16 ;  /* 0x000000b2a810723c */ /* 0x040fee0000041810 */
[----:B------:R-:W0:Y:S01]  /*13a80*/  LDGDEPBAR ;  /* 0x00000000000079af */ /* 0x000e220000000000 */
        /* <DEDUP_REMOVED lines=22> */
[----:B------:R-:W-:Y:S02]  /*13bf0*/  FMUL.FTZ R3, R10, c[0x0][0x320] ;  /* 0x0000c8000a037a20 */ /* 0x000fe40000410000 */
[----:B------:R-:W-:Y:S04]  /*13c00*/  FMUL.FTZ R2, R11, c[0x0][0x320] ;  /* 0x0000c8000b027a20 */ /* 0x000fe80000410000 */
[----:B------:R-:W4:Y:S10]  /*13c10*/  MUFU.TANH R227, R3 ;  /* 0x0000000300e37308 */ /* 0x000f340000002400 */
[----:B------:R-:W2:Y:S01]  /*13c20*/  MUFU.TANH R226, R2 ;  /* 0x0000000200e27308 */ /* 0x000ea20000002400 */
        /* <DEDUP_REMOVED lines=38> */
[----:B---3--:R-:W-:Y:S01]  /*13e90*/  @P0 MOV R5, R217 ;  /* 0x000000d900050202 */ /* 0x008fe20000000f00 */
[-C--:B------:R-:W-:Y:S01]  /*13ea0*/  HMMA.16816.F32.BF16 R60, R156, R6.reuse, R60 ;  /* 0x000000069c3c723c */ /* 0x080fe2000004183c */
[----:B------:R-:W-:Y:S02]  /*13eb0*/  MOV R217, c[0x0][0x2c4] ;  /* 0x0000b10000d97a02 */ /* 0x000fe40000000f00 */
[----:B------:R1:W3:Y:S02]  /*13ec0*/  MUFU.TANH R224, R0 ;  /* 0x0000000000e07308 */ /* 0x0002e40000002400 */
[----:B------:R-:W-:Y:S03]  /*13ed0*/  ISETP.NE.AND P3, PT, R217, 0x1, PT ;  /* 0x00000001d900780c */ /* 0x000fe60003f65270 */
[C---:B------:R-:W-:Y:S05]  /*13ee0*/  HMMA.16816.F32.BF16 R64, R160.reuse, R6, R64 ;  /* 0x00000006a040723c */ /* 0x040fea0000041840 */
[----:B------:R3:W3:Y:S02]  /*13ef0*/  MUFU.TANH R182, R2 ;  /* 0x0000000200b67308 */ /* 0x0006e40000002400 */
[----:B------:R-:W-:Y:S01]  /*13f00*/  @P0 MOV R7, c[0x0][0x1e0] ;  /* 0x0000780000070a02 */ /* 0x000fe20000000f00 */
[-C--:B-----5:R-:W-:Y:S04]  /*13f10*/  HMMA.16816.F32.BF16 R68, R160, R8.reuse, R68 ;  /* 0x00000008a044723c */ /* 0x0a0fe80000041844 */
[----:B--2---:R-:W-:Y:S04]  /*13f20*/  FMUL.FTZ R3, R58, c[0x0][0x320] ;  /* 0x0000c8003a037a20 */ /* 0x004fe80000410000 */
[----:B------:R2:W2:Y:S01]  /*13f30*/  MUFU.TANH R167, R3 ;  /* 0x0000000300a77308 */ /* 0x0004a20000002400 */
[C---:B------:R-:W-:Y:S04]  /*13f40*/  HMMA.16816.F32.BF16 R72, R156.reuse, R8, R72 ;  /* 0x000000089c48723c */ /* 0x040fe80000041848 */
[----:B-1----:R-:W-:Y:S04]  /*13f50*/  FMUL.FTZ R0, R15, c[0x0][0x320] ;  /* 0x0000c8000f007a20 */ /* 0x002fe80000410000 */
[-C--:B------:R-:W-:Y:S01]  /*13f60*/  HMMA.16816.F32.BF16 R76, R156, R10.reuse, R76 ;  /* 0x0000000a9c4c723c */ /* 0x080fe2000004184c */
[----:B------:R1:W1:Y:S03]  /*13f70*/  MUFU.TANH R223, R0 ;  /* 0x0000000000df7308 */ /* 0x0002660000002400 */
[----:B---3--:R-:W-:Y:S04]  /*13f80*/  FMUL.FTZ R2, R59, c[0x0][0x320] ;  /* 0x0000c8003b027a20 */ /* 0x008fe80000410000 */
[----:B------:R-:W-:Y:S03]  /*13f90*/  HMMA.16816.F32.BF16 R80, R160, R10, R80 ;  /* 0x0000000aa050723c */ /* 0x000fe60000041850 */
[----:B------:R3:W3:Y:S11]  /*13fa0*/  MUFU.TANH R166, R2 ;  /* 0x0000000200a67308 */ /* 0x0006f60000002400 */
[----:B------:R-:W-:Y:S02]  /*13fb0*/  @!UPT UIADD3 URZ, URZ, URZ, URZ ;  /* 0x0000003f3f3ff290 */ /* 0x000fe4000fffe03f */
[----:B--2---:R-:W-:Y:S02]  /*13fc0*/  FMUL.FTZ R3, R76, c[0x0][0x320] ;  /* 0x0000c8004c037a20 */ /* 0x004fe40000410000 */
[----:B-1----:R-:W-:Y:S02]  /*13fd0*/  FMUL.FTZ R0, R16, c[0x0][0x320] ;  /* 0x0000c80010007a20 */ /* 0x002fe40000410000 */
[----:B------:R-:W-:Y:S02]  /*13fe0*/  FMUL.FTZ R6, R79, c[0x0][0x320] ;  /* 0x0000c8004f067a20 */ /* 0x000fe40000410000 */
[----:B------:R1:W2:Y:S02]  /*13ff0*/  MUFU.TANH R175, R0 ;  /* 0x0000000000af7308 */ /* 0x0002a40000002400 */
[----:B------:R-:W-:Y:S02]  /*14000*/  FMUL.FTZ R9, R80, c[0x0][0x320] ;  /* 0x0000c80050097a20 */ /* 0x000fe40000410000 */
[----:B---3--:R-:W-:Y:S02]  /*14010*/  FMUL.FTZ R2, R75, c[0x0][0x320] ;  /* 0x0000c8004b027a20 */ /* 0x008fe40000410000 */
[----:B-1----:R-:W-:Y:S04]  /*14020*/  FMUL.FTZ R0, R17, c[0x0][0x320] ;  /* 0x0000c80011007a20 */ /* 0x002fe80000410000 */
        /* <DEDUP_REMOVED lines=10> */
[----:B------:R-:W1:Y:S10]  /*140d0*/  MUFU.TANH R22, R9 ;  /* 0x0000000900167308 */ /* 0x000e740000002400 */
        /* <DEDUP_REMOVED lines=62> */
[----:B-----5:R-:W-:Y:S02]  /*144c0*/  FMUL.FTZ R0, R57, c[0x0][0x320] ;  /* 0x0000c80039007a20 */ /* 0x020fe40000410000 */
[----:B------:R-:W5:Y:S06]  /*144d0*/  LDL R57, [R1+0x24] ;  /* 0x0000240001397983 */ /* 0x000f6c0000100800 */
[----:B------:R1:W1:Y:S02]  /*144e0*/  MUFU.TANH R55, R0 ;  /* 0x0000000000377308 */ /* 0x0002640000002400 */
[----:B-1----:R-:W-:Y:S02]  /*144f0*/  FMUL.FTZ R0, R60, c[0x0][0x320] ;  /* 0x0000c8003c007a20 */ /* 0x002fe40000410000 */
[----:B------:R-:W2:Y:S06]  /*14500*/  LDL R60, [R1+0x1c] ;  /* 0x00001c00013c7983 */ /* 0x000eac0000100800 */
[----:B------:R1:W1:Y:S02]  /*14510*/  MUFU.TANH R53, R0 ;  /* 0x0000000000357308 */ /* 0x0002640000002400 */
[----:B-1----:R-:W-:Y:S08]  /*14520*/  FMUL.FTZ R0, R61, c[0x0][0x320] ;  /* 0x0000c8003d007a20 */ /* 0x002ff00000410000 */
[----:B------:R1:W1:Y:S02]  /*14530*/  MUFU.TANH R52, R0 ;  /* 0x0000000000347308 */ /* 0x0002640000002400 */
[----:B-1----:R-:W-:Y:S02]  /*14540*/  FMUL.FTZ R0, R62, c[0x0][0x320] ;  /* 0x0000c8003e007a20 */ /* 0x002fe40000410000 */
[----:B------:R-:W2:Y:S06]  /*14550*/  LDL R62, [R1+0x20] ;  /* 0x00002000013e7983 */ /* 0x000eac0000100800 */
        /* <DEDUP_REMOVED lines=10> */
[----:B-1----:R-:W-:Y:S08]  /*14600*/  FMUL.FTZ R0, R67, c[0x0][0x320] ;  /* 0x0000c80043007a20 */ /* 0x002ff00000410000 */
[----:B------:R-:W1:Y:S10]  /*14610*/  MUFU.TANH R67, R6 ;  /* 0x0000000600437308 */ /* 0x000e740000002400 */
[----:B------:R1:W1:Y:S02]  /*14620*/  MUFU.TANH R45, R0 ;  /* 0x00000000002d7308 */ /* 0x0002640000002400 */
[----:B-1----:R-:W-:Y:S01]  /*14630*/  FMUL.FTZ R0, R68, c[0x0][0x320] ;  /* 0x0000c80044007a20 */ /* 0x002fe20000410000 */
[----:B------:R-:W-:Y:S07]  /*14640*/  MOV R68, c[0x0][0x32c] ;  /* 0x0000cb0000447a02 */ /* 0x000fee0000000f00 */
[----:B------:R1:W1:Y:S01]  /*14650*/  MUFU.TANH R30, R0 ;  /* 0x00000000001e7308 */ /* 0x0002620000002400 */
[----:B------:R-:W-:Y:S01]  /*14660*/  ISETP.GE.AND P5, PT, R68, 0x1, PT ;  /* 0x000000014400780c */ /* 0x000fe20003fa6270 */
        /* <DEDUP_REMOVED lines=39> */
[----:B------:R-:W-:Y:S03]  /*148e0*/  @P0 IADD3 R8, P1, R2, R4, RZ ;  /* 0x0000000402080210 */ /* 0x000fe60007f3e0ff */
        /* <DEDUP_REMOVED lines=11> */
[----:B------:R3:W1:Y:S01]  /*149a0*/  MUFU.TANH R25, R4 ;  /* 0x0000000400197308 */ /* 0x0006620000002400 */
[----:B------:R-:W-:Y:S01]  /*149b0*/  @P0 IADD3.X R9, R3, R0, RZ, P1, !PT ;  /* 0x0000000003090210 */ /* 0x000fe20000ffe4ff */
[----:B------:R-:W-:Y:S05]  /*149c0*/  IMAD R0, R216, -0x50, RZ ;  /* 0xffffffb0d8007824 */ /* 0x000fea00078e02ff */
[----:B------:R1:W-:Y:S08]  /*149d0*/  @P0 LDGSTS.E.BYPASS.LTC128B.128 [R219+0x4900], [R8.64], !P4 ;  /* 0x0490000008db0fae */ /* 0x0003f0000e101d48 */
[----:B------:R-:W0:Y:S08]  /*149e0*/  LDGDEPBAR ;  /* 0x00000000000079af */ /* 0x000e300000000000 */
[----:B---3--:R-:W3:Y:S01]  /*149f0*/  SHFL.IDX PT, R4, R5, RZ, 0x1c1f ;  /* 0x001c1fff05047589 */ /* 0x008ee200000e0000 */
[----:B--2---:R-:W-:Y:S04]  /*14a00*/  FMUL.FTZ R2, R83, c[0x0][0x320] ;  /* 0x0000c80053027a20 */ /* 0x004fe80000410000 */
[----:B------:R5:W2:Y:S02]  /*14a10*/  MUFU.TANH R24, R2 ;  /* 0x0000000200187308 */ /* 0x000aa40000002400 */
[----:B-----5:R-:W-:Y:S04]  /*14a20*/  IADD3 R2, -R57, 0x1, R0 ;  /* 0x0000000139027810 */ /* 0x020fe80007ffe100 */
[----:B------:R-:W-:Y:S04]  /*14a30*/  IADD3 R2, -R60, R2, R62 ;  /* 0x000000023c027210 */ /* 0x000fe80007ffe13e */
[C---:B-1----:R-:W-:Y:S02]  /*14a40*/  IADD3 R6, R2.reuse, c[0x0][0x328], RZ ;  /* 0x0000ca0002067a10 */ /* 0x042fe40007ffe0ff */
[----:B------:R-:W-:Y:S02]  /*14a50*/  IADD3 R7, R2, UR4, RZ ;  /* 0x0000000402077c10 */ /* 0x000fe4000fffe0ff */
[----:B---3--:R-:W-:Y:S02]  /*14a60*/  IADD3 R3, R6, R4, RZ ;  /* 0x0000000406037210 */ /* 0x008fe40007ffe0ff */
[----:B------:R-:W-:Y:S01]  /*14a70*/  IADD3 R2, R4, R7, RZ ;  /* 0x0000000704027210 */ /* 0x000fe20007ffe0ff */
[----:B------:R-:W-:-:S05]  /*14a80*/  @!P5 BRA `(.L_x_938) ;  /* 0x000001800000d947 */ /* 0x000fca0003800000 */
[----:B--2-4-:R-:W-:Y:S01]  /*14a90*/  IADD3 R4, -R60, R62, R4 ;  /* 0x0000003e3c047210 */ /* 0x014fe20007ffe104 */
[----:B------:R-:W-:Y:S03]  /*14aa0*/  BSSY B0, `(.L_x_939) ;  /* 0x0000011000007945 */ /* 0x000fe60003800000 */
        /* <DEDUP_REMOVED lines=11> */
.L_x_940:
[----:B------:R-:W-:Y:S04]  /*14b60*/  MOV R8, c[0x0][0x32c] ;  /* 0x0000cb0000087a02 */ /* 0x000fe80000000f00 */
[----:B------:R-:W-:Y:S11]  /*14b70*/  ISETP.NE.AND P0, PT, R8, 0x1, PT ;  /* 0x000000010800780c */ /* 0x000ff60003f05270 */
[----:B------:R-:W-:Y:S02]  /*14b80*/  @!UPT UIADD3 URZ, URZ, URZ, URZ ;  /* 0x0000003f3f3ff290 */ /* 0x000fe4000fffe03f */
[----:B------:R-:W-:Y:S05]  /*14b90*/  @P0 IMAD.HI.U32 R8, R4, c[0x0][0x330], RZ ;  /* 0x0000cc0004080a27 */ /* 0x000fea00078e00ff */
[----:B------:R-:W-:Y:S02]  /*14ba0*/  @P0 SHF.R.U32.HI R4, RZ, c[0x0][0x334], R8 ;  /* 0x0000cd00ff040a19 */ /* 0x000fe40000011608 */
.L_x_941:
[----:B------:R-:W-:Y:S05]  /*14bb0*/  BSYNC B0 ;  /* 0x0000000000007941 */ /* 0x000fea0003800000 */
.L_x_939:
[----:B------:R-:W-:Y:S04]  /*14bc0*/  IMAD.IADD R8, R0, 0x1, -R57 ;  /* 0x0000000100087824 */ /* 0x000fe800078e0a39 */
[----:B------:R-:W-:Y:S05]  /*14bd0*/  IMAD R4, R4, c[0x0][0x32c], R8 ;  /* 0x0000cb0004047a24 */ /* 0x000fea00078e0208 */
[----:B------:R-:W-:Y:S02]  /*14be0*/  IADD3 R8, R4, c[0x0][0x32c], RZ ;  /* 0x0000cb0004087a10 */ /* 0x000fe40007ffe0ff */
[----:B------:R-:W-:Y:S02]  /*14bf0*/  IMNMX R2, R2, R4, !PT ;  /* 0x0000000402027217 */ /* 0x000fe40007800200 */
[----:B------:R-:W-:Y:S02]  /*14c00*/  IMNMX R3, R3, R8, PT ;  /* 0x0000000803037217 */ /* 0x000fe40003800200 */
.L_x_938:
[C---:B--2-4-:R-:W-:Y:S01]  /*14c10*/  ISETP.GE.AND P0, PT, R0.reuse, 0x2, PT ;  /* 0x000000020000780c */ /* 0x054fe20003f06270 */
[----:B------:R-:W1:Y:S01]  /*14c20*/  SHFL.IDX PT, R4, R5, 0x1, 0x1c1f ;  /* 0x003c1f0005047f89 */ /* 0x000e6200000e0000 */
[----:B------:R-:W-:Y:S02]  /*14c30*/  ISETP.GE.AND P1, PT, R0, 0x1, PT ;  /* 0x000000010000780c */ /* 0x000fe40003f26270 */
[----:B------:R-:W-:Y:S02]  /*14c40*/  P2R R20, PR, RZ, 0x1 ;  /* 0x00000001ff147803 */ /* 0x000fe40000000000 */
[C---:B------:R-:W-:Y:S02]  /*14c50*/  ISETP.GT.AND P0, PT, R2.reuse, 0x1, !P0 ;  /* 0x000000010200780c */ /* 0x040fe40004704270 */
[----:B------:R-:W-:Y:S02]  /*14c60*/  P2R R21, PR, RZ, 0x2 ;  /* 0x00000002ff157803 */ /* 0x000fe40000000000 */
[----:B------:R-:W-:Y:S02]  /*14c70*/  ISETP.GT.AND P1, PT, R2, RZ, !P1 ;  /* 0x000000ff0200720c */ /* 0x000fe40004f24270 */
[C---:B------:R-:W-:Y:S02]  /*14c80*/  ISETP.LT.OR P0, PT, R3.reuse, 0x2, P0 ;  /* 0x000000020300780c */ /* 0x040fe40000701670 */
[----:B------:R-:W-:Y:S02]  /*14c90*/  ISETP.GE.AND P2, PT, R0, 0x9, PT ;  /* 0x000000090000780c */ /* 0x000fe40003f46270 */
[C---:B------:R-:W-:Y:S02]  /*14ca0*/  ISETP.LT.OR P1, PT, R3.reuse, 0x1, P1 ;  /* 0x000000010300780c */ /* 0x040fe40000f21670 */
        /* <DEDUP_REMOVED lines=13> */
[C---:B------:R-:W-:Y:S02]  /*14d80*/  ISETP.LT.OR P0, PT, R3.reuse, 0x11, P0 ;  /* 0x000000110300780c */ /* 0x040fe40000701670 */
        /* <DEDUP_REMOVED lines=33> */
[C---:B------:R-:W-:Y:S02]  /*14fa0*/  ISETP.GE.AND P6, PT, R0.reuse, 0x31, PT ;  /* 0x000000310000780c */ /* 0x040fe40003fc6270 */
[----:B------:R-:W-:Y:S02]  /*14fb0*/  ISETP.LT.OR P0, PT, R3, 0x2a, P0 ;  /* 0x0000002a0300780c */ /* 0x000fe40000701670 */
[----:B------:R-:W-:Y:S02]  /*14fc0*/  ISETP.GE.AND P5, PT, R0, 0x32, PT ;  /* 0x000000320000780c */ /* 0x000fe40003fa6270 */
[----:B------:R-:W-:Y:S02]  /*14fd0*/  FSEL R155, R37, -INF , !P0 ;  /* 0xff800000259b7808 */ /* 0x000fe40004000000 */
[----:B------:R-:W-:Y:S02]  /*14fe0*/  ISETP.GT.AND P0, PT, R2, 0x30, !P6 ;  /* 0x000000300200780c */ /* 0x000fe40007704270 */
[----:B------:R-:W-:Y:S02]  /*14ff0*/  ISETP.GE.AND P3, PT, R0, 0x39, PT ;  /* 0x000000390000780c */ /* 0x000fe40003f66270 */
[C---:B------:R-:W-:Y:S02]  /*15000*/  ISETP.LT.OR P0, PT, R3.reuse, 0x31, P0 ;  /* 0x000000310300780c */ /* 0x040fe40000701670 */
        /* <DEDUP_REMOVED lines=8> */
[----:B------:R-:W-:Y:S02]  /*15090*/  ISETP.GE.AND P1, PT, R0, 0x41, PT ;  /* 0x000000410000780c */ /* 0x000fe40003f26270 */
[----:B------:R-:W-:Y:S04]  /*150a0*/  ISETP.LT.OR P0, PT, R3, 0x39, P0 ;  /* 0x000000390300780c */ /* 0x000fe80000701670 */
[----:B------:R-:W-:Y:S02]  /*150b0*/  FSEL R180, R33, -INF , !P0 ;  /* 0xff80000021b47808 */ /* 0x000fe40004000000 */
[C---:B------:R-:W-:Y:S04]  /*150c0*/  ISETP.GT.AND P0, PT, R2.reuse, 0x39, !P2 ;  /* 0x000000390200780c */ /* 0x040fe80005704270 */
[----:B------:R-:W-:Y:S04]  /*150d0*/  ISETP.LT.OR P0, PT, R3, 0x3a, P0 ;  /* 0x0000003a0300780c */ /* 0x000fe80000701670 */
[----:B------:R-:W-:Y:S02]  /*150e0*/  FSEL R181, R31, -INF , !P0 ;  /* 0xff8000001fb57808 */ /* 0x000fe40004000000 */
[----:B------:R-:W-:Y:S04]  /*150f0*/  ISETP.GT.AND P0, PT, R2, 0x40, !P1 ;  /* 0x000000400200780c */ /* 0x000fe80004f04270 */
[C---:B------:R-:W-:Y:S04]  /*15100*/  ISETP.LT.OR P0, PT, R3.reuse, 0x41, P0 ;  /* 0x000000410300780c */ /* 0x040fe80000701670 */
[----:B------:R-:W-:Y:S02]  /*15110*/  FSEL R194, R30, -INF , !P0 ;  /* 0xff8000001ec27808 */ /* 0x000fe40004000000 */
[----:B------:R-:W-:Y:S04]  /*15120*/  ISETP.GE.AND P0, PT, R0, 0x42, PT ;  /* 0x000000420000780c */ /* 0x000fe80003f06270 */
[----:B------:R-:W-:Y:S02]  /*15130*/  P2R R9, PR, RZ, 0x1 ;  /* 0x00000001ff097803 */ /* 0x000fe40000000000 */
[----:B------:R-:W-:Y:S04]  /*15140*/  ISETP.GT.AND P0, PT, R2, 0x41, !P0 ;  /* 0x000000410200780c */ /* 0x000fe80004704270 */
[----:B------:R-:W-:Y:S04]  /*15150*/  ISETP.LT.OR P0, PT, R3, 0x42, P0 ;  /* 0x000000420300780c */ /* 0x000fe80000701670 */
[----:B------:R-:W-:Y:S02]  /*15160*/  FSEL R195, R27, -INF , !P0 ;  /* 0xff8000001bc37808 */ /* 0x000fe40004000000 */
[----:B------:R-:W-:Y:S04]  /*15170*/  ISETP.GE.AND P0, PT, R0, 0x49, PT ;  /* 0x000000490000780c */ /* 0x000fe80003f06270 */
[----:B------:R-:W-:Y:S02]  /*15180*/  P2R R8, PR, RZ, 0x1 ;  /* 0x00000001ff087803 */ /* 0x000fe40000000000 */
[----:B------:R-:W-:Y:S04]  /*15190*/  ISETP.GT.AND P0, PT, R2, 0x48, !P0 ;  /* 0x000000480200780c */ /* 0x000fe80004704270 */
[C---:B------:R-:W-:Y:S04]  /*151a0*/  ISETP.LT.OR P0, PT, R3.reuse, 0x49, P0 ;  /* 0x000000490300780c */ /* 0x040fe80000701670 */
[----:B------:R-:W-:Y:S02]  /*151b0*/  FSEL R199, R22, -INF , !P0 ;  /* 0xff80000016c77808 */ /* 0x000fe40004000000 */
[----:B------:R-:W-:Y:S04]  /*151c0*/  ISETP.GE.AND P0, PT, R0, 0x4a, PT ;  /* 0x0000004a0000780c */ /* 0x000fe80003f06270 */
[----:B------:R-:W-:Y:S02]  /*151d0*/  P2R R22, PR, RZ, 0x1 ;  /* 0x00000001ff167803 */ /* 0x000fe40000000000 */
[----:B------:R-:W-:Y:S01]  /*151e0*/  ISETP.GT.AND P0, PT, R2, 0x49, !P0 ;  /* 0x000000490200780c */ /* 0x000fe20004704270 */
[--C-:B-1----:R-:W-:Y:S03]  /*151f0*/  IMAD.IADD R2, R6, 0x1, R4.reuse ;  /* 0x0000000106027824 */ /* 0x102fe600078e0204 */
[----:B------:R-:W-:Y:S01]  /*15200*/  ISETP.LT.OR P0, PT, R3, 0x4a, P0 ;  /* 0x0000004a0300780c */ /* 0x000fe20000701670 */
[----:B------:R-:W-:Y:S03]  /*15210*/  IMAD.IADD R3, R7, 0x1, R4 ;  /* 0x0000000107037824 */ /* 0x000fe600078e0204 */
[----:B------:R-:W-:Y:S02]  /*15220*/  FSEL R217, R23, -INF , !P0 ;  /* 0xff80000017d97808 */ /* 0x000fe40004000000 */
[----:B------:R-:W-:Y:S11]  /*15230*/  ISETP.GE.AND P0, PT, R68, 0x1, PT ;  /* 0x000000014400780c */ /* 0x000ff60003f06270 */
[----:B------:R-:W-:Y:S02]  /*15240*/  @!UPT UIADD3 URZ, URZ, URZ, URZ ;  /* 0x0000003f3f3ff290 */ /* 0x000fe4000fffe03f */
[----:B------:R-:W-:-:S05]  /*15250*/  @!P0 BRA `(.L_x_942) ;  /* 0x0000018000008947 */ /* 0x000fca0003800000 */
[----:B------:R-:W-:Y:S01]  /*15260*/  IADD3 R4, -R60, R62, R4 ;  /* 0x0000003e3c047210 */ /* 0x000fe20007ffe104 */
        /* <DEDUP_REMOVED lines=12> */
.L_x_944:
[----:B------:R-:W-:Y:S04]  /*15330*/  MOV R23, c[0x0][0x32c] ;  /* 0x0000cb0000177a02 */ /* 0x000fe80000000f00 */
[----:B------:R-:W-:Y:S11]  /*15340*/  ISETP.NE.AND P0, PT, R23, 0x1, PT ;  /* 0x000000011700780c */ /* 0x000ff60003f05270 */
[----:B------:R-:W-:Y:S02]  /*15350*/  @!UPT UIADD3 URZ, URZ, URZ, URZ ;  /* 0x0000003f3f3ff290 */ /* 0x000fe4000fffe03f */
[----:B------:R-:W-:Y:S05]  /*15360*/  @P0 IMAD.HI.U32 R23, R4, c[0x0][0x330], RZ ;  /* 0x0000cc0004170a27 */ /* 0x000fea00078e00ff */
[----:B------:R-:W-:Y:S02]  /*15370*/  @P0 SHF.R.U32.HI R4, RZ, c[0x0][0x334], R23 ;  /* 0x0000cd00ff040a19 */ /* 0x000fe40000011617 */
.L_x_945:
[----:B------:R-:W-:Y:S05]  /*15380*/  BSYNC B0 ;  /* 0x0000000000007941 */ /* 0x000fea0003800000 */
.L_x_943:
[----:B------:R-:W-:Y:S04]  /*15390*/  IMAD.IADD R23, R0, 0x1, -R57 ;  /* 0x0000000100177824 */ /* 0x000fe800078e0a39 */
[----:B------:R-:W-:Y:S05]  /*153a0*/  IMAD R4, R4, c[0x0][0x32c], R23 ;  /* 0x0000cb0004047a24 */ /* 0x000fea00078e0217 */
[----:B------:R-:W-:Y:S02]  /*153b0*/  IADD3 R23, R4, c[0x0][0x32c], RZ ;  /* 0x0000cb0004177a10 */ /* 0x000fe40007ffe0ff */
[----:B------:R-:W-:Y:S02]  /*153c0*/  IMNMX R3, R3, R4, !PT ;  /* 0x0000000403037217 */ /* 0x000fe40007800200 */
[----:B------:R-:W-:Y:S02]  /*153d0*/  IMNMX R2, R2, R23, PT ;  /* 0x0000001702027217 */ /* 0x000fe40003800200 */
.L_x_942:
[----:B------:R-:W-:Y:S01]  /*153e0*/  ISETP.NE.AND P0, PT, R20, RZ, PT ;  /* 0x000000ff1400720c */ /* 0x000fe20003f05270 */
[----:B------:R-:W1:Y:S03]  /*153f0*/  SHFL.IDX PT, R4, R5, 0x2, 0x1c1f ;  /* 0x005c1f0005047f89 */ /* 0x000e6600000e0000 */
[----:B------:R-:W-:Y:S04]  /*15400*/  ISETP.GT.AND P0, PT, R3, 0x1, !P0 ;  /* 0x000000010300780c */ /* 0x000fe80004704270 */
[C---:B------:R-:W-:Y:S04]  /*15410*/  ISETP.LT.OR P0, PT, R2.reuse, 0x2, P0 ;  /* 0x000000020200780c */ /* 0x040fe80000701670 */
        /* <DEDUP_REMOVED lines=34> */
[C---:B------:R-:W-:Y:S04]  /*15640*/  ISETP.GT.AND P0, PT, R3.reuse, 0x28, !P0 ;  /* 0x000000280300780c */ /* 0x040fe80004704270 */
[----:B------:R-:W-:Y:S04]  /*15650*/  ISETP.LT.OR P0, PT, R2, 0x29, P0 ;  /* 0x000000290200780c */ /* 0x000fe80000701670 */
[----:B------:R-:W-:Y:S02]  /*15660*/  FSEL R63, R154, -INF , !P0 ;  /* 0xff8000009a3f7808 */ /* 0x000fe40004000000 */
[----:B------:R-:W-:Y:S04]  /*15670*/  ISETP.NE.AND P0, PT, R10, RZ, PT ;  /* 0x000000ff0a00720c */ /* 0x000fe80003f05270 */
        /* <DEDUP_REMOVED lines=26> */
[----:B------:R-:W-:Y:S04]  /*15820*/  ISETP.NE.AND P0, PT, R21, RZ, PT ;  /* 0x000000ff1500720c */ /* 0x000fe80003f05270 */
        /* <DEDUP_REMOVED lines=25> */
.L_x_948:
[----:B------:R-:W-:Y:S04]  /*159c0*/  MOV R23, c[0x0][0x32c] ;  /* 0x0000cb0000177a02 */ /* 0x000fe80000000f00 */
[----:B------:R-:W-:Y:S11]  /*159d0*/  ISETP.NE.AND P0, PT, R23, 0x1, PT ;  /* 0x000000011700780c */ /* 0x000ff60003f05270 */
[----:B------:R-:W-:Y:S02]  /*159e0*/  @!UPT UIADD3 URZ, URZ, URZ, URZ ;  /* 0x0000003f3f3ff290 */ /* 0x000fe4000fffe03f */
[----:B------:R-:W-:Y:S05]  /*159f0*/  @P0 IMAD.HI.U32 R23, R4, c[0x0][0x330], RZ ;  /* 0x0000cc0004170a27 */ /* 0x000fea00078e00ff */
[----:B------:R-:W-:Y:S02]  /*15a00*/  @P0 SHF.R.U32.HI R4, RZ, c[0x0][0x334], R23 ;  /* 0x0000cd00ff040a19 */ /* 0x000fe40000011617 */
.L_x_949:
[----:B------:R-:W-:Y:S05]  /*15a10*/  BSYNC B0 ;  /* 0x0000000000007941 */ /* 0x000fea0003800000 */
.L_x_947:
[----:B------:R-:W-:Y:S04]  /*15a20*/  IMAD.IADD R23, R0, 0x1, -R57 ;  /* 0x0000000100177824 */ /* 0x000fe800078e0a39 */
[----:B------:R-:W-:Y:S05]  /*15a30*/  IMAD R4, R4, c[0x0][0x32c], R23 ;  /* 0x0000cb0004047a24 */ /* 0x000fea00078e0217 */
[----:B------:R-:W-:Y:S02]  /*15a40*/  IADD3 R23, R4, c[0x0][0x32c], RZ ;  /* 0x0000cb0004177a10 */ /* 0x000fe40007ffe0ff */
[----:B------:R-:W-:Y:S02]  /*15a50*/  IMNMX R3, R3, R4, !PT ;  /* 0x0000000403037217 */ /* 0x000fe40007800200 */
[----:B------:R-:W-:Y:S02]  /*15a60*/  IMNMX R2, R2, R23, PT ;  /* 0x0000001702027217 */ /* 0x000fe40003800200 */
.L_x_946:
[----:B------:R-:W-:Y:S01]  /*15a70*/  ISETP.NE.AND P0, PT, R20, RZ, PT ;  /* 0x000000ff1400720c */ /* 0x000fe20003f05270 */
[----:B------:R-:W1:Y:S03]  /*15a80*/  SHFL.IDX PT, R4, R5, 0x3, 0x1c1f ;  /* 0x007c1f0005047f89 */ /* 0x000e6600000e0000 */
        /* <DEDUP_REMOVED lines=92> */
.L_x_952:
[----:B------:R-:W-:Y:S04]  /*16050*/  MOV R5, c[0x0][0x32c] ;  /* 0x0000cb0000057a02 */ /* 0x000fe80000000f00 */
[----:B------:R-:W-:Y:S11]  /*16060*/  ISETP.NE.AND P0, PT, R5, 0x1, PT ;  /* 0x000000010500780c */ /* 0x000ff60003f05270 */
[----:B------:R-:W-:Y:S02]  /*16070*/  @!UPT UIADD3 URZ, URZ, URZ, URZ ;  /* 0x0000003f3f3ff290 */ /* 0x000fe4000fffe03f */
[----:B------:R-:W-:Y:S05]  /*16080*/  @P0 IMAD.HI.U32 R5, R4, c[0x0][0x330], RZ ;  /* 0x0000cc0004050a27 */ /* 0x000fea00078e00ff */
[----:B------:R-:W-:Y:S02]  /*16090*/  @P0 SHF.R.U32.HI R4, RZ, c[0x0][0x334], R5 ;  /* 0x0000cd00ff040a19 */ /* 0x000fe40000011605 */
.L_x_953:
[----:B------:R-:W-:Y:S05]  /*160a0*/  BSYNC B0 ;  /* 0x0000000000007941 */ /* 0x000fea0003800000 */
.L_x_951:
[----:B------:R-:W-:Y:S04]  /*160b0*/  IMAD.IADD R0, R0, 0x1, -R57 ;  /* 0x0000000100007824 */ /* 0x000fe800078e0a39 */
[----:B------:R-:W-:Y:S05]  /*160c0*/  IMAD R0, R4, c[0x0][0x32c], R0 ;  /* 0x0000cb0004007a24 */ /* 0x000fea00078e0200 */
[----:B------:R-:W-:Y:S02]  /*160d0*/  IADD3 R4, R0, c[0x0][0x32c], RZ ;  /* 0x0000cb0000047a10 */ /* 0x000fe40007ffe0ff */
[----:B------:R-:W-:Y:S02]  /*160e0*/  IMNMX R2, R2, R0, !PT ;  /* 0x0000000002027217 */ /* 0x000fe40007800200 */
[----:B------:R-:W-:Y:S02]  /*160f0*/  IMNMX R3, R3, R4, PT ;  /* 0x0000000403037217 */ /* 0x000fe40003800200 */
.L_x_950:
[----:B------:R-:W-:Y:S01]  /*16100*/  ISETP.NE.AND P0, PT, R21, RZ, PT ;  /* 0x000000ff1500720c */ /* 0x000fe20003f05270 */
[----:B------:R-:W-:Y:S01]  /*16110*/  LDSM.16.MT88.4 R52, [R202] ;  /* 0x00000000ca34783b */ /* 0x000fe20000004200 */
[----:B------:R-:W-:Y:S02]  /*16120*/  FMNMX.FTZ R0, R26, R84, !PT ;  /* 0x000000541a007209 */ /* 0x000fe40007810000 */
[----:B------:R-:W-:Y:S02]  /*16130*/  ISETP.GT.AND P0, PT, R2, RZ, !P0 ;  /* 0x000000ff0200720c */ /* 0x000fe40004704270 */
        /* <DEDUP_REMOVED lines=20> */
[C---:B------:R-:W-:Y:S02]  /*16280*/  ISETP.GT.AND P0, PT, R2.reuse, 0x9, !P0 ;  /* 0x000000090200780c */ /* 0x040fe40004704270 */
        /* <DEDUP_REMOVED lines=48> */
[----:B-1----:R-:W-:Y:S02]  /*16590*/  FMNMX.FTZ R0, R0, R6, !PT ;  /* 0x0000000600007209 */ /* 0x002fe40007810000 */
[----:B------:R-:W-:Y:S02]  /*165a0*/  ISETP.GT.AND P0, PT, R2, 0x28, !P0 ;  /* 0x000000280200780c */ /* 0x000fe40004704270 */
[----:B------:R-:W-:Y:S01]  /*165b0*/  FMNMX.FTZ R4, R56, R4, !PT ;  /* 0x0000000438047209 */ /* 0x000fe20007810000 */
[----:B------:R-:W1:Y:S01]  /*165c0*/  SHFL.BFLY PT, R7, R0, 0x1, 0x1f ;  /* 0x0c201f0000077f89 */ /* 0x000e6200000e0000 */
        /* <DEDUP_REMOVED lines=18> */
[----:B------:R-:W-:Y:S02]  /*166f0*/  ISETP.GT.AND P0, PT, R2, 0x31, !P5 ;  /* 0x000000310200780c */ /* 0x000fe40006f04270 */
[----:B------:R-:W-:Y:S02]  /*16700*/  FMNMX.FTZ R4, R169, R4, !PT ;  /* 0x00000004a9047209 */ /* 0x000fe40007810000 */
[----:B------:R-:W-:Y:S02]  /*16710*/  ISETP.LT.OR P0, PT, R3, 0x32, P0 ;  /* 0x000000320300780c */ /* 0x000fe40000701670 */
[----:B------:R-:W-:Y:S02]  /*16720*/  FMNMX.FTZ R5, R48, R5, !PT ;  /* 0x0000000530057209 */ /* 0x000fe40007810000 */
[----:B------:R-:W-:Y:S02]  /*16730*/  FMNMX.FTZ R4, R172, R4, !PT ;  /* 0x00000004ac047209 */ /* 0x000fe40007810000 */
[----:B------:R-:W-:Y:S02]  /*16740*/  FSEL R178, R166, -INF , !P0 ;  /* 0xff800000a6b27808 */ /* 0x000fe40004000000 */
[----:B------:R-:W-:Y:S02]  /*16750*/  ISETP.GT.AND P0, PT, R2, 0x38, !P3 ;  /* 0x000000380200780c */ /* 0x000fe40005f04270 */
[----:B------:R-:W-:Y:S02]  /*16760*/  FMNMX.FTZ R5, R156, R5, !PT ;  /* 0x000000059c057209 */ /* 0x000fe40007810000 */
[----:B-1----:R-:W-:Y:S02]  /*16770*/  FMNMX.FTZ R72, R0, R7, !PT ;  /* 0x0000000700487209 */ /* 0x002fe40007810000 */
[----:B------:R-:W-:Y:S02]  /*16780*/  FMNMX.FTZ R4, R173, R4, !PT ;  /* 0x00000004ad047209 */ /* 0x000fe40007810000 */
[----:B------:R-:W-:Y:S01]  /*16790*/  ISETP.LT.OR P0, PT, R3, 0x39, P0 ;  /* 0x000000390300780c */ /* 0x000fe20000701670 */
[----:B------:R-:W-:Y:S01]  /*167a0*/  FMUL.FTZ R0, R72, c[0x0][0x2d0] ;  /* 0x0000b40048007a20 */ /* 0x000fe20000410000 */
[----:B------:R-:W-:Y:S02]  /*167b0*/  FMNMX.FTZ R5, R158, R5, !PT ;  /* 0x000000059e057209 */ /* 0x000fe40007810000 */
[----:B------:R-:W-:Y:S02]  /*167c0*/  FMNMX.FTZ R4, R184, R4, !PT ;  /* 0x00000004b8047209 */ /* 0x000fe40007810000 */
[----:B------:R-:W-:Y:S02]  /*167d0*/  FSEL R182, R164, -INF , !P0 ;  /* 0xff800000a4b67808 */ /* 0x000fe40004000000 */
[----:B------:R-:W-:Y:S02]  /*167e0*/  ISETP.GT.AND P0, PT, R2, 0x39, !P2 ;  /* 0x000000390200780c */ /* 0x000fe40005704270 */
[----:B------:R-:W-:Y:S02]  /*167f0*/  FSETP.NEU.FTZ.AND P2, PT, R72, -INF , PT ;  /* 0xff8000004800780b */ /* 0x000fe40003f5d000 */
[----:B------:R-:W-:Y:S02]  /*16800*/  FMNMX.FTZ R5, R159, R5, !PT ;  /* 0x000000059f057209 */ /* 0x000fe40007810000 */
[----:B------:R-:W-:Y:S02]  /*16810*/  FMNMX.FTZ R4, R185, R4, !PT ;  /* 0x00000004b9047209 */ /* 0x000fe40007810000 */
[----:B------:R-:W-:Y:S02]  /*16820*/  FSEL R74, R0, RZ, P2 ;  /* 0x000000ff004a7208 */ /* 0x000fe40001000000 */
[----:B------:R-:W-:Y:S02]  /*16830*/  FMNMX.FTZ R5, R160, R5, !PT ;  /* 0x00000005a0057209 */ /* 0x000fe40007810000 */
[----:B------:R-:W-:Y:S01]  /*16840*/  FMNMX.FTZ R4, R188, R4, !PT ;  /* 0x00000004bc047209 */ /* 0x000fe20007810000 */
[--C-:B------:R-:W-:Y:S01]  /*16850*/  FFMA.FTZ R0, R26, c[0x0][0x2d0], -R74.reuse ;  /* 0x0000b4001a007a23 */ /* 0x100fe2000001084a */
[----:B------:R-:W-:Y:S02]  /*16860*/  FMNMX.FTZ R5, R170, R5, !PT ;  /* 0x00000005aa057209 */ /* 0x000fe40007810000 */
[----:B------:R-:W-:Y:S01]  /*16870*/  FMNMX.FTZ R4, R189, R4, !PT ;  /* 0x00000004bd047209 */ /* 0x000fe20007810000 */
[----:B------:R1:W-:Y:S01]  /*16880*/  MUFU.EX2 R43, R0 ;  /* 0x00000000002b7308 */ /* 0x0003e20000000800 */
[----:B------:R-:W-:Y:S02]  /*16890*/  FMNMX.FTZ R5, R171, R5, !PT ;  /* 0x00000005ab057209 */ /* 0x000fe40007810000 */
[----:B------:R-:W-:Y:S01]  /*168a0*/  ISETP.LT.OR P0, PT, R3, 0x3a, P0 ;  /* 0x0000003a0300780c */ /* 0x000fe20000701670 */
[----:B------:R-:W2:Y:S01]  /*168b0*/  SHFL.BFLY PT, R6, R4, 0x2, 0x1f ;  /* 0x0c401f0004067f89 */ /* 0x000ea200000e0000 */
[----:B------:R-:W-:Y:S02]  /*168c0*/  FMNMX.FTZ R5, R174, R5, !PT ;  /* 0x00000005ae057209 */ /* 0x000fe40007810000 */
[----:B------:R-:W-:Y:S02]  /*168d0*/  FSEL R183, R152, -INF , !P0 ;  /* 0xff80000098b77808 */ /* 0x000fe40004000000 */
[----:B------:R-:W-:Y:S02]  /*168e0*/  FMNMX.FTZ R5, R177, R5, !PT ;  /* 0x00000005b1057209 */ /* 0x000fe40007810000 */
[----:B------:R-:W-:Y:S02]  /*168f0*/  ISETP.GT.AND P0, PT, R2, 0x40, !P1 ;  /* 0x000000400200780c */ /* 0x000fe40004f04270 */
[----:B------:R-:W-:Y:S02]  /*16900*/  FMNMX.FTZ R5, R186, R5, !PT ;  /* 0x00000005ba057209 */ /* 0x000fe40007810000 */
[----:B------:R-:W-:Y:S02]  /*16910*/  ISETP.NE.AND P6, PT, R9, RZ, PT ;  /* 0x000000ff0900720c */ /* 0x000fe40003fc5270 */
[----:B------:R-:W-:Y:S02]  /*16920*/  FMNMX.FTZ R5, R187, R5, !PT ;  /* 0x00000005bb057209 */ /* 0x000fe40007810000 */
[----:B------:R-:W-:Y:S02]  /*16930*/  ISETP.LT.OR P0, PT, R3, 0x41, P0 ;  /* 0x000000410300780c */ /* 0x000fe40000701670 */
[----:B------:R-:W-:Y:S02]  /*16940*/  FMNMX.FTZ R5, R190, R5, !PT ;  /* 0x00000005be057209 */ /* 0x000fe40007810000 */
[----:B------:R-:W-:Y:S01]  /*16950*/  FSEL R179, R65, -INF , !P0 ;  /* 0xff80000041b37808 */ /* 0x000fe20004000000 */
[--C-:B-1----:R-:W-:Y:S01]  /*16960*/  FFMA.FTZ R0, R28, c[0x0][0x2d0], -R74.reuse ;  /* 0x0000b4001c007a23 */ /* 0x102fe2000001084a */
[----:B------:R-:W-:Y:S01]  /*16970*/  FMNMX.FTZ R5, R191, R5, !PT ;  /* 0x00000005bf057209 */ /* 0x000fe20007810000 */
[--C-:B------:R-:W-:Y:S01]  /*16980*/  FFMA.FTZ R28, R59, c[0x0][0x2d0], -R74.reuse ;  /* 0x0000b4003b1c7a23 */ /* 0x100fe2000001084a */
[----:B------:R-:W-:Y:S01]  /*16990*/  ISETP.GT.AND P0, PT, R2, 0x41, !P6 ;  /* 0x000000410200780c */ /* 0x000fe20007704270 */
[----:B------:R-:W1:Y:S01]  /*169a0*/  MUFU.EX2 R49, R0 ;  /* 0x0000000000317308 */ /* 0x000e620000000800 */
[----:B--2---:R-:W-:Y:S02]  /*169b0*/  FMNMX.FTZ R4, R4, R6, !PT ;  /* 0x0000000604047209 */ /* 0x004fe40007810000 */
[----:B------:R-:W2:Y:S01]  /*169c0*/  SHFL.BFLY PT, R6, R5, 0x2, 0x1f ;  /* 0x0c401f0005067f89 */ /* 0x000ea200000e0000 */
[C---:B------:R-:W-:Y:S02]  /*169d0*/  ISETP.LT.OR P0, PT, R3.reuse, 0x42, P0 ;  /* 0x000000420300780c */ /* 0x040fe40000701670 */
[----:B------:R-:W-:Y:S02]  /*169e0*/  ISETP.NE.AND P5, PT, R8, RZ, PT ;  /* 0x000000ff0800720c */ /* 0x000fe40003fa5270 */
[----:B------:R-:W-:Y:S02]  /*169f0*/  FSEL R166, R66, -INF , !P0 ;  /* 0xff80000042a67808 */ /* 0x000fe40004000000 */
[----:B------:R-:W-:Y:S01]  /*16a00*/  MUFU.EX2 R228, R28 ;  /* 0x0000001c00e47308 */ /* 0x000fe20000000800 */
[----:B------:R-:W3:Y:S01]  /*16a10*/  SHFL.BFLY PT, R7, R4, 0x1, 0x1f ;  /* 0x0c201f0004077f89 */ /* 0x000ee200000e0000 */
[----:B------:R-:W-:Y:S02]  /*16a20*/  ISETP.GT.AND P0, PT, R2, 0x48, !P5 ;  /* 0x000000480200780c */ /* 0x000fe40006f04270 */
[----:B------:R-:W-:Y:S02]  /*16a30*/  ISETP.NE.AND P6, PT, R22, RZ, PT ;  /* 0x000000ff1600720c */ /* 0x000fe40003fc5270 */
[C---:B------:R-:W-:Y:S02]  /*16a40*/  ISETP.LT.OR P0, PT, R3.reuse, 0x49, P0 ;  /* 0x000000490300780c */ /* 0x040fe40000701670 */
[----:B------:R-:W-:Y:S02]  /*16a50*/  ISETP.GT.AND P3, PT, R2, 0x49, !P6 ;  /* 0x000000490200780c */ /* 0x000fe40007764270 */
[----:B------:R-:W-:Y:S02]  /*16a60*/  FSEL R164, R64, -INF , !P0 ;  /* 0xff80000040a47808 */ /* 0x000fe40004000000 */
[----:B------:R-:W-:Y:S01]  /*16a70*/  ISETP.LT.OR P3, PT, R3, 0x4a, P3 ;  /* 0x0000004a0300780c */ /* 0x000fe20001f61670 */
[--C-:B------:R-:W-:Y:S01]  /*16a80*/  FFMA.FTZ R3, R39, c[0x0][0x2d0], -R74.reuse ;  /* 0x0000b40027037a23 */ /* 0x100fe2000001084a */
[----:B-1----:R-:W-:Y:S02]  /*16a90*/  F2FP.BF16.PACK_AB R76, R49, R43 ;  /* 0x0000002b314c723e */ /* 0x002fe400000010ff */
[----:B------:R-:W-:Y:S01]  /*16aa0*/  FSEL R73, R67, -INF , !P3 ;  /* 0xff80000043497808 */ /* 0x000fe20005800000 */
[----:B------:R1:W-:Y:S01]  /*16ab0*/  MUFU.EX2 R247, R3 ;  /* 0x0000000300f77308 */ /* 0x0003e20000000800 */
[----:B--2---:R-:W-:Y:S01]  /*16ac0*/  FMNMX.FTZ R0, R5, R6, !PT ;  /* 0x0000000605007209 */ /* 0x004fe20007810000 */
[--C-:B------:R-:W-:Y:S01]  /*16ad0*/  FFMA.FTZ R5, R29, c[0x0][0x2d0], -R74.reuse ;  /* 0x0000b4001d057a23 */ /* 0x100fe2000001084a */
[----:B------:R-:W-:Y:S02]  /*16ae0*/  FMNMX.FTZ R6, R21, R87, !PT ;  /* 0x0000005715067209 */ /* 0x000fe40007810000 */
[----:B---3--:R-:W-:Y:S05]  /*16af0*/  FMNMX.FTZ R71, R4, R7, !PT ;  /* 0x0000000704477209 */ /* 0x008fea0007810000 */
[----:B------:R2:W-:Y:S01]  /*16b00*/  MUFU.EX2 R50, R5 ;  /* 0x0000000500327308 */ /* 0x0005e20000000800 */
[----:B------:R-:W3:Y:S01]  /*16b10*/  SHFL.BFLY PT, R7, R0, 0x1, 0x1f ;  /* 0x0c201f0000077f89 */ /* 0x000ee200000e0000 */
[C---:B------:R-:W-:Y:S01]  /*16b20*/  FSETP.NEU.FTZ.AND P1, PT, R71.reuse, -INF , PT ;  /* 0xff8000004700780b */ /* 0x040fe20003f3d000 */
[----:B------:R-:W-:Y:S05]  /*16b30*/  FMUL.FTZ R4, R71, c[0x0][0x2d0] ;  /* 0x0000b40047047a20 */ /* 0x000fea0000410000 */
[----:B------:R-:W-:Y:S02]  /*16b40*/  FSEL R75, R4, RZ, P1 ;  /* 0x000000ff044b7208 */ /* 0x000fe40000800000 */
[----:B------:R-:W-:Y:S04]  /*16b50*/  FMNMX.FTZ R4, R20, R6, !PT ;  /* 0x0000000614047209 */ /* 0x000fe80007810000 */
[----:B------:R-:W-:Y:S01]  /*16b60*/  FMNMX.FTZ R4, R19, R4, !PT ;  /* 0x0000000413047209 */ /* 0x000fe20007810000 */
[--C-:B-1----:R-:W-:Y:S03]  /*16b70*/  FFMA.FTZ R3, R35, c[0x0][0x2d0], -R75.reuse ;  /* 0x0000b40023037a23 */ /* 0x102fe6000001084b */
[----:B------:R-:W-:Y:S01]  /*16b80*/  FMNMX.FTZ R4, R18, R4, !PT ;  /* 0x0000000412047209 */ /* 0x000fe20007810000 */
[----:B------:R1:W-:Y:S03]  /*16b90*/  MUFU.EX2 R241, R3 ;  /* 0x0000000300f17308 */ /* 0x0003e60000000800 */
[----:B------:R-:W-:Y:S01]  /*16ba0*/  FMNMX.FTZ R4, R57, R4, !PT ;  /* 0x0000000439047209 */ /* 0x000fe20007810000 */
[----:B--2---:R-:W-:Y:S01]  /*16bb0*/  FFMA.FTZ R5, R32, c[0x0][0x2d0], -R74 ;  /* 0x0000b40020057a23 */ /* 0x004fe2000001084a */
[----:B---3--:R-:W-:Y:S01]  /*16bc0*/  FMNMX.FTZ R70, R0, R7, !PT ;  /* 0x0000000700467209 */ /* 0x008fe20007810000 */
[--C-:B------:R-:W-:Y:S01]  /*16bd0*/  FFMA.FTZ R0, R30, c[0x0][0x2d0], -R75.reuse ;  /* 0x0000b4001e007a23 */ /* 0x100fe2000001084b */
[----:B------:R-:W-:Y:S01]  /*16be0*/  FMNMX.FTZ R4, R60, R4, !PT ;  /* 0x000000043c047209 */ /* 0x000fe20007810000 */
[--C-:B------:R-:W-:Y:S02]  /*16bf0*/  FFMA.FTZ R32, R56, c[0x0][0x2d0], -R75.reuse ;  /* 0x0000b40038207a23 */ /* 0x100fe4000001084b */
[----:B------:R2:W3:Y:S01]  /*16c00*/  MUFU.EX2 R80, R5 ;  /* 0x0000000500507308 */ /* 0x0004e20000000800 */
[----:B------:R-:W-:Y:S02]  /*16c10*/  FSETP.NEU.FTZ.AND P0, PT, R70, -INF , PT ;  /* 0xff8000004600780b */ /* 0x000fe40003f1d000 */
[----:B------:R-:W-:Y:S07]  /*16c20*/  FMNMX.FTZ R4, R62, R4, !PT ;  /* 0x000000043e047209 */ /* 0x000fee0007810000 */
[----:B------:R4:W-:Y:S01]  /*16c30*/  MUFU.EX2 R251, R0 ;  /* 0x0000000000fb7308 */ /* 0x0009e20000000800 */
[--C-:B-1----:R-:W-:Y:S09]  /*16c40*/  FFMA.FTZ R3, R36, c[0x0][0x2d0], -R75.reuse ;  /* 0x0000b40024037a23 */ /* 0x102ff2000001084b */
[----:B------:R1:W-:Y:S01]  /*16c50*/  MUFU.EX2 R243, R3 ;  /* 0x0000000300f37308 */ /* 0x0003e20000000800 */
[--C-:B--2---:R-:W-:Y:S01]  /*16c60*/  FFMA.FTZ R5, R25, c[0x0][0x2d0], -R75.reuse ;  /* 0x0000b40019057a23 */ /* 0x104fe2000001084b */
[----:B---3--:R-:W-:Y:S08]  /*16c70*/  F2FP.BF16.PACK_AB R78, R80, R50 ;  /* 0x00000032504e723e */ /* 0x008ff000000010ff */
[----:B------:R2:W-:Y:S01]  /*16c80*/  MUFU.EX2 R47, R5 ;  /* 0x00000005002f7308 */ /* 0x0005e20000000800 */
[----:B----4-:R-:W-:Y:S05]  /*16c90*/  FMUL.FTZ R0, R70, c[0x0][0x2d0] ;  /* 0x0000b40046007a20 */ /* 0x010fea0000410000 */
[----:B------:R-:W-:Y:S04]  /*16ca0*/  FSEL R152, R0, RZ, P0 ;  /* 0x000000ff00987208 */ /* 0x000fe80000000000 */
[----:B------:R-:W-:Y:S01]  /*16cb0*/  MUFU.EX2 R227, R32 ;  /* 0x0000002000e37308 */ /* 0x000fe20000000800 */
[--C-:B------:R-:W-:Y:S02]  /*16cc0*/  FFMA.FTZ R2, R34, c[0x0][0x2d0], -R152.reuse ;  /* 0x0000b40022027a23 */ /* 0x100fe40000010898 */
[----:B------:R-:W-:Y:S02]  /*16cd0*/  FFMA.FTZ R16, R46, c[0x0][0x2d0], -R152 ;  /* 0x0000b4002e107a23 */ /* 0x000fe40000010898 */
[----:B-1----:R-:W-:Y:S05]  /*16ce0*/  FFMA.FTZ R3, R40, c[0x0][0x2d0], -R74 ;  /* 0x0000b40028037a23 */ /* 0x002fea000001084a */
[----:B------:R1:W-:Y:S01]  /*16cf0*/  MUFU.EX2 R242, R2 ;  /* 0x0000000200f27308 */ /* 0x0003e20000000800 */
[--C-:B------:R-:W-:Y:S02]  /*16d00*/  FFMA.FTZ R8, R42, c[0x0][0x2d0], -R152.reuse ;  /* 0x0000b4002a087a23 */ /* 0x100fe40000010898 */
[----:B------:R-:W-:Y:S02]  /*16d10*/  FFMA.FTZ R12, R45, c[0x0][0x2d0], -R152 ;  /* 0x0000b4002d0c7a23 */ /* 0x000fe40000010898 */
[--C-:B--2---:R-:W-:Y:S02]  /*16d20*/  FFMA.FTZ R5, R27, c[0x0][0x2d0], -R75.reuse ;  /* 0x0000b4001b057a23 */ /* 0x104fe4000001084b */
[--C-:B------:R-:W-:Y:S03]  /*16d30*/  FFMA.FTZ R40, R61, c[0x0][0x2d0], -R74.reuse ;  /* 0x0000b4003d287a23 */ /* 0x100fe6000001084a */
[----:B------:R2:W3:Y:S10]  /*16d40*/  MUFU.EX2 R252, R5 ;  /* 0x0000000500fc7308 */ /* 0x0004f40000000800 */
[----:B------:R-:W-:Y:S01]  /*16d50*/  MUFU.EX2 R245, R3 ;  /* 0x0000000300f57308 */ /* 0x000fe20000000800 */
[----:B-1----:R-:W-:Y:S09]  /*16d60*/  FFMA.FTZ R2, R38, c[0x0][0x2d0], -R74 ;  /* 0x0000b40026027a23 */ /* 0x002ff2000001084a */
[----:B------:R-:W-:Y:S01]  /*16d70*/  MUFU.EX2 R240, R2 ;  /* 0x0000000200f07308 */ /* 0x000fe20000000800 */
[----:B--2---:R-:W-:Y:S01]  /*16d80*/  FMNMX.FTZ R5, R154, R4, !PT ;  /* 0x000000049a057209 */ /* 0x004fe20007810000 */
[--C-:B------:R-:W-:Y:S01]  /*16d90*/  FFMA.FTZ R4, R33, c[0x0][0x2d0], -R75.reuse ;  /* 0x0000b40021047a23 */ /* 0x100fe2000001084b */
[----:B---3--:R-:W-:Y:S02]  /*16da0*/  F2FP.BF16.PACK_AB R77, R252, R47 ;  /* 0x0000002ffc4d723e */ /* 0x008fe400000010ff */
[----:B------:R-:W-:Y:S05]  /*16db0*/  FMNMX.FTZ R5, R161, R5, !PT ;  /* 0x00000005a1057209 */ /* 0x000fea0007810000 */
[----:B------:R1:W2:Y:S01]  /*16dc0*/  MUFU.EX2 R250, R4 ;  /* 0x0000000400fa7308 */ /* 0x0002a20000000800 */
[----:B------:R-:W-:Y:S04]  /*16dd0*/  FMNMX.FTZ R0, R162, R5, !PT ;  /* 0x00000005a2007209 */ /* 0x000fe80007810000 */
[----:B------:R-:W-:Y:S05]  /*16de0*/  FMNMX.FTZ R0, R163, R0, !PT ;  /* 0x00000000a3007209 */ /* 0x000fea0007810000 */
[----:B------:R-:W-:Y:S10]  /*16df0*/  MUFU.EX2 R233, R8 ;  /* 0x0000000800e97308 */ /* 0x000ff40000000800 */
[----:B------:R-:W-:Y:S01]  /*16e00*/  MUFU.EX2 R232, R12 ;  /* 0x0000000c00e87308 */ /* 0x000fe20000000800 */
[--C-:B-1----:R-:W-:Y:S01]  /*16e10*/  FFMA.FTZ R4, R23, c[0x0][0x2d0], -R152.reuse ;  /* 0x0000b40017047a23 */ /* 0x102fe20000010898 */
[----:B--2---:R-:W-:Y:S08]  /*16e20*/  F2FP.BF16.PACK_AB R79, R250, R251 ;  /* 0x000000fbfa4f723e */ /* 0x004ff000000010ff */
[----:B------:R1:W-:Y:S10]  /*16e30*/  MUFU.EX2 R249, R4 ;  /* 0x0000000400f97308 */ /* 0x0003f40000000800 */
[----:B------:R-:W-:Y:S10]  /*16e40*/  MUFU.EX2 R231, R16 ;  /* 0x0000001000e77308 */ /* 0x000ff40000000800 */
[----:B------:R-:W-:Y:S01]  /*16e50*/  MUFU.EX2 R225, R40 ;  /* 0x0000002800e17308 */ /* 0x000fe20000000800 */
[----:B-1----:R-:W-:Y:S01]  /*16e60*/  FMNMX.FTZ R4, R165, R0, !PT ;  /* 0x00000000a5047209 */ /* 0x002fe20007810000 */
[----:B------:R-:W-:Y:S02]  /*16e70*/  FFMA.FTZ R0, R24, c[0x0][0x2d0], -R152 ;  /* 0x0000b40018007a23 */ /* 0x000fe40000010898 */
[----:B------:R-:W-:Y:S01]  /*16e80*/  FFMA.FTZ R24, R51, c[0x0][0x2d0], -R74 ;  /* 0x0000b40033187a23 */ /* 0x000fe2000001084a */
[----:B------:R-:W-:Y:S05]  /*16e90*/  FMNMX.FTZ R4, R167, R4, !PT ;  /* 0x00000004a7047209 */ /* 0x000fea0007810000 */
[----:B------:R1:W2:Y:S10]  /*16ea0*/  MUFU.EX2 R248, R0 ;  /* 0x0000000000f87308 */ /* 0x0002b40000000800 */
[----:B------:R-:W-:Y:S01]  /*16eb0*/  MUFU.EX2 R229, R24 ;  /* 0x0000001800e57308 */ /* 0x000fe20000000800 */
[----:B-1----:R-:W-:Y:S02]  /*16ec0*/  FMNMX.FTZ R0, R178, R4, !PT ;  /* 0x00000004b2007209 */ /* 0x002fe40007810000 */
[----:B--2---:R-:W-:Y:S02]  /*16ed0*/  F2FP.BF16.PACK_AB R64, R248, R249 ;  /* 0x000000f9f840723e */ /* 0x004fe400000010ff */
[----:B------:R-:W-:Y:S01]  /*16ee0*/  FMNMX.FTZ R4, R182, R0, !PT ;  /* 0x00000000b6047209 */ /* 0x000fe20007810000 */
[----:B------:R-:W-:Y:S03]  /*16ef0*/  FFMA.FTZ R0, R31, c[0x0][0x2d0], -R152 ;  /* 0x0000b4001f007a23 */ /* 0x000fe60000010898 */
[----:B------:R-:W-:Y:S01]  /*16f00*/  FMNMX.FTZ R4, R183, R4, !PT ;  /* 0x00000004b7047209 */ /* 0x000fe20007810000 */
[----:B------:R1:W2:Y:S03]  /*16f10*/  MUFU.EX2 R246, R0 ;  /* 0x0000000000f67308 */ /* 0x0002a60000000800 */
[----:B-1----:R-:W-:Y:S01]  /*16f20*/  FMNMX.FTZ R0, R179, R4, !PT ;  /* 0x00000004b3007209 */ /* 0x002fe20007810000 */
[----:B------:R-:W-:Y:S01]  /*16f30*/  FFMA.FTZ R4, R41, c[0x0][0x2d0], -R74 ;  /* 0x0000b40029047a23 */ /* 0x000fe2000001084a */
[----:B--2---:R-:W-:Y:S02]  /*16f40*/  F2FP.BF16.PACK_AB R66, R242, R246 ;  /* 0x000000f6f242723e */ /* 0x004fe400000010ff */
[----:B------:R-:W-:Y:S03]  /*16f50*/  FMNMX.FTZ R0, R166, R0, !PT ;  /* 0x00000000a6007209 */ /* 0x000fe60007810000 */
[----:B------:R1:W-:Y:S01]  /*16f60*/  MUFU.EX2 R244, R4 ;  /* 0x0000000400f47308 */ /* 0x0003e20000000800 */
[----:B------:R-:W-:Y:S04]  /*16f70*/  FMNMX.FTZ R0, R164, R0, !PT ;  /* 0x00000000a4007209 */ /* 0x000fe80007810000 */
[----:B------:R-:W-:Y:S05]  /*16f80*/  FMNMX.FTZ R0, R73, R0, !PT ;  /* 0x0000000049007209 */ /* 0x000fea0007810000 */
[----:B------:R-:W2:Y:S02]  /*16f90*/  SHFL.BFLY PT, R2, R0, 0x2, 0x1f ;  /* 0x0c401f0000027f89 */ /* 0x000ea400000e0000 */
[----:B--2---:R-:W-:Y:S01]  /*16fa0*/  FMNMX.FTZ R3, R0, R2, !PT ;  /* 0x0000000200037209 */ /* 0x004fe20007810000 */
[----:B------:R-:W-:Y:S01]  /*16fb0*/  FFMA.FTZ R2, R37, c[0x0][0x2d0], -R75 ;  /* 0x0000b40025027a23 */ /* 0x000fe2000001084b */
[----:B------:R-:W-:Y:S04]  /*16fc0*/  FSEL R0, R72, RZ, P2 ;  /* 0x000000ff48007208 */ /* 0x000fe80001000000 */
[----:B------:R-:W-:Y:S01]  /*16fd0*/  LDSM.16.MT88.4 R36, [R205] ;  /* 0x00000000cd24783b */ /* 0x000fe20000004200 */
[----:B------:R2:W-:Y:S01]  /*16fe0*/  MUFU.EX2 R239, R2 ;  /* 0x0000000200ef7308 */ /* 0x0005e20000000800 */
[----:B------:R-:W-:Y:S04]  /*16ff0*/  FADD.FTZ R0, -R0, R84 ;  /* 0x0000005400007221 */ /* 0x000fe80000010100 */
[----:B------:R-:W-:Y:S02]  /*17000*/  FMUL.FTZ R0, R0, c[0x0][0x2d0] ;  /* 0x0000b40000007a20 */ /* 0x000fe40000410000 */
[----:B-1----:R-:W1:Y:S03]  /*17010*/  SHFL.BFLY PT, R4, R3, 0x1, 0x1f ;  /* 0x0c201f0003047f89 */ /* 0x002e6600000e0000 */
[----:B------:R3:W4:Y:S01]  /*17020*/  MUFU.EX2 R69, R0 ;  /* 0x0000000000457308 */ /* 0x0007220000000800 */
[----:B--2---:R-:W-:Y:S05]  /*17030*/  FSEL R2, R71, RZ, P1 ;  /* 0x000000ff47027208 */ /* 0x004fea0000800000 */
[----:B------:R-:W-:Y:S01]  /*17040*/  FADD.FTZ R2, -R2, R85 ;  /* 0x0000005502027221 */ /* 0x000fe20000010100 */
[----:B-1----:R-:W-:Y:S03]  /*17050*/  FMNMX.FTZ R3, R3, R4, !PT ;  /* 0x0000000403037209 */ /* 0x002fe60007810000 */
[----:B------:R-:W-:Y:S01]  /*17060*/  FMUL.FTZ R2, R2, c[0x0][0x2d0] ;  /* 0x0000b40002027a20 */ /* 0x000fe20000410000 */
[----:B---3--:R-:W-:Y:S01]  /*17070*/  FSEL R0, R70, RZ, P0 ;  /* 0x000000ff46007208 */ /* 0x008fe20000000000 */
[----:B----4-:R-:W-:Y:S01]  /*17080*/  FMUL.FTZ R16, R69, R100 ;  /* 0x0000006445107220 */ /* 0x010fe20000410000 */
[C---:B------:R-:W-:Y:S01]  /*17090*/  FSETP.NEU.FTZ.AND P0, PT, R3.reuse, -INF , PT ;  /* 0xff8000000300780b */ /* 0x040fe20003f1d000 */
[----:B------:R-:W1:Y:S01]  /*170a0*/  MUFU.EX2 R68, R2 ;  /* 0x0000000200447308 */ /* 0x000e620000000800 */
[----:B------:R-:W-:Y:S02]  /*170b0*/  FMUL.FTZ R4, R3, c[0x0][0x2d0] ;  /* 0x0000b40003047a20 */ /* 0x000fe40000410000 */
[----:B------:R-:W-:Y:S02]  /*170c0*/  FADD.FTZ R0, -R0, R86 ;  /* 0x0000005600007221 */ /* 0x000fe40000010100 */
[C---:B------:R-:W-:Y:S01]  /*170d0*/  FMUL.FTZ R17, R69.reuse, R101 ;  /* 0x0000006545117220 */ /* 0x040fe20000410000 */
[----:B------:R-:W-:Y:S01]  /*170e0*/  FSEL R153, R4, RZ, P0 ;  /* 0x000000ff04997208 */ /* 0x000fe20000000000 */
[----:B------:R-:W-:Y:S02]  /*170f0*/  FMUL.FTZ R0, R0, c[0x0][0x2d0] ;  /* 0x0000b40000007a20 */ /* 0x000fe40000410000 */
[----:B------:R-:W-:Y:S02]  /*17100*/  FMUL.FTZ R32, R69, R116 ;  /* 0x0000007445207220 */ /* 0x000fe40000410000 */
[----:B------:R2:W3:Y:S01]  /*17110*/  MUFU.EX2 R2, R0 ;  /* 0x0000000000027308 */ /* 0x0004e20000000800 */
[--C-:B------:R-:W-:Y:S02]  /*17120*/  FFMA.FTZ R4, R18, c[0x0][0x2d0], -R153.reuse ;  /* 0x0000b40012047a23 */ /* 0x100fe40000010899 */
[--C-:B------:R-:W-:Y:S02]  /*17130*/  FFMA.FTZ R5, R19, c[0x0][0x2d0], -R153.reuse ;  /* 0x0000b40013057a23 */ /* 0x100fe40000010899 */
[----:B------:R-:W-:Y:S02]  /*17140*/  FMUL.FTZ R33, R69, R117 ;  /* 0x0000007545217220 */ /* 0x000fe40000410000 */
[--C-:B------:R-:W-:Y:S03]  /*17150*/  FFMA.FTZ R62, R62, c[0x0][0x2d0], -R153.reuse ;  /* 0x0000b4003e3e7a23 */ /* 0x100fe60000010899 */
[----:B------:R4:W-:Y:S01]  /*17160*/  MUFU.EX2 R238, R4 ;  /* 0x0000000400ee7308 */ /* 0x0009e20000000800 */
[C---:B-1----:R-:W-:Y:S02]  /*17170*/  FMUL.FTZ R6, R68.reuse, R90 ;  /* 0x0000005a44067220 */ /* 0x042fe40000410000 */
[C---:B------:R-:W-:Y:S02]  /*17180*/  FMUL.FTZ R7, R68.reuse, R91 ;  /* 0x0000005b44077220 */ /* 0x040fe40000410000 */
[C---:B------:R-:W-:Y:S02]  /*17190*/  FMUL.FTZ R18, R68.reuse, R102 ;  /* 0x0000006644127220 */ /* 0x040fe40000410000 */
[C---:B------:R-:W-:Y:S03]  /*171a0*/  FMUL.FTZ R19, R68.reuse, R103 ;  /* 0x0000006744137220 */ /* 0x040fe60000410000 */
[----:B------:R-:W1:Y:S01]  /*171b0*/  MUFU.EX2 R236, R5 ;  /* 0x0000000500ec7308 */ /* 0x000e620000000800 */
[C---:B------:R-:W-:Y:S01]  /*171c0*/  FMUL.FTZ R34, R68.reuse, R118 ;  /* 0x0000007644227220 */ /* 0x040fe20000410000 */
[----:B------:R-:W-:Y:S01]  /*171d0*/  LDSM.16.MT88.4 R100, [R201+0x2000] ;  /* 0x00200000c964783b */ /* 0x000fe20000004200 */
[----:B------:R-:W-:Y:S02]  /*171e0*/  FMUL.FTZ R35, R68, R119 ;  /* 0x0000007744237220 */ /* 0x000fe40000410000 */
[----:B--2---:R-:W-:Y:S02]  /*171f0*/  FFMA.FTZ R0, R21, c[0x0][0x2d0], -R153 ;  /* 0x0000b40015007a23 */ /* 0x004fe40000010899 */
[C---:B---3--:R-:W-:Y:S02]  /*17200*/  FMUL.FTZ R9, R2.reuse, R93 ;  /* 0x0000005d02097220 */ /* 0x048fe40000410000 */
[C---:B------:R-:W-:Y:S01]  /*17210*/  FMUL.FTZ R8, R2.reuse, R92 ;  /* 0x0000005c02087220 */ /* 0x040fe20000410000 */
[----:B------:R2:W-:Y:S01]  /*17220*/  MUFU.EX2 R234, R0 ;  /* 0x0000000000ea7308 */ /* 0x0005e20000000800 */
[C---:B------:R-:W-:Y:S01]  /*17230*/  FMUL.FTZ R12, R2.reuse, R96 ;  /* 0x00000060020c7220 */ /* 0x040fe20000410000 */
[----:B------:R-:W-:Y:S01]  /*17240*/  LDSM.16.MT88.4 R116, [R205+0x2000] ;  /* 0x00200000cd74783b */ /* 0x000fe20000004200 */
[----:B------:R-:W-:Y:S02]  /*17250*/  FMUL.FTZ R13, R2, R97 ;  /* 0x00000061020d7220 */ /* 0x000fe40000410000 */
        /* <DEDUP_REMOVED lines=10> */
[----:B------:R-:W-:Y:S01]  /*17300*/  FFMA.FTZ R44, R155, c[0x0][0x2d0], -R74 ;  /* 0x0000b4009b2c7a23 */ /* 0x000fe2000001084a */
[----:B------:R-:W-:Y:S01]  /*17310*/  MOV R113, R49 ;  /* 0x0000003100717202 */ /* 0x000fe20000000f00 */
[C---:B------:R-:W-:Y:S02]  /*17320*/  FMUL.FTZ R40, R2.reuse, R124 ;  /* 0x0000007c02287220 */ /* 0x040fe40000410000 */
[----:B------:R1:W-:Y:S01]  /*17330*/  MUFU.EX2 R224, R44 ;  /* 0x0000002c00e07308 */ /* 0x0003e20000000800 */
[----:B------:R-:W-:Y:S02]  /*17340*/  FMUL.FTZ R41, R2, R125 ;  /* 0x0000007d02297220 */ /* 0x000fe40000410000 */
[----:B--2---:R-:W-:Y:S02]  /*17350*/  FFMA.FTZ R0, R20, c[0x0][0x2d0], -R153 ;  /* 0x0000b40014007a23 */ /* 0x004fe40000010899 */
[----:B------:R-:W2:Y:S01]  /*17360*/  LDSM.16.MT88.4 R20, [R201] ;  /* 0x00000000c914783b */ /* 0x000ea20000004200 */
[----:B------:R-:W-:Y:S02]  /*17370*/  FMUL.FTZ R45, R2, R129 ;  /* 0x00000081022d7220 */ /* 0x000fe40000410000 */
[C---:B------:R-:W-:Y:S02]  /*17380*/  FMUL.FTZ R49, R69.reuse, R133 ;  /* 0x0000008545317220 */ /* 0x040fe40000410000 */
[----:B------:R4:W5:Y:S01]  /*17390*/  MUFU.EX2 R235, R0 ;  /* 0x0000000000eb7308 */ /* 0x0009620000000800 */
[C---:B------:R-:W-:Y:S02]  /*173a0*/  FMUL.FTZ R50, R68.reuse, R134 ;  /* 0x0000008644327220 */ /* 0x040fe40000410000 */
[----:B---3--:R-:W-:Y:S02]  /*173b0*/  FMUL.FTZ R4, R69, R88 ;  /* 0x0000005845047220 */ /* 0x008fe40000410000 */
[----:B------:R-:W-:Y:S01]  /*173c0*/  LDSM.16.MT88.4 R88, [R205+0x800] ;  /* 0x00080000cd58783b */ /* 0x000fe20000004200 */
[----:B------:R-:W-:Y:S02]  /*173d0*/  FMUL.FTZ R51, R68, R135 ;  /* 0x0000008744337220 */ /* 0x000fe40000410000 */
[--C-:B------:R-:W-:Y:S02]  /*173e0*/  FFMA.FTZ R92, R158, c[0x0][0x2d0], -R152.reuse ;  /* 0x0000b4009e5c7a23 */ /* 0x100fe40000010898 */
[C---:B------:R-:W-:Y:S01]  /*173f0*/  FMUL.FTZ R56, R2.reuse, R140 ;  /* 0x0000008c02387220 */ /* 0x040fe20000410000 */
[----:B------:R-:W-:Y:S01]  /*17400*/  MUFU.EX2 R129, R62 ;  /* 0x0000003e00817308 */ /* 0x000fe20000000800 */
[C---:B------:R-:W-:Y:S02]  /*17410*/  FMUL.FTZ R61, R2.reuse, R145 ;  /* 0x00000091023d7220 */ /* 0x040fe40000410000 */
[----:B-1----:R-:W-:Y:S07]  /*17420*/  FMUL.FTZ R44, R2, R128 ;  /* 0x00000080022c7220 */ /* 0x002fee0000410000 */
[----:B------:R-:W-:Y:S01]  /*17430*/  MUFU.EX2 R220, R92 ;  /* 0x0000005c00dc7308 */ /* 0x000fe20000000800 */
[----:B----4-:R-:W-:Y:S02]  /*17440*/  FSEL R0, R3, RZ, P0 ;  /* 0x000000ff03007208 */ /* 0x010fe40000000000 */
[----:B-----5:R-:W-:Y:S03]  /*17450*/  F2FP.BF16.PACK_AB R65, R235, R234 ;  /* 0x000000eaeb41723e */ /* 0x020fe600000010ff */
[----:B------:R-:W-:Y:S02]  /*17460*/  FADD.FTZ R0, -R0, R87 ;  /* 0x0000005700007221 */ /* 0x000fe40000010100 */
[----:B------:R-:W-:Y:S02]  /*17470*/  LDSM.16.MT88.4 R84, [R201+0x800] ;  /* 0x00080000c954783b */ /* 0x000fe40000004200 */
[----:B------:R-:W-:Y:S01]  /*17480*/  FMUL.FTZ R0, R0, c[0x0][0x2d0] ;  /* 0x0000b40000007a20 */ /* 0x000fe20000410000 */
[-C--:B--2---:R-:W-:Y:S05]  /*17490*/  HMMA.16816.F32.BF16 R4, R76, R20.reuse, R4 ;  /* 0x000000144c04723c */ /* 0x084fea0000041804 */
[----:B------:R-:W1:Y:S02]  /*174a0*/  MUFU.EX2 R0, R0 ;  /* 0x0000000000007308 */ /* 0x000e640000000800 */
[C---:B-1----:R-:W-:Y:S02]  /*174b0*/  FMUL.FTZ R10, R0.reuse, R94 ;  /* 0x0000005e000a7220 */ /* 0x042fe40000410000 */
[C---:B------:R-:W-:Y:S02]  /*174c0*/  FMUL.FTZ R11, R0.reuse, R95 ;  /* 0x0000005f000b7220 */ /* 0x040fe40000410000 */
[----:B------:R-:W-:Y:S01]  /*174d0*/  LDSM.16.MT88.4 R92, [R202+0x800] ;  /* 0x00080000ca5c783b */ /* 0x000fe20000004200 */
[C---:B------:R-:W-:Y:S02]  /*174e0*/  FMUL.FTZ R26, R0.reuse, R110 ;  /* 0x0000006e001a7220 */ /* 0x040fe40000410000 */
[C---:B------:R-:W-:Y:S02]  /*174f0*/  FMUL.FTZ R30, R0.reuse, R114 ;  /* 0x00000072001e7220 */ /* 0x040fe40000410000 */
[C---:B------:R-:W-:Y:S03]  /*17500*/  HMMA.16816.F32.BF16 R8, R64.reuse, R20, R8 ;  /* 0x000000144008723c */ /* 0x040fe60000041808 */
[----:B------:R-:W2:Y:S01]  /*17510*/  LDL.LU R110, [R1+0x10] ;  /* 0x00001000016e7983 */ /* 0x000ea20000300800 */
[C---:B------:R-:W-:Y:S02]  /*17520*/  FMUL.FTZ R14, R0.reuse, R98 ;  /* 0x00000062000e7220 */ /* 0x040fe40000410000 */
[----:B------:R-:W-:Y:S01]  /*17530*/  FMUL.FTZ R15, R0, R99 ;  /* 0x00000063000f7220 */ /* 0x000fe20000410000 */
[----:B------:R-:W3:Y:S01]  /*17540*/  LDL.LU R108, [R1+0xc] ;  /* 0x00000c00016c7983 */ /* 0x000ee20000300800 */
[--C-:B------:R-:W-:Y:S03]  /*17550*/  FFMA.FTZ R20, R48, c[0x0][0x2d0], -R152.reuse ;  /* 0x0000b40030147a23 */ /* 0x100fe60000010898 */
[----:B------:R-:W4:Y:S01]  /*17560*/  LDL.LU R114, [R1+0x14] ;  /* 0x0000140001727983 */ /* 0x000f220000300800 */
[----:B------:R1:W-:Y:S01]  /*17570*/  MUFU.EX2 R230, R20 ;  /* 0x0000001400e67308 */ /* 0x0003e20000000800 */
[-C--:B------:R-:W-:Y:S03]  /*17580*/  HMMA.16816.F32.BF16 R12, R64, R22.reuse, R12 ;  /* 0x00000016400c723c */ /* 0x080fe6000004180c */
[C---:B------:R-:W-:Y:S01]  /*17590*/  FMUL.FTZ R27, R0.reuse, R111 ;  /* 0x0000006f001b7220 */ /* 0x040fe20000410000 */
[----:B------:R-:W-:Y:S01]  /*175a0*/  MOV R111, R43 ;  /* 0x0000002b006f7202 */ /* 0x000fe20000000f00 */
[C---:B------:R-:W-:Y:S02]  /*175b0*/  FMUL.FTZ R31, R0.reuse, R115 ;  /* 0x00000073001f7220 */ /* 0x040fe40000410000 */
[C---:B------:R-:W-:Y:S01]  /*175c0*/  FMUL.FTZ R42, R0.reuse, R126 ;  /* 0x0000007e002a7220 */ /* 0x040fe20000410000 */
[C---:B------:R-:W-:Y:S04]  /*175d0*/  HMMA.16816.F32.BF16 R16, R76.reuse, R22, R16 ;  /* 0x000000164c10723c */ /* 0x040fe80000041810 */
[----:B------:R-:W-:Y:S02]  /*175e0*/  FMUL.FTZ R21, R69, R105 ;  /* 0x0000006945157220 */ /* 0x000fe40000410000 */
[----:B------:R-:W-:Y:S02]  /*175f0*/  FMUL.FTZ R43, R0, R127 ;  /* 0x0000007f002b7220 */ /* 0x000fe40000410000 */
[C---:B------:R-:W-:Y:S04]  /*17600*/  FMUL.FTZ R22, R68.reuse, R106 ;  /* 0x0000006a44167220 */ /* 0x040fe80000410000 */
[----:B------:R-:W-:Y:S02]  /*17610*/  FMUL.FTZ R23, R68, R107 ;  /* 0x0000006b44177220 */ /* 0x000fe40000410000 */
[--C-:B------:R-:W-:Y:S02]  /*17620*/  FFMA.FTZ R48, R63, c[0x0][0x2d0], -R75.reuse ;  /* 0x0000b4003f307a23 */ /* 0x100fe4000001084b */
[C---:B-1----:R-:W-:Y:S02]  /*17630*/  FMUL.FTZ R20, R69.reuse, R104 ;  /* 0x0000006845147220 */ /* 0x042fe40000410000 */
[----:B------:R1:W-:Y:S01]  /*17640*/  MUFU.EX2 R223, R48 ;  /* 0x0000003000df7308 */ /* 0x0003e20000000800 */
[C---:B------:R-:W-:Y:S02]  /*17650*/  FMUL.FTZ R46, R0.reuse, R130 ;  /* 0x00000082002e7220 */ /* 0x040fe40000410000 */
[C---:B------:R-:W-:Y:S02]  /*17660*/  FMUL.FTZ R47, R0.reuse, R131 ;  /* 0x00000083002f7220 */ /* 0x040fe40000410000 */
[-C--:B------:R-:W-:Y:S03]  /*17670*/  HMMA.16816.F32.BF16 R20, R76, R36.reuse, R20 ;  /* 0x000000244c14723c */ /* 0x080fe60000041814 */
[C---:B------:R-:W-:Y:S02]  /*17680*/  FMUL.FTZ R59, R0.reuse, R143 ;  /* 0x0000008f003b7220 */ /* 0x040fe40000410000 */
[C---:B------:R-:W-:Y:S02]  /*17690*/  FMUL.FTZ R62, R0.reuse, R146 ;  /* 0x00000092003e7220 */ /* 0x040fe40000410000 */
[----:B------:R-:W-:Y:S01]  /*176a0*/  FMUL.FTZ R63, R0, R147 ;  /* 0x00000093003f7220 */ /* 0x000fe20000410000 */
[C---:B------:R-:W-:Y:S07]  /*176b0*/  HMMA.16816.F32.BF16 R24, R64.reuse, R36, R24 ;  /* 0x000000244018723c */ /* 0x040fee0000041818 */
[----:B------:R-:W-:Y:S01]  /*176c0*/  FFMA.FTZ R36, R58, c[0x0][0x2d0], -R75 ;  /* 0x0000b4003a247a23 */ /* 0x000fe2000001084b */
[-C--:B------:R-:W-:Y:S03]  /*176d0*/  HMMA.16816.F32.BF16 R28, R64, R38.reuse, R28 ;  /* 0x00000026401c723c */ /* 0x080fe6000004181c */
[----:B------:R5:W-:Y:S01]  /*176e0*/  MUFU.EX2 R226, R36 ;  /* 0x0000002400e27308 */ /* 0x000be20000000800 */
[C---:B------:R-:W-:Y:S02]  /*176f0*/  FMUL.FTZ R37, R69.reuse, R121 ;  /* 0x0000007945257220 */ /* 0x040fe40000410000 */
[----:B------:R-:W2:Y:S01]  /*17700*/  LDL.LU R121, [R1+0x18] ;  /* 0x0000180001797983 */ /* 0x000ea20000300800 */
[C---:B-1----:R-:W-:Y:S01]  /*17710*/  FMUL.FTZ R48, R69.reuse, R132 ;  /* 0x0000008445307220 */ /* 0x042fe20000410000 */
[C---:B------:R-:W-:Y:S02]  /*17720*/  HMMA.16816.F32.BF16 R32, R76.reuse, R38, R32 ;  /* 0x000000264c20723c */ /* 0x040fe40000041820 */
[----:B------:R-:W-:Y:S02]  /*17730*/  LDSM.16.MT88.4 R132, [R202+0x2000] ;  /* 0x00200000ca84783b */ /* 0x000fe40000004200 */
[--C-:B------:R-:W-:Y:S02]  /*17740*/  FFMA.FTZ R58, R60, c[0x0][0x2d0], -R153.reuse ;  /* 0x0000b4003c3a7a23 */ /* 0x100fe40000010899 */
[----:B------:R-:W-:Y:S02]  /*17750*/  FMUL.FTZ R60, R2, R144 ;  /* 0x00000090023c7220 */ /* 0x000fe40000410000 */
[C---:B------:R-:W-:Y:S01]  /*17760*/  FMUL.FTZ R38, R68.reuse, R122 ;  /* 0x0000007a44267220 */ /* 0x040fe20000410000 */
[----:B------:R1:W-:Y:S03]  /*17770*/  MUFU.EX2 R130, R58 ;  /* 0x0000003a00827308 */ /* 0x0003e60000000800 */
[----:B------:R-:W-:Y:S02]  /*17780*/  FMUL.FTZ R39, R68, R123 ;  /* 0x0000007b44277220 */ /* 0x000fe40000410000 */
[----:B-----5:R-:W-:Y:S01]  /*17790*/  FMUL.FTZ R36, R69, R120 ;  /* 0x0000007845247220 */ /* 0x020fe20000410000 */
[----:B------:R-:W-:Y:S02]  /*177a0*/  MOV R120, R80 ;  /* 0x0000005000787202 */ /* 0x000fe40000000f00 */
[----:B------:R-:W5:Y:S04]  /*177b0*/  LDSM.16.MT88.4 R80, [R204] ;  /* 0x00000000cc50783b */ /* 0x000f680000004200 */
[-C--:B------:R-:W-:Y:S03]  /*177c0*/  HMMA.16816.F32.BF16 R36, R76, R52.reuse, R36 ;  /* 0x000000344c24723c */ /* 0x080fe60000041824 */
[----:B-1----:R-:W-:Y:S05]  /*177d0*/  FMUL.FTZ R58, R0, R142 ;  /* 0x0000008e003a7220 */ /* 0x002fea0000410000 */
[C---:B------:R-:W-:Y:S07]  /*177e0*/  HMMA.16816.F32.BF16 R40, R64.reuse, R52, R40 ;  /* 0x000000344028723c */ /* 0x040fee0000041828 */
[--C-:B------:R-:W-:Y:S01]  /*177f0*/  FFMA.FTZ R52, R57, c[0x0][0x2d0], -R153.reuse ;  /* 0x0000b40039347a23 */ /* 0x100fe20000010899 */
[-C--:B------:R-:W-:Y:S03]  /*17800*/  HMMA.16816.F32.BF16 R44, R64, R54.reuse, R44 ;  /* 0x00000036402c723c */ /* 0x080fe6000004182c */
[----:B------:R1:W1:Y:S01]  /*17810*/  MUFU.EX2 R124, R52 ;  /* 0x00000034007c7308 */ /* 0x0002620000000800 */
[----:B------:R-:W-:Y:S02]  /*17820*/  FMUL.FTZ R57, R2, R141 ;  /* 0x0000008d02397220 */ /* 0x000fe40000410000 */
[C---:B------:R-:W-:Y:S02]  /*17830*/  FMUL.FTZ R53, R69.reuse, R137 ;  /* 0x0000008945357220 */ /* 0x040fe40000410000 */
[C---:B------:R-:W-:Y:S07]  /*17840*/  HMMA.16816.F32.BF16 R48, R76.reuse, R54, R48 ;  /* 0x000000364c30723c */ /* 0x040fee0000041830 */
[C---:B------:R-:W-:Y:S02]  /*17850*/  FMUL.FTZ R55, R68.reuse, R139 ;  /* 0x0000008b44377220 */ /* 0x040fe40000410000 */
[----:B------:R-:W-:Y:S03]  /*17860*/  FMUL.FTZ R54, R68, R138 ;  /* 0x0000008a44367220 */ /* 0x000fe60000410000 */
[C---:B-1----:R-:W-:Y:S07]  /*17870*/  FMUL.FTZ R52, R69.reuse, R136 ;  /* 0x0000008845347220 */ /* 0x042fee0000410000 */
[-C--:B-----5:R-:W-:Y:S08]  /*17880*/  HMMA.16816.F32.BF16 R52, R76, R80.reuse, R52 ;  /* 0x000000504c34723c */ /* 0x0a0ff00000041834 */
[C---:B------:R-:W-:Y:S07]  /*17890*/  HMMA.16816.F32.BF16 R56, R64.reuse, R80, R56 ;  /* 0x000000504038723c */ /* 0x040fee0000041838 */
[----:B------:R-:W-:Y:S01]  /*178a0*/  FFMA.FTZ R80, R154, c[0x0][0x2d0], -R153 ;  /* 0x0000b4009a507a23 */ /* 0x000fe20000010899 */
[-C--:B------:R-:W-:Y:S03]  /*178b0*/  HMMA.16816.F32.BF16 R60, R64, R82.reuse, R60 ;  /* 0x00000052403c723c */ /* 0x080fe6000004183c */
[----:B------:R1:W5:Y:S01]  /*178c0*/  MUFU.EX2 R221, R80 ;  /* 0x0000005000dd7308 */ /* 0x0003620000000800 */
        /* <DEDUP_REMOVED lines=15> */
[--C-:B-1----:R-:W-:Y:S04]  /*179c0*/  FFMA.FTZ R80, R156, c[0x0][0x2d0], -R152.reuse ;  /* 0x0000b4009c507a23 */ /* 0x102fe80000010898 */
        /* <DEDUP_REMOVED lines=12> */
[----:B------:R1:W5:Y:S07]  /*17a90*/  MUFU.EX2 R218, R84 ;  /* 0x0000005400da7308 */ /* 0x00036e0000000800 */
[C---:B------:R-:W-:Y:S03]  /*17aa0*/  HMMA.16816.F32.BF16 R32, R76.reuse, R90, R32 ;  /* 0x0000005a4c20723c */ /* 0x040fe60000041820 */
[----:B------:R3:W-:Y:S05]  /*17ab0*/  MUFU.EX2 R193, R88 ;  /* 0x0000005800c17308 */ /* 0x0007ea0000000800 */
[-C--:B------:R-:W-:Y:S08]  /*17ac0*/  HMMA.16816.F32.BF16 R36, R76, R92.reuse, R36 ;  /* 0x0000005c4c24723c */ /* 0x080ff00000041824 */
[C---:B------:R-:W-:Y:S04]  /*17ad0*/  HMMA.16816.F32.BF16 R40, R80.reuse, R92, R40 ;  /* 0x0000005c5028723c */ /* 0x040fe80000041828 */
[--C-:B-1----:R-:W-:Y:S03]  /*17ae0*/  FFMA.FTZ R84, R175, c[0x0][0x2d0], -R74.reuse ;  /* 0x0000b400af547a23 */ /* 0x102fe6000001084a */
[--C-:B------:R-:W-:Y:S01]  /*17af0*/  FFMA.FTZ R92, R162, c[0x0][0x2d0], -R153.reuse ;  /* 0x0000b400a25c7a23 */ /* 0x100fe20000010899 */
[-C--:B------:R-:W-:Y:S01]  /*17b00*/  HMMA.16816.F32.BF16 R44, R80, R94.reuse, R44 ;  /* 0x0000005e502c723c */ /* 0x080fe2000004182c */
[----:B------:R1:W-:Y:S03]  /*17b10*/  MUFU.EX2 R196, R84 ;  /* 0x0000005400c47308 */ /* 0x0003e60000000800 */
[--C-:B---3--:R-:W-:Y:S04]  /*17b20*/  FFMA.FTZ R88, R180, c[0x0][0x2d0], -R74.reuse ;  /* 0x0000b400b4587a23 */ /* 0x108fe8000001084a */
[C---:B------:R-:W-:Y:S03]  /*17b30*/  HMMA.16816.F32.BF16 R48, R76.reuse, R94, R48 ;  /* 0x0000005e4c30723c */ /* 0x040fe60000041830 */
[----:B------:R3:W-:Y:S01]  /*17b40*/  MUFU.EX2 R138, R92 ;  /* 0x0000005c008a7308 */ /* 0x0007e20000000800 */
[--C-:B-1----:R-:W-:Y:S09]  /*17b50*/  FFMA.FTZ R84, R176, c[0x0][0x2d0], -R74.reuse ;  /* 0x0000b400b0547a23 */ /* 0x102ff2000001084a */
[----:B------:R1:W-:Y:S01]  /*17b60*/  MUFU.EX2 R176, R88 ;  /* 0x0000005800b07308 */ /* 0x0003e20000000800 */
[----:B---3--:R-:W-:Y:S09]  /*17b70*/  FFMA.FTZ R92, R163, c[0x0][0x2d0], -R153 ;  /* 0x0000b400a35c7a23 */ /* 0x008ff20000010899 */
[----:B------:R3:W-:Y:S10]  /*17b80*/  MUFU.EX2 R197, R84 ;  /* 0x0000005400c57308 */ /* 0x0007f40000000800 */
[----:B------:R2:W-:Y:S01]  /*17b90*/  MUFU.EX2 R137, R92 ;  /* 0x0000005c00897308 */ /* 0x0005e20000000800 */
[----:B-1----:R-:W-:Y:S09]  /*17ba0*/  FFMA.FTZ R88, R181, c[0x0][0x2d0], -R74 ;  /* 0x0000b400b5587a23 */ /* 0x002ff2000001084a */
[----:B------:R1:W-:Y:S01]  /*17bb0*/  MUFU.EX2 R180, R88 ;  /* 0x0000005800b47308 */ /* 0x0003e20000000800 */
[--C-:B---3--:R-:W-:Y:S09]  /*17bc0*/  FFMA.FTZ R84, R168, c[0x0][0x2d0], -R75.reuse ;  /* 0x0000b400a8547a23 */ /* 0x108ff2000001084b */
[----:B------:R3:W-:Y:S01]  /*17bd0*/  MUFU.EX2 R192, R84 ;  /* 0x0000005400c07308 */ /* 0x0007e20000000800 */
[--C-:B--2---:R-:W-:Y:S09]  /*17be0*/  FFMA.FTZ R92, R171, c[0x0][0x2d0], -R152.reuse ;  /* 0x0000b400ab5c7a23 */ /* 0x104ff20000010898 */
[----:B------:R2:W-:Y:S01]  /*17bf0*/  MUFU.EX2 R142, R92 ;  /* 0x0000005c008e7308 */ /* 0x0005e20000000800 */
[----:B-1----:R-:W-:Y:S09]  /*17c00*/  FFMA.FTZ R88, R172, c[0x0][0x2d0], -R75 ;  /* 0x0000b400ac587a23 */ /* 0x002ff2000001084b */
[----:B------:R1:W-:Y:S01]  /*17c10*/  MUFU.EX2 R143, R88 ;  /* 0x00000058008f7308 */ /* 0x0003e20000000800 */
[----:B---3--:R-:W3:Y:S08]  /*17c20*/  LDSM.16.MT88.4 R84, [R204+0x800] ;  /* 0x00080000cc54783b */ /* 0x008ef00000004200 */
[----:B--2---:R-:W-:Y:S01]  /*17c30*/  LDSM.16.MT88.4 R92, [R202+0x1000] ;  /* 0x00100000ca5c783b */ /* 0x004fe20000004200 */
[--C-:B-1----:R-:W-:Y:S04]  /*17c40*/  FFMA.FTZ R88, R161, c[0x0][0x2d0], -R153.reuse ;  /* 0x0000b400a1587a23 */ /* 0x102fe80000010899 */
[----:B------:R1:W2:Y:S01]  /*17c50*/  MUFU.EX2 R139, R88 ;  /* 0x00000058008b7308 */ /* 0x0002a20000000800 */
[-C--:B---3--:R-:W-:Y:S08]  /*17c60*/  HMMA.16816.F32.BF16 R52, R76, R84.reuse, R52 ;  /* 0x000000544c34723c */ /* 0x088ff00000041834 */
[C---:B------:R-:W-:Y:S01]  /*17c70*/  HMMA.16816.F32.BF16 R56, R80.reuse, R84, R56 ;  /* 0x000000545038723c */ /* 0x040fe20000041838 */
[----:B-1----:R-:W1:Y:S06]  /*17c80*/  LDSM.16.MT88.4 R88, [R201+0x1000] ;  /* 0x00100000c958783b */ /* 0x002e6c0000004200 */
[----:B------:R-:W-:Y:S01]  /*17c90*/  FFMA.FTZ R84, R165, c[0x0][0x2d0], -R153 ;  /* 0x0000b400a5547a23 */ /* 0x000fe20000010899 */
[-C--:B------:R-:W-:Y:S03]  /*17ca0*/  HMMA.16816.F32.BF16 R60, R80, R86.reuse, R60 ;  /* 0x00000056503c723c */ /* 0x080fe6000004183c */
[----:B------:R3:W3:Y:S04]  /*17cb0*/  MUFU.EX2 R141, R84 ;  /* 0x00000054008d7308 */ /* 0x0006e80000000800 */
[--C-:B------:R-:W-:Y:S01]  /*17cc0*/  FFMA.FTZ R80, R173, c[0x0][0x2d0], -R75.reuse ;  /* 0x0000b400ad507a23 */ /* 0x100fe2000001084b */
[----:B------:R-:W-:Y:S04]  /*17cd0*/  HMMA.16816.F32.BF16 R64, R76, R86, R64 ;  /* 0x000000564c40723c */ /* 0x000fe80000041840 */
[----:B-----5:R-:W-:Y:S01]  /*17ce0*/  F2FP.BF16.PACK_AB R82, R218, R198 ;  /* 0x000000c6da52723e */ /* 0x020fe200000010ff */
[----:B------:R5:W-:Y:S01]  /*17cf0*/  MUFU.EX2 R175, R80 ;  /* 0x0000005000af7308 */ /* 0x000be20000000800 */
[----:B--2---:R-:W-:Y:S02]  /*17d00*/  F2FP.BF16.PACK_AB R81, R138, R139 ;  /* 0x0000008b8a51723e */ /* 0x004fe400000010ff */
[----:B------:R-:W-:Y:S04]  /*17d10*/  F2FP.BF16.PACK_AB R76, R228, R229 ;  /* 0x000000e5e44c723e */ /* 0x000fe800000010ff */
[----:B------:R-:W-:Y:S02]  /*17d20*/  F2FP.BF16.PACK_AB R77, R226, R227 ;  /* 0x000000e3e24d723e */ /* 0x000fe400000010ff */
[----:B------:R-:W-:Y:S02]  /*17d30*/  F2FP.BF16.PACK_AB R78, R224, R225 ;  /* 0x000000e1e04e723e */ /* 0x000fe400000010ff */
[----:B------:R-:W-:Y:S01]  /*17d40*/  F2FP.BF16.PACK_AB R79, R222, R223 ;  /* 0x000000dfde4f723e */ /* 0x000fe200000010ff */
[----:B---3--:R-:W2:Y:S01]  /*17d50*/  LDSM.16.MT88.4 R84, [R205+0x1000] ;  /* 0x00100000cd54783b */ /* 0x008ea20000004200 */
[----:B------:R-:W-:Y:S05]  /*17d60*/  F2FP.BF16.PACK_AB R83, R141, R137 ;  /* 0x000000898d53723e */ /* 0x000fea00000010ff */
[-C--:B-1----:R-:W-:Y:S03]  /*17d70*/  HMMA.16816.F32.BF16 R4, R76, R88.reuse, R4 ;  /* 0x000000584c04723c */ /* 0x082fe60000041804 */
[--C-:B-----5:R-:W-:Y:S04]  /*17d80*/  FFMA.FTZ R80, R170, c[0x0][0x2d0], -R152.reuse ;  /* 0x0000b400aa507a23 */ /* 0x120fe80000010898 */
        /* <DEDUP_REMOVED lines=8> */
[C---:B------:R-:W-:Y:S04]  /*17e10*/  HMMA.16816.F32.BF16 R24, R80.reuse, R84, R24 ;  /* 0x000000545018723c */ /* 0x040fe80000041818 */
[----:B-1----:R-:W-:Y:S03]  /*17e20*/  FFMA.FTZ R88, R177, c[0x0][0x2d0], -R152 ;  /* 0x0000b400b1587a23 */ /* 0x002fe60000010898 */
[--C-:B------:R-:W-:Y:S01]  /*17e30*/  FFMA.FTZ R84, R184, c[0x0][0x2d0], -R75.reuse ;  /* 0x0000b400b8547a23 */ /* 0x100fe2000001084b */
[-C--:B------:R-:W-:Y:S01]  /*17e40*/  HMMA.16816.F32.BF16 R28, R80, R86.reuse, R28 ;  /* 0x00000056501c723c */ /* 0x080fe2000004181c */
[----:B------:R1:W-:Y:S07]  /*17e50*/  MUFU.EX2 R172, R88 ;  /* 0x0000005800ac7308 */ /* 0x0003ee0000000800 */
[C---:B------:R-:W-:Y:S03]  /*17e60*/  HMMA.16816.F32.BF16 R32, R76.reuse, R86, R32 ;  /* 0x000000564c20723c */ /* 0x040fe60000041820 */
[----:B------:R2:W-:Y:S05]  /*17e70*/  MUFU.EX2 R169, R84 ;  /* 0x0000005400a97308 */ /* 0x0005ea0000000800 */
[-C--:B------:R-:W-:Y:S08]  /*17e80*/  HMMA.16816.F32.BF16 R36, R76, R92.reuse, R36 ;  /* 0x0000005c4c24723c */ /* 0x080ff00000041824 */
[C---:B------:R-:W-:Y:S04]  /*17e90*/  HMMA.16816.F32.BF16 R40, R80.reuse, R92, R40 ;  /* 0x0000005c5028723c */ /* 0x040fe80000041828 */
[--C-:B-1----:R-:W-:Y:S04]  /*17ea0*/  FFMA.FTZ R88, R194, c[0x0][0x2d0], -R74.reuse ;  /* 0x0000b400c2587a23 */ /* 0x102fe8000001084a */
[-C--:B------:R-:W-:Y:S01]  /*17eb0*/  HMMA.16816.F32.BF16 R44, R80, R94.reuse, R44 ;  /* 0x0000005e502c723c */ /* 0x080fe2000004182c */
[----:B------:R1:W-:Y:S03]  /*17ec0*/  MUFU.EX2 R170, R88 ;  /* 0x0000005800aa7308 */ /* 0x0003e60000000800 */
[--C-:B--2---:R-:W-:Y:S04]  /*17ed0*/  FFMA.FTZ R84, R185, c[0x0][0x2d0], -R75.reuse ;  /* 0x0000b400b9547a23 */ /* 0x104fe8000001084b */
[C---:B------:R-:W-:Y:S01]  /*17ee0*/  HMMA.16816.F32.BF16 R48, R76.reuse, R94, R48 ;  /* 0x0000005e4c30723c */ /* 0x040fe20000041830 */
[----:B------:R-:W-:Y:S02]  /*17ef0*/  LDSM.16.MT88.4 R92, [R202+0x1800] ;  /* 0x00180000ca5c783b */ /* 0x000fe40000004200 */
[----:B------:R2:W3:Y:S01]  /*17f00*/  MUFU.EX2 R168, R84 ;  /* 0x0000005400a87308 */ /* 0x0004e20000000800 */
[--C-:B-1----:R-:W-:Y:S09]  /*17f10*/  FFMA.FTZ R88, R195, c[0x0][0x2d0], -R74.reuse ;  /* 0x0000b400c3587a23 */ /* 0x102ff2000001084a */
[----:B------:R1:W5:Y:S01]  /*17f20*/  MUFU.EX2 R171, R88 ;  /* 0x0000005800ab7308 */ /* 0x0003620000000800 */
[--C-:B--2---:R-:W-:Y:S01]  /*17f30*/  FFMA.FTZ R84, R199, c[0x0][0x2d0], -R74.reuse ;  /* 0x0000b400c7547a23 */ /* 0x104fe2000001084a */
[----:B---3--:R-:W-:Y:S01]  /*17f40*/  F2FP.BF16.PACK_AB R149, R168, R169 ;  /* 0x000000a9a895723e */ /* 0x008fe200000010ff */
[----:B------:R-:W-:Y:S07]  /*17f50*/  FFMA.FTZ R74, R217, c[0x0][0x2d0], -R74 ;  /* 0x0000b400d94a7a23 */ /* 0x000fee000001084a */
[----:B------:R2:W-:Y:S10]  /*17f60*/  MUFU.EX2 R165, R84 ;  /* 0x0000005400a57308 */ /* 0x0005f40000000800 */
[----:B------:R3:W3:Y:S01]  /*17f70*/  MUFU.EX2 R163, R74 ;  /* 0x0000004a00a37308 */ /* 0x0006e20000000800 */
[----:B-1----:R-:W1:Y:S01]  /*17f80*/  LDSM.16.MT88.4 R88, [R204+0x1000] ;  /* 0x00100000cc58783b */ /* 0x002e620000004200 */
[----:B-----5:R-:W-:Y:S07]  /*17f90*/  F2FP.BF16.PACK_AB R148, R171, R170 ;  /* 0x000000aaab94723e */ /* 0x020fee00000010ff */
[----:B--2---:R-:W2:Y:S01]  /*17fa0*/  LDSM.16.MT88.4 R84, [R201+0x1800] ;  /* 0x00180000c954783b */ /* 0x004ea20000004200 */
[--C-:B---3--:R-:W-:Y:S01]  /*17fb0*/  FFMA.FTZ R74, R188, c[0x0][0x2d0], -R75.reuse ;  /* 0x0000b400bc4a7a23 */ /* 0x108fe2000001084b */
[----:B------:R-:W-:Y:S01]  /*17fc0*/  F2FP.BF16.PACK_AB R150, R163, R165 ;  /* 0x000000a5a396723e */ /* 0x000fe200000010ff */
[----:B------:R-:W-:Y:S02]  /*17fd0*/  FFMA.FTZ R75, R189, c[0x0][0x2d0], -R75 ;  /* 0x0000b400bd4b7a23 */ /* 0x000fe4000001084b */
[----:B------:R3:W-:Y:S10]  /*17fe0*/  MUFU.EX2 R162, R74 ;  /* 0x0000004a00a27308 */ /* 0x0007f40000000800 */
[----:B------:R-:W5:Y:S01]  /*17ff0*/  MUFU.EX2 R161, R75 ;  /* 0x0000004b00a17308 */ /* 0x000f620000000800 */
[-C--:B-1----:R-:W-:Y:S08]  /*18000*/  HMMA.16816.F32.BF16 R52, R76, R88.reuse, R52 ;  /* 0x000000584c34723c */ /* 0x082ff00000041834 */
[C---:B------:R-:W-:Y:S04]  /*18010*/  HMMA.16816.F32.BF16 R56, R80.reuse, R88, R56 ;  /* 0x000000585038723c */ /* 0x040fe80000041838 */
[--C-:B---3--:R-:W-:Y:S04]  /*18020*/  FFMA.FTZ R74, R167, c[0x0][0x2d0], -R153.reuse ;  /* 0x0000b400a74a7a23 */ /* 0x108fe80000010899 */
[-C--:B------:R-:W-:Y:S01]  /*18030*/  HMMA.16816.F32.BF16 R60, R80, R90.reuse, R60 ;  /* 0x0000005a503c723c */ /* 0x080fe2000004183c */
[----:B------:R1:W-:Y:S03]  /*18040*/  MUFU.EX2 R140, R74 ;  /* 0x0000004a008c7308 */ /* 0x0003e60000000800 */
[----:B-----5:R-:W-:Y:S03]  /*18050*/  F2FP.BF16.PACK_AB R151, R161, R162 ;  /* 0x000000a2a197723e */ /* 0x020fe600000010ff */
[----:B------:R-:W-:Y:S01]  /*18060*/  F2FP.BF16.PACK_AB R80, R142, R136 ;  /* 0x000000888e50723e */ /* 0x000fe200000010ff */
[----:B------:R-:W-:Y:S01]  /*18070*/  HMMA.16816.F32.BF16 R64, R76, R90, R64 ;  /* 0x0000005a4c40723c */ /* 0x000fe20000041840 */
[----:B------:R-:W3:Y:S03]  /*18080*/  LDSM.16.MT88.4 R88, [R205+0x1800] ;  /* 0x00180000cd58783b */ /* 0x000ee60000004200 */
[----:B------:R-:W-:Y:S03]  /*18090*/  F2FP.BF16.PACK_AB R82, R172, R173 ;  /* 0x000000adac52723e */ /* 0x000fe600000010ff */
[----:B------:R-:W-:Y:S02]  /*180a0*/  F2FP.BF16.PACK_AB R76, R197, R196 ;  /* 0x000000c4c54c723e */ /* 0x000fe400000010ff */
[----:B------:R-:W-:Y:S03]  /*180b0*/  F2FP.BF16.PACK_AB R77, R193, R192 ;  /* 0x000000c0c14d723e */ /* 0x000fe600000010ff */
[----:B------:R-:W-:Y:S02]  /*180c0*/  F2FP.BF16.PACK_AB R78, R180, R176 ;  /* 0x000000b0b44e723e */ /* 0x000fe400000010ff */
[----:B------:R-:W-:Y:S01]  /*180d0*/  F2FP.BF16.PACK_AB R79, R175, R143 ;  /* 0x0000008faf4f723e */ /* 0x000fe200000010ff */
[--C-:B-1----:R-:W-:Y:S06]  /*180e0*/  FFMA.FTZ R74, R178, c[0x0][0x2d0], -R153.reuse ;  /* 0x0000b400b24a7a23 */ /* 0x102fec0000010899 */
[-C--:B--2---:R-:W-:Y:S01]  /*180f0*/  HMMA.16816.F32.BF16 R4, R76, R84.reuse, R4 ;  /* 0x000000544c04723c */ /* 0x084fe20000041804 */
        /* <DEDUP_REMOVED lines=13> */
[--C-:B-1----:R-:W-:Y:S04]  /*181d0*/  FFMA.FTZ R74, R187, c[0x0][0x2d0], -R152.reuse ;  /* 0x0000b400bb4a7a23 */ /* 0x102fe80000010898 */
[-C--:B---3--:R-:W-:Y:S01]  /*181e0*/  HMMA.16816.F32.BF16 R20, R76, R88.reuse, R20 ;  /* 0x000000584c14723c */ /* 0x088fe20000041814 */
[----:B------:R1:W3:Y:S07]  /*181f0*/  MUFU.EX2 R158, R74 ;  /* 0x0000004a009e7308 */ /* 0x0002ee0000000800 */
[C---:B------:R-:W-:Y:S08]  /*18200*/  HMMA.16816.F32.BF16 R24, R80.reuse, R88, R24 ;  /* 0x000000585018723c */ /* 0x040ff00000041818 */
[-C--:B------:R-:W-:Y:S08]  /*18210*/  HMMA.16816.F32.BF16 R28, R80, R90.reuse, R28 ;  /* 0x0000005a501c723c */ /* 0x080ff0000004181c */
[C---:B------:R-:W-:Y:S04]  /*18220*/  HMMA.16816.F32.BF16 R32, R76.reuse, R90, R32 ;  /* 0x0000005a4c20723c */ /* 0x040fe80000041820 */
[--C-:B-1----:R-:W-:Y:S01]  /*18230*/  FFMA.FTZ R74, R190, c[0x0][0x2d0], -R152.reuse ;  /* 0x0000b400be4a7a23 */ /* 0x102fe20000010898 */
[----:B---3--:R-:W-:Y:S01]  /*18240*/  F2FP.BF16.PACK_AB R144, R158, R160 ;  /* 0x000000a09e90723e */ /* 0x008fe200000010ff */
[----:B------:R-:W-:Y:S02]  /*18250*/  FFMA.FTZ R152, R191, c[0x0][0x2d0], -R152 ;  /* 0x0000b400bf987a23 */ /* 0x000fe40000010898 */
[-C--:B------:R-:W-:Y:S01]  /*18260*/  HMMA.16816.F32.BF16 R36, R76, R92.reuse, R36 ;  /* 0x0000005c4c24723c */ /* 0x080fe20000041824 */
[----:B------:R1:W-:Y:S07]  /*18270*/  MUFU.EX2 R159, R74 ;  /* 0x0000004a009f7308 */ /* 0x0003ee0000000800 */
[C---:B------:R-:W-:Y:S03]  /*18280*/  HMMA.16816.F32.BF16 R40, R80.reuse, R92, R40 ;  /* 0x0000005c5028723c */ /* 0x040fe60000041828 */
[----:B------:R-:W3:Y:S05]  /*18290*/  MUFU.EX2 R157, R152 ;  /* 0x00000098009d7308 */ /* 0x000eea0000000800 */
[-C--:B------:R-:W-:Y:S08]  /*182a0*/  HMMA.16816.F32.BF16 R44, R80, R94.reuse, R44 ;  /* 0x0000005e502c723c */ /* 0x080ff0000004182c */
[C---:B------:R-:W-:Y:S04]  /*182b0*/  HMMA.16816.F32.BF16 R48, R76.reuse, R94, R48 ;  /* 0x0000005e4c30723c */ /* 0x040fe80000041830 */
[--C-:B-1----:R-:W-:Y:S04]  /*182c0*/  FFMA.FTZ R74, R179, c[0x0][0x2d0], -R153.reuse ;  /* 0x0000b400b34a7a23 */ /* 0x102fe80000010899 */
[----:B------:R1:W-:Y:S01]  /*182d0*/  MUFU.EX2 R152, R74 ;  /* 0x0000004a00987308 */ /* 0x0003e20000000800 */
[-C--:B--2---:R-:W-:Y:S03]  /*182e0*/  HMMA.16816.F32.BF16 R52, R76, R84.reuse, R52 ;  /* 0x000000544c34723c */ /* 0x084fe60000041834 */
[----:B---3--:R-:W-:Y:S05]  /*182f0*/  F2FP.BF16.PACK_AB R146, R157, R159 ;  /* 0x0000009f9d92723e */ /* 0x008fea00000010ff */
[C---:B------:R-:W-:Y:S07]  /*18300*/  HMMA.16816.F32.BF16 R56, R80.reuse, R84, R56 ;  /* 0x000000545038723c */ /* 0x040fee0000041838 */
[----:B------:R-:W-:Y:S01]  /*18310*/  MOV R85, R71 ;  /* 0x0000004700557202 */ /* 0x000fe20000000f00 */
[-C--:B------:R-:W-:Y:S04]  /*18320*/  HMMA.16816.F32.BF16 R60, R80, R86.reuse, R60 ;  /* 0x00000056503c723c */ /* 0x080fe8000004183c */
[----:B------:R-:W-:Y:S01]  /*18330*/  MOV R84, R72 ;  /* 0x0000004800547202 */ /* 0x000fe20000000f00 */
[----:B-1----:R-:W-:Y:S03]  /*18340*/  FFMA.FTZ R74, R166, c[0x0][0x2d0], -R153 ;  /* 0x0000b400a64a7a23 */ /* 0x002fe60000010899 */
[----:B------:R-:W-:Y:S01]  /*18350*/  HMMA.16816.F32.BF16 R64, R76, R86, R64 ;  /* 0x000000564c40723c */ /* 0x000fe20000041840 */
[----:B------:R-:W1:Y:S06]  /*18360*/  MUFU.EX2 R75, R74 ;  /* 0x0000004a004b7308 */ /* 0x000e6c0000000800 */
[----:B------:R-:W-:Y:S01]  /*18370*/  MOV R86, R70 ;  /* 0x0000004600567202 */ /* 0x000fe20000000f00 */
[-C--:B------:R-:W-:Y:S05]  /*18380*/  HMMA.16816.F32.BF16 R88, R148, R100.reuse, R4 ;  /* 0x000000649458723c */ /* 0x080fea0000041804 */
[----:B------:R-:W-:Y:S02]  /*18390*/  MOV R87, R3 ;  /* 0x0000000300577202 */ /* 0x000fe40000000f00 */
[----:B------:R-:W-:Y:S02]  /*183a0*/  FFMA.FTZ R4, R69, R110, R111 ;  /* 0x0000006e45047223 */ /* 0x000fe4000001006f */
[----:B------:R-:W-:Y:S03]  /*183b0*/  FFMA.FTZ R6, R68, R108, R109 ;  /* 0x0000006c44067223 */ /* 0x000fe6000001006d */
[----:B----4-:R-:W-:Y:S02]  /*183c0*/  FFMA.FTZ R5, R2, R114, R249 ;  /* 0x0000007202057223 */ /* 0x010fe400000100f9 */
[----:B------:R-:W-:Y:S02]  /*183d0*/  FADD.FTZ R4, R113, R4 ;  /* 0x0000000471047221 */ /* 0x000fe40000010000 */
[----:B------:R-:W-:Y:S02]  /*183e0*/  FADD.FTZ R2, R252, R6 ;  /* 0x00000006fc027221 */ /* 0x000fe40000010000 */
[----:B------:R-:W-:Y:S01]  /*183f0*/  FADD.FTZ R5, R248, R5 ;  /* 0x00000005f8057221 */ /* 0x000fe20000010000 */
[----:B-1----:R-:W-:Y:S01]  /*18400*/  F2FP.BF16.PACK_AB R145, R75, R152 ;  /* 0x000000984b91723e */ /* 0x002fe200000010ff */
[--C-:B------:R-:W-:Y:S02]  /*18410*/  FFMA.FTZ R74, R164, c[0x0][0x2d0], -R153.reuse ;  /* 0x0000b400a44a7a23 */ /* 0x100fe40000010899 */
[----:B------:R-:W-:Y:S02]  /*18420*/  FFMA.FTZ R153, R73, c[0x0][0x2d0], -R153 ;  /* 0x0000b40049997a23 */ /* 0x000fe40000010899 */
[----:B------:R-:W-:Y:S02]  /*18430*/  FADD.FTZ R7, R112, R4 ;  /* 0x0000000470077221 */ /* 0x000fe40000010000 */
[----:B------:R-:W-:Y:S01]  /*18440*/  FADD.FTZ R6, R251, R2 ;  /* 0x00000002fb067221 */ /* 0x000fe20000010000 */
[----:B------:R-:W-:Y:S01]  /*18450*/  MUFU.EX2 R73, R153 ;  /* 0x0000009900497308 */ /* 0x000fe20000000800 */
[----:B------:R-:W-:Y:S02]  /*18460*/  FADD.FTZ R4, R246, R5 ;  /* 0x00000005f6047221 */ /* 0x000fe40000010000 */
[----:B------:R-:W-:Y:S02]  /*18470*/  FFMA.FTZ R2, R0, R121, R234 ;  /* 0x0000007900027223 */ /* 0x000fe400000100ea */
[----:B------:R-:W-:Y:S05]  /*18480*/  FADD.FTZ R0, R120, R7 ;  /* 0x0000000778007221 */ /* 0x000fea0000010000 */
[----:B------:R-:W1:Y:S02]  /*18490*/  MUFU.EX2 R74, R74 ;  /* 0x0000004a004a7308 */ /* 0x000e640000000800 */
[----:B-1----:R-:W-:Y:S07]  /*184a0*/  F2FP.BF16.PACK_AB R147, R73, R74 ;  /* 0x0000004a4993723e */ /* 0x002fee00000010ff */
[C---:B------:R-:W-:Y:S07]  /*184b0*/  HMMA.16816.F32.BF16 R92, R144.reuse, R100, R8 ;  /* 0x00000064905c723c */ /* 0x040fee0000041808 */
[----:B------:R-:W-:Y:S01]  /*184c0*/  FADD.FTZ R10, R250, R6 ;  /* 0x00000006fa0a7221 */ /* 0x000fe20000010000 */
[-C--:B------:R-:W-:Y:S01]  /*184d0*/  HMMA.16816.F32.BF16 R96, R144, R102.reuse, R12 ;  /* 0x000000669060723c */ /* 0x080fe2000004180c */
[----:B------:R-:W2:Y:S03]  /*184e0*/  LDL R13, [R1] ;  /* 0x00000000010d7983 */ /* 0x000ea60000100800 */
        /* <DEDUP_REMOVED lines=83> */
[----:B------:R-:W-:Y:S03]  /*18a20*/  FADD.FTZ R0, R73, R0 ;  /* 0x0000000049007221 */ /* 0x000fe60000010000 */
[----:B------:R1:W-:Y:S04]  /*18a30*/  STL [R1+0x14], R2 ;  /* 0x0000140201007387 */ /* 0x0003e80000100800 */
[----:B------:R1:W-:Y:S01]  /*18a40*/  STL [R1+0x18], R0 ;  /* 0x0000180001007387 */ /* 0x0003e20000100800 */
[C---:B--2---:R-:W-:Y:S02]  /*18a50*/  ISETP.GT.AND P0, PT, R216.reuse, R13, PT ;  /* 0x0000000dd800720c */ /* 0x044fe40003f04270 */
[----:B------:R-:W-:Y:S11]  /*18a60*/  IADD3 R216, R216, -0x1, RZ ;  /* 0xffffffffd8d87810 */ /* 0x000ff60007ffe0ff */
[----:B-1----:R-:W-:-:S05]  /*18a70*/  @P0 BRA `(.L_x_954) ;  /* 0xffffa8f000000947 */ /* 0x002fca000383ffff */
.L_x_937:
[----:B-1----:R-:W2:Y:S04]  /*18a80*/  LDL R5, [R1+0x1c] ;  /* 0x00001c0001057983 */ /* 0x002ea80000100800 */
[----:B------:R-:W3:Y:S04]  /*18a90*/  LDL R0, [R1+0x48] ;  /* 0x0000480001007983 */ /* 0x000ee80000100800 */
[----:B------:R-:W4:Y:S01]  /*18aa0*/  LDL R2, [R1+0x20] ;  /* 0x0000200001027983 */ /* 0x000f220000100800 */
[----:B------:R-:W-:-:S05]  /*18ab0*/  IMAD.MOV.U32 R4, RZ, RZ, c[0x0][0x2c4] ;  /* 0x0000b100ff047624 */ /* 0x000fca00078e00ff */
[----:B------:R-:W-:Y:S01]  /*18ac0*/  ISETP.NE.AND P1, PT, R4, 0x1, PT ;  /* 0x000000010400780c */ /* 0x000fe20003f25270 */
[----:B--2---:R-:W-:Y:S02]  /*18ad0*/  IMAD.MOV.U32 R6, RZ, RZ, R5 ;  /* 0x000000ffff067224 */ /* 0x004fe400078e0005 */
[----:B------:R-:W-:Y:S01]  /*18ae0*/  IMAD.MOV.U32 R5, RZ, RZ, c[0x0][0x32c] ;  /* 0x0000cb00ff057624 */ /* 0x000fe200078e00ff */
[----:B---3--:R-:W-:-:S04]  /*18af0*/  IADD3 R0, R0, 0x7f, RZ ;  /* 0x0000007f00007810 */ /* 0x008fc80007ffe0ff */
[----:B------:R-:W-:-:S05]  /*18b00*/  ISETP.GE.AND P0, PT, R5, 0x1, PT ;  /* 0x000000010500780c */ /* 0x000fca0003f06270 */
[----:B------:R-:W-:Y:S01]  /*18b10*/  @P1 IMAD.HI.U32 R4, R0, c[0x0][0x2c8], RZ ;  /* 0x0000b20000041a27 */ /* 0x000fe200078e00ff */
[----:B----4-:R-:W-:-:S04]  /*18b20*/  IADD3 R2, R2, 0x1, -R6 ;  /* 0x0000000102027810 */ /* 0x010fc80007ffe806 */
        /* <DEDUP_REMOVED lines=14> */
.L_x_957:
[----:B------:R-:W-:-:S04]  /*18c10*/  MOV R4, c[0x0][0x32c] ;  /* 0x0000cb0000047a02 */ /* 0x000fc80000000f00 */
[----:B------:R-:W-:-:S13]  /*18c20*/  ISETP.NE.AND P0, PT, R4, 0x1, PT ;  /* 0x000000010400780c */ /* 0x000fda0003f05270 */
[----:B------:R-:W-:-:S05]  /*18c30*/  @P0 IMAD.HI.U32 R4, R0, c[0x0][0x330], RZ ;  /* 0x0000cc0000040a27 */ /* 0x000fca00078e00ff */
[----:B------:R-:W-:Y:S02]  /*18c40*/  @P0 SHF.R.U32.HI R0, RZ, c[0x0][0x334], R4 ;  /* 0x0000cd00ff000a19 */ /* 0x000fe40000011604 */
.L_x_958:
[----:B------:R-:W-:Y:S05]  /*18c50*/  BSYNC B0 ;  /* 0x0000000000007941 */ /* 0x000fea0003800000 */
.L_x_956:
[----:B------:R-:W-:-:S05]  /*18c60*/  IMAD R0, R0, c[0x0][0x32c], RZ ;  /* 0x0000cb0000007a24 */ /* 0x000fca00078e02ff */
[----:B------:R-:W-:-:S03]  /*18c70*/  IMNMX R2, R2, R0, !PT ;  /* 0x0000000002027217 */ /* 0x000fc60007800200 */
.L_x_955:
[----:B------:R-:W2:Y:S01]  /*18c80*/  LDL R4, [R1+0x8] ;  /* 0x0000080001047983 */ /* 0x000ea20000100800 */
        /* <DEDUP_REMOVED lines=13> */
.L_x_960:
[----:B--2---:R-:W2:Y:S01]  /*18d60*/  LDL R216, [R1+0x8] ;  /* 0x0000080001d87983 */ /* 0x004ea20000100800 */
[----:B------:R-:W-:Y:S04]  /*18d70*/  DEPBAR.LE SB0, 0x0 ;  /* 0x000080000000791a */ /* 0x000fe80000000000 */
[----:B------:R-:W2:Y:S01]  /*18d80*/  LDL R3, [R1+0x40] ;  /* 0x0000400001037983 */ /* 0x000ea20000100800 */
[----:B------:R-:W-:Y:S03]  /*18d90*/  WARPSYNC 0xffffffff ;  /* 0xffffffff00007948 */ /* 0x000fe60003800000 */
[----:B------:R-:W2:Y:S06]  /*18da0*/  LDL.64 R172, [R1+0x30] ;  /* 0x0000300001ac7983 */ /* 0x000eac0000100a00 */
        /* <DEDUP_REMOVED lines=37> */
[----:B--2---:R-:W-:Y:S04]  /*19000*/  ISETP.GT.AND P0, PT, R216, R217, PT ;  /* 0x000000d9d800720c */ /* 0x004fe80003f04270 */
[-C--:B------:R-:W-:Y:S08]  /*19010*/  HMMA.16816.F32.BF16 R12, R164, R162.reuse, R12 ;  /* 0x000000a2a40c723c */ /* 0x080ff0000004180c */
[C---:B------:R-:W-:Y:S01]  /*19020*/  HMMA.16816.F32.BF16 R16, R156.reuse, R162, R16 ;  /* 0x000000a29c10723c */ /* 0x040fe20000041810 */
[----:B------:R-:W-:Y:S03]  /*19030*/  @!P0 MOV R174, c[0x0][0x208] ;  /* 0x0000820000ae8a02 */ /* 0x000fe60000000f00 */
[----:B------:R-:W-:Y:S01]  /*19040*/  @!P0 SHF.R.S32.HI R0, RZ, 0x1f, R217 ;  /* 0x0000001fff008819 */ /* 0x000fe200000114d9 */
[C---:B------:R-:W-:Y:S01]  /*19050*/  @!P0 IMAD.WIDE.U32 R160, R217.reuse, c[0x0][0x208], RZ ;  /* 0x00008200d9a08a25 */ /* 0x040fe200078e00ff */
[----:B------:R-:W-:Y:S02]  /*19060*/  @!P0 MOV R173, R3 ;  /* 0x0000000300ad8202 */ /* 0x000fe40000000f00 */
[-C--:B------:R-:W-:Y:S04]  /*19070*/  HMMA.16816.F32.BF16 R20, R156, R168.reuse, R20 ;  /* 0x000000a89c14723c */ /* 0x080fe80000041814 */
[----:B------:R-:W-:Y:S01]  /*19080*/  @!P0 IMAD R0, R0, c[0x0][0x208], RZ ;  /* 0x0000820000008a24 */ /* 0x000fe200078e02ff */
[----:B------:R-:W-:Y:S01]  /*19090*/  @!P0 SHF.L.U32 R3, R174, 0x5, RZ ;  /* 0x00000005ae038819 */ /* 0x000fe200000006ff */
[----:B------:R-:W-:Y:S02]  /*190a0*/  @!P0 IMAD.WIDE.U32 R172, R160, 0x50, R172 ;  /* 0x00000050a0ac8825 */ /* 0x000fe400078e00ac */
[C---:B------:R-:W-:Y:S04]  /*190b0*/  HMMA.16816.F32.BF16 R24, R164.reuse, R168, R24 ;  /* 0x000000a8a418723c */ /* 0x040fe80000041818 */
[----:B------:R-:W-:Y:S03]  /*190c0*/  @!P0 IMAD R0, R217, c[0x0][0x20c], R0 ;  /* 0x00008300d9008a24 */ /* 0x000fe600078e0200 */
[----:B------:R-:W-:Y:S01]  /*190d0*/  @!P0 LEA R168, P1, R172, c[0x0][0x1f8], 0x1 ;  /* 0x00007e00aca88a11 */ /* 0x000fe200078208ff */
[-C--:B------:R-:W-:Y:S01]  /*190e0*/  HMMA.16816.F32.BF16 R28, R164, R170.reuse, R28 ;  /* 0x000000aaa41c723c */ /* 0x080fe2000004181c */
[----:B------:R-:W-:Y:S03]  /*190f0*/  @!P0 MOV R169, 0x5 ;  /* 0x0000000500a98802 */ /* 0x000fe60000000f00 */
[----:B------:R-:W-:Y:S02]  /*19100*/  @!P0 IADD3 R0, R161, R0, RZ ;  /* 0x00000000a1008210 */ /* 0x000fe40007ffe0ff */
[----:B------:R-:W2:Y:S01]  /*19110*/  LDSM.16.M88.4 R160, [R213] ;  /* 0x00000000d5a0783b */ /* 0x000ea20000000200 */
[----:B------:R-:W-:Y:S01]  /*19120*/  @!P0 IADD3 R180, P2, R168, R3, RZ ;  /* 0x00000003a8b48210 */ /* 0x000fe20007f5e0ff */
[C---:B------:R-:W-:Y:S04]  /*19130*/  HMMA.16816.F32.BF16 R32, R156.reuse, R170, R32 ;  /* 0x000000aa9c20723c */ /* 0x040fe80000041820 */
[----:B------:R-:W-:Y:S04]  /*19140*/  @!P0 IMAD R0, R0, 0x50, RZ ;  /* 0x0000005000008824 */ /* 0x000fe800078e02ff */
[-C--:B-1----:R-:W-:Y:S04]  /*19150*/  HMMA.16816.F32.BF16 R36, R156, R152.reuse, R36 ;  /* 0x000000989c24723c */ /* 0x082fe80000041824 */
[----:B------:R-:W-:Y:S02]  /*19160*/  @!P0 IADD3 R87, R173, R0, RZ ;  /* 0x00000000ad578210 */ /* 0x000fe40007ffe0ff */
[----:B------:R-:W-:Y:S02]  /*19170*/  @!P0 SHF.L.U64.HI R0, R174, R169, c[0x0][0x20c] ;  /* 0x00008300ae008619 */ /* 0x000fe400000102a9 */
[----:B------:R-:W-:Y:S01]  /*19180*/  @!P0 LEA.HI.X R169, R172, c[0x0][0x1fc], R87, 0x1, P1 ;  /* 0x00007f00aca98a11 */ /* 0x000fe200008f0c57 */
[C---:B------:R-:W-:Y:S01]  /*19190*/  HMMA.16816.F32.BF16 R40, R164.reuse, R152, R40 ;  /* 0x00000098a428723c */ /* 0x040fe20000041828 */
[----:B------:R-:W1:Y:S03]  /*191a0*/  LDSM.16.M88.4 R172, [R212] ;  /* 0x00000000d4ac783b */ /* 0x000e660000000200 */
[-C--:B------:R-:W-:Y:S02]  /*191b0*/  @!P0 IADD3.X R181, R169, R0.reuse, RZ, P2, !PT ;  /* 0x00000000a9b58210 */ /* 0x080fe400017fe4ff */
[-C--:B------:R-:W-:Y:S02]  /*191c0*/  @!P0 IADD3 R178, P1, R180, R3.reuse, RZ ;  /* 0x00000003b4b28210 */ /* 0x080fe40007f3e0ff */
[-C--:B------:R-:W-:Y:S01]  /*191d0*/  HMMA.16816.F32.BF16 R44, R164, R154.reuse, R44 ;  /* 0x0000009aa42c723c */ /* 0x080fe2000004182c */
[----:B------:R-:W-:Y:S01]  /*191e0*/  @!PT LDS RZ, [RZ] ;  /* 0x00000000fffff984 */ /* 0x000fe20000000800 */
[----:B------:R-:W-:Y:S01]  /*191f0*/  @!PT LDS RZ, [RZ] ;  /* 0x00000000fffff984 */ /* 0x000fe20000000800 */
[----:B------:R-:W-:Y:S01]  /*19200*/  @!PT LDS RZ, [RZ] ;  /* 0x00000000fffff984 */ /* 0x000fe20000000800 */
[----:B------:R4:W-:Y:S03]  /*19210*/  @!P0 LDGSTS.E.BYPASS.LTC128B.128 [R219+0x100], [R168.64], !P4 ;  /* 0x00100000a8db8fae */ /* 0x0009e6000e101d48 */
[-C--:B------:R-:W-:Y:S02]  /*19220*/  @!P0 IADD3.X R179, R181, R0.reuse, RZ, P1, !PT ;  /* 0x00000000b5b38210 */ /* 0x080fe40000ffe4ff */
[-C--:B------:R-:W-:Y:S02]  /*19230*/  @!P0 IADD3 R176, P2, R178, R3.reuse, RZ ;  /* 0x00000003b2b08210 */ /* 0x080fe40007f5e0ff */
[C---:B------:R-:W-:Y:S01]  /*19240*/  HMMA.16816.F32.BF16 R48, R156.reuse, R154, R48 ;  /* 0x0000009a9c30723c */ /* 0x040fe20000041830 */
[----:B------:R5:W-:Y:S03]  /*19250*/  @!P0 LDGSTS.E.BYPASS.LTC128B.128 [R219+0x900], [R180.64], !P4 ;  /* 0x00900000b4db8fae */ /* 0x000be6000e101d48 */
[-C--:B------:R-:W-:Y:S04]  /*19260*/  @!P0 IADD3.X R177, R179, R0.reuse, RZ, P2, !PT ;  /* 0x00000000b3b18210 */ /* 0x080fe800017fe4ff */
[-C--:B--2---:R-:W-:Y:S01]  /*19270*/  HMMA.16816.F32.BF16 R52, R156, R160.reuse, R52 ;  /* 0x000000a09c34723c */ /* 0x084fe20000041834 */
[----:B------:R2:W-:Y:S07]  /*19280*/  @!P0 LDGSTS.E.BYPASS.LTC128B.128 [R219+0x1100], [R178.64], !P4 ;  /* 0x01100000b2db8fae */ /* 0x0005ee000e101d48 */
[C---:B------:R-:W-:Y:S01]  /*19290*/  HMMA.16816.F32.BF16 R56, R164.reuse, R160, R56 ;  /* 0x000000a0a438723c */ /* 0x040fe20000041838 */
[----:B------:R2:W-:Y:S03]  /*192a0*/  @!P0 LDGSTS.E.BYPASS.LTC128B.128 [R219+0x1900], [R176.64], !P4 ;  /* 0x01900000b0db8fae */ /* 0x0005e6000e101d48 */
[----:B----4-:R-:W-:Y:S04]  /*192b0*/  @!P0 IADD3 R168, P1, R176, R3, RZ ;  /* 0x00000003b0a88210 */ /* 0x010fe80007f3e0ff */
[----:B------:R-:W-:Y:S01]  /*192c0*/  @!P0 IADD3.X R169, R177, R0, RZ, P1, !PT ;  /* 0x00000000b1a98210 */ /* 0x000fe20000ffe4ff */
[-C--:B------:R-:W-:Y:S04]  /*192d0*/  HMMA.16816.F32.BF16 R60, R164, R162.reuse, R60 ;  /* 0x000000a2a43c723c */ /* 0x080fe8000004183c */
[----:B------:R4:W-:Y:S01]  /*192e0*/  @!P0 LDGSTS.E.BYPASS.LTC128B.128 [R219+0x2100], [R168.64], !P4 ;  /* 0x02100000a8db8fae */ /* 0x0009e2000e101d48 */
[C---:B------:R-:W-:Y:S02]  /*192f0*/  ISETP.GT.AND P0, PT, R217.reuse, R216, PT ;  /* 0x000000d8d900720c */ /* 0x040fe40003f04270 */
[----:B------:R-:W-:Y:S01]  /*19300*/  IADD3 R216, R217, -0x1, RZ ;  /* 0xffffffffd9d87810 */ /* 0x000fe20007ffe0ff */
[C---:B------:R-:W-:Y:S04]  /*19310*/  HMMA.16816.F32.BF16 R64, R156.reuse, R162, R64 ;  /* 0x000000a29c40723c */ /* 0x040fe80000041840 */
[----:B-----5:R-:W-:Y:S04]  /*19320*/  LDSM.16.M88.4 R180, [R208+0x2000] ;  /* 0x00200000d0b4783b */ /* 0x020fe80000000200 */
[-C--:B-1----:R-:W-:Y:S04]  /*19330*/  HMMA.16816.F32.BF16 R68, R156, R172.reuse, R68 ;  /* 0x000000ac9c44723c */ /* 0x082fe80000041844 */
[----:B--2---:R-:W-:Y:S04]  /*19340*/  LDSM.16.M88.4 R176, [R206] ;  /* 0x00000000ceb0783b */ /* 0x004fe80000000200 */
[C---:B------:R-:W-:Y:S04]  /*19350*/  HMMA.16816.F32.BF16 R72, R164.reuse, R172, R72 ;  /* 0x000000aca448723c */ /* 0x040fe80000041848 */
[----:B------:R-:W-:Y:S04]  /*19360*/  LDSM.16.M88.4 R184, [R206+0x800] ;  /* 0x00080000ceb8783b */ /* 0x000fe80000000200 */
[-C--:B------:R-:W-:Y:S04]  /*19370*/  HMMA.16816.F32.BF16 R76, R164, R174.reuse, R76 ;  /* 0x000000aea44c723c */ /* 0x080fe8000004184c */
[----:B----4-:R-:W1:Y:S04]  /*19380*/  LDSM.16.M88.4 R168, [R208] ;  /* 0x00000000d0a8783b */ /* 0x010e680000000200 */
[----:B------:R-:W-:Y:S04]  /*19390*/  HMMA.16816.F32.BF16 R80, R156, R174, R80 ;  /* 0x000000ae9c50723c */ /* 0x000fe80000041850 */
[----:B------:R-:W2:Y:S08]  /*193a0*/  LDSM.16.M88.4 R152, [R206+0x1000] ;  /* 0x00100000ce98783b */ /* 0x000eb00000000200 */
[----:B------:R-:W4:Y:S08]  /*193b0*/  LDSM.16.M88.4 R188, [R206+0x1800] ;  /* 0x00180000cebc783b */ /* 0x000f300000000200 */
[----:B------:R-:W5:Y:S08]  /*193c0*/  LDSM.16.M88.4 R192, [R206+0x2000] ;  /* 0x00200000cec0783b */ /* 0x000f700000000200 */
[----:B------:R-:W-:Y:S01]  /*193d0*/  LDSM.16.M88.4 R160, [R209] ;  /* 0x00000000d1a0783b */ /* 0x000fe20000000200 */
[-C--:B-1----:R-:W-:Y:S07]  /*193e0*/  HMMA.16816.F32.BF16 R4, R168, R176.reuse, R4 ;  /* 0x000000b0a804723c */ /* 0x082fee0000041804 */
[----:B------:R-:W1:Y:S01]  /*193f0*/  LDSM.16.M88.4 R196, [R203] ;  /* 0x00000000cbc4783b */ /* 0x000e620000000200 */
[C---:B------:R-:W-:Y:S07]  /*19400*/  HMMA.16816.F32.BF16 R8, R180.reuse, R176, R8 ;  /* 0x000000b0b408723c */ /* 0x040fee0000041808 */
[----:B------:R-:W1:Y:S01]  /*19410*/  LDSM.16.M88.4 R156, [R209+0x2000] ;  /* 0x00200000d19c783b */ /* 0x000e620000000200 */
[-C--:B------:R-:W-:Y:S07]  /*19420*/  HMMA.16816.F32.BF16 R12, R180, R178.reuse, R12 ;  /* 0x000000b2b40c723c */ /* 0x080fee000004180c */
[----:B------:R-:W0:Y:S01]  /*19430*/  LDGDEPBAR ;  /* 0x00000000000079af */ /* 0x000e220000000000 */
[C---:B------:R-:W-:Y:S08]  /*19440*/  HMMA.16816.F32.BF16 R16, R168.reuse, R178, R16 ;  /* 0x000000b2a810723c */ /* 0x040ff00000041810 */
        /* <DEDUP_REMOVED lines=34> */
[----:B------:R2:W4:Y:S01]  /*19670*/  MUFU.TANH R173, R0 ;  /* 0x0000000000ad7308 */ /* 0x0005220000002400 */
[-C--:B-1----:R-:W-:Y:S08]  /*19680*/  HMMA.16816.F32.BF16 R20, R160, R4.reuse, R20 ;  /* 0x00000004a014723c */ /* 0x082ff00000041814 */
[C---:B------:R-:W-:Y:S04]  /*19690*/  HMMA.16816.F32.BF16 R24, R156.reuse, R4, R24 ;  /* 0x000000049c18723c */ /* 0x040fe80000041818 */
[----:B--2---:R-:W-:Y:S02]  /*196a0*/  FMUL.FTZ R0, R9, c[0x0][0x320] ;  /* 0x0000c80009007a20 */ /* 0x004fe40000410000 */
[----:B------:R-:W1:Y:S02]  /*196b0*/  LDSM.16.M88.4 R8, [R203+0x1000] ;  /* 0x00100000cb08783b */ /* 0x000e640000000200 */
[-C--:B------:R-:W-:Y:S01]  /*196c0*/  HMMA.16816.F32.BF16 R28, R156, R6.reuse, R28 ;  /* 0x000000069c1c723c */ /* 0x080fe2000004181c */
[----:B------:R2:W5:Y:S07]  /*196d0*/  MUFU.TANH R168, R0 ;  /* 0x0000000000a87308 */ /* 0x00056e0000002400 */
        /* <DEDUP_REMOVED lines=8> */
[----:B---3--:R-:W1:Y:S07]  /*19760*/  LDSM.16.M88.4 R4, [R203+0x1800] ;  /* 0x00180000cb04783b */ /* 0x008e6e0000000200 */
[C---:B------:R-:W-:Y:S04]  /*19770*/  HMMA.16816.F32.BF16 R40, R156.reuse, R8, R40 ;  /* 0x000000089c28723c */ /* 0x040fe80000041828 */
[----:B--2---:R-:W-:Y:S04]  /*19780*/  FMUL.FTZ R0, R13, c[0x0][0x320] ;  /* 0x0000c8000d007a20 */ /* 0x004fe80000410000 */
[-C--:B------:R-:W-:Y:S01]  /*19790*/  HMMA.16816.F32.BF16 R44, R156, R10.reuse, R44 ;  /* 0x0000000a9c2c723c */ /* 0x080fe2000004182c */
[----:B------:R2:W3:Y:S07]  /*197a0*/  MUFU.TANH R155, R0 ;  /* 0x00000000009b7308 */ /* 0x0004ee0000002400 */
[C---:B------:R-:W-:Y:S08]  /*197b0*/  HMMA.16816.F32.BF16 R48, R160.reuse, R10, R48 ;  /* 0x0000000aa030723c */ /* 0x040ff00000041830 */
[----:B------:R-:W-:Y:S04]  /*197c0*/  FMUL.FTZ R8, R41, c[0x0][0x320] ;  /* 0x0000c80029087a20 */ /* 0x000fe80000410000 */
[----:B------:R3:W-:Y:S01]  /*197d0*/  MUFU.TANH R184, R8 ;  /* 0x0000000800b87308 */ /* 0x0007e20000002400 */
[----:B----4-:R-:W-:Y:S02]  /*197e0*/  FMUL.FTZ R3, R42, c[0x0][0x320] ;  /* 0x0000c8002a037a20 */ /* 0x010fe40000410000 */
[----:B--2---:R-:W-:Y:S01]  /*197f0*/  FMUL.FTZ R0, R14, c[0x0][0x320] ;  /* 0x0000c8000e007a20 */ /* 0x004fe20000410000 */
[-C--:B-1----:R-:W-:Y:S06]  /*19800*/  HMMA.16816.F32.BF16 R52, R160, R4.reuse, R52 ;  /* 0x00000004a034723c */ /* 0x082fec0000041834 */
[----:B------:R1:W-:Y:S02]  /*19810*/  MUFU.TANH R166, R0 ;  /* 0x0000000000a67308 */ /* 0x0003e40000002400 */
[C---:B------:R-:W-:Y:S08]  /*19820*/  HMMA.16816.F32.BF16 R56, R156.reuse, R4, R56 ;  /* 0x000000049c38723c */ /* 0x040ff00000041838 */
[----:B------:R2:W-:Y:S01]  /*19830*/  MUFU.TANH R243, R3 ;  /* 0x0000000300f37308 */ /* 0x0005e20000002400 */
[-C--:B------:R-:W-:Y:S01]  /*19840*/  HMMA.16816.F32.BF16 R60, R156, R6.reuse, R60 ;  /* 0x000000069c3c723c */ /* 0x080fe2000004183c */
[----:B---3--:R-:W3:Y:S01]  /*19850*/  LDSM.16.M88.4 R8, [R203+0x2000] ;  /* 0x00200000cb08783b */ /* 0x008ee20000000200 */
        /* <DEDUP_REMOVED lines=18> */
[----:B-----5:R-:W-:Y:S02]  /*19980*/  FMNMX.FTZ R4, R168, R4, !PT ;  /* 0x00000004a8047209 */ /* 0x020fe40007810000 */
[----:B----4-:R-:W-:Y:S02]  /*19990*/  FMNMX.FTZ R3, R154, R2, !PT ;  /* 0x000000029a037209 */ /* 0x010fe40007810000 */
[----:B------:R-:W-:Y:S03]  /*199a0*/  HMMA.16816.F32.BF16 R80, R160, R10, R80 ;  /* 0x0000000aa050723c */ /* 0x000fe60000041850 */
[----:B------:R-:W-:Y:S01]  /*199b0*/  MUFU.TANH R157, R8 ;  /* 0x00000008009d7308 */ /* 0x000fe20000002400 */
[----:B------:R-:W-:Y:S01]  /*199c0*/  FMNMX.FTZ R4, R164, R4, !PT ;  /* 0x00000004a4047209 */ /* 0x000fe20007810000 */
[----:B-1----:R-:W-:Y:S01]  /*199d0*/  FMUL.FTZ R0, R17, c[0x0][0x320] ;  /* 0x0000c80011007a20 */ /* 0x002fe20000410000 */
[----:B------:R-:W-:Y:S02]  /*199e0*/  FMNMX.FTZ R3, R153, R3, !PT ;  /* 0x0000000399037209 */ /* 0x000fe40007810000 */
[----:B------:R-:W-:Y:S01]  /*199f0*/  FMUL.FTZ R5, R73, c[0x0][0x320] ;  /* 0x0000c80049057a20 */ /* 0x000fe20000410000 */
[----:B------:R-:W-:Y:S03]  /*19a00*/  FMNMX.FTZ R4, R155, R4, !PT ;  /* 0x000000049b047209 */ /* 0x000fe60007810000 */
        /* <DEDUP_REMOVED lines=146> */
[--C-:B------:R-:W-:Y:S02]  /*1a330*/  FFMA.FTZ R9, R12, c[0x0][0x2d0], -R152.reuse ;  /* 0x0000b4000c097a23 */ /* 0x100fe40000010898 */
[--C-:B------:R-:W-:Y:S02]  /*1a340*/  FFMA.FTZ R32, R29, c[0x0][0x2d0], -R152.reuse ;  /* 0x0000b4001d207a23 */ /* 0x100fe40000010898 */
[----:B------:R-:W-:Y:S01]  /*1a350*/  MUFU.EX2 R224, R9 ;  /* 0x0000000900e07308 */ /* 0x000fe20000000800 */
[--C-:B------:R-:W-:Y:S02]  /*1a360*/  FFMA.FTZ R40, R40, c[0x0][0x2d0], -R152.reuse ;  /* 0x0000b40028287a23 */ /* 0x100fe40000010898 */
[--C-:B------:R-:W-:Y:S01]  /*1a370*/  FFMA.FTZ R44, R44, c[0x0][0x2d0], -R152.reuse ;  /* 0x0000b4002c2c7a23 */ /* 0x100fe20000010898 */
        /* <DEDUP_REMOVED lines=39> */
[----:B-1----:R-:W-:Y:S01]  /*1a5f0*/  FMNMX.FTZ R70, R5, R8, !PT ;  /* 0x0000000805467209 */ /* 0x002fe20007810000 */
[----:B------:R-:W-:Y:S04]  /*1a600*/  FFMA.FTZ R5, R19, c[0x0][0x2d0], -R152 ;  /* 0x0000b40013057a23 */ /* 0x000fe80000010898 */
[----:B------:R1:W-:Y:S01]  /*1a610*/  MUFU.EX2 R229, R5 ;  /* 0x0000000500e57308 */ /* 0x0003e20000000800 */
[----:B----4-:R-:W-:Y:S01]  /*1a620*/  FMNMX.FTZ R4, R0, R7, !PT ;  /* 0x0000000700047209 */ /* 0x010fe20007810000 */
[----:B------:R-:W-:Y:S01]  /*1a630*/  FMUL.FTZ R7, R78, c[0x0][0x320] ;  /* 0x0000c8004e077a20 */ /* 0x000fe20000410000 */
[----:B------:R-:W-:Y:S07]  /*1a640*/  FMNMX.FTZ R0, R245, R6, !PT ;  /* 0x00000006f5007209 */ /* 0x000fee0007810000 */
[----:B------:R4:W5:Y:S01]  /*1a650*/  MUFU.TANH R74, R7 ;  /* 0x00000007004a7308 */ /* 0x0009620000002400 */
[----:B------:R-:W-:Y:S04]  /*1a660*/  FMNMX.FTZ R0, R247, R0, !PT ;  /* 0x00000000f7007209 */ /* 0x000fe80007810000 */
[----:B------:R-:W-:Y:S01]  /*1a670*/  FMNMX.FTZ R6, R188, R0, !PT ;  /* 0x00000000bc067209 */ /* 0x000fe20007810000 */
[----:B------:R-:W-:Y:S03]  /*1a680*/  FMUL.FTZ R0, R79, c[0x0][0x320] ;  /* 0x0000c8004f007a20 */ /* 0x000fe60000410000 */
[----:B------:R-:W-:Y:S01]  /*1a690*/  FMNMX.FTZ R6, R195, R6, !PT ;  /* 0x00000006c3067209 */ /* 0x000fe20007810000 */
[----:B------:R2:W2:Y:S01]  /*1a6a0*/  MUFU.TANH R75, R0 ;  /* 0x00000000004b7308 */ /* 0x0004a20000002400 */
[----:B-1----:R-:W-:Y:S01]  /*1a6b0*/  @P0 MOV R5, R221 ;  /* 0x000000dd00050202 */ /* 0x002fe20000000f00 */
[----:B----4-:R-:W1:Y:S01]  /*1a6c0*/  SHFL.BFLY PT, R7, R4, 0x1, 0x1f ;  /* 0x0c201f0004077f89 */ /* 0x010e6200000e0000 */
[----:B--2---:R-:W-:Y:S04]  /*1a6d0*/  FMNMX.FTZ R0, R156, R6, !PT ;  /* 0x000000069c007209 */ /* 0x004fe80007810000 */
[----:B------:R-:W-:Y:S01]  /*1a6e0*/  FMNMX.FTZ R3, R157, R0, !PT ;  /* 0x000000009d037209 */ /* 0x000fe20007810000 */
[----:B------:R-:W-:Y:S03]  /*1a6f0*/  FADD.FTZ R0, -R72, R2 ;  /* 0x0000000248007221 */ /* 0x000fe60000010100 */
[----:B------:R-:W-:Y:S01]  /*1a700*/  FMNMX.FTZ R3, R191, R3, !PT ;  /* 0x00000003bf037209 */ /* 0x000fe20007810000 */
[----:B------:R-:W-:Y:S03]  /*1a710*/  FMUL.FTZ R2, R0, c[0x0][0x2d0] ;  /* 0x0000b40000027a20 */ /* 0x000fe60000410000 */
[----:B---3--:R-:W-:Y:S01]  /*1a720*/  FMNMX.FTZ R0, R193, R3, !PT ;  /* 0x00000003c1007209 */ /* 0x008fe20007810000 */
[----:B------:R2:W3:Y:S01]  /*1a730*/  MUFU.EX2 R73, R2 ;  /* 0x0000000200497308 */ /* 0x0004e20000000800 */
[----:B-1----:R-:W-:Y:S01]  /*1a740*/  FMNMX.FTZ R71, R4, R7, !PT ;  /* 0x0000000704477209 */ /* 0x002fe20007810000 */
[----:B------:R-:W-:Y:S01]  /*1a750*/  FFMA.FTZ R4, R154, c[0x0][0x2d0], -R152 ;  /* 0x0000b4009a047a23 */ /* 0x000fe20000010898 */
[----:B-----5:R-:W-:Y:S01]  /*1a760*/  FMNMX.FTZ R0, R74, R0, !PT ;  /* 0x000000004a007209 */ /* 0x020fe20007810000 */
[----:B------:R-:W-:Y:S02]  /*1a770*/  FMUL.FTZ R154, R70, c[0x0][0x2d0] ;  /* 0x0000b400469a7a20 */ /* 0x000fe40000410000 */
[----:B------:R-:W-:Y:S01]  /*1a780*/  @P0 IMAD.WIDE.U32 R6, R216, c[0x0][0x1e0], RZ ;  /* 0x00007800d8060a25 */ /* 0x000fe200078e00ff */
[----:B------:R-:W-:Y:S03]  /*1a790*/  FMNMX.FTZ R0, R75, R0, !PT ;  /* 0x000000004b007209 */ /* 0x000fe60007810000 */
[----:B------:R-:W-:Y:S02]  /*1a7a0*/  MUFU.EX2 R236, R4 ;  /* 0x0000000400ec7308 */ /* 0x000fe40000000800 */
[----:B------:R-:W1:Y:S01]  /*1a7b0*/  SHFL.BFLY PT, R3, R0, 0x2, 0x1f ;  /* 0x0c401f0000037f89 */ /* 0x000e6200000e0000 */
[----:B--2---:R-:W-:Y:S02]  /*1a7c0*/  FADD.FTZ R2, -R71, R84 ;  /* 0x0000005447027221 */ /* 0x004fe40000010100 */
[C---:B---3--:R-:W-:Y:S02]  /*1a7d0*/  FMUL.FTZ R33, R73.reuse, R117 ;  /* 0x0000007549217220 */ /* 0x048fe40000410000 */
[----:B------:R-:W-:Y:S02]  /*1a7e0*/  FMUL.FTZ R2, R2, c[0x0][0x2d0] ;  /* 0x0000b40002027a20 */ /* 0x000fe40000410000 */
[----:B------:R-:W-:Y:S02]  /*1a7f0*/  FMUL.FTZ R49, R73, R133 ;  /* 0x0000008549317220 */ /* 0x000fe40000410000 */
[----:B------:R2:W3:Y:S01]  /*1a800*/  MUFU.EX2 R69, R2 ;  /* 0x0000000200457308 */ /* 0x0004e20000000800 */
[----:B-1----:R-:W-:Y:S01]  /*1a810*/  FMNMX.FTZ R0, R0, R3, !PT ;  /* 0x0000000300007209 */ /* 0x002fe20007810000 */
[--C-:B------:R-:W-:Y:S08]  /*1a820*/  FFMA.FTZ R3, R14, c[0x0][0x2d0], -R152.reuse ;  /* 0x0000b4000e037a23 */ /* 0x100ff00000010898 */
[----:B------:R-:W-:Y:S01]  /*1a830*/  MUFU.EX2 R239, R3 ;  /* 0x0000000300ef7308 */ /* 0x000fe20000000800 */
[----:B--2---:R-:W-:Y:S02]  /*1a840*/  FADD.FTZ R2, -R70, R85 ;  /* 0x0000005546027221 */ /* 0x004fe40000010100 */
[C---:B---3--:R-:W-:Y:S02]  /*1a850*/  FMUL.FTZ R19, R69.reuse, R103 ;  /* 0x0000006745137220 */ /* 0x048fe40000410000 */
[----:B------:R-:W-:Y:S02]  /*1a860*/  FMUL.FTZ R2, R2, c[0x0][0x2d0] ;  /* 0x0000b40002027a20 */ /* 0x000fe40000410000 */
[C---:B------:R-:W-:Y:S03]  /*1a870*/  FMUL.FTZ R34, R69.reuse, R118 ;  /* 0x0000007645227220 */ /* 0x040fe60000410000 */
[----:B------:R1:W2:Y:S01]  /*1a880*/  MUFU.EX2 R68, R2 ;  /* 0x0000000200447308 */ /* 0x0002a20000000800 */
[C---:B------:R-:W-:Y:S02]  /*1a890*/  FMUL.FTZ R35, R69.reuse, R119 ;  /* 0x0000007745237220 */ /* 0x040fe40000410000 */
[C---:B------:R-:W-:Y:S02]  /*1a8a0*/  FMUL.FTZ R50, R69.reuse, R134 ;  /* 0x0000008645327220 */ /* 0x040fe40000410000 */
[----:B------:R-:W-:Y:S02]  /*1a8b0*/  FMUL.FTZ R51, R69, R135 ;  /* 0x0000008745337220 */ /* 0x000fe40000410000 */
[--C-:B-1----:R-:W-:Y:S02]  /*1a8c0*/  FFMA.FTZ R2, R153, c[0x0][0x2d0], -R152.reuse ;  /* 0x0000b40099027a23 */ /* 0x102fe40000010898 */
[----:B------:R-:W-:Y:S02]  /*1a8d0*/  FMUL.FTZ R153, R71, c[0x0][0x2d0] ;  /* 0x0000b40047997a20 */ /* 0x000fe40000410000 */
[----:B------:R1:W3:Y:S01]  /*1a8e0*/  MUFU.EX2 R238, R2 ;  /* 0x0000000200ee7308 */ /* 0x0002e20000000800 */
[----:B--2---:R-:W-:Y:S02]  /*1a8f0*/  FMUL.FTZ R29, R68, R113 ;  /* 0x00000071441d7220 */ /* 0x004fe40000410000 */
[--C-:B------:R-:W-:Y:S01]  /*1a900*/  FFMA.FTZ R3, R169, c[0x0][0x2d0], -R153.reuse ;  /* 0x0000b400a9037a23 */ /* 0x100fe20000010899 */
[----:B------:R-:W-:Y:S01]  /*1a910*/  MOV R169, R220 ;  /* 0x000000dc00a97202 */ /* 0x000fe20000000f00 */
[--C-:B------:R-:W-:Y:S02]  /*1a920*/  FFMA.FTZ R48, R180, c[0x0][0x2d0], -R153.reuse ;  /* 0x0000b400b4307a23 */ /* 0x100fe40000010899 */
[--C-:B------:R-:W-:Y:S02]  /*1a930*/  FFMA.FTZ R56, R178, c[0x0][0x2d0], -R153.reuse ;  /* 0x0000b400b2387a23 */ /* 0x100fe40000010899 */
[--C-:B------:R-:W-:Y:S01]  /*1a940*/  FFMA.FTZ R60, R179, c[0x0][0x2d0], -R153.reuse ;  /* 0x0000b400b33c7a23 */ /* 0x100fe20000010899 */
[----:B------:R2:W-:Y:S01]  /*1a950*/  MUFU.EX2 R232, R3 ;  /* 0x0000000300e87308 */ /* 0x0005e20000000800 */
[C---:B------:R-:W-:Y:S02]  /*1a960*/  FMUL.FTZ R41, R68.reuse, R125 ;  /* 0x0000007d44297220 */ /* 0x040fe40000410000 */
[C---:B------:R-:W-:Y:S02]  /*1a970*/  FMUL.FTZ R45, R68.reuse, R129 ;  /* 0x00000081442d7220 */ /* 0x040fe40000410000 */
[C---:B------:R-:W-:Y:S02]  /*1a980*/  FMUL.FTZ R57, R68.reuse, R141 ;  /* 0x0000008d44397220 */ /* 0x040fe40000410000 */
[----:B------:R-:W-:Y:S03]  /*1a990*/  FMUL.FTZ R61, R68, R145 ;  /* 0x00000091443d7220 */ /* 0x000fe60000410000 */
[----:B------:R4:W-:Y:S01]  /*1a9a0*/  MUFU.EX2 R129, R48 ;  /* 0x0000003000817308 */ /* 0x0009e20000000800 */
[----:B-1----:R-:W-:Y:S01]  /*1a9b0*/  FFMA.FTZ R2, R87, c[0x0][0x2d0], -R152 ;  /* 0x0000b40057027a23 */ /* 0x002fe20000010898 */
[----:B---3--:R-:W-:Y:S08]  /*1a9c0*/  F2FP.BF16.PACK_AB R76, R238, R236 ;  /* 0x000000ecee4c723e */ /* 0x008ff000000010ff */
[----:B------:R1:W3:Y:S01]  /*1a9d0*/  MUFU.EX2 R237, R2 ;  /* 0x0000000200ed7308 */ /* 0x0002e20000000800 */
[--C-:B--2---:R-:W-:Y:S09]  /*1a9e0*/  FFMA.FTZ R3, R167, c[0x0][0x2d0], -R153.reuse ;  /* 0x0000b400a7037a23 */ /* 0x104ff20000010899 */
[----:B------:R2:W5:Y:S01]  /*1a9f0*/  MUFU.EX2 R233, R3 ;  /* 0x0000000300e97308 */ /* 0x0005620000000800 */
[----:B----4-:R-:W-:Y:S01]  /*1aa00*/  FMUL.FTZ R48, R73, R132 ;  /* 0x0000008449307220 */ /* 0x010fe20000410000 */
[----:B-1----:R-:W1:Y:S01]  /*1aa10*/  SHFL.BFLY PT, R2, R0, 0x1, 0x1f ;  /* 0x0c201f0000027f89 */ /* 0x002e6200000e0000 */
[----:B---3--:R-:W-:Y:S01]  /*1aa20*/  F2FP.BF16.PACK_AB R78, R239, R237 ;  /* 0x000000edef4e723e */ /* 0x008fe200000010ff */
[--C-:B--2---:R-:W-:Y:S01]  /*1aa30*/  FFMA.FTZ R3, R17, c[0x0][0x2d0], -R153.reuse ;  /* 0x0000b40011037a23 */ /* 0x104fe20000010899 */
[----:B-----5:R-:W-:Y:S01]  /*1aa40*/  F2FP.BF16.PACK_AB R77, R233, R232 ;  /* 0x000000e8e94d723e */ /* 0x020fe200000010ff */
[----:B------:R-:W-:Y:S01]  /*1aa50*/  FMUL.FTZ R17, R73, R101 ;  /* 0x0000006549117220 */ /* 0x000fe20000410000 */
[----:B------:R-:W-:Y:S03]  /*1aa60*/  MOV R101, R189 ;  /* 0x000000bd00657202 */ /* 0x000fe60000000f00 */
[----:B------:R1:W-:Y:S02]  /*1aa70*/  MUFU.EX2 R235, R3 ;  /* 0x0000000300eb7308 */ /* 0x0003e40000000800 */
[----:B-1----:R-:W-:Y:S01]  /*1aa80*/  FMNMX.FTZ R3, R0, R2, !PT ;  /* 0x0000000200037209 */ /* 0x002fe20007810000 */
[--C-:B------:R-:W-:Y:S02]  /*1aa90*/  FFMA.FTZ R2, R173, c[0x0][0x2d0], -R154.reuse ;  /* 0x0000b400ad027a23 */ /* 0x100fe4000001089a */
[----:B------:R-:W-:Y:S05]  /*1aaa0*/  FFMA.FTZ R0, R16, c[0x0][0x2d0], -R153 ;  /* 0x0000b40010007a23 */ /* 0x000fea0000010899 */
[----:B------:R1:W-:Y:S10]  /*1aab0*/  MUFU.EX2 R226, R2 ;  /* 0x0000000200e27308 */ /* 0x0003f40000000800 */
[----:B------:R2:W3:Y:S01]  /*1aac0*/  MUFU.EX2 R234, R0 ;  /* 0x0000000000ea7308 */ /* 0x0004e20000000800 */
[----:B-1----:R-:W-:Y:S09]  /*1aad0*/  FFMA.FTZ R2, R168, c[0x0][0x2d0], -R154 ;  /* 0x0000b400a8027a23 */ /* 0x002ff2000001089a */
[----:B------:R1:W4:Y:S01]  /*1aae0*/  MUFU.EX2 R227, R2 ;  /* 0x0000000200e37308 */ /* 0x0003220000000800 */
[----:B--2---:R-:W-:Y:S01]  /*1aaf0*/  FADD.FTZ R0, -R3, R86 ;  /* 0x0000005603007221 */ /* 0x004fe20000010100 */
[----:B---3--:R-:W-:Y:S03]  /*1ab00*/  F2FP.BF16.PACK_AB R79, R234, R235 ;  /* 0x000000ebea4f723e */ /* 0x008fe600000010ff */
[----:B------:R-:W-:Y:S06]  /*1ab10*/  FMUL.FTZ R0, R0, c[0x0][0x2d0] ;  /* 0x0000b40000007a20 */ /* 0x000fec0000410000 */
[----:B------:R-:W2:Y:S01]  /*1ab20*/  MUFU.EX2 R0, R0 ;  /* 0x0000000000007308 */ /* 0x000ea20000000800 */
[--C-:B-1----:R-:W-:Y:S01]  /*1ab30*/  FFMA.FTZ R2, R164, c[0x0][0x2d0], -R154.reuse ;  /* 0x0000b400a4027a23 */ /* 0x102fe2000001089a */
[----:B----4-:R-:W-:Y:S02]  /*1ab40*/  F2FP.BF16.PACK_AB R64, R227, R226 ;  /* 0x000000e2e340723e */ /* 0x010fe400000010ff */
[----:B------:R-:W-:Y:S06]  /*1ab50*/  MOV R164, R191 ;  /* 0x000000bf00a47202 */ /* 0x000fec0000000f00 */
[----:B------:R1:W-:Y:S10]  /*1ab60*/  MUFU.EX2 R230, R2 ;  /* 0x0000000200e67308 */ /* 0x0003f40000000800 */
[----:B------:R3:W-:Y:S01]  /*1ab70*/  MUFU.EX2 R191, R56 ;  /* 0x0000003800bf7308 */ /* 0x0007e20000000800 */
[C---:B--2---:R-:W-:Y:S01]  /*1ab80*/  FMUL.FTZ R14, R0.reuse, R98 ;  /* 0x00000062000e7220 */ /* 0x044fe20000410000 */
[----:B------:R-:W-:Y:S01]  /*1ab90*/  MOV R98, R190 ;  /* 0x000000be00627202 */ /* 0x000fe20000000f00 */
[C---:B------:R-:W-:Y:S02]  /*1aba0*/  FMUL.FTZ R30, R0.reuse, R114 ;  /* 0x00000072001e7220 */ /* 0x040fe40000410000 */
[C---:B------:R-:W-:Y:S02]  /*1abb0*/  FMUL.FTZ R31, R0.reuse, R115 ;  /* 0x00000073001f7220 */ /* 0x040fe40000410000 */
[C---:B------:R-:W-:Y:S03]  /*1abc0*/  FMUL.FTZ R42, R0.reuse, R126 ;  /* 0x0000007e002a7220 */ /* 0x040fe60000410000 */
[----:B------:R2:W-:Y:S01]  /*1abd0*/  MUFU.EX2 R190, R60 ;  /* 0x0000003c00be7308 */ /* 0x0005e20000000800 */
[C---:B------:R-:W-:Y:S02]  /*1abe0*/  FMUL.FTZ R43, R0.reuse, R127 ;  /* 0x0000007f002b7220 */ /* 0x040fe40000410000 */
[C---:B------:R-:W-:Y:S02]  /*1abf0*/  FMUL.FTZ R46, R0.reuse, R130 ;  /* 0x00000082002e7220 */ /* 0x040fe40000410000 */
[----:B-1----:R-:W-:Y:S01]  /*1ac00*/  FFMA.FTZ R2, R155, c[0x0][0x2d0], -R154 ;  /* 0x0000b4009b027a23 */ /* 0x002fe2000001089a */
[----:B------:R-:W-:Y:S01]  /*1ac10*/  MOV R155, R195 ;  /* 0x000000c3009b7202 */ /* 0x000fe20000000f00 */
[C---:B------:R-:W-:Y:S02]  /*1ac20*/  FMUL.FTZ R47, R0.reuse, R131 ;  /* 0x00000083002f7220 */ /* 0x040fe40000410000 */
[C---:B------:R-:W-:Y:S01]  /*1ac30*/  FMUL.FTZ R58, R0.reuse, R142 ;  /* 0x0000008e003a7220 */ /* 0x040fe20000410000 */
[----:B------:R1:W4:Y:S01]  /*1ac40*/  MUFU.EX2 R231, R2 ;  /* 0x0000000200e77308 */ /* 0x0003220000000800 */
[C---:B------:R-:W-:Y:S02]  /*1ac50*/  FMUL.FTZ R59, R0.reuse, R143 ;  /* 0x0000008f003b7220 */ /* 0x040fe40000410000 */
[----:B------:R-:W-:Y:S02]  /*1ac60*/  FMUL.FTZ R62, R0, R146 ;  /* 0x00000092003e7220 */ /* 0x000fe40000410000 */
[----:B---3--:R-:W-:Y:S02]  /*1ac70*/  FMUL.FTZ R56, R68, R140 ;  /* 0x0000008c44387220 */ /* 0x008fe40000410000 */
[----:B------:R-:W-:Y:S02]  /*1ac80*/  FMUL.FTZ R63, R0, R147 ;  /* 0x00000093003f7220 */ /* 0x000fe40000410000 */
[----:B--2---:R-:W-:Y:S02]  /*1ac90*/  FMUL.FTZ R60, R68, R144 ;  /* 0x00000090443c7220 */ /* 0x004fe40000410000 */
[----:B-1----:R-:W-:Y:S01]  /*1aca0*/  FMUL.FTZ R2, R3, c[0x0][0x2d0] ;  /* 0x0000b40003027a20 */ /* 0x002fe20000410000 */
[----:B----4-:R-:W-:Y:S03]  /*1acb0*/  F2FP.BF16.PACK_AB R66, R231, R230 ;  /* 0x000000e6e742723e */ /* 0x010fe600000010ff */
[--C-:B------:R-:W-:Y:S02]  /*1acc0*/  FFMA.FTZ R4, R170, c[0x0][0x2d0], -R2.reuse ;  /* 0x0000b400aa047a23 */ /* 0x100fe40000010802 */
[--C-:B------:R-:W-:Y:S01]  /*1acd0*/  FFMA.FTZ R16, R174, c[0x0][0x2d0], -R2.reuse ;  /* 0x0000b400ae107a23 */ /* 0x100fe20000010802 */
[----:B------:R-:W-:Y:S01]  /*1ace0*/  MOV R174, R196 ;  /* 0x000000c400ae7202 */ /* 0x000fe20000000f00 */
[----:B------:R1:W-:Y:S01]  /*1acf0*/  MUFU.EX2 R170, R4 ;  /* 0x0000000400aa7308 */ /* 0x0003e20000000800 */
[--C-:B------:R-:W-:Y:S02]  /*1ad00*/  FFMA.FTZ R28, R28, c[0x0][0x2d0], -R2.reuse ;  /* 0x0000b4001c1c7a23 */ /* 0x100fe40000010802 */
[--C-:B------:R-:W-:Y:S07]  /*1ad10*/  FFMA.FTZ R74, R74, c[0x0][0x2d0], -R2.reuse ;  /* 0x0000b4004a4a7a23 */ /* 0x100fee0000010802 */
[----:B------:R2:W-:Y:S10]  /*1ad20*/  MUFU.EX2 R168, R16 ;  /* 0x0000001000a87308 */ /* 0x0005f40000000800 */
[----:B------:R3:W-:Y:S01]  /*1ad30*/  MUFU.EX2 R196, R32 ;  /* 0x0000002000c47308 */ /* 0x0007e20000000800 */
[--C-:B-1----:R-:W-:Y:S09]  /*1ad40*/  FFMA.FTZ R4, R171, c[0x0][0x2d0], -R2.reuse ;  /* 0x0000b400ab047a23 */ /* 0x102ff20000010802 */
[----:B------:R1:W4:Y:S01]  /*1ad50*/  MUFU.EX2 R171, R4 ;  /* 0x0000000400ab7308 */ /* 0x0003220000000800 */
[C---:B--2---:R-:W-:Y:S01]  /*1ad60*/  FMUL.FTZ R16, R73.reuse, R100 ;  /* 0x0000006449107220 */ /* 0x044fe20000410000 */
[----:B------:R-:W-:Y:S01]  /*1ad70*/  MOV R100, R188 ;  /* 0x000000bc00647202 */ /* 0x000fe20000000f00 */
[----:B---3--:R-:W-:Y:S02]  /*1ad80*/  FMUL.FTZ R32, R73, R116 ;  /* 0x0000007449207220 */ /* 0x008fe40000410000 */
[--C-:B-1----:R-:W-:Y:S01]  /*1ad90*/  FFMA.FTZ R4, R166, c[0x0][0x2d0], -R2.reuse ;  /* 0x0000b400a6047a23 */ /* 0x102fe20000010802 */
[----:B----4-:R-:W-:Y:S04]  /*1ada0*/  F2FP.BF16.PACK_AB R65, R171, R170 ;  /* 0x000000aaab41723e */ /* 0x010fe800000010ff */
[----:B------:R1:W-:Y:S02]  /*1adb0*/  MUFU.EX2 R173, R4 ;  /* 0x0000000400ad7308 */ /* 0x0003e40000000800 */
[----:B-1----:R-:W-:Y:S08]  /*1adc0*/  FFMA.FTZ R4, R165, c[0x0][0x2d0], -R2 ;  /* 0x0000b400a5047a23 */ /* 0x002ff00000010802 */
[----:B------:R1:W-:Y:S10]  /*1add0*/  MUFU.EX2 R165, R28 ;  /* 0x0000001c00a57308 */ /* 0x0003f40000000800 */
[----:B------:R2:W3:Y:S01]  /*1ade0*/  MUFU.EX2 R176, R4 ;  /* 0x0000000400b07308 */ /* 0x0004e20000000800 */
[----:B-1----:R-:W-:Y:S01]  /*1adf0*/  FMUL.FTZ R28, R68, R112 ;  /* 0x00000070441c7220 */ /* 0x002fe20000410000 */
[----:B--2---:R-:W-:Y:S02]  /*1ae00*/  @P0 SHF.R.S32.HI R4, RZ, 0x1f, R216 ;  /* 0x0000001fff040819 */ /* 0x004fe400000114d8 */
[----:B---3--:R-:W-:Y:S03]  /*1ae10*/  F2FP.BF16.PACK_AB R67, R176, R173 ;  /* 0x000000adb043723e */ /* 0x008fe600000010ff */
[----:B------:R-:W-:Y:S02]  /*1ae20*/  @P0 IMAD R8, R4, c[0x0][0x1e0], RZ ;  /* 0x0000780004080a24 */ /* 0x000fe400078e02ff */
[----:B------:R-:W-:Y:S02]  /*1ae30*/  FFMA.FTZ R4, R20, c[0x0][0x2d0], -R152 ;  /* 0x0000b40014047a23 */ /* 0x000fe40000010898 */
[----:B------:R-:W-:Y:S02]  /*1ae40*/  @P0 IMAD R8, R216, c[0x0][0x1e4], R8 ;  /* 0x00007900d8080a24 */ /* 0x000fe400078e0208 */
[----:B------:R1:W-:Y:S02]  /*1ae50*/  MUFU.EX2 R228, R4 ;  /* 0x0000000400e47308 */ /* 0x0003e40000000800 */
[----:B-1----:R-:W-:Y:S05]  /*1ae60*/  @P0 MOV R4, R222 ;  /* 0x000000de00040202 */ /* 0x002fea0000000f00 */
[----:B------:R-:W-:Y:S01]  /*1ae70*/  @P0 IMAD.WIDE.U32 R4, R6, 0x50, R4 ;  /* 0x0000005006040825 */ /* 0x000fe200078e0004 */
[----:B------:R-:W-:Y:S02]  /*1ae80*/  @P0 IADD3 R6, R7, R8, RZ ;  /* 0x0000000807060210 */ /* 0x000fe40007ffe0ff */
[----:B------:R-:W-:Y:S01]  /*1ae90*/  @P0 MOV R7, c[0x0][0x1e0] ;  /* 0x0000780000070a02 */ /* 0x000fe20000000f00 */
[----:B------:R-:W-:Y:S01]  /*1aea0*/  FFMA.FTZ R8, R13, c[0x0][0x2d0], -R152 ;  /* 0x0000b4000d087a23 */ /* 0x000fe20000010898 */
[----:B------:R-:W-:Y:S01]  /*1aeb0*/  @P0 LEA R10, P1, R4, c[0x0][0x1c8], 0x1 ;  /* 0x00007200040a0a11 */ /* 0x000fe200078208ff */
[----:B------:R-:W-:Y:S01]  /*1aec0*/  @P0 IMAD R6, R6, 0x50, RZ ;  /* 0x0000005006060824 */ /* 0x000fe200078e02ff */
[----:B------:R-:W-:Y:S01]  /*1aed0*/  @P0 SHF.L.U32 R13, R7, 0x5, RZ ;  /* 0x00000005070d0819 */ /* 0x000fe200000006ff */
[----:B------:R1:W-:Y:S03]  /*1aee0*/  MUFU.EX2 R225, R8 ;  /* 0x0000000800e17308 */ /* 0x0003e60000000800 */
[----:B------:R-:W-:Y:S02]  /*1aef0*/  @P0 IADD3 R6, R5, R6, RZ ;  /* 0x0000000605060210 */ /* 0x000fe40007ffe0ff */
[----:B------:R-:W-:Y:S02]  /*1af00*/  @P0 MOV R5, 0x5 ;  /* 0x0000000500050802 */ /* 0x000fe40000000f00 */
[----:B------:R-:W-:Y:S02]  /*1af10*/  @P0 LEA.HI.X R11, R4, c[0x0][0x1cc], R6, 0x1, P1 ;  /* 0x00007300040b0a11 */ /* 0x000fe400008f0c06 */
[----:B------:R-:W-:Y:S01]  /*1af20*/  @P0 SHF.L.U64.HI R12, R7, R5, c[0x0][0x1e4] ;  /* 0x00007900070c0619 */ /* 0x000fe20000010205 */
[--C-:B------:R-:W-:Y:S02]  /*1af30*/  FFMA.FTZ R5, R21, c[0x0][0x2d0], -R153.reuse ;  /* 0x0000b40015057a23 */ /* 0x100fe40000010899 */
[----:B------:R2:W-:Y:S02]  /*1af40*/  @P0 LDGSTS.E.BYPASS.LTC128B.128 [R219+0x2900], [R10.64], !P4 ;  /* 0x029000000adb0fae */ /* 0x0005e4000e101d48 */
[----:B------:R3:W-:Y:S01]  /*1af50*/  MUFU.EX2 R223, R5 ;  /* 0x0000000500df7308 */ /* 0x0007e20000000800 */
[-C--:B-1----:R-:W-:Y:S04]  /*1af60*/  @P0 IADD3 R8, P3, R10, R13.reuse, RZ ;  /* 0x0000000d0a080210 */ /* 0x082fe80007f7e0ff */
[-C--:B------:R-:W-:Y:S02]  /*1af70*/  @P0 IADD3.X R9, R11, R12.reuse, RZ, P3, !PT ;  /* 0x0000000c0b090210 */ /* 0x080fe40001ffe4ff */
[-C--:B------:R-:W-:Y:S03]  /*1af80*/  @P0 IADD3 R6, P1, R8, R13.reuse, RZ ;  /* 0x0000000d08060210 */ /* 0x080fe60007f3e0ff */
[----:B------:R1:W-:Y:S01]  /*1af90*/  @P0 LDGSTS.E.BYPASS.LTC128B.128 [R219+0x3100], [R8.64], !P4 ;  /* 0x0310000008db0fae */ /* 0x0003e2000e101d48 */
[-C--:B------:R-:W-:Y:S02]  /*1afa0*/  @P0 IADD3.X R7, R9, R12.reuse, RZ, P1, !PT ;  /* 0x0000000c09070210 */ /* 0x080fe40000ffe4ff */
[-C--:B------:R-:W-:Y:S01]  /*1afb0*/  @P0 IADD3 R4, P2, R6, R13.reuse, RZ ;  /* 0x0000000d06040210 */ /* 0x080fe20007f5e0ff */
[--C-:B--2---:R-:W-:Y:S03]  /*1afc0*/  FFMA.FTZ R11, R22, c[0x0][0x2d0], -R153.reuse ;  /* 0x0000b400160b7a23 */ /* 0x104fe60000010899 */
[----:B---3--:R-:W-:Y:S01]  /*1afd0*/  @P0 IADD3.X R5, R7, R12, RZ, P2, !PT ;  /* 0x0000000c07050210 */ /* 0x008fe200017fe4ff */
[----:B------:R2:W-:Y:S01]  /*1afe0*/  @P0 LDGSTS.E.BYPASS.LTC128B.128 [R219+0x3900], [R6.64], !P4 ;  /* 0x0390000006db0fae */ /* 0x0005e2000e101d48 */
[----:B------:R-:W-:Y:S01]  /*1aff0*/  @P0 IADD3 R10, P1, R4, R13, RZ ;  /* 0x0000000d040a0210 */ /* 0x000fe20007f3e0ff */
[----:B------:R3:W-:Y:S01]  /*1b000*/  MUFU.EX2 R222, R11 ;  /* 0x0000000b00de7308 */ /* 0x0007e20000000800 */
[C---:B------:R-:W-:Y:S01]  /*1b010*/  FMUL.FTZ R13, R68.reuse, R97 ;  /* 0x00000061440d7220 */ /* 0x040fe20000410000 */
[----:B------:R-:W-:Y:S04]  /*1b020*/  MOV R97, R193 ;  /* 0x000000c100617202 */ /* 0x000fe80000000f00 */
[----:B------:R4:W-:Y:S04]  /*1b030*/  @P0 LDGSTS.E.BYPASS.LTC128B.128 [R219+0x4100], [R4.64], !P4 ;  /* 0x0410000004db0fae */ /* 0x0009e8000e101d48 */
[----:B------:R5:W-:Y:S01]  /*1b040*/  MUFU.EX2 R193, R44 ;  /* 0x0000002c00c17308 */ /* 0x000be20000000800 */
[C---:B-1----:R-:W-:Y:S02]  /*1b050*/  FMUL.FTZ R9, R68.reuse, R93 ;  /* 0x0000005d44097220 */ /* 0x042fe40000410000 */
[----:B------:R-:W-:Y:S02]  /*1b060*/  FMUL.FTZ R8, R68, R92 ;  /* 0x0000005c44087220 */ /* 0x000fe40000410000 */
[--C-:B------:R-:W-:Y:S01]  /*1b070*/  FFMA.FTZ R92, R185, c[0x0][0x2d0], -R154.reuse ;  /* 0x0000b400b95c7a23 */ /* 0x100fe2000001089a */
[----:B---3--:R-:W-:Y:S01]  /*1b080*/  @P0 IADD3.X R11, R5, R12, RZ, P1, !PT ;  /* 0x0000000c050b0210 */ /* 0x008fe20000ffe4ff */
[--C-:B--2---:R-:W-:Y:S02]  /*1b090*/  FFMA.FTZ R6, R15, c[0x0][0x2d0], -R153.reuse ;  /* 0x0000b4000f067a23 */ /* 0x104fe40000010899 */
[----:B------:R-:W-:Y:S02]  /*1b0a0*/  FMUL.FTZ R7, R69, R91 ;  /* 0x0000005b45077220 */ /* 0x000fe40000410000 */
[----:B------:R1:W-:Y:S01]  /*1b0b0*/  @P0 LDGSTS.E.BYPASS.LTC128B.128 [R219+0x4900], [R10.64], !P4 ;  /* 0x049000000adb0fae */ /* 0x0003e2000e101d48 */
[----:B------:R2:W-:Y:S01]  /*1b0c0*/  MUFU.EX2 R220, R6 ;  /* 0x0000000600dc7308 */ /* 0x0005e20000000800 */
[--C-:B------:R-:W-:Y:S02]  /*1b0d0*/  FFMA.FTZ R12, R26, c[0x0][0x2d0], -R154.reuse ;  /* 0x0000b4001a0c7a23 */ /* 0x100fe4000001089a */
[--C-:B----4-:R-:W-:Y:S02]  /*1b0e0*/  FFMA.FTZ R4, R18, c[0x0][0x2d0], -R153.reuse ;  /* 0x0000b40012047a23 */ /* 0x110fe40000010899 */
[----:B------:R-:W-:Y:S02]  /*1b0f0*/  FMUL.FTZ R5, R73, R89 ;  /* 0x0000005949057220 */ /* 0x000fe40000410000 */
[----:B------:R-:W3:Y:S01]  /*1b100*/  LDSM.16.MT88.4 R20, [R201] ;  /* 0x00000000c914783b */ /* 0x000ee20000004200 */
[C---:B------:R-:W-:Y:S01]  /*1b110*/  FMUL.FTZ R15, R0.reuse, R99 ;  /* 0x00000063000f7220 */ /* 0x040fe20000410000 */
[----:B------:R-:W-:Y:S01]  /*1b120*/  MOV R99, R194 ;  /* 0x000000c200637202 */ /* 0x000fe20000000f00 */
[----:B------:R4:W-:Y:S01]  /*1b130*/  MUFU.EX2 R221, R4 ;  /* 0x0000000400dd7308 */ /* 0x0009e20000000800 */
[C---:B------:R-:W-:Y:S01]  /*1b140*/  FMUL.FTZ R18, R69.reuse, R102 ;  /* 0x0000006645127220 */ /* 0x040fe20000410000 */
[----:B------:R-:W-:Y:S01]  /*1b150*/  MOV R102, R187 ;  /* 0x000000bb00667202 */ /* 0x000fe20000000f00 */
[----:B------:R-:W-:Y:S02]  /*1b160*/  FMUL.FTZ R26, R0, R110 ;  /* 0x0000006e001a7220 */ /* 0x000fe40000410000 */
[----:B------:R-:W3:Y:S01]  /*1b170*/  LDSM.16.MT88.4 R36, [R205] ;  /* 0x00000000cd24783b */ /* 0x000ee20000004200 */
[----:B-----5:R-:W-:Y:S04]  /*1b180*/  FMUL.FTZ R44, R68, R128 ;  /* 0x00000080442c7220 */ /* 0x020fe80000410000 */
[----:B------:R5:W-:Y:S03]  /*1b190*/  MUFU.EX2 R199, R12 ;  /* 0x0000000c00c77308 */ /* 0x000be60000000800 */
[----:B------:R-:W3:Y:S01]  /*1b1a0*/  LDSM.16.MT88.4 R52, [R202] ;  /* 0x00000000ca34783b */ /* 0x000ee20000004200 */
[----:B--2---:R-:W-:Y:S02]  /*1b1b0*/  FMUL.FTZ R6, R69, R90 ;  /* 0x0000005a45067220 */ /* 0x004fe40000410000 */
[C---:B-1----:R-:W-:Y:S02]  /*1b1c0*/  FMUL.FTZ R10, R0.reuse, R94 ;  /* 0x0000005e000a7220 */ /* 0x042fe40000410000 */
[----:B------:R-:W-:Y:S02]  /*1b1d0*/  FMUL.FTZ R11, R0, R95 ;  /* 0x0000005f000b7220 */ /* 0x000fe40000410000 */
[----:B------:R1:W-:Y:S01]  /*1b1e0*/  MUFU.EX2 R194, R40 ;  /* 0x0000002800c27308 */ /* 0x0003e20000000800 */
[----:B------:R-:W2:Y:S01]  /*1b1f0*/  LDSM.16.MT88.4 R80, [R204] ;  /* 0x00000000cc50783b */ /* 0x000ea20000004200 */
[--C-:B----4-:R-:W-:Y:S01]  /*1b200*/  FFMA.FTZ R4, R172, c[0x0][0x2d0], -R154.reuse ;  /* 0x0000b400ac047a23 */ /* 0x110fe2000001089a */
[----:B------:R-:W-:Y:S06]  /*1b210*/  MOV R172, R218 ;  /* 0x000000da00ac7202 */ /* 0x000fec0000000f00 */
[----:B------:R-:W4:Y:S01]  /*1b220*/  LDSM.16.MT88.4 R84, [R201+0x800] ;  /* 0x00080000c954783b */ /* 0x000f220000004200 */
[----:B------:R3:W-:Y:S01]  /*1b230*/  MUFU.EX2 R197, R4 ;  /* 0x0000000400c57308 */ /* 0x0007e20000000800 */
[C---:B-----5:R-:W-:Y:S01]  /*1b240*/  FMUL.FTZ R12, R68.reuse, R96 ;  /* 0x00000060440c7220 */ /* 0x060fe20000410000 */
[----:B------:R-:W-:Y:S05]  /*1b250*/  MOV R96, R192 ;  /* 0x000000c000607202 */ /* 0x000fea0000000f00 */
[----:B------:R-:W-:Y:S03]  /*1b260*/  LDSM.16.MT88.4 R116, [R205+0x2000] ;  /* 0x00200000cd74783b */ /* 0x000fe60000004200 */
[----:B------:R5:W-:Y:S01]  /*1b270*/  MUFU.EX2 R187, R92 ;  /* 0x0000005c00bb7308 */ /* 0x000be20000000800 */
[C---:B-1----:R-:W-:Y:S04]  /*1b280*/  FMUL.FTZ R40, R68.reuse, R124 ;  /* 0x0000007c44287220 */ /* 0x042fe80000410000 */
[----:B------:R-:W-:Y:S08]  /*1b290*/  LDSM.16.MT88.4 R132, [R202+0x2000] ;  /* 0x00200000ca84783b */ /* 0x000ff00000004200 */
[----:B------:R-:W0:Y:S01]  /*1b2a0*/  LDGDEPBAR ;  /* 0x00000000000079af */ /* 0x000e220000000000 */
[--C-:B---3--:R-:W-:Y:S02]  /*1b2b0*/  FFMA.FTZ R4, R25, c[0x0][0x2d0], -R154.reuse ;  /* 0x0000b40019047a23 */ /* 0x108fe4000001089a */
[----:B------:R-:W-:Y:S02]  /*1b2c0*/  FMUL.FTZ R25, R68, R109 ;  /* 0x0000006d44197220 */ /* 0x000fe40000410000 */
[----:B------:R1:W-:Y:S03]  /*1b2d0*/  MUFU.EX2 R198, R4 ;  /* 0x0000000400c67308 */ /* 0x0003e60000000800 */
[----:B-----5:R-:W-:Y:S01]  /*1b2e0*/  LDSM.16.MT88.4 R92, [R202+0x800] ;  /* 0x00080000ca5c783b */ /* 0x020fe20000004200 */
[----:B-1----:R-:W-:Y:S02]  /*1b2f0*/  FFMA.FTZ R4, R24, c[0x0][0x2d0], -R154 ;  /* 0x0000b40018047a23 */ /* 0x002fe4000001089a */
[--C-:B------:R-:W-:Y:S04]  /*1b300*/  FFMA.FTZ R24, R27, c[0x0][0x2d0], -R2.reuse ;  /* 0x0000b4001b187a23 */ /* 0x100fe80000010802 */
[----:B------:R1:W-:Y:S01]  /*1b310*/  MUFU.EX2 R218, R4 ;  /* 0x0000000400da7308 */ /* 0x0003e20000000800 */
[----:B------:R-:W-:Y:S09]  /*1b320*/  FMUL.FTZ R27, R0, R111 ;  /* 0x0000006f001b7220 */ /* 0x000ff20000410000 */
[----:B------:R3:W-:Y:S01]  /*1b330*/  MUFU.EX2 R166, R24 ;  /* 0x0000001800a67308 */ /* 0x0007e20000000800 */
[----:B-1----:R-:W-:Y:S02]  /*1b340*/  FMUL.FTZ R4, R73, R88 ;  /* 0x0000005849047220 */ /* 0x002fe40000410000 */
[----:B------:R-:W1:Y:S05]  /*1b350*/  LDSM.16.MT88.4 R88, [R205+0x800] ;  /* 0x00080000cd58783b */ /* 0x000e6a0000004200 */
[-C--:B------:R-:W-:Y:S05]  /*1b360*/  HMMA.16816.F32.BF16 R4, R76, R20.reuse, R4 ;  /* 0x000000144c04723c */ /* 0x080fea0000041804 */
[----:B---3--:R-:W-:Y:S02]  /*1b370*/  FMUL.FTZ R24, R68, R108 ;  /* 0x0000006c44187220 */ /* 0x008fe40000410000 */
[----:B------:R-:W3:Y:S01]  /*1b380*/  LDL R108, [R1+0x28] ;  /* 0x00002800016c7983 */ /* 0x000ee20000100800 */
[C---:B------:R-:W-:Y:S03]  /*1b390*/  HMMA.16816.F32.BF16 R8, R64.reuse, R20, R8 ;  /* 0x000000144008723c */ /* 0x040fe60000041808 */
[----:B------:R-:W5:Y:S04]  /*1b3a0*/  LDL.LU R115, [R1+0x10] ;  /* 0x0000100001737983 */ /* 0x000f680000300800 */
[----:B------:R-:W-:Y:S01]  /*1b3b0*/  FFMA.FTZ R20, R175, c[0x0][0x2d0], -R2 ;  /* 0x0000b400af147a23 */ /* 0x000fe20000010802 */
[-C--:B------:R-:W-:Y:S01]  /*1b3c0*/  HMMA.16816.F32.BF16 R12, R64, R22.reuse, R12 ;  /* 0x00000016400c723c */ /* 0x080fe2000004180c */
[----:B------:R-:W5:Y:S02]  /*1b3d0*/  LDL.LU R114, [R1+0xc] ;  /* 0x00000c0001727983 */ /* 0x000f640000300800 */
[----:B------:R1:W1:Y:S01]  /*1b3e0*/  MUFU.EX2 R167, R20 ;  /* 0x0000001400a77308 */ /* 0x0002620000000800 */
[----:B------:R-:W-:Y:S01]  /*1b3f0*/  FMUL.FTZ R21, R73, R105 ;  /* 0x0000006949157220 */ /* 0x000fe20000410000 */
[----:B------:R-:W5:Y:S03]  /*1b400*/  LDL.LU R113, [R1+0x14] ;  /* 0x0000140001717983 */ /* 0x000f660000300800 */
[C---:B------:R-:W-:Y:S01]  /*1b410*/  HMMA.16816.F32.BF16 R16, R76.reuse, R22, R16 ;  /* 0x000000164c10723c */ /* 0x040fe20000041810 */
[----:B------:R-:W5:Y:S06]  /*1b420*/  LDL.LU R112, [R1+0x18] ;  /* 0x0000180001707983 */ /* 0x000f6c0000300800 */
[C---:B------:R-:W-:Y:S02]  /*1b430*/  FMUL.FTZ R22, R69.reuse, R106 ;  /* 0x0000006a45167220 */ /* 0x040fe40000410000 */
[----:B------:R-:W-:Y:S03]  /*1b440*/  FMUL.FTZ R23, R69, R107 ;  /* 0x0000006b45177220 */ /* 0x000fe60000410000 */
[----:B-1----:R-:W-:Y:S07]  /*1b450*/  FMUL.FTZ R20, R73, R104 ;  /* 0x0000006849147220 */ /* 0x002fee0000410000 */
[-C--:B------:R-:W-:Y:S08]  /*1b460*/  HMMA.16816.F32.BF16 R20, R76, R36.reuse, R20 ;  /* 0x000000244c14723c */ /* 0x080ff00000041814 */
[C---:B------:R-:W-:Y:S07]  /*1b470*/  HMMA.16816.F32.BF16 R24, R64.reuse, R36, R24 ;  /* 0x000000244018723c */ /* 0x040fee0000041818 */
[----:B------:R-:W-:Y:S01]  /*1b480*/  FFMA.FTZ R36, R177, c[0x0][0x2d0], -R152 ;  /* 0x0000b400b1247a23 */ /* 0x000fe20000010898 */
[-C--:B------:R-:W-:Y:S03]  /*1b490*/  HMMA.16816.F32.BF16 R28, R64, R38.reuse, R28 ;  /* 0x00000026401c723c */ /* 0x080fe6000004181c */
[----:B------:R1:W-:Y:S01]  /*1b4a0*/  MUFU.EX2 R195, R36 ;  /* 0x0000002400c37308 */ /* 0x0003e20000000800 */
[----:B------:R-:W-:Y:S04]  /*1b4b0*/  FMUL.FTZ R37, R73, R121 ;  /* 0x0000007949257220 */ /* 0x000fe80000410000 */
[C---:B------:R-:W-:Y:S07]  /*1b4c0*/  HMMA.16816.F32.BF16 R32, R76.reuse, R38, R32 ;  /* 0x000000264c20723c */ /* 0x040fee0000041820 */
[C---:B------:R-:W-:Y:S02]  /*1b4d0*/  FMUL.FTZ R38, R69.reuse, R122 ;  /* 0x0000007a45267220 */ /* 0x040fe40000410000 */
[----:B------:R-:W-:Y:S03]  /*1b4e0*/  FMUL.FTZ R39, R69, R123 ;  /* 0x0000007b45277220 */ /* 0x000fe60000410000 */
[----:B-1----:R-:W-:Y:S07]  /*1b4f0*/  FMUL.FTZ R36, R73, R120 ;  /* 0x0000007849247220 */ /* 0x002fee0000410000 */
[-C--:B------:R-:W-:Y:S08]  /*1b500*/  HMMA.16816.F32.BF16 R36, R76, R52.reuse, R36 ;  /* 0x000000344c24723c */ /* 0x080ff00000041824 */
[C---:B------:R-:W-:Y:S07]  /*1b510*/  HMMA.16816.F32.BF16 R40, R64.reuse, R52, R40 ;  /* 0x000000344028723c */ /* 0x040fee0000041828 */
[--C-:B------:R-:W-:Y:S01]  /*1b520*/  FFMA.FTZ R52, R181, c[0x0][0x2d0], -R153.reuse ;  /* 0x0000b400b5347a23 */ /* 0x100fe20000010899 */
[-C--:B------:R-:W-:Y:S03]  /*1b530*/  HMMA.16816.F32.BF16 R44, R64, R54.reuse, R44 ;  /* 0x00000036402c723c */ /* 0x080fe6000004182c */
[----:B------:R1:W-:Y:S01]  /*1b540*/  MUFU.EX2 R192, R52 ;  /* 0x0000003400c07308 */ /* 0x0003e20000000800 */
[----:B------:R-:W-:Y:S04]  /*1b550*/  FMUL.FTZ R53, R73, R137 ;  /* 0x0000008949357220 */ /* 0x000fe80000410000 */
[C---:B------:R-:W-:Y:S07]  /*1b560*/  HMMA.16816.F32.BF16 R48, R76.reuse, R54, R48 ;  /* 0x000000364c30723c */ /* 0x040fee0000041830 */
[C---:B------:R-:W-:Y:S02]  /*1b570*/  FMUL.FTZ R54, R69.reuse, R138 ;  /* 0x0000008a45367220 */ /* 0x040fe40000410000 */
[----:B------:R-:W-:Y:S03]  /*1b580*/  FMUL.FTZ R55, R69, R139 ;  /* 0x0000008b45377220 */ /* 0x000fe60000410000 */
[----:B-1----:R-:W-:Y:S07]  /*1b590*/  FMUL.FTZ R52, R73, R136 ;  /* 0x0000008849347220 */ /* 0x002fee0000410000 */
[-C--:B--2---:R-:W-:Y:S08]  /*1b5a0*/  HMMA.16816.F32.BF16 R52, R76, R80.reuse, R52 ;  /* 0x000000504c34723c */ /* 0x084ff00000041834 */
[C---:B------:R-:W-:Y:S07]  /*1b5b0*/  HMMA.16816.F32.BF16 R56, R64.reuse, R80, R56 ;  /* 0x000000504038723c */ /* 0x040fee0000041838 */
[--C-:B------:R-:W-:Y:S01]  /*1b5c0*/  FFMA.FTZ R80, R182, c[0x0][0x2d0], -R154.reuse ;  /* 0x0000b400b6507a23 */ /* 0x100fe2000001089a */
[-C--:B------:R-:W-:Y:S03]  /*1b5d0*/  HMMA.16816.F32.BF16 R60, R64, R82.reuse, R60 ;  /* 0x00000052403c723c */ /* 0x080fe6000004183c */
[----:B------:R1:W-:Y:S01]  /*1b5e0*/  MUFU.EX2 R128, R80 ;  /* 0x0000005000807308 */ /* 0x0003e20000000800 */
        /* <DEDUP_REMOVED lines=14> */
[-C--:B----4-:R-:W-:Y:S03]  /*1b6d0*/  HMMA.16816.F32.BF16 R4, R76, R84.reuse, R4 ;  /* 0x000000544c04723c */ /* 0x090fe60000041804 */
[----:B-1----:R-:W-:Y:S04]  /*1b6e0*/  FFMA.FTZ R80, R183, c[0x0][0x2d0], -R154 ;  /* 0x0000b400b7507a23 */ /* 0x002fe8000001089a */
[----:B------:R1:W2:Y:S02]  /*1b6f0*/  MUFU.EX2 R188, R80 ;  /* 0x0000005000bc7308 */ /* 0x0002a40000000800 */
        /* <DEDUP_REMOVED lines=11> */
[----:B------:R1:W4:Y:S07]  /*1b7b0*/  MUFU.EX2 R137, R84 ;  /* 0x0000005400897308 */ /* 0x00032e0000000800 */
[C---:B------:R-:W-:Y:S03]  /*1b7c0*/  HMMA.16816.F32.BF16 R32, R76.reuse, R90, R32 ;  /* 0x0000005a4c20723c */ /* 0x040fe60000041820 */
[----:B------:R2:W-:Y:S01]  /*1b7d0*/  MUFU.EX2 R183, R88 ;  /* 0x0000005800b77308 */ /* 0x0005e20000000800 */
[----:B---3--:R-:W-:Y:S02]  /*1b7e0*/  ISETP.GT.AND P0, PT, R217, R108, PT ;  /* 0x0000006cd900720c */ /* 0x008fe40003f04270 */
[----:B------:R-:W-:Y:S02]  /*1b7f0*/  MOV R217, R216 ;  /* 0x000000d800d97202 */ /* 0x000fe40000000f00 */
[-C--:B------:R-:W-:Y:S08]  /*1b800*/  HMMA.16816.F32.BF16 R36, R76, R92.reuse, R36 ;  /* 0x0000005c4c24723c */ /* 0x080ff00000041824 */
[C---:B------:R-:W-:Y:S04]  /*1b810*/  HMMA.16816.F32.BF16 R40, R80.reuse, R92, R40 ;  /* 0x0000005c5028723c */ /* 0x040fe80000041828 */
[----:B-1----:R-:W-:Y:S02]  /*1b820*/  FFMA.FTZ R84, R245, c[0x0][0x2d0], -R2 ;  /* 0x0000b400f5547a23 */ /* 0x002fe40000010802 */
[----:B-----5:R-:W-:Y:S02]  /*1b830*/  FFMA.FTZ R0, R0, R112, R170 ;  /* 0x0000007000007223 */ /* 0x020fe400000100aa */
[-C--:B------:R-:W-:Y:S01]  /*1b840*/  HMMA.16816.F32.BF16 R44, R80, R94.reuse, R44 ;  /* 0x0000005e502c723c */ /* 0x080fe2000004182c */
[----:B------:R1:W-:Y:S03]  /*1b850*/  MUFU.EX2 R138, R84 ;  /* 0x00000054008a7308 */ /* 0x0003e60000000800 */
[----:B--2---:R-:W-:Y:S02]  /*1b860*/  FFMA.FTZ R88, R242, c[0x0][0x2d0], -R152 ;  /* 0x0000b400f2587a23 */ /* 0x004fe40000010898 */
[--C-:B------:R-:W-:Y:S02]  /*1b870*/  FFMA.FTZ R92, R250, c[0x0][0x2d0], -R153.reuse ;  /* 0x0000b400fa5c7a23 */ /* 0x100fe40000010899 */
[C---:B------:R-:W-:Y:S03]  /*1b880*/  HMMA.16816.F32.BF16 R48, R76.reuse, R94, R48 ;  /* 0x0000005e4c30723c */ /* 0x040fe60000041830 */
[----:B------:R2:W-:Y:S10]  /*1b890*/  MUFU.EX2 R185, R88 ;  /* 0x0000005800b97308 */ /* 0x0005f40000000800 */
[----:B------:R3:W-:Y:S01]  /*1b8a0*/  MUFU.EX2 R180, R92 ;  /* 0x0000005c00b47308 */ /* 0x0007e20000000800 */
[----:B-1----:R-:W-:Y:S09]  /*1b8b0*/  FFMA.FTZ R84, R247, c[0x0][0x2d0], -R2 ;  /* 0x0000b400f7547a23 */ /* 0x002ff20000010802 */
[----:B------:R1:W5:Y:S01]  /*1b8c0*/  MUFU.EX2 R136, R84 ;  /* 0x0000005400887308 */ /* 0x0003620000000800 */
[--C-:B--2---:R-:W-:Y:S09]  /*1b8d0*/  FFMA.FTZ R88, R186, c[0x0][0x2d0], -R152.reuse ;  /* 0x0000b400ba587a23 */ /* 0x104ff20000010898 */
[----:B------:R2:W-:Y:S01]  /*1b8e0*/  MUFU.EX2 R186, R88 ;  /* 0x0000005800ba7308 */ /* 0x0005e20000000800 */
[--C-:B---3--:R-:W-:Y:S09]  /*1b8f0*/  FFMA.FTZ R92, R244, c[0x0][0x2d0], -R153.reuse ;  /* 0x0000b400f45c7a23 */ /* 0x108ff20000010899 */
[----:B------:R3:W-:Y:S01]  /*1b900*/  MUFU.EX2 R181, R92 ;  /* 0x0000005c00b57308 */ /* 0x0007e20000000800 */
[----:B-1----:R-:W1:Y:S01]  /*1b910*/  LDSM.16.MT88.4 R84, [R204+0x800] ;  /* 0x00080000cc54783b */ /* 0x002e620000004200 */
[----:B--2---:R-:W-:Y:S08]  /*1b920*/  FFMA.FTZ R88, R240, c[0x0][0x2d0], -R152 ;  /* 0x0000b400f0587a23 */ /* 0x004ff00000010898 */
[----:B------:R2:W-:Y:S01]  /*1b930*/  MUFU.EX2 R184, R88 ;  /* 0x0000005800b87308 */ /* 0x0005e20000000800 */
[--C-:B---3--:R-:W-:Y:S09]  /*1b940*/  FFMA.FTZ R92, R102, c[0x0][0x2d0], -R154.reuse ;  /* 0x0000b400665c7a23 */ /* 0x108ff2000001089a */
[----:B------:R3:W-:Y:S01]  /*1b950*/  MUFU.EX2 R178, R92 ;  /* 0x0000005c00b27308 */ /* 0x0007e20000000800 */
[--C-:B--2---:R-:W-:Y:S01]  /*1b960*/  FFMA.FTZ R88, R249, c[0x0][0x2d0], -R153.reuse ;  /* 0x0000b400f9587a23 */ /* 0x104fe20000010899 */
[-C--:B-1----:R-:W-:Y:S08]  /*1b970*/  HMMA.16816.F32.BF16 R52, R76, R84.reuse, R52 ;  /* 0x000000544c34723c */ /* 0x082ff00000041834 */
[----:B------:R1:W-:Y:S01]  /*1b980*/  MUFU.EX2 R182, R88 ;  /* 0x0000005800b67308 */ /* 0x0003e20000000800 */
[C---:B------:R-:W-:Y:S01]  /*1b990*/  HMMA.16816.F32.BF16 R56, R80.reuse, R84, R56 ;  /* 0x000000545038723c */ /* 0x040fe20000041838 */
[----:B---3--:R-:W-:Y:S06]  /*1b9a0*/  LDSM.16.MT88.4 R92, [R202+0x1000] ;  /* 0x00100000ca5c783b */ /* 0x008fec0000004200 */
[--C-:B------:R-:W-:Y:S01]  /*1b9b0*/  FFMA.FTZ R84, R246, c[0x0][0x2d0], -R153.reuse ;  /* 0x0000b400f6547a23 */ /* 0x100fe20000010899 */
[-C--:B------:R-:W-:Y:S03]  /*1b9c0*/  HMMA.16816.F32.BF16 R60, R80, R86.reuse, R60 ;  /* 0x00000056503c723c */ /* 0x080fe6000004183c */
[----:B------:R2:W-:Y:S04]  /*1b9d0*/  MUFU.EX2 R179, R84 ;  /* 0x0000005400b37308 */ /* 0x0005e80000000800 */
[--C-:B------:R-:W-:Y:S01]  /*1b9e0*/  FFMA.FTZ R80, R251, c[0x0][0x2d0], -R154.reuse ;  /* 0x0000b400fb507a23 */ /* 0x100fe2000001089a */
[----:B------:R-:W-:Y:S01]  /*1b9f0*/  HMMA.16816.F32.BF16 R64, R76, R86, R64 ;  /* 0x000000564c40723c */ /* 0x000fe20000041840 */
[----:B-1----:R-:W1:Y:S03]  /*1ba00*/  LDSM.16.MT88.4 R88, [R201+0x1000] ;  /* 0x00100000c958783b */ /* 0x002e660000004200 */
[----:B------:R-:W-:Y:S01]  /*1ba10*/  F2FP.BF16.PACK_AB R82, R187, R188 ;  /* 0x000000bcbb52723e */ /* 0x000fe200000010ff */
[----:B------:R3:W-:Y:S01]  /*1ba20*/  MUFU.EX2 R143, R80 ;  /* 0x00000050008f7308 */ /* 0x0007e20000000800 */
[----:B----4-:R-:W-:Y:S02]  /*1ba30*/  F2FP.BF16.PACK_AB R81, R137, R139 ;  /* 0x0000008b8951723e */ /* 0x010fe400000010ff */
[----:B------:R-:W-:Y:S04]  /*1ba40*/  F2FP.BF16.PACK_AB R76, R195, R196 ;  /* 0x000000c4c34c723e */ /* 0x000fe800000010ff */
[----:B------:R-:W-:Y:S02]  /*1ba50*/  F2FP.BF16.PACK_AB R78, R193, R194 ;  /* 0x000000c2c14e723e */ /* 0x000fe400000010ff */
[----:B------:R-:W-:Y:S02]  /*1ba60*/  F2FP.BF16.PACK_AB R77, R192, R129 ;  /* 0x00000081c04d723e */ /* 0x000fe400000010ff */
[----:B------:R-:W-:Y:S02]  /*1ba70*/  F2FP.BF16.PACK_AB R79, R190, R191 ;  /* 0x000000bfbe4f723e */ /* 0x000fe400000010ff */
[----:B-----5:R-:W-:Y:S01]  /*1ba80*/  F2FP.BF16.PACK_AB R83, R136, R138 ;  /* 0x0000008a8853723e */ /* 0x020fe200000010ff */
[----:B--2---:R-:W2:Y:S01]  /*1ba90*/  LDSM.16.MT88.4 R84, [R205+0x1000] ;  /* 0x00100000cd54783b */ /* 0x004ea20000004200 */
[--C-:B---3--:R-:W-:Y:S04]  /*1baa0*/  FFMA.FTZ R80, R252, c[0x0][0x2d0], -R154.reuse ;  /* 0x0000b400fc507a23 */ /* 0x108fe8000001089a */
[----:B------:R3:W-:Y:S01]  /*1bab0*/  MUFU.EX2 R142, R80 ;  /* 0x00000050008e7308 */ /* 0x0007e20000000800 */
[-C--:B-1----:R-:W-:Y:S03]  /*1bac0*/  HMMA.16816.F32.BF16 R4, R76, R88.reuse, R4 ;  /* 0x000000584c04723c */ /* 0x082fe60000041804 */
[----:B---3--:R-:W-:Y:S07]  /*1bad0*/  F2FP.BF16.PACK_AB R80, R189, R128 ;  /* 0x00000080bd50723e */ /* 0x008fee00000010ff */
[C---:B------:R-:W-:Y:S07]  /*1bae0*/  HMMA.16816.F32.BF16 R8, R80.reuse, R88, R8 ;  /* 0x000000585008723c */ /* 0x040fee0000041808 */
[----:B------:R-:W-:Y:S01]  /*1baf0*/  FFMA.FTZ R88, R101, c[0x0][0x2d0], -R154 ;  /* 0x0000b40065587a23 */ /* 0x000fe2000001089a */
[-C--:B------:R-:W-:Y:S03]  /*1bb00*/  HMMA.16816.F32.BF16 R12, R80, R90.reuse, R12 ;  /* 0x0000005a500c723c */ /* 0x080fe6000004180c */
[----:B------:R1:W-:Y:S01]  /*1bb10*/  MUFU.EX2 R177, R88 ;  /* 0x0000005800b17308 */ /* 0x0003e20000000800 */
[----:B------:R-:W-:Y:S04]  /*1bb20*/  MOV R101, R174 ;  /* 0x000000ae00657202 */ /* 0x000fe80000000f00 */
[C---:B------:R-:W-:Y:S08]  /*1bb30*/  HMMA.16816.F32.BF16 R16, R76.reuse, R90, R16 ;  /* 0x0000005a4c10723c */ /* 0x040ff00000041810 */
[-C--:B--2---:R-:W-:Y:S08]  /*1bb40*/  HMMA.16816.F32.BF16 R20, R76, R84.reuse, R20 ;  /* 0x000000544c14723c */ /* 0x084ff00000041814 */
[C---:B------:R-:W-:Y:S04]  /*1bb50*/  HMMA.16816.F32.BF16 R24, R80.reuse, R84, R24 ;  /* 0x000000545018723c */ /* 0x040fe80000041818 */
[--C-:B-1----:R-:W-:Y:S01]  /*1bb60*/  FFMA.FTZ R88, R100, c[0x0][0x2d0], -R2.reuse ;  /* 0x0000b40064587a23 */ /* 0x102fe20000010802 */
[----:B------:R-:W-:Y:S02]  /*1bb70*/  MOV R100, R169 ;  /* 0x000000a900647202 */ /* 0x000fe40000000f00 */
[--C-:B------:R-:W-:Y:S01]  /*1bb80*/  FFMA.FTZ R84, R157, c[0x0][0x2d0], -R2.reuse ;  /* 0x0000b4009d547a23 */ /* 0x100fe20000010802 */
[-C--:B------:R-:W-:Y:S01]  /*1bb90*/  HMMA.16816.F32.BF16 R28, R80, R86.reuse, R28 ;  /* 0x00000056501c723c */ /* 0x080fe2000004181c */
[----:B------:R1:W-:Y:S07]  /*1bba0*/  MUFU.EX2 R141, R88 ;  /* 0x00000058008d7308 */ /* 0x0003ee0000000800 */
        /* <DEDUP_REMOVED lines=8> */
[C---:B------:R-:W-:Y:S04]  /*1bc30*/  HMMA.16816.F32.BF16 R48, R76.reuse, R94, R48 ;  /* 0x0000005e4c30723c */ /* 0x040fe80000041830 */
[----:B-1----:R-:W-:Y:S02]  /*1bc40*/  FFMA.FTZ R88, R156, c[0x0][0x2d0], -R2 ;  /* 0x0000b4009c587a23 */ /* 0x002fe40000010802 */
[----:B------:R1:W-:Y:S10]  /*1bc50*/  MUFU.EX2 R156, R84 ;  /* 0x00000054009c7308 */ /* 0x0003f40000000800 */
[----:B------:R2:W-:Y:S01]  /*1bc60*/  MUFU.EX2 R155, R88 ;  /* 0x00000058009b7308 */ /* 0x0005e20000000800 */
[----:B-1----:R-:W-:Y:S01]  /*1bc70*/  FFMA.FTZ R84, R99, c[0x0][0x2d0], -R152 ;  /* 0x0000b40063547a23 */ /* 0x002fe20000010898 */
[----:B------:R-:W-:Y:S02]  /*1bc80*/  MOV R99, R96 ;  /* 0x0000006000637202 */ /* 0x000fe40000000f00 */
[----:B------:R-:W-:Y:S06]  /*1bc90*/  MOV R96, R164 ;  /* 0x000000a400607202 */ /* 0x000fec0000000f00 */
[----:B------:R1:W-:Y:S01]  /*1bca0*/  MUFU.EX2 R175, R84 ;  /* 0x0000005400af7308 */ /* 0x0003e20000000800 */
[----:B------:R-:W-:Y:S01]  /*1bcb0*/  FFMA.FTZ R96, R96, c[0x0][0x2d0], -R2 ;  /* 0x0000b40060607a23 */ /* 0x000fe20000010802 */
[----:B--2---:R-:W2:Y:S08]  /*1bcc0*/  LDSM.16.MT88.4 R88, [R204+0x1000] ;  /* 0x00100000cc58783b */ /* 0x004eb00000004200 */
[----:B------:R3:W-:Y:S01]  /*1bcd0*/  MUFU.EX2 R164, R92 ;  /* 0x0000005c00a47308 */ /* 0x0007e20000000800 */
[--C-:B-1----:R-:W-:Y:S09]  /*1bce0*/  FFMA.FTZ R84, R172, c[0x0][0x2d0], -R152.reuse ;  /* 0x0000b400ac547a23 */ /* 0x102ff20000010898 */
[----:B------:R1:W4:Y:S01]  /*1bcf0*/  MUFU.EX2 R172, R84 ;  /* 0x0000005400ac7308 */ /* 0x0003220000000800 */
[--C-:B---3--:R-:W-:Y:S09]  /*1bd00*/  FFMA.FTZ R92, R162, c[0x0][0x2d0], -R153.reuse ;  /* 0x0000b400a25c7a23 */ /* 0x108ff20000010899 */
[----:B------:R3:W5:Y:S01]  /*1bd10*/  MUFU.EX2 R162, R92 ;  /* 0x0000005c00a27308 */ /* 0x0007620000000800 */
[-C--:B--2---:R-:W-:Y:S03]  /*1bd20*/  HMMA.16816.F32.BF16 R52, R76, R88.reuse, R52 ;  /* 0x000000584c34723c */ /* 0x084fe60000041834 */
[----:B-1----:R-:W-:Y:S01]  /*1bd30*/  FFMA.FTZ R84, R159, c[0x0][0x2d0], -R152 ;  /* 0x0000b4009f547a23 */ /* 0x002fe20000010898 */
[----:B----4-:R-:W-:Y:S04]  /*1bd40*/  F2FP.BF16.PACK_AB R148, R172, R175 ;  /* 0x000000afac94723e */ /* 0x010fe800000010ff */
[C---:B------:R-:W-:Y:S01]  /*1bd50*/  HMMA.16816.F32.BF16 R56, R80.reuse, R88, R56 ;  /* 0x000000585038723c */ /* 0x040fe20000041838 */
[----:B------:R1:W-:Y:S06]  /*1bd60*/  MUFU.EX2 R174, R84 ;  /* 0x0000005400ae7308 */ /* 0x0003ec0000000800 */
[--C-:B------:R-:W-:Y:S01]  /*1bd70*/  FFMA.FTZ R88, R161, c[0x0][0x2d0], -R153.reuse ;  /* 0x0000b400a1587a23 */ /* 0x100fe20000010899 */
[-C--:B------:R-:W-:Y:S03]  /*1bd80*/  HMMA.16816.F32.BF16 R60, R80, R90.reuse, R60 ;  /* 0x0000005a503c723c */ /* 0x080fe6000004183c */
[----:B------:R2:W-:Y:S01]  /*1bd90*/  MUFU.EX2 R163, R88 ;  /* 0x0000005800a37308 */ /* 0x0005e20000000800 */
[----:B---3--:R-:W-:Y:S01]  /*1bda0*/  FFMA.FTZ R92, R100, c[0x0][0x2d0], -R154 ;  /* 0x0000b400645c7a23 */ /* 0x008fe2000001089a */
[----:B-----5:R-:W-:Y:S02]  /*1bdb0*/  F2FP.BF16.PACK_AB R149, R162, R164 ;  /* 0x000000a4a295723e */ /* 0x020fe400000010ff */
[----:B------:R-:W-:Y:S01]  /*1bdc0*/  FFMA.FTZ R80, R160, c[0x0][0x2d0], -R153 ;  /* 0x0000b400a0507a23 */ /* 0x000fe20000010899 */
[----:B------:R-:W-:Y:S04]  /*1bdd0*/  HMMA.16816.F32.BF16 R64, R76, R90, R64 ;  /* 0x0000005a4c40723c */ /* 0x000fe80000041840 */
[----:B------:R-:W-:Y:S01]  /*1bde0*/  F2FP.BF16.PACK_AB R82, R177, R178 ;  /* 0x000000b2b152723e */ /* 0x000fe200000010ff */
[----:B------:R3:W4:Y:S02]  /*1bdf0*/  MUFU.EX2 R161, R80 ;  /* 0x0000005000a17308 */ /* 0x0007240000000800 */
[----:B------:R-:W-:Y:S02]  /*1be00*/  F2FP.BF16.PACK_AB R76, R185, R183 ;  /* 0x000000b7b94c723e */ /* 0x000fe400000010ff */
[----:B------:R-:W-:Y:S03]  /*1be10*/  F2FP.BF16.PACK_AB R78, R184, R186 ;  /* 0x000000bab84e723e */ /* 0x000fe600000010ff */
[----:B-1----:R-:W-:Y:S01]  /*1be20*/  FFMA.FTZ R84, R158, c[0x0][0x2d0], -R152 ;  /* 0x0000b4009e547a23 */ /* 0x002fe20000010898 */
[----:B------:R-:W-:Y:S02]  /*1be30*/  F2FP.BF16.PACK_AB R77, R180, R182 ;  /* 0x000000b6b44d723e */ /* 0x000fe400000010ff */
[----:B------:R-:W-:Y:S01]  /*1be40*/  F2FP.BF16.PACK_AB R79, R179, R181 ;  /* 0x000000b5b34f723e */ /* 0x000fe200000010ff */
[----:B------:R1:W5:Y:S01]  /*1be50*/  MUFU.EX2 R169, R84 ;  /* 0x0000005400a97308 */ /* 0x0003620000000800 */
[----:B------:R-:W-:Y:S02]  /*1be60*/  F2FP.BF16.PACK_AB R81, R140, R141 ;  /* 0x0000008d8c51723e */ /* 0x000fe400000010ff */
[----:B------:R-:W-:Y:S01]  /*1be70*/  F2FP.BF16.PACK_AB R83, R156, R155 ;  /* 0x0000009b9c53723e */ /* 0x000fe200000010ff */
[----:B--2---:R-:W-:Y:S06]  /*1be80*/  LDSM.16.MT88.4 R88, [R205+0x1800] ;  /* 0x00180000cd58783b */ /* 0x004fec0000004200 */
[----:B------:R2:W-:Y:S01]  /*1be90*/  MUFU.EX2 R159, R92 ;  /* 0x0000005c009f7308 */ /* 0x0005e20000000800 */
[--C-:B---3--:R-:W-:Y:S01]  /*1bea0*/  FFMA.FTZ R80, R101, c[0x0][0x2d0], -R154.reuse ;  /* 0x0000b40065507a23 */ /* 0x108fe2000001089a */
[----:B----4-:R-:W-:Y:S01]  /*1beb0*/  F2FP.BF16.PACK_AB R151, R161, R163 ;  /* 0x000000a3a197723e */ /* 0x010fe200000010ff */
[----:B------:R-:W-:Y:S07]  /*1bec0*/  LDSM.16.MT88.4 R100, [R201+0x2000] ;  /* 0x00200000c964783b */ /* 0x000fee0000004200 */
[----:B------:R3:W4:Y:S01]  /*1bed0*/  MUFU.EX2 R160, R80 ;  /* 0x0000005000a07308 */ /* 0x0007220000000800 */
[----:B-1----:R-:W1:Y:S01]  /*1bee0*/  LDSM.16.MT88.4 R84, [R201+0x1800] ;  /* 0x00180000c954783b */ /* 0x002e620000004200 */
[----:B-----5:R-:W-:Y:S08]  /*1bef0*/  F2FP.BF16.PACK_AB R150, R169, R174 ;  /* 0x000000aea996723e */ /* 0x020ff000000010ff */
[----:B------:R-:W-:Y:S01]  /*1bf00*/  MUFU.EX2 R152, R74 ;  /* 0x0000004a00987308 */ /* 0x000fe20000000800 */
[----:B--2---:R-:W2:Y:S01]  /*1bf10*/  LDSM.16.MT88.4 R92, [R202+0x1800] ;  /* 0x00180000ca5c783b */ /* 0x004ea20000004200 */
[----:B---3--:R-:W-:Y:S02]  /*1bf20*/  F2FP.BF16.PACK_AB R80, R142, R143 ;  /* 0x0000008f8e50723e */ /* 0x008fe400000010ff */
[----:B----4-:R-:W-:Y:S01]  /*1bf30*/  F2FP.BF16.PACK_AB R144, R159, R160 ;  /* 0x000000a09f90723e */ /* 0x010fe200000010ff */
[-C--:B-1----:R-:W-:Y:S08]  /*1bf40*/  HMMA.16816.F32.BF16 R4, R76, R84.reuse, R4 ;  /* 0x000000544c04723c */ /* 0x082ff00000041804 */
[C---:B------:R-:W-:Y:S07]  /*1bf50*/  HMMA.16816.F32.BF16 R8, R80.reuse, R84, R8 ;  /* 0x000000545008723c */ /* 0x040fee0000041808 */
[--C-:B------:R-:W-:Y:S01]  /*1bf60*/  FFMA.FTZ R84, R99, c[0x0][0x2d0], -R154.reuse ;  /* 0x0000b40063547a23 */ /* 0x100fe2000001089a */
[-C--:B------:R-:W-:Y:S03]  /*1bf70*/  HMMA.16816.F32.BF16 R12, R80, R86.reuse, R12 ;  /* 0x00000056500c723c */ /* 0x080fe6000004180c */
[----:B------:R1:W-:Y:S05]  /*1bf80*/  MUFU.EX2 R158, R84 ;  /* 0x00000054009e7308 */ /* 0x0003ea0000000800 */
[C---:B------:R-:W-:Y:S08]  /*1bf90*/  HMMA.16816.F32.BF16 R16, R76.reuse, R86, R16 ;  /* 0x000000564c10723c */ /* 0x040ff00000041810 */
[-C--:B------:R-:W-:Y:S08]  /*1bfa0*/  HMMA.16816.F32.BF16 R20, R76, R88.reuse, R20 ;  /* 0x000000584c14723c */ /* 0x080ff00000041814 */
[C---:B------:R-:W-:Y:S04]  /*1bfb0*/  HMMA.16816.F32.BF16 R24, R80.reuse, R88, R24 ;  /* 0x000000585018723c */ /* 0x040fe80000041818 */
[----:B-1----:R-:W-:Y:S02]  /*1bfc0*/  FFMA.FTZ R84, R98, c[0x0][0x2d0], -R154 ;  /* 0x0000b40062547a23 */ /* 0x002fe4000001089a */
[----:B------:R-:W-:Y:S01]  /*1bfd0*/  MUFU.EX2 R154, R96 ;  /* 0x00000060009a7308 */ /* 0x000fe20000000800 */
[--C-:B------:R-:W-:Y:S01]  /*1bfe0*/  FFMA.FTZ R88, R97, c[0x0][0x2d0], -R2.reuse ;  /* 0x0000b40061587a23 */ /* 0x100fe20000010802 */
[-C--:B------:R-:W-:Y:S04]  /*1bff0*/  HMMA.16816.F32.BF16 R28, R80, R90.reuse, R28 ;  /* 0x0000005a501c723c */ /* 0x080fe8000004181c */
[----:B------:R-:W-:Y:S04]  /*1c000*/  FFMA.FTZ R2, R75, c[0x0][0x2d0], -R2 ;  /* 0x0000b4004b027a23 */ /* 0x000fe80000010802 */
[C---:B------:R-:W-:Y:S01]  /*1c010*/  HMMA.16816.F32.BF16 R32, R76.reuse, R90, R32 ;  /* 0x0000005a4c20723c */ /* 0x040fe20000041820 */
[----:B------:R1:W3:Y:S07]  /*1c020*/  MUFU.EX2 R157, R84 ;  /* 0x00000054009d7308 */ /* 0x0002ee0000000800 */
[-C--:B--2---:R-:W-:Y:S03]  /*1c030*/  HMMA.16816.F32.BF16 R36, R76, R92.reuse, R36 ;  /* 0x0000005c4c24723c */ /* 0x084fe60000041824 */
[----:B------:R2:W4:Y:S05]  /*1c040*/  MUFU.EX2 R74, R2 ;  /* 0x00000002004a7308 */ /* 0x00052a0000000800 */
[C---:B------:R-:W-:Y:S05]  /*1c050*/  HMMA.16816.F32.BF16 R40, R80.reuse, R92, R40 ;  /* 0x0000005c5028723c */ /* 0x040fea0000041828 */
[----:B------:R-:W5:Y:S03]  /*1c060*/  MUFU.EX2 R153, R88 ;  /* 0x0000005800997308 */ /* 0x000f660000000800 */
[-C--:B------:R-:W-:Y:S01]  /*1c070*/  HMMA.16816.F32.BF16 R44, R80, R94.reuse, R44 ;  /* 0x0000005e502c723c */ /* 0x080fe2000004182c */
[----:B-1----:R-:W1:Y:S03]  /*1c080*/  LDSM.16.MT88.4 R84, [R204+0x1800] ;  /* 0x00180000cc54783b */ /* 0x002e660000004200 */
[----:B---3--:R-:W-:Y:S04]  /*1c090*/  F2FP.BF16.PACK_AB R146, R157, R158 ;  /* 0x0000009e9d92723e */ /* 0x008fe800000010ff */
[C---:B------:R-:W-:Y:S04]  /*1c0a0*/  HMMA.16816.F32.BF16 R48, R76.reuse, R94, R48 ;  /* 0x0000005e4c30723c */ /* 0x040fe80000041830 */
[----:B--2---:R-:W-:Y:S01]  /*1c0b0*/  FFMA.FTZ R2, R68, R113, R226 ;  /* 0x0000007144027223 */ /* 0x004fe200000100e2 */
[----:B----4-:R-:W-:Y:S02]  /*1c0c0*/  F2FP.BF16.PACK_AB R147, R74, R152 ;  /* 0x000000984a93723e */ /* 0x010fe400000010ff */
[----:B-----5:R-:W-:Y:S01]  /*1c0d0*/  F2FP.BF16.PACK_AB R145, R153, R154 ;  /* 0x0000009a9991723e */ /* 0x020fe200000010ff */
[-C--:B-1----:R-:W-:Y:S08]  /*1c0e0*/  HMMA.16816.F32.BF16 R52, R76, R84.reuse, R52 ;  /* 0x000000544c34723c */ /* 0x082ff00000041834 */
[C---:B------:R-:W-:Y:S07]  /*1c0f0*/  HMMA.16816.F32.BF16 R56, R80.reuse, R84, R56 ;  /* 0x000000545038723c */ /* 0x040fee0000041838 */
[----:B------:R-:W-:Y:S01]  /*1c100*/  MOV R84, R71 ;  /* 0x0000004700547202 */ /* 0x000fe20000000f00 */
[-C--:B------:R-:W-:Y:S04]  /*1c110*/  HMMA.16816.F32.BF16 R60, R80, R86.reuse, R60 ;  /* 0x00000056503c723c */ /* 0x080fe8000004183c */
[----:B------:R-:W-:Y:S04]  /*1c120*/  MOV R85, R70 ;  /* 0x0000004600557202 */ /* 0x000fe80000000f00 */
[----:B------:R-:W-:Y:S07]  /*1c130*/  HMMA.16816.F32.BF16 R64, R76, R86, R64 ;  /* 0x000000564c40723c */ /* 0x000fee0000041840 */
[----:B------:R-:W-:Y:S01]  /*1c140*/  MOV R86, R3 ;  /* 0x0000000300567202 */ /* 0x000fe20000000f00 */
[-C--:B------:R-:W-:Y:S07]  /*1c150*/  HMMA.16816.F32.BF16 R88, R148, R100.reuse, R4 ;  /* 0x000000649458723c */ /* 0x080fee0000041804 */
[----:B------:R-:W-:Y:S01]  /*1c160*/  FFMA.FTZ R5, R73, R115, R236 ;  /* 0x0000007349057223 */ /* 0x000fe200000100ec */
[C---:B------:R-:W-:Y:S04]  /*1c170*/  HMMA.16816.F32.BF16 R92, R144.reuse, R100, R8 ;  /* 0x00000064905c723c */ /* 0x040fe80000041808 */
[----:B------:R-:W-:Y:S02]  /*1c180*/  FFMA.FTZ R4, R69, R114, R232 ;  /* 0x0000007245047223 */ /* 0x000fe400000100e8 */
        /* <DEDUP_REMOVED lines=97> */
.L_x_959:
[----:B--2---:R-:W2:Y:S02]  /*1c7a0*/  LDL R0, [R1+0x8] ;  /* 0x0000080001007983 */ /* 0x004ea40000100800 */
[----:B--2---:R-:W-:-:S13]  /*1c7b0*/  ISETP.GE.AND P0, PT, R216, R0, PT ;  /* 0x00000000d800720c */ /* 0x004fda0003f06270 */
[----:B------:R-:W-:Y:S05]  /*1c7c0*/  @!P0 BRA `(.L_x_961) ;  /* 0x0000575000008947 */ /* 0x000fea0003800000 */
[----:B------:R-:W-:Y:S01]  /*1c7d0*/  IMAD.MOV.U32 R85, RZ, RZ, R71 ;  /* 0x000000ffff557224 */ /* 0x000fe200078e0047 */
[----:B------:R-:W-:Y:S01]  /*1c7e0*/  MOV R87, R3 ;  /* 0x0000000300577202 */ /* 0x000fe20000000f00 */
[----:B------:R-:W-:Y:S01]  /*1c7f0*/  IMAD.MOV.U32 R84, RZ, RZ, R72 ;  /* 0x000000ffff547224 */ /* 0x000fe200078e0048 */
[----:B------:R-:W-:Y:S02]  /*1c800*/  MOV R86, R70 ;  /* 0x0000004600567202 */ /* 0x000fe40000000f00 */
.L_x_978:
        /* <DEDUP_REMOVED lines=10> */
[----:B------:R-:W-:Y:S03]  /*1c8b0*/  IMAD R0, R216, c[0x0][0x20c], R0 ;  /* 0x00008300d8007a24 */ /* 0x000fe600078e0200 */
        /* <DEDUP_REMOVED lines=11> */
[----:B------:R-:W2:Y:S04]  /*1c970*/  LDL R228, [R1+0x8] ;  /* 0x0000080001e47983 */ /* 0x000ea80000100800 */
        /* <DEDUP_REMOVED lines=25> */
[-C--:B------:R-:W-:Y:S05]  /*1cb10*/  HMMA.16816.F32.BF16 R4, R156, R160.reuse, R4 ;  /* 0x000000a09c04723c */ /* 0x080fea0000041804 */
[----:B--2---:R-:W-:Y:S02]  /*1cb20*/  MOV R3, R172 ;  /* 0x000000ac00037202 */ /* 0x004fe40000000f00 */
[----:B------:R-:W-:Y:S01]  /*1cb30*/  MOV R172, c[0x0][0x208] ;  /* 0x0000820000ac7a02 */ /* 0x000fe20000000f00 */
[C---:B------:R-:W-:Y:S04]  /*1cb40*/  HMMA.16816.F32.BF16 R8, R164.reuse, R160, R8 ;  /* 0x000000a0a408723c */ /* 0x040fe80000041808 */
[----:B------:R-:W-:Y:S03]  /*1cb50*/  SHF.L.U32 R180, R172, 0x5, RZ ;  /* 0x00000005acb47819 */ /* 0x000fe600000006ff */
[----:B------:R-:W-:Y:S01]  /*1cb60*/  IMAD.WIDE.U32 R160, R216, c[0x0][0x208], RZ ;  /* 0x00008200d8a07a25 */ /* 0x000fe200078e00ff */
[-C--:B------:R-:W-:Y:S04]  /*1cb70*/  HMMA.16816.F32.BF16 R12, R164, R162.reuse, R12 ;  /* 0x000000a2a40c723c */ /* 0x080fe8000004180c */
[----:B------:R-:W-:Y:S01]  /*1cb80*/  IADD3 R0, R161, R0, RZ ;  /* 0x00000000a1007210 */ /* 0x000fe20007ffe0ff */
[----:B------:R-:W-:Y:S03]  /*1cb90*/  IMAD.WIDE.U32 R2, R160, 0x50, R2 ;  /* 0x00000050a0027825 */ /* 0x000fe600078e0002 */
[C---:B------:R-:W-:Y:S01]  /*1cba0*/  HMMA.16816.F32.BF16 R16, R156.reuse, R162, R16 ;  /* 0x000000a29c10723c */ /* 0x040fe20000041810 */
[----:B------:R-:W2:Y:S03]  /*1cbb0*/  LDSM.16.M88.4 R160, [R213] ;  /* 0x00000000d5a0783b */ /* 0x000ea60000000200 */
[----:B------:R-:W-:Y:S01]  /*1cbc0*/  IMAD R0, R0, 0x50, RZ ;  /* 0x0000005000007824 */ /* 0x000fe200078e02ff */
[----:B------:R-:W-:Y:S03]  /*1cbd0*/  LEA R178, P0, R2, c[0x0][0x1f8], 0x1 ;  /* 0x00007e0002b27a11 */ /* 0x000fe600078008ff */
[-C--:B------:R-:W-:Y:S04]  /*1cbe0*/  HMMA.16816.F32.BF16 R20, R156, R168.reuse, R20 ;  /* 0x000000a89c14723c */ /* 0x080fe80000041814 */
[----:B------:R-:W-:Y:S02]  /*1cbf0*/  IADD3 R0, R3, R0, RZ ;  /* 0x0000000003007210 */ /* 0x000fe40007ffe0ff */
[----:B------:R-:W-:Y:S02]  /*1cc00*/  IADD3 R176, P1, R178, R180, RZ ;  /* 0x000000b4b2b07210 */ /* 0x000fe40007f3e0ff */
[C---:B------:R-:W-:Y:S04]  /*1cc10*/  HMMA.16816.F32.BF16 R24, R164.reuse, R168, R24 ;  /* 0x000000a8a418723c */ /* 0x040fe80000041818 */
[----:B------:R-:W-:Y:S02]  /*1cc20*/  LEA.HI.X R179, R2, c[0x0][0x1fc], R0, 0x1, P0 ;  /* 0x00007f0002b37a11 */ /* 0x000fe400000f0c00 */
[----:B------:R-:W-:Y:S02]  /*1cc30*/  SHF.L.U64.HI R0, R172, R217, c[0x0][0x20c] ;  /* 0x00008300ac007619 */ /* 0x000fe400000102d9 */
[-C--:B------:R-:W-:Y:S01]  /*1cc40*/  HMMA.16816.F32.BF16 R28, R164, R170.reuse, R28 ;  /* 0x000000aaa41c723c */ /* 0x080fe2000004181c */
[----:B------:R-:W3:Y:S03]  /*1cc50*/  LDSM.16.M88.4 R172, [R212] ;  /* 0x00000000d4ac783b */ /* 0x000ee60000000200 */
[----:B------:R-:W-:Y:S02]  /*1cc60*/  IADD3.X R177, R179, R0, RZ, P1, !PT ;  /* 0x00000000b3b17210 */ /* 0x000fe40000ffe4ff */
[----:B------:R-:W-:Y:S02]  /*1cc70*/  IADD3 R168, P0, R176, R180, RZ ;  /* 0x000000b4b0a87210 */ /* 0x000fe40007f1e0ff */
[C---:B------:R-:W-:Y:S01]  /*1cc80*/  HMMA.16816.F32.BF16 R32, R156.reuse, R170, R32 ;  /* 0x000000aa9c20723c */ /* 0x040fe20000041820 */
[----:B------:R-:W-:Y:S01]  /*1cc90*/  @!PT LDS RZ, [RZ] ;  /* 0x00000000fffff984 */ /* 0x000fe20000000800 */
[----:B------:R-:W-:Y:S01]  /*1cca0*/  @!PT LDS RZ, [RZ] ;  /* 0x00000000fffff984 */ /* 0x000fe20000000800 */
[----:B------:R-:W-:Y:S01]  /*1ccb0*/  @!PT LDS RZ, [RZ] ;  /* 0x00000000fffff984 */ /* 0x000fe20000000800 */
[----:B------:R4:W-:Y:S03]  /*1ccc0*/  LDGSTS.E.BYPASS.LTC128B.128 [R219+0x100], [R178.64], !P4 ;  /* 0x00100000b2db7fae */ /* 0x0009e6000e101d48 */
[----:B------:R-:W-:Y:S02]  /*1ccd0*/  IADD3.X R169, R177, R0, RZ, P0, !PT ;  /* 0x00000000b1a97210 */ /* 0x000fe400007fe4ff */
[----:B------:R-:W-:Y:S02]  /*1cce0*/  IADD3 R2, P1, R168, R180, RZ ;  /* 0x000000b4a8027210 */ /* 0x000fe40007f3e0ff */
[-C--:B-1----:R-:W-:Y:S01]  /*1ccf0*/  HMMA.16816.F32.BF16 R36, R156, R152.reuse, R36 ;  /* 0x000000989c24723c */ /* 0x082fe20000041824 */
[----:B------:R4:W-:Y:S03]  /*1cd00*/  LDGSTS.E.BYPASS.LTC128B.128 [R219+0x900], [R176.64], !P4 ;  /* 0x00900000b0db7fae */ /* 0x0009e6000e101d48 */
[----:B------:R-:W-:Y:S02]  /*1cd10*/  IADD3.X R3, R169, R0, RZ, P1, !PT ;  /* 0x00000000a9037210 */ /* 0x000fe40000ffe4ff */
[----:B------:R-:W-:Y:S02]  /*1cd20*/  IADD3 R170, P0, R2, R180, RZ ;  /* 0x000000b402aa7210 */ /* 0x000fe40007f1e0ff */
[C---:B------:R-:W-:Y:S01]  /*1cd30*/  HMMA.16816.F32.BF16 R40, R164.reuse, R152, R40 ;  /* 0x00000098a428723c */ /* 0x040fe20000041828 */
[----:B------:R1:W-:Y:S03]  /*1cd40*/  LDGSTS.E.BYPASS.LTC128B.128 [R219+0x1100], [R168.64], !P4 ;  /* 0x01100000a8db7fae */ /* 0x0003e6000e101d48 */
[----:B------:R-:W-:Y:S04]  /*1cd50*/  IADD3.X R171, R3, R0, RZ, P0, !PT ;  /* 0x0000000003ab7210 */ /* 0x000fe800007fe4ff */
[-C--:B------:R-:W-:Y:S01]  /*1cd60*/  HMMA.16816.F32.BF16 R44, R164, R154.reuse, R44 ;  /* 0x0000009aa42c723c */ /* 0x080fe2000004182c */
[----:B------:R5:W-:Y:S07]  /*1cd70*/  LDGSTS.E.BYPASS.LTC128B.128 [R219+0x1900], [R2.64], !P4 ;  /* 0x0190000002db7fae */ /* 0x000bee000e101d48 */
[C---:B------:R-:W-:Y:S01]  /*1cd80*/  HMMA.16816.F32.BF16 R48, R156.reuse, R154, R48 ;  /* 0x0000009a9c30723c */ /* 0x040fe20000041830 */
[----:B------:R1:W-:Y:S07]  /*1cd90*/  LDGSTS.E.BYPASS.LTC128B.128 [R219+0x2100], [R170.64], !P4 ;  /* 0x02100000aadb7fae */ /* 0x0003ee000e101d48 */
[-C--:B--2---:R-:W-:Y:S01]  /*1cda0*/  HMMA.16816.F32.BF16 R52, R156, R160.reuse, R52 ;  /* 0x000000a09c34723c */ /* 0x084fe20000041834 */
[----:B----4-:R-:W-:Y:S07]  /*1cdb0*/  LDSM.16.M88.4 R176, [R206] ;  /* 0x00000000ceb0783b */ /* 0x010fee0000000200 */
[C---:B------:R-:W-:Y:S01]  /*1cdc0*/  HMMA.16816.F32.BF16 R56, R164.reuse, R160, R56 ;  /* 0x000000a0a438723c */ /* 0x040fe20000041838 */
[----:B------:R-:W-:Y:S07]  /*1cdd0*/  LDSM.16.M88.4 R180, [R208+0x2000] ;  /* 0x00200000d0b4783b */ /* 0x000fee0000000200 */
[-C--:B------:R-:W-:Y:S01]  /*1cde0*/  HMMA.16816.F32.BF16 R60, R164, R162.reuse, R60 ;  /* 0x000000a2a43c723c */ /* 0x080fe2000004183c */
[----:B------:R-:W-:Y:S07]  /*1cdf0*/  LDSM.16.M88.4 R184, [R206+0x800] ;  /* 0x00080000ceb8783b */ /* 0x000fee0000000200 */
[C---:B------:R-:W-:Y:S01]  /*1ce00*/  HMMA.16816.F32.BF16 R64, R156.reuse, R162, R64 ;  /* 0x000000a29c40723c */ /* 0x040fe20000041840 */
[----:B-1----:R-:W1:Y:S03]  /*1ce10*/  LDSM.16.M88.4 R168, [R208] ;  /* 0x00000000d0a8783b */ /* 0x002e660000000200 */
[----:B------:R-:W-:Y:S04]  /*1ce20*/  ISETP.GT.AND P0, PT, R216, R228, PT ;  /* 0x000000e4d800720c */ /* 0x000fe80003f04270 */
[-C--:B---3--:R-:W-:Y:S01]  /*1ce30*/  HMMA.16816.F32.BF16 R68, R156, R172.reuse, R68 ;  /* 0x000000ac9c44723c */ /* 0x088fe20000041844 */
[----:B------:R-:W2:Y:S07]  /*1ce40*/  LDSM.16.M88.4 R152, [R206+0x1000] ;  /* 0x00100000ce98783b */ /* 0x000eae0000000200 */
[C---:B------:R-:W-:Y:S01]  /*1ce50*/  HMMA.16816.F32.BF16 R72, R164.reuse, R172, R72 ;  /* 0x000000aca448723c */ /* 0x040fe20000041848 */
[----:B------:R-:W3:Y:S07]  /*1ce60*/  LDSM.16.M88.4 R188, [R206+0x1800] ;  /* 0x00180000cebc783b */ /* 0x000eee0000000200 */
[-C--:B------:R-:W-:Y:S01]  /*1ce70*/  HMMA.16816.F32.BF16 R76, R164, R174.reuse, R76 ;  /* 0x000000aea44c723c */ /* 0x080fe2000004184c */
[----:B------:R-:W4:Y:S07]  /*1ce80*/  LDSM.16.M88.4 R192, [R206+0x2000] ;  /* 0x00200000cec0783b */ /* 0x000f2e0000000200 */
[----:B------:R-:W-:Y:S01]  /*1ce90*/  HMMA.16816.F32.BF16 R80, R156, R174, R80 ;  /* 0x000000ae9c50723c */ /* 0x000fe20000041850 */
[----:B------:R-:W-:Y:S07]  /*1cea0*/  LDSM.16.M88.4 R160, [R209] ;  /* 0x00000000d1a0783b */ /* 0x000fee0000000200 */
[-C--:B-1----:R-:W-:Y:S01]  /*1ceb0*/  HMMA.16816.F32.BF16 R4, R168, R176.reuse, R4 ;  /* 0x000000b0a804723c */ /* 0x082fe20000041804 */
[----:B------:R-:W1:Y:S07]  /*1cec0*/  LDSM.16.M88.4 R196, [R203] ;  /* 0x00000000cbc4783b */ /* 0x000e6e0000000200 */
[C---:B------:R-:W-:Y:S01]  /*1ced0*/  HMMA.16816.F32.BF16 R8, R180.reuse, R176, R8 ;  /* 0x000000b0b408723c */ /* 0x040fe20000041808 */
[----:B------:R-:W1:Y:S07]  /*1cee0*/  LDSM.16.M88.4 R156, [R209+0x2000] ;  /* 0x00200000d19c783b */ /* 0x000e6e0000000200 */
[-C--:B------:R-:W-:Y:S01]  /*1cef0*/  HMMA.16816.F32.BF16 R12, R180, R178.reuse, R12 ;  /* 0x000000b2b40c723c */ /* 0x080fe2000004180c */
[----:B------:R-:W0:Y:S07]  /*1cf00*/  LDGDEPBAR ;  /* 0x00000000000079af */ /* 0x000e2e0000000000 */
        /* <DEDUP_REMOVED lines=58> */
[----:B------:R-:W-:Y:S01]  /*1d2b0*/  FMUL.FTZ R2, R43, c[0x0][0x320] ;  /* 0x0000c8002b027a20 */ /* 0x000fe20000410000 */
[-C--:B--2---:R-:W-:Y:S03]  /*1d2c0*/  HMMA.16816.F32.BF16 R52, R160, R4.reuse, R52 ;  /* 0x00000004a034723c */ /* 0x084fe60000041834 */
[----:B------:R-:W2:Y:S01]  /*1d2d0*/  MUFU.TANH R182, R2 ;  /* 0x0000000200b67308 */ /* 0x000ea20000002400 */
[----:B------:R-:W-:Y:S01]  /*1d2e0*/  BAR.SYNC.DEFER_BLOCKING 0x0 ;  /* 0x0000000000007b1d */ /* 0x000fe20000010000 */
[----:B------:R-:W-:Y:S02]  /*1d2f0*/  FMUL.FTZ R3, R42, c[0x0][0x320] ;  /* 0x0000c8002a037a20 */ /* 0x000fe40000410000 */
[----:B-1----:R-:W-:Y:S01]  /*1d300*/  FMUL.FTZ R0, R14, c[0x0][0x320] ;  /* 0x0000c8000e007a20 */ /* 0x002fe20000410000 */
[C---:B------:R-:W-:Y:S05]  /*1d310*/  HMMA.16816.F32.BF16 R56, R156.reuse, R4, R56 ;  /* 0x000000049c38723c */ /* 0x040fea0000041838 */
[----:B------:R1:W1:Y:S02]  /*1d320*/  MUFU.TANH R224, R0 ;  /* 0x0000000000e07308 */ /* 0x0002640000002400 */
[----:B------:R-:W-:Y:S01]  /*1d330*/  IADD3 R5, R229, R230, RZ ;  /* 0x000000e6e5057210 */ /* 0x000fe20007ffe0ff */
[-C--:B------:R-:W-:Y:S01]  /*1d340*/  HMMA.16816.F32.BF16 R60, R156, R6.reuse, R60 ;  /* 0x000000069c3c723c */ /* 0x080fe2000004183c */
[----:B------:R-:W-:Y:S04]  /*1d350*/  MOV R229, c[0x0][0x2c4] ;  /* 0x0000b10000e57a02 */ /* 0x000fe80000000f00 */
[----:B------:R-:W-:Y:S02]  /*1d360*/  ISETP.NE.AND P2, PT, R229, 0x1, PT ;  /* 0x00000001e500780c */ /* 0x000fe40003f45270 */
[----:B------:R2:W2:Y:S01]  /*1d370*/  MUFU.TANH R183, R3 ;  /* 0x0000000300b77308 */ /* 0x0004a20000002400 */
[C---:B------:R-:W-:Y:S07]  /*1d380*/  HMMA.16816.F32.BF16 R64, R160.reuse, R6, R64 ;  /* 0x00000006a040723c */ /* 0x040fee0000041840 */
[----:B------:R-:W-:Y:S01]  /*1d390*/  @P0 MOV R6, R232 ;  /* 0x000000e800060202 */ /* 0x000fe20000000f00 */
[-C--:B-----5:R-:W-:Y:S04]  /*1d3a0*/  HMMA.16816.F32.BF16 R68, R160, R8.reuse, R68 ;  /* 0x00000008a044723c */ /* 0x0a0fe80000041844 */
[----:B-1----:R-:W-:Y:S01]  /*1d3b0*/  FMUL.FTZ R0, R15, c[0x0][0x320] ;  /* 0x0000c8000f007a20 */ /* 0x002fe20000410000 */
[----:B------:R-:W-:Y:S01]  /*1d3c0*/  @P0 MOV R7, R231 ;  /* 0x000000e700070202 */ /* 0x000fe20000000f00 */
[----:B------:R-:W-:Y:S02]  /*1d3d0*/  FMUL.FTZ R2, R58, c[0x0][0x320] ;  /* 0x0000c8003a027a20 */ /* 0x000fe40000410000 */
[----:B------:R1:W1:Y:S01]  /*1d3e0*/  MUFU.TANH R223, R0 ;  /* 0x0000000000df7308 */ /* 0x0002620000002400 */
[C---:B------:R-:W-:Y:S04]  /*1d3f0*/  HMMA.16816.F32.BF16 R72, R156.reuse, R8, R72 ;  /* 0x000000089c48723c */ /* 0x040fe80000041848 */
[----:B--2---:R-:W-:Y:S02]  /*1d400*/  FMUL.FTZ R3, R57, c[0x0][0x320] ;  /* 0x0000c80039037a20 */ /* 0x004fe40000410000 */
[----:B------:R-:W2:Y:S01]  /*1d410*/  LDL R57, [R1+0x24] ;  /* 0x0000240001397983 */ /* 0x000ea20000100800 */
[----:B------:R-:W-:Y:S02]  /*1d420*/  @P0 MOV R9, c[0x0][0x1e0] ;  /* 0x0000780000090a02 */ /* 0x000fe40000000f00 */
[----:B------:R5:W2:Y:S01]  /*1d430*/  MUFU.TANH R167, R2 ;  /* 0x0000000200a77308 */ /* 0x000aa20000002400 */
[-C--:B------:R-:W-:Y:S08]  /*1d440*/  HMMA.16816.F32.BF16 R76, R156, R10.reuse, R76 ;  /* 0x0000000a9c4c723c */ /* 0x080ff0000004184c */
[----:B------:R-:W-:Y:S04]  /*1d450*/  HMMA.16816.F32.BF16 R80, R160, R10, R80 ;  /* 0x0000000aa050723c */ /* 0x000fe80000041850 */
[----:B-1----:R-:W-:Y:S04]  /*1d460*/  FMUL.FTZ R0, R16, c[0x0][0x320] ;  /* 0x0000c80010007a20 */ /* 0x002fe80000410000 */
[----:B------:R1:W1:Y:S01]  /*1d470*/  MUFU.TANH R175, R0 ;  /* 0x0000000000af7308 */ /* 0x0002620000002400 */
[----:B-----5:R-:W-:Y:S07]  /*1d480*/  @P0 IADD3 R2, R216, -0x1, RZ ;  /* 0xffffffffd8020810 */ /* 0x020fee0007ffe0ff */
[----:B------:R-:W-:Y:S02]  /*1d490*/  FMUL.FTZ R4, R78, c[0x0][0x320] ;  /* 0x0000c8004e047a20 */ /* 0x000fe40000410000 */
[----:B-1----:R-:W-:Y:S04]  /*1d4a0*/  FMUL.FTZ R0, R17, c[0x0][0x320] ;  /* 0x0000c80011007a20 */ /* 0x002fe80000410000 */
        /* <DEDUP_REMOVED lines=76> */
[----:B-----5:R-:W-:Y:S02]  /*1d970*/  FMUL.FTZ R0, R60, c[0x0][0x320] ;  /* 0x0000c8003c007a20 */ /* 0x020fe40000410000 */
[----:B------:R-:W5:Y:S06]  /*1d980*/  LDL R60, [R1+0x1c] ;  /* 0x00001c00013c7983 */ /* 0x000f6c0000100800 */
[----:B------:R1:W1:Y:S02]  /*1d990*/  MUFU.TANH R53, R0 ;  /* 0x0000000000357308 */ /* 0x0002640000002400 */
[----:B-1----:R-:W-:Y:S08]  /*1d9a0*/  FMUL.FTZ R0, R61, c[0x0][0x320] ;  /* 0x0000c8003d007a20 */ /* 0x002ff00000410000 */
[----:B------:R1:W1:Y:S02]  /*1d9b0*/  MUFU.TANH R52, R0 ;  /* 0x0000000000347308 */ /* 0x0002640000002400 */
[----:B-1----:R-:W-:Y:S02]  /*1d9c0*/  FMUL.FTZ R0, R62, c[0x0][0x320] ;  /* 0x0000c8003e007a20 */ /* 0x002fe40000410000 */
[----:B------:R-:W5:Y:S06]  /*1d9d0*/  LDL R62, [R1+0x20] ;  /* 0x00002000013e7983 */ /* 0x000f6c0000100800 */
        /* <DEDUP_REMOVED lines=8> */
[----:B-1----:R-:W-:Y:S01]  /*1da60*/  @P0 SHF.L.U32 R4, R9, 0x5, RZ ;  /* 0x0000000509040819 */ /* 0x002fe200000006ff */
[----:B--2---:R-:W-:Y:S08]  /*1da70*/  FMUL.FTZ R0, R66, c[0x0][0x320] ;  /* 0x0000c80042007a20 */ /* 0x004ff00000410000 */
[----:B------:R1:W2:Y:S02]  /*1da80*/  MUFU.TANH R46, R0 ;  /* 0x00000000002e7308 */ /* 0x0002a40000002400 */
[----:B-1----:R-:W-:Y:S08]  /*1da90*/  FMUL.FTZ R0, R67, c[0x0][0x320] ;  /* 0x0000c80043007a20 */ /* 0x002ff00000410000 */
        /* <DEDUP_REMOVED lines=62> */
[----:B------:R1:W1:Y:S02]  /*1de80*/  MUFU.TANH R24, R2 ;  /* 0x0000000200187308 */ /* 0x0002640000002400 */
[----:B-1----:R-:W-:Y:S04]  /*1de90*/  IADD3 R2, -R57, 0x1, R0 ;  /* 0x0000000139027810 */ /* 0x002fe80007ffe100 */
[----:B-----5:R-:W-:Y:S04]  /*1dea0*/  IADD3 R2, -R60, R2, R62 ;  /* 0x000000023c027210 */ /* 0x020fe80007ffe13e */
[C---:B------:R-:W-:Y:S02]  /*1deb0*/  IADD3 R6, R2.reuse, c[0x0][0x328], RZ ;  /* 0x0000ca0002067a10 */ /* 0x040fe40007ffe0ff */
[----:B------:R-:W-:Y:S02]  /*1dec0*/  IADD3 R7, R2, UR4, RZ ;  /* 0x0000000402077c10 */ /* 0x000fe4000fffe0ff */
[----:B--2---:R-:W-:Y:S02]  /*1ded0*/  IADD3 R3, R6, R4, RZ ;  /* 0x0000000406037210 */ /* 0x004fe40007ffe0ff */
[----:B------:R-:W-:Y:S01]  /*1dee0*/  IADD3 R2, R4, R7, RZ ;  /* 0x0000000704027210 */ /* 0x000fe20007ffe0ff */
[----:B------:R-:W-:-:S05]  /*1def0*/  @!P5 BRA `(.L_x_962) ;  /* 0x000001800000d947 */ /* 0x000fca0003800000 */
[----:B---34-:R-:W-:Y:S01]  /*1df00*/  IADD3 R4, -R60, R62, R4 ;  /* 0x0000003e3c047210 */ /* 0x018fe20007ffe104 */
        /* <DEDUP_REMOVED lines=12> */
.L_x_964:
[----:B------:R-:W-:Y:S04]  /*1dfd0*/  MOV R8, c[0x0][0x32c] ;  /* 0x0000cb0000087a02 */ /* 0x000fe80000000f00 */
[----:B------:R-:W-:Y:S11]  /*1dfe0*/  ISETP.NE.AND P0, PT, R8, 0x1, PT ;  /* 0x000000010800780c */ /* 0x000ff60003f05270 */
[----:B------:R-:W-:Y:S02]  /*1dff0*/  @!UPT UIADD3 URZ, URZ, URZ, URZ ;  /* 0x0000003f3f3ff290 */ /* 0x000fe4000fffe03f */
[----:B------:R-:W-:Y:S05]  /*1e000*/  @P0 IMAD.HI.U32 R8, R4, c[0x0][0x330], RZ ;  /* 0x0000cc0004080a27 */ /* 0x000fea00078e00ff */
[----:B------:R-:W-:Y:S02]  /*1e010*/  @P0 SHF.R.U32.HI R4, RZ, c[0x0][0x334], R8 ;  /* 0x0000cd00ff040a19 */ /* 0x000fe40000011608 */
.L_x_965:
[----:B------:R-:W-:Y:S05]  /*1e020*/  BSYNC B0 ;  /* 0x0000000000007941 */ /* 0x000fea0003800000 */
.L_x_963:
[----:B------:R-:W-:Y:S04]  /*1e030*/  IMAD.IADD R8, R0, 0x1, -R57 ;  /* 0x0000000100087824 */ /* 0x000fe800078e0a39 */
[----:B------:R-:W-:Y:S05]  /*1e040*/  IMAD R4, R4, c[0x0][0x32c], R8 ;  /* 0x0000cb0004047a24 */ /* 0x000fea00078e0208 */
[----:B------:R-:W-:Y:S02]  /*1e050*/  IADD3 R8, R4, c[0x0][0x32c], RZ ;  /* 0x0000cb0004087a10 */ /* 0x000fe40007ffe0ff */
[----:B------:R-:W-:Y:S02]  /*1e060*/  IMNMX R2, R2, R4, !PT ;  /* 0x0000000402027217 */ /* 0x000fe40007800200 */
[----:B------:R-:W-:Y:S02]  /*1e070*/  IMNMX R3, R3, R8, PT ;  /* 0x0000000803037217 */ /* 0x000fe40003800200 */
.L_x_962:
[C---:B---34-:R-:W-:Y:S01]  /*1e080*/  ISETP.GE.AND P0, PT, R0.reuse, 0x2, PT ;  /* 0x000000020000780c */ /* 0x058fe20003f06270 */
        /* <DEDUP_REMOVED lines=113> */
.L_x_968:
[----:B------:R-:W-:Y:S04]  /*1e7a0*/  MOV R23, c[0x0][0x32c] ;  /* 0x0000cb0000177a02 */ /* 0x000fe80000000f00 */
[----:B------:R-:W-:Y:S11]  /*1e7b0*/  ISETP.NE.AND P0, PT, R23, 0x1, PT ;  /* 0x000000011700780c */ /* 0x000ff60003f05270 */
[----:B------:R-:W-:Y:S02]  /*1e7c0*/  @!UPT UIADD3 URZ, URZ, URZ, URZ ;  /* 0x0000003f3f3ff290 */ /* 0x000fe4000fffe03f */
[----:B------:R-:W-:Y:S05]  /*1e7d0*/  @P0 IMAD.HI.U32 R23, R4, c[0x0][0x330], RZ ;  /* 0x0000cc0004170a27 */ /* 0x000fea00078e00ff */
[----:B------:R-:W-:Y:S02]  /*1e7e0*/  @P0 SHF.R.U32.HI R4, RZ, c[0x0][0x334], R23 ;  /* 0x0000cd00ff040a19 */ /* 0x000fe40000011617 */
.L_x_969:
[----:B------:R-:W-:Y:S05]  /*1e7f0*/  BSYNC B0 ;  /* 0x0000000000007941 */ /* 0x000fea0003800000 */
.L_x_967:
[----:B------:R-:W-:Y:S04]  /*1e800*/  IMAD.IADD R23, R0, 0x1, -R57 ;  /* 0x0000000100177824 */ /* 0x000fe800078e0a39 */
[----:B------:R-:W-:Y:S05]  /*1e810*/  IMAD R4, R4, c[0x0][0x32c], R23 ;  /* 0x0000cb0004047a24 */ /* 0x000fea00078e0217 */
[----:B------:R-:W-:Y:S02]  /*1e820*/  IADD3 R23, R4, c[0x0][0x32c], RZ ;  /* 0x0000cb0004177a10 */ /* 0x000fe40007ffe0ff */
[----:B------:R-:W-:Y:S02]  /*1e830*/  IMNMX R3, R3, R4, !PT ;  /* 0x0000000403037217 */ /* 0x000fe40007800200 */
[----:B------:R-:W-:Y:S02]  /*1e840*/  IMNMX R2, R2, R23, PT ;  /* 0x0000001702027217 */ /* 0x000fe40003800200 */
.L_x_966:
        /* <DEDUP_REMOVED lines=94> */
.L_x_972:
[----:B------:R-:W-:Y:S04]  /*1ee30*/  MOV R23, c[0x0][0x32c] ;  /* 0x0000cb0000177a02 */ /* 0x000fe80000000f00 */
[----:B------:R-:W-:Y:S11]  /*1ee40*/  ISETP.NE.AND P0, PT, R23, 0x1, PT ;  /* 0x000000011700780c */ /* 0x000ff60003f05270 */
[----:B------:R-:W-:Y:S02]  /*1ee50*/  @!UPT UIADD3 URZ, URZ, URZ, URZ ;  /* 0x0000003f3f3ff290 */ /* 0x000fe4000fffe03f */
[----:B------:R-:W-:Y:S05]  /*1ee60*/  @P0 IMAD.HI.U32 R23, R4, c[0x0][0x330], RZ ;  /* 0x0000cc0004170a27 */ /* 0x000fea00078e00ff */
[----:B------:R-:W-:Y:S02]  /*1ee70*/  @P0 SHF.R.U32.HI R4, RZ, c[0x0][0x334], R23 ;  /* 0x0000cd00ff040a19 */ /* 0x000fe40000011617 */
.L_x_973:
[----:B------:R-:W-:Y:S05]  /*1ee80*/  BSYNC B0 ;  /* 0x0000000000007941 */ /* 0x000fea0003800000 */
.L_x_971:
[----:B------:R-:W-:Y:S04]  /*1ee90*/  IMAD.IADD R23, R0, 0x1, -R57 ;  /* 0x0000000100177824 */ /* 0x000fe800078e0a39 */
[----:B------:R-:W-:Y:S05]  /*1eea0*/  IMAD R4, R4, c[0x0][0x32c], R23 ;  /* 0x0000cb0004047a24 */ /* 0x000fea00078e0217 */
[----:B------:R-:W-:Y:S02]  /*1eeb0*/  IADD3 R23, R4, c[0x0][0x32c], RZ ;  /* 0x0000cb0004177a10 */ /* 0x000fe40007ffe0ff */
[----:B------:R-:W-:Y:S02]  /*1eec0*/  IMNMX R3, R3, R4, !PT ;  /* 0x0000000403037217 */ /* 0x000fe40007800200 */
[----:B------:R-:W-:Y:S02]  /*1eed0*/  IMNMX R2, R2, R23, PT ;  /* 0x0000001702027217 */ /* 0x000fe40003800200 */
.L_x_970:
        /* <DEDUP_REMOVED lines=94> */
.L_x_976:
[----:B------:R-:W-:Y:S04]  /*1f4c0*/  MOV R5, c[0x0][0x32c] ;  /* 0x0000cb0000057a02 */ /* 0x000fe80000000f00 */
[----:B------:R-:W-:Y:S11]  /*1f4d0*/  ISETP.NE.AND P0, PT, R5, 0x1, PT ;  /* 0x000000010500780c */ /* 0x000ff60003f05270 */
[----:B------:R-:W-:Y:S02]  /*1f4e0*/  @!UPT UIADD3 URZ, URZ, URZ, URZ ;  /* 0x0000003f3f3ff290 */ /* 0x000fe4000fffe03f */
[----:B------:R-:W-:Y:S05]  /*1f4f0*/  @P0 IMAD.HI.U32 R5, R4, c[0x0][0x330], RZ ;  /* 0x0000cc0004050a27 */ /* 0x000fea00078e00ff */
[----:B------:R-:W-:Y:S02]  /*1f500*/  @P0 SHF.R.U32.HI R4, RZ, c[0x0][0x334], R5 ;  /* 0x0000cd00ff040a19 */ /* 0x000fe40000011605 */
.L_x_977:
[----:B------:R-:W-:Y:S05]  /*1f510*/  BSYNC B0 ;  /* 0x0000000000007941 */ /* 0x000fea0003800000 */
.L_x_975:
[----:B------:R-:W-:Y:S04]  /*1f520*/  IMAD.IADD R0, R0, 0x1, -R57 ;  /* 0x0000000100007824 */ /* 0x000fe800078e0a39 */
[----:B------:R-:W-:Y:S05]  /*1f530*/  IMAD R0, R4, c[0x0][0x32c], R0 ;  /* 0x0000cb0004007a24 */ /* 0x000fea00078e0200 */
[----:B------:R-:W-:Y:S02]  /*1f540*/  IADD3 R4, R0, c[0x0][0x32c], RZ ;  /* 0x0000cb0000047a10 */ /* 0x000fe40007ffe0ff */
[----:B------:R-:W-:Y:S02]  /*1f550*/  IMNMX R2, R2, R0, !PT ;  /* 0x0000000002027217 */ /* 0x000fe40007800200 */
[----:B------:R-:W-:Y:S02]  /*1f560*/  IMNMX R3, R3, R4, PT ;  /* 0x0000000403037217 */ /* 0x000fe40003800200 */
.L_x_974:
        /* <DEDUP_REMOVED lines=137> */
[----:B------:R-:W-:Y:S01]  /*1fe00*/  MOV R81, R228 ;  /* 0x000000e400517202 */ /* 0x000fe20000000f00 */
[----:B------:R-:W1:Y:S01]  /*1fe10*/  MUFU.EX2 R49, R0 ;  /* 0x0000000000317308 */ /* 0x000e620000000800 */
[----:B--2---:R-:W-:Y:S02]  /*1fe20*/  FMNMX.FTZ R4, R4, R6, !PT ;  /* 0x0000000604047209 */ /* 0x004fe40007810000 */
[----:B------:R-:W2:Y:S01]  /*1fe30*/  SHFL.BFLY PT, R6, R5, 0x2, 0x1f ;  /* 0x0c401f0005067f89 */ /* 0x000ea200000e0000 */
[----:B------:R-:W-:Y:S02]  /*1fe40*/  ISETP.GT.AND P0, PT, R2, 0x41, !P6 ;  /* 0x000000410200780c */ /* 0x000fe40007704270 */
[----:B------:R-:W-:Y:S02]  /*1fe50*/  ISETP.NE.AND P5, PT, R8, RZ, PT ;  /* 0x000000ff0800720c */ /* 0x000fe40003fa5270 */
[C---:B------:R-:W-:Y:S02]  /*1fe60*/  ISETP.LT.OR P0, PT, R3.reuse, 0x42, P0 ;  /* 0x000000420300780c */ /* 0x040fe40000701670 */
[----:B------:R-:W-:Y:S01]  /*1fe70*/  MUFU.EX2 R228, R28 ;  /* 0x0000001c00e47308 */ /* 0x000fe20000000800 */
[----:B------:R-:W3:Y:S01]  /*1fe80*/  SHFL.BFLY PT, R7, R4, 0x1, 0x1f ;  /* 0x0c201f0004077f89 */ /* 0x000ee200000e0000 */
[----:B------:R-:W-:Y:S02]  /*1fe90*/  FSEL R166, R66, -INF , !P0 ;  /* 0xff80000042a67808 */ /* 0x000fe40004000000 */
[----:B------:R-:W-:Y:S02]  /*1fea0*/  ISETP.GT.AND P0, PT, R2, 0x48, !P5 ;  /* 0x000000480200780c */ /* 0x000fe40006f04270 */
[----:B------:R-:W-:Y:S02]  /*1feb0*/  ISETP.NE.AND P6, PT, R22, RZ, PT ;  /* 0x000000ff1600720c */ /* 0x000fe40003fc5270 */
[----:B------:R-:W-:Y:S02]  /*1fec0*/  ISETP.LT.OR P0, PT, R3, 0x49, P0 ;  /* 0x000000490300780c */ /* 0x000fe40000701670 */
[----:B------:R-:W-:Y:S02]  /*1fed0*/  ISETP.GT.AND P3, PT, R2, 0x49, !P6 ;  /* 0x000000490200780c */ /* 0x000fe40007764270 */
[----:B------:R-:W-:Y:S02]  /*1fee0*/  FSEL R165, R65, -INF , !P0 ;  /* 0xff80000041a57808 */ /* 0x000fe40004000000 */
[----:B------:R-:W-:Y:S01]  /*1fef0*/  ISETP.LT.OR P3, PT, R3, 0x4a, P3 ;  /* 0x0000004a0300780c */ /* 0x000fe20001f61670 */
[--C-:B------:R-:W-:Y:S01]  /*1ff00*/  FFMA.FTZ R3, R39, c[0x0][0x2d0], -R74.reuse ;  /* 0x0000b40027037a23 */ /* 0x100fe2000001084a */
[----:B-1----:R-:W-:Y:S02]  /*1ff10*/  F2FP.BF16.PACK_AB R76, R49, R44 ;  /* 0x0000002c314c723e */ /* 0x002fe400000010ff */
[----:B--2---:R-:W-:Y:S01]  /*1ff20*/  FMNMX.FTZ R0, R5, R6, !PT ;  /* 0x0000000605007209 */ /* 0x004fe20007810000 */
[----:B------:R1:W-:Y:S01]  /*1ff30*/  MUFU.EX2 R247, R3 ;  /* 0x0000000300f77308 */ /* 0x0003e20000000800 */
[--C-:B------:R-:W-:Y:S01]  /*1ff40*/  FFMA.FTZ R5, R29, c[0x0][0x2d0], -R74.reuse ;  /* 0x0000b4001d057a23 */ /* 0x100fe2000001084a */
[----:B------:R-:W-:Y:S02]  /*1ff50*/  FMNMX.FTZ R6, R21, R87, !PT ;  /* 0x0000005715067209 */ /* 0x000fe40007810000 */
[----:B------:R-:W-:Y:S02]  /*1ff60*/  FSEL R73, R67, -INF , !P3 ;  /* 0xff80000043497808 */ /* 0x000fe40005800000 */
[----:B---3--:R-:W-:Y:S02]  /*1ff70*/  FMNMX.FTZ R71, R4, R7, !PT ;  /* 0x0000000704477209 */ /* 0x008fe40007810000 */
[----:B------:R-:W2:Y:S02]  /*1ff80*/  SHFL.BFLY PT, R7, R0, 0x1, 0x1f ;  /* 0x0c201f0000077f89 */ /* 0x000ea400000e0000 */
[----:B------:R3:W-:Y:S01]  /*1ff90*/  MUFU.EX2 R50, R5 ;  /* 0x0000000500327308 */ /* 0x0007e20000000800 */
[C---:B------:R-:W-:Y:S01]  /*1ffa0*/  FMUL.FTZ R4, R71.reuse, c[0x0][0x2d0] ;  /* 0x0000b40047047a20 */ /* 0x040fe20000410000 */
[----:B------:R-:W-:Y:S04]  /*1ffb0*/  FSETP.NEU.FTZ.AND P1, PT, R71, -INF , PT ;  /* 0xff8000004700780b */ /* 0x000fe80003f3d000 */
[----:B------:R-:W-:Y:S02]  /*1ffc0*/  FSEL R75, R4, RZ, P1 ;  /* 0x000000ff044b7208 */ /* 0x000fe40000800000 */
[----:B------:R-:W-:Y:S04]  /*1ffd0*/  FMNMX.FTZ R4, R20, R6, !PT ;  /* 0x0000000614047209 */ /* 0x000fe80007810000 */
[----:B------:R-:W-:Y:S01]  /*1ffe0*/  FMNMX.FTZ R4, R19, R4, !PT ;  /* 0x0000000413047209 */ /* 0x000fe20007810000 */
[--C-:B-1----:R-:W-:Y:S03]  /*1fff0*/  FFMA.FTZ R3, R35, c[0x0][0x2d0], -R75.reuse ;  /* 0x0000b40023037a23 */ /* 0x102fe6000001084b */
[----:B------:R-:W-:Y:S01]  /*20000*/  FMNMX.FTZ R4, R18, R4, !PT ;  /* 0x0000000412047209 */ /* 0x000fe20007810000 */
[----:B------:R1:W-:Y:S03]  /*20010*/  MUFU.EX2 R241, R3 ;  /* 0x0000000300f17308 */ /* 0x0003e60000000800 */
[----:B------:R-:W-:Y:S02]  /*20020*/  FMNMX.FTZ R4, R57, R4, !PT ;  /* 0x0000000439047209 */ /* 0x000fe40007810000 */
[----:B--2---:R-:W-:Y:S01]  /*20030*/  FMNMX.FTZ R70, R0, R7, !PT ;  /* 0x0000000700467209 */ /* 0x004fe20007810000 */
[--C-:B------:R-:W-:Y:S01]  /*20040*/  FFMA.FTZ R0, R30, c[0x0][0x2d0], -R75.reuse ;  /* 0x0000b4001e007a23 */ /* 0x100fe2000001084b */
[----:B------:R-:W-:Y:S01]  /*20050*/  FMNMX.FTZ R4, R60, R4, !PT ;  /* 0x000000043c047209 */ /* 0x000fe20007810000 */
[----:B---3--:R-:W-:Y:S01]  /*20060*/  FFMA.FTZ R5, R32, c[0x0][0x2d0], -R74 ;  /* 0x0000b40020057a23 */ /* 0x008fe2000001084a */
[----:B------:R-:W-:Y:S01]  /*20070*/  FSETP.NEU.FTZ.AND P0, PT, R70, -INF , PT ;  /* 0xff8000004600780b */ /* 0x000fe20003f1d000 */
[--C-:B------:R-:W-:Y:S01]  /*20080*/  FFMA.FTZ R32, R56, c[0x0][0x2d0], -R75.reuse ;  /* 0x0000b40038207a23 */ /* 0x100fe2000001084b */
[----:B------:R2:W-:Y:S01]  /*20090*/  MUFU.EX2 R251, R0 ;  /* 0x0000000000fb7308 */ /* 0x0005e20000000800 */
[----:B------:R-:W-:Y:S09]  /*200a0*/  FMNMX.FTZ R4, R62, R4, !PT ;  /* 0x000000043e047209 */ /* 0x000ff20007810000 */
[----:B------:R3:W4:Y:S01]  /*200b0*/  MUFU.EX2 R80, R5 ;  /* 0x0000000500507308 */ /* 0x0007220000000800 */
[--C-:B-1----:R-:W-:Y:S09]  /*200c0*/  FFMA.FTZ R3, R36, c[0x0][0x2d0], -R75.reuse ;  /* 0x0000b40024037a23 */ /* 0x102ff2000001084b */
[----:B------:R1:W-:Y:S01]  /*200d0*/  MUFU.EX2 R243, R3 ;  /* 0x0000000300f37308 */ /* 0x0003e20000000800 */
[----:B--2---:R-:W-:Y:S05]  /*200e0*/  FMUL.FTZ R0, R70, c[0x0][0x2d0] ;  /* 0x0000b40046007a20 */ /* 0x004fea0000410000 */
[----:B------:R-:W-:Y:S04]  /*200f0*/  FSEL R152, R0, RZ, P0 ;  /* 0x000000ff00987208 */ /* 0x000fe80000000000 */
[----:B------:R-:W-:Y:S01]  /*20100*/  MUFU.EX2 R227, R32 ;  /* 0x0000002000e37308 */ /* 0x000fe20000000800 */
[--C-:B---3--:R-:W-:Y:S01]  /*20110*/  FFMA.FTZ R5, R25, c[0x0][0x2d0], -R75.reuse ;  /* 0x0000b40019057a23 */ /* 0x108fe2000001084b */
[----:B----4-:R-:W-:Y:S01]  /*20120*/  F2FP.BF16.PACK_AB R78, R80, R50 ;  /* 0x00000032504e723e */ /* 0x010fe200000010ff */
[--C-:B------:R-:W-:Y:S02]  /*20130*/  FFMA.FTZ R2, R34, c[0x0][0x2d0], -R152.reuse ;  /* 0x0000b40022027a23 */ /* 0x100fe40000010898 */
[--C-:B------:R-:W-:Y:S05]  /*20140*/  FFMA.FTZ R16, R46, c[0x0][0x2d0], -R152.reuse ;  /* 0x0000b4002e107a23 */ /* 0x100fea0000010898 */
[----:B------:R2:W-:Y:S01]  /*20150*/  MUFU.EX2 R48, R5 ;  /* 0x0000000500307308 */ /* 0x0005e20000000800 */
[--C-:B------:R-:W-:Y:S02]  /*20160*/  FFMA.FTZ R8, R42, c[0x0][0x2d0], -R152.reuse ;  /* 0x0000b4002a087a23 */ /* 0x100fe40000010898 */
[----:B------:R-:W-:Y:S02]  /*20170*/  FFMA.FTZ R12, R45, c[0x0][0x2d0], -R152 ;  /* 0x0000b4002d0c7a23 */ /* 0x000fe40000010898 */
[--C-:B-1----:R-:W-:Y:S02]  /*20180*/  FFMA.FTZ R3, R40, c[0x0][0x2d0], -R74.reuse ;  /* 0x0000b40028037a23 */ /* 0x102fe4000001084a */
[--C-:B------:R-:W-:Y:S03]  /*20190*/  FFMA.FTZ R40, R61, c[0x0][0x2d0], -R74.reuse ;  /* 0x0000b4003d287a23 */ /* 0x100fe6000001084a */
[----:B------:R1:W-:Y:S10]  /*201a0*/  MUFU.EX2 R242, R2 ;  /* 0x0000000200f27308 */ /* 0x0003f40000000800 */
[----:B------:R-:W-:Y:S01]  /*201b0*/  MUFU.EX2 R245, R3 ;  /* 0x0000000300f57308 */ /* 0x000fe20000000800 */
[--C-:B--2---:R-:W-:Y:S09]  /*201c0*/  FFMA.FTZ R5, R27, c[0x0][0x2d0], -R75.reuse ;  /* 0x0000b4001b057a23 */ /* 0x104ff2000001084b */
[----:B------:R2:W3:Y:S01]  /*201d0*/  MUFU.EX2 R252, R5 ;  /* 0x0000000500fc7308 */ /* 0x0004e20000000800 */
[----:B-1----:R-:W-:Y:S09]  /*201e0*/  FFMA.FTZ R2, R38, c[0x0][0x2d0], -R74 ;  /* 0x0000b40026027a23 */ /* 0x002ff2000001084a */
[----:B------:R-:W-:Y:S10]  /*201f0*/  MUFU.EX2 R240, R2 ;  /* 0x0000000200f07308 */ /* 0x000ff40000000800 */
        /* <DEDUP_REMOVED lines=77> */
[C---:B------:R-:W-:Y:S02]  /*206d0*/  FMUL.FTZ R13, R2.reuse, R97 ;  /* 0x00000061020d7220 */ /* 0x040fe40000410000 */
[--C-:B----4-:R-:W-:Y:S02]  /*206e0*/  FFMA.FTZ R4, R43, c[0x0][0x2d0], -R75.reuse ;  /* 0x0000b4002b047a23 */ /* 0x110fe4000001084b */
        /* <DEDUP_REMOVED lines=12> */
[C---:B------:R-:W-:Y:S01]  /*207b0*/  FMUL.FTZ R41, R2.reuse, R125 ;  /* 0x0000007d02297220 */ /* 0x040fe20000410000 */
[----:B------:R1:W-:Y:S01]  /*207c0*/  MUFU.EX2 R223, R48 ;  /* 0x0000003000df7308 */ /* 0x0003e20000000800 */
[----:B------:R-:W-:Y:S02]  /*207d0*/  FMUL.FTZ R45, R2, R129 ;  /* 0x00000081022d7220 */ /* 0x000fe40000410000 */
[----:B--2---:R-:W-:Y:S02]  /*207e0*/  FFMA.FTZ R0, R20, c[0x0][0x2d0], -R153 ;  /* 0x0000b40014007a23 */ /* 0x004fe40000010899 */
[----:B------:R-:W2:Y:S01]  /*207f0*/  LDSM.16.MT88.4 R20, [R201] ;  /* 0x00000000c914783b */ /* 0x000ea20000004200 */
[C---:B------:R-:W-:Y:S02]  /*20800*/  FMUL.FTZ R49, R69.reuse, R133 ;  /* 0x0000008545317220 */ /* 0x040fe40000410000 */
[C---:B------:R-:W-:Y:S02]  /*20810*/  FMUL.FTZ R50, R68.reuse, R134 ;  /* 0x0000008644327220 */ /* 0x040fe40000410000 */
[----:B------:R4:W5:Y:S01]  /*20820*/  MUFU.EX2 R235, R0 ;  /* 0x0000000000eb7308 */ /* 0x0009620000000800 */
[----:B------:R-:W-:Y:S02]  /*20830*/  FMUL.FTZ R51, R68, R135 ;  /* 0x0000008744337220 */ /* 0x000fe40000410000 */
[C---:B---3--:R-:W-:Y:S02]  /*20840*/  FMUL.FTZ R4, R69.reuse, R88 ;  /* 0x0000005845047220 */ /* 0x048fe40000410000 */
[----:B------:R-:W-:Y:S01]  /*20850*/  LDSM.16.MT88.4 R88, [R205+0x800] ;  /* 0x00080000cd58783b */ /* 0x000fe20000004200 */
[--C-:B------:R-:W-:Y:S02]  /*20860*/  FFMA.FTZ R92, R158, c[0x0][0x2d0], -R152.reuse ;  /* 0x0000b4009e5c7a23 */ /* 0x100fe40000010898 */
[C---:B------:R-:W-:Y:S02]  /*20870*/  FMUL.FTZ R56, R2.reuse, R140 ;  /* 0x0000008c02387220 */ /* 0x040fe40000410000 */
[----:B------:R-:W-:Y:S01]  /*20880*/  MUFU.EX2 R220, R92 ;  /* 0x0000005c00dc7308 */ /* 0x000fe20000000800 */
[----:B------:R-:W-:Y:S02]  /*20890*/  FMUL.FTZ R61, R2, R145 ;  /* 0x00000091023d7220 */ /* 0x000fe40000410000 */
[----:B-1----:R-:W-:Y:S02]  /*208a0*/  FMUL.FTZ R48, R69, R132 ;  /* 0x0000008445307220 */ /* 0x002fe40000410000 */
[----:B------:R-:W-:Y:S05]  /*208b0*/  LDSM.16.MT88.4 R132, [R202+0x2000] ;  /* 0x00200000ca84783b */ /* 0x000fea0000004200 */
        /* <DEDUP_REMOVED lines=16> */
[C---:B------:R-:W-:Y:S01]  /*209c0*/  FMUL.FTZ R15, R0.reuse, R99 ;  /* 0x00000063000f7220 */ /* 0x040fe20000410000 */
[----:B------:R-:W3:Y:S01]  /*209d0*/  LDL.LU R108, [R1+0xc] ;  /* 0x00000c00016c7983 */ /* 0x000ee20000300800 */
[----:B------:R-:W-:Y:S03]  /*209e0*/  FFMA.FTZ R20, R47, c[0x0][0x2d0], -R152 ;  /* 0x0000b4002f147a23 */ /* 0x000fe60000010898 */
[----:B------:R-:W4:Y:S01]  /*209f0*/  LDL.LU R114, [R1+0x14] ;  /* 0x0000140001727983 */ /* 0x000f220000300800 */
[----:B------:R1:W-:Y:S01]  /*20a00*/  MUFU.EX2 R230, R20 ;  /* 0x0000001400e67308 */ /* 0x0003e20000000800 */
[-C--:B------:R-:W-:Y:S03]  /*20a10*/  HMMA.16816.F32.BF16 R12, R64, R22.reuse, R12 ;  /* 0x00000016400c723c */ /* 0x080fe6000004180c */
[C---:B------:R-:W-:Y:S01]  /*20a20*/  FMUL.FTZ R27, R0.reuse, R111 ;  /* 0x0000006f001b7220 */ /* 0x040fe20000410000 */
[----:B------:R-:W-:Y:S01]  /*20a30*/  MOV R111, R44 ;  /* 0x0000002c006f7202 */ /* 0x000fe20000000f00 */
[C---:B------:R-:W-:Y:S02]  /*20a40*/  FMUL.FTZ R31, R0.reuse, R115 ;  /* 0x00000073001f7220 */ /* 0x040fe40000410000 */
[----:B------:R-:W-:Y:S01]  /*20a50*/  FMUL.FTZ R42, R0, R126 ;  /* 0x0000007e002a7220 */ /* 0x000fe20000410000 */
[C---:B------:R-:W-:Y:S04]  /*20a60*/  HMMA.16816.F32.BF16 R16, R76.reuse, R22, R16 ;  /* 0x000000164c10723c */ /* 0x040fe80000041810 */
[----:B------:R-:W-:Y:S02]  /*20a70*/  FMUL.FTZ R21, R69, R105 ;  /* 0x0000006945157220 */ /* 0x000fe40000410000 */
[----:B------:R-:W-:Y:S02]  /*20a80*/  FFMA.FTZ R44, R155, c[0x0][0x2d0], -R74 ;  /* 0x0000b4009b2c7a23 */ /* 0x000fe4000001084a */
[C---:B------:R-:W-:Y:S02]  /*20a90*/  FMUL.FTZ R22, R68.reuse, R106 ;  /* 0x0000006a44167220 */ /* 0x040fe40000410000 */
[----:B------:R5:W-:Y:S02]  /*20aa0*/  MUFU.EX2 R224, R44 ;  /* 0x0000002c00e07308 */ /* 0x000be40000000800 */
[----:B------:R-:W-:Y:S02]  /*20ab0*/  FMUL.FTZ R23, R68, R107 ;  /* 0x0000006b44177220 */ /* 0x000fe40000410000 */
[C---:B------:R-:W-:Y:S02]  /*20ac0*/  FMUL.FTZ R43, R0.reuse, R127 ;  /* 0x0000007f002b7220 */ /* 0x040fe40000410000 */
[C---:B-1----:R-:W-:Y:S02]  /*20ad0*/  FMUL.FTZ R20, R69.reuse, R104 ;  /* 0x0000006845147220 */ /* 0x042fe40000410000 */
[C---:B------:R-:W-:Y:S02]  /*20ae0*/  FMUL.FTZ R46, R0.reuse, R130 ;  /* 0x00000082002e7220 */ /* 0x040fe40000410000 */
[C---:B------:R-:W-:Y:S02]  /*20af0*/  FMUL.FTZ R47, R0.reuse, R131 ;  /* 0x00000083002f7220 */ /* 0x040fe40000410000 */
[C---:B------:R-:W-:Y:S01]  /*20b00*/  FMUL.FTZ R59, R0.reuse, R143 ;  /* 0x0000008f003b7220 */ /* 0x040fe20000410000 */
[-C--:B------:R-:W-:Y:S03]  /*20b10*/  HMMA.16816.F32.BF16 R20, R76, R36.reuse, R20 ;  /* 0x000000244c14723c */ /* 0x080fe60000041814 */
[C---:B------:R-:W-:Y:S02]  /*20b20*/  FMUL.FTZ R62, R0.reuse, R146 ;  /* 0x00000092003e7220 */ /* 0x040fe40000410000 */
[----:B------:R-:W-:Y:S03]  /*20b30*/  FMUL.FTZ R63, R0, R147 ;  /* 0x00000093003f7220 */ /* 0x000fe60000410000 */
[C---:B------:R-:W-:Y:S04]  /*20b40*/  HMMA.16816.F32.BF16 R24, R64.reuse, R36, R24 ;  /* 0x000000244018723c */ /* 0x040fe80000041818 */
[----:B-----5:R-:W-:Y:S03]  /*20b50*/  FMUL.FTZ R44, R2, R128 ;  /* 0x00000080022c7220 */ /* 0x020fe60000410000 */
[----:B------:R-:W-:Y:S01]  /*20b60*/  FFMA.FTZ R36, R58, c[0x0][0x2d0], -R75 ;  /* 0x0000b4003a247a23 */ /* 0x000fe2000001084b */
[-C--:B------:R-:W-:Y:S03]  /*20b70*/  HMMA.16816.F32.BF16 R28, R64, R38.reuse, R28 ;  /* 0x00000026401c723c */ /* 0x080fe6000004181c */
[----:B------:R1:W-:Y:S01]  /*20b80*/  MUFU.EX2 R226, R36 ;  /* 0x0000002400e27308 */ /* 0x0003e20000000800 */
[C---:B------:R-:W-:Y:S01]  /*20b90*/  FMUL.FTZ R37, R69.reuse, R121 ;  /* 0x0000007945257220 */ /* 0x040fe20000410000 */
[----:B------:R-:W-:Y:S01]  /*20ba0*/  MOV R121, R80 ;  /* 0x0000005000797202 */ /* 0x000fe20000000f00 */
[--C-:B------:R-:W-:Y:S02]  /*20bb0*/  FFMA.FTZ R58, R60, c[0x0][0x2d0], -R153.reuse ;  /* 0x0000b4003c3a7a23 */ /* 0x100fe40000010899 */
[C---:B------:R-:W-:Y:S04]  /*20bc0*/  HMMA.16816.F32.BF16 R32, R76.reuse, R38, R32 ;  /* 0x000000264c20723c */ /* 0x040fe80000041820 */
[----:B------:R-:W-:Y:S01]  /*20bd0*/  FMUL.FTZ R60, R2, R144 ;  /* 0x00000090023c7220 */ /* 0x000fe20000410000 */
[----:B------:R5:W-:Y:S02]  /*20be0*/  MUFU.EX2 R130, R58 ;  /* 0x0000003a00827308 */ /* 0x000be40000000800 */
[C---:B------:R-:W-:Y:S02]  /*20bf0*/  FMUL.FTZ R38, R68.reuse, R122 ;  /* 0x0000007a44267220 */ /* 0x040fe40000410000 */
[----:B------:R-:W-:Y:S01]  /*20c00*/  FMUL.FTZ R39, R68, R123 ;  /* 0x0000007b44277220 */ /* 0x000fe20000410000 */
[----:B------:R-:W2:Y:S02]  /*20c10*/  LDL.LU R122, [R1+0x18] ;  /* 0x00001800017a7983 */ /* 0x000ea40000300800 */
[----:B-1----:R-:W-:Y:S01]  /*20c20*/  FMUL.FTZ R36, R69, R120 ;  /* 0x0000007845247220 */ /* 0x002fe20000410000 */
[----:B------:R-:W-:Y:S02]  /*20c30*/  MOV R120, R81 ;  /* 0x0000005100787202 */ /* 0x000fe40000000f00 */
[----:B------:R-:W1:Y:S04]  /*20c40*/  LDSM.16.MT88.4 R80, [R204] ;  /* 0x00000000cc50783b */ /* 0x000e680000004200 */
[-C--:B------:R-:W-:Y:S03]  /*20c50*/  HMMA.16816.F32.BF16 R36, R76, R52.reuse, R36 ;  /* 0x000000344c24723c */ /* 0x080fe60000041824 */
[----:B-----5:R-:W-:Y:S05]  /*20c60*/  FMUL.FTZ R58, R0, R142 ;  /* 0x0000008e003a7220 */ /* 0x020fea0000410000 */
        /* <DEDUP_REMOVED lines=9> */
[C---:B-----5:R-:W-:Y:S07]  /*20d00*/  FMUL.FTZ R52, R69.reuse, R136 ;  /* 0x0000008845347220 */ /* 0x060fee0000410000 */
[-C--:B-1----:R-:W-:Y:S08]  /*20d10*/  HMMA.16816.F32.BF16 R52, R76, R80.reuse, R52 ;  /* 0x000000504c34723c */ /* 0x082ff00000041834 */
        /* <DEDUP_REMOVED lines=49> */
[----:B-1----:R-:W-:Y:S01]  /*21030*/  FFMA.FTZ R88, R181, c[0x0][0x2d0], -R74 ;  /* 0x0000b400b5587a23 */ /* 0x002fe2000001084a */
[----:B------:R-:W-:Y:S04]  /*21040*/  MOV R181, R120 ;  /* 0x0000007800b57202 */ /* 0x000fe80000000f00 */
[----:B------:R-:W-:Y:S04]  /*21050*/  ISETP.GT.AND P0, PT, R216, R181, PT ;  /* 0x000000b5d800720c */ /* 0x000fe80003f04270 */
        /* <DEDUP_REMOVED lines=234> */
[----:B------:R-:W-:Y:S01]  /*21f00*/  MOV R216, R0 ;  /* 0x0000000000d87202 */ /* 0x000fe20000000f00 */
[----:B------:R-:W-:-:S05]  /*21f10*/  @P0 BRA `(.L_x_978) ;  /* 0xffffa8f000000947 */ /* 0x000fca000383ffff */
.L_x_961:
[----:B------:R-:W-:Y:S02]  /*21f20*/  MOV R11, 0x1f ;  /* 0x0000001f000b7802 */ /* 0x000fe40000000f00 */
[----:B------:R-:W-:Y:S01]  /*21f30*/  MOV R10, 0xffffffff ;  /* 0xffffffff000a7802 */ /* 0x000fe20000000f00 */
[----:B------:R-:W-:Y:S05]  /*21f40*/  BRA.DIV ~URZ, `(.L_x_979) ;  /* 0x000052527f007947 */ /* 0x000fea000b800000 */
[----:B------:R-:W3:Y:S04]  /*21f50*/  LDL R0, [R1+0x10] ;  /* 0x0000100001007983 */ /* 0x000ee80000100800 */
[----:B--23--:R2:W3:Y:S02]  /*21f60*/  SHFL.BFLY PT, R2, R0, 0x2, 0x1f ;  /* 0x0c401f0000027f89 */ /* 0x00c4e400000e0000 */
.L_x_1065:
[----:B--2---:R-:W2:Y:S02]  /*21f70*/  LDL.LU R0, [R1+0x10] ;  /* 0x0000100001007983 */ /* 0x004ea40000300800 */
[----:B--23--:R-:W-:Y:S01]  /*21f80*/  FADD.FTZ R2, R2, R0 ;  /* 0x0000000002027221 */ /* 0x00cfe20000010000 */
[----:B------:R-:W-:Y:S05]  /*21f90*/  BRA.DIV ~URZ, `(.L_x_980) ;  /* 0x000052627f007947 */ /* 0x000fea000b800000 */
[----:B------:R-:W2:Y:S04]  /*21fa0*/  LDL.LU R8, [R1+0xc] ;  /* 0x00000c0001087983 */ /* 0x000ea80000300800 */
[----:B-1----:R-:W3:Y:S04]  /*21fb0*/  LDL.LU R4, [R1+0x14] ;  /* 0x0000140001047983 */ /* 0x002ee80000300800 */
[----:B------:R-:W4:Y:S04]  /*21fc0*/  LDL.LU R10, [R1+0x18] ;  /* 0x00001800010a7983 */ /* 0x000f280000300800 */
[----:B--2---:R-:W1:Y:S04]  /*21fd0*/  SHFL.BFLY PT, R0, R8, 0x2, 0x1f ;  /* 0x0c401f0008007f89 */ /* 0x004e6800000e0000 */
[----:B---3--:R-:W2:Y:S04]  /*21fe0*/  SHFL.BFLY PT, R6, R4, 0x2, 0x1f ;  /* 0x0c401f0004067f89 */ /* 0x008ea800000e0000 */
[----:B----4-:R-:W3:Y:S01]  /*21ff0*/  SHFL.BFLY PT, R7, R10, 0x2, 0x1f ;  /* 0x0c401f000a077f89 */ /* 0x010ee200000e0000 */
[----:B-1----:R-:W-:-:S02]  /*22000*/  FADD.FTZ R0, R0, R8 ;  /* 0x0000000800007221 */ /* 0x002fc40000010000 */
[----:B--2---:R-:W-:-:S03]  /*22010*/  FADD.FTZ R6, R6, R4 ;  /* 0x0000000406067221 */ /* 0x004fc60000010000 */
[----:B------:R-:W1:Y:S01]  /*22020*/  SHFL.BFLY PT, R5, R0, 0x1, 0x1f ;  /* 0x0c201f0000057f89 */ /* 0x000e6200000e0000 */
[----:B---3--:R-:W-:-:S03]  /*22030*/  FADD.FTZ R7, R7, R10 ;  /* 0x0000000a07077221 */ /* 0x008fc60000010000 */
[----:B------:R-:W2:Y:S04]  /*22040*/  SHFL.BFLY PT, R4, R2, 0x1, 0x1f ;  /* 0x0c201f0002047f89 */ /* 0x000ea800000e0000 */
[----:B------:R-:W3:Y:S04]  /*22050*/  SHFL.BFLY PT, R8, R6, 0x1, 0x1f ;  /* 0x0c201f0006087f89 */ /* 0x000ee800000e0000 */
[----:B------:R4:W4:Y:S01]  /*22060*/  SHFL.BFLY PT, R9, R7, 0x1, 0x1f ;  /* 0x0c201f0007097f89 */ /* 0x00092200000e0000 */
[----:B-1----:R-:W-:Y:S02]  /*22070*/  FADD.FTZ R5, R0, R5 ;  /* 0x0000000500057221 */ /* 0x002fe40000010000 */
[----:B--2---:R-:W-:-:S02]  /*22080*/  FADD.FTZ R2, R2, R4 ;  /* 0x0000000402027221 */ /* 0x004fc40000010000 */
[----:B---3--:R-:W-:-:S03]  /*22090*/  FADD.FTZ R6, R6, R8 ;  /* 0x0000000806067221 */ /* 0x008fc60000010000 */
.L_x_1066:
        /* <DEDUP_REMOVED lines=36> */
[C---:B------:R-:W-:Y:S02]  /*222e0*/  FMUL.FTZ R101, R4.reuse, R107 ;  /* 0x0000006b04657220 */ /* 0x040fe40000410000 */
[C---:B------:R-:W-:Y:S02]  /*222f0*/  FMUL.FTZ R104, R4.reuse, R118 ;  /* 0x0000007604687220 */ /* 0x040fe40000410000 */
[----:B------:R-:W-:-:S02]  /*22300*/  FMUL.FTZ R105, R4, R119 ;  /* 0x0000007704697220 */ /* 0x000fc40000410000 */
[C---:B---3--:R-:W-:Y:S02]  /*22310*/  FMUL.FTZ R50, R2.reuse, R92 ;  /* 0x0000005c02327220 */ /* 0x048fe40000410000 */
[C---:B------:R-:W-:Y:S02]  /*22320*/  FMUL.FTZ R51, R2.reuse, R93 ;  /* 0x0000005d02337220 */ /* 0x040fe40000410000 */
[C---:B------:R-:W-:Y:S02]  /*22330*/  FMUL.FTZ R38, R2.reuse, R96 ;  /* 0x0000006002267220 */ /* 0x040fe40000410000 */
[----:B------:R-:W-:Y:S01]  /*22340*/  FMUL.FTZ R39, R2, R97 ;  /* 0x0000006102277220 */ /* 0x000fe20000410000 */
        /* <DEDUP_REMOVED lines=17> */
[----:B------:R-:W1:Y:S01]  /*22460*/  @P0 MUFU.LG2 R2, R7 ;  /* 0x0000000700020308 */ /* 0x000e620000000c00 */
        /* <DEDUP_REMOVED lines=10> */
[----:B------:R-:W-:Y:S01]  /*22510*/  FMUL.FTZ R67, R4, R151 ;  /* 0x0000009704437220 */ /* 0x000fe20000410000 */
[----:B------:R-:W-:Y:S01]  /*22520*/  @P1 MOV R4, 0x3f317218 ;  /* 0x3f31721800041802 */ /* 0x000fe20000000f00 */
[----:B------:R-:W-:Y:S02]  /*22530*/  @P2 FMUL.FTZ R9, R9, 0.69314718246459960938 ;  /* 0x3f31721809092820 */ /* 0x000fe40000410000 */
[----:B------:R-:W-:-:S02]  /*22540*/  @P2 FMUL.FTZ R5, R5, c[0x0][0x2d0] ;  /* 0x0000b40005052a20 */ /* 0x000fc40000410000 */
[----:B------:R-:W-:Y:S02]  /*22550*/  @P1 FMUL.FTZ R4, R4, c[0x0][0x2d0] ;  /* 0x0000b40004041a20 */ /* 0x000fe40000410000 */
[----:B------:R-:W-:Y:S01]  /*22560*/  @P2 FFMA.FTZ R23, R5, R71, R9 ;  /* 0x0000004705172223 */ /* 0x000fe20000010009 */
[----:B------:R-:W-:Y:S01]  /*22570*/  MOV R5, 0x1 ;  /* 0x0000000100057802 */ /* 0x000fe20000000f00 */
[----:B------:R-:W-:Y:S01]  /*22580*/  @P1 FFMA.FTZ R27, R4, R70, R8 ;  /* 0x00000046041b1223 */ /* 0x000fe20000010008 */
[----:B------:R-:W-:Y:S01]  /*22590*/  @P0 MOV R4, 0x3f317218 ;  /* 0x3f31721800040802 */ /* 0x000fe20000000f00 */
[----:B-1----:R-:W-:Y:S02]  /*225a0*/  @P0 FMUL.FTZ R2, R2, 0.69314718246459960938 ;  /* 0x3f31721802020820 */ /* 0x002fe40000410000 */
[----:B------:R-:W-:Y:S02]  /*225b0*/  @P3 FMUL.FTZ R10, R10, 0.69314718246459960938 ;  /* 0x3f3172180a0a3820 */ /* 0x000fe40000410000 */
[----:B------:R-:W-:-:S02]  /*225c0*/  @P0 FMUL.FTZ R4, R4, c[0x0][0x2d0] ;  /* 0x0000b40004040a20 */ /* 0x000fc40000410000 */
[----:B------:R-:W-:Y:S02]  /*225d0*/  @P3 FMUL.FTZ R6, R6, c[0x0][0x2d0] ;  /* 0x0000b40006063a20 */ /* 0x000fe40000410000 */
[--C-:B------:R-:W-:Y:S01]  /*225e0*/  @P0 FFMA.FTZ R19, R4, R3, R2.reuse ;  /* 0x0000000304130223 */ /* 0x100fe20000010002 */
        /* <DEDUP_REMOVED lines=18> */
.L_x_850:
        /* <DEDUP_REMOVED lines=19> */
.L_x_982:
[----:B--2---:R-:W-:Y:S05]  /*22840*/  BSYNC B0 ;  /* 0x0000000000007941 */ /* 0x004fea0003800000 */
.L_x_981:
        /* <DEDUP_REMOVED lines=11> */
[----:B------:R-:W-:Y:S01]  /*22900*/  SHF.R.S32.HI R70, RZ, 0x1f, R0 ;  /* 0x0000001fff467819 */ /* 0x000fe20000011400 */
[----:B------:R-:W-:Y:S05]  /*22910*/  @!P0 BRA `(.L_x_984) ;  /* 0x0000219000008947 */ /* 0x000fea0003800000 */
[----:B------:R-:W2:Y:S04]  /*22920*/  LDL.LU R12, [R1+0x5c] ;  /* 0x00005c00010c7983 */ /* 0x000ea80000300800 */
[----:B------:R-:W3:Y:S01]  /*22930*/  LDL R18, [R1+0x64] ;  /* 0x0000640001127983 */ /* 0x000ee20000100800 */
[CC--:B------:R-:W-:Y:S01]  /*22940*/  LEA.HI R5, R4.reuse, R71.reuse, RZ, 0x2 ;  /* 0x0000004704057211 */ /* 0x0c0fe200078f10ff */
[----:B------:R-:W-:Y:S01]  /*22950*/  WARPSYNC 0xffffffff ;  /* 0xffffffff00007948 */ /* 0x000fe20003800000 */
[----:B------:R-:W-:Y:S01]  /*22960*/  LEA.HI R25, R4, R71, RZ, 0x5 ;  /* 0x0000004704197211 */ /* 0x000fe200078f28ff */
[----:B------:R-:W-:Y:S01]  /*22970*/  IMAD.MOV.U32 R11, RZ, RZ, -0x10 ;  /* 0xfffffff0ff0b7424 */ /* 0x000fe200078e00ff */
[--C-:B------:R-:W-:Y:S01]  /*22980*/  SHF.R.S32.HI R3, RZ, 0x2, R5.reuse ;  /* 0x00000002ff037819 */ /* 0x100fe20000011405 */
[----:B------:R-:W-:Y:S01]  /*22990*/  IMAD.MOV.U32 R8, RZ, RZ, 0x40 ;  /* 0x00000040ff087424 */ /* 0x000fe200078e00ff */
[----:B------:R-:W-:Y:S01]  /*229a0*/  SHF.R.S32.HI R2, RZ, 0x1f, R5 ;  /* 0x0000001fff027819 */ /* 0x000fe20000011405 */
[----:B------:R-:W-:Y:S01]  /*229b0*/  IMAD.MOV.U32 R14, RZ, RZ, c[0x0][0x388] ;  /* 0x0000e200ff0e7624 */ /* 0x000fe200078e00ff */
[----:B------:R-:W-:-:S02]  /*229c0*/  LOP3.LUT R5, R5, 0xfffffffc, RZ, 0xc0, !PT ;  /* 0xfffffffc05057812 */ /* 0x000fc400078ec0ff */
[----:B------:R-:W-:Y:S02]  /*229d0*/  LEA.HI R2, R2, R3, RZ, 0x3 ;  /* 0x0000000302027211 */ /* 0x000fe400078f18ff */
[----:B------:R-:W-:Y:S01]  /*229e0*/  SHF.R.S32.HI R24, RZ, 0x5, R25 ;  /* 0x00000005ff187819 */ /* 0x000fe20000011419 */
[----:B------:R-:W-:Y:S01]  /*229f0*/  IMAD.IADD R5, R71, 0x1, -R5 ;  /* 0x0000000147057824 */ /* 0x000fe200078e0a05 */
[----:B------:R-:W-:Y:S02]  /*22a00*/  LOP3.LUT R2, R2, 0xfffffff8, RZ, 0xc0, !PT ;  /* 0xfffffff802027812 */ /* 0x000fe400078ec0ff */
[----:B------:R-:W-:Y:S01]  /*22a10*/  F2FP.BF16.PACK_AB R10, R63, R62 ;  /* 0x0000003e3f0a723e */ /* 0x000fe200000010ff */
[----:B------:R-:W-:Y:S01]  /*22a20*/  IMAD.SHL.U32 R4, R24, 0x400, RZ ;  /* 0x0000040018047824 */ /* 0x000fe200078e00ff */
[----:B------:R-:W-:Y:S01]  /*22a30*/  F2FP.BF16.PACK_AB R9, R79, R78 ;  /* 0x0000004e4f09723e */ /* 0x000fe200000010ff */
[----:B------:R-:W-:Y:S02]  /*22a40*/  IMAD.IADD R2, R3, 0x1, -R2 ;  /* 0x0000000103027824 */ /* 0x000fe400078e0a02 */
[----:B------:R-:W-:Y:S01]  /*22a50*/  IMAD R4, R5, 0x2, R4 ;  /* 0x0000000205047824 */ /* 0x000fe200078e0204 */
[----:B------:R-:W-:Y:S01]  /*22a60*/  F2FP.BF16.PACK_AB R5, R77, R76 ;  /* 0x0000004c4d05723e */ /* 0x000fe200000010ff */
[C---:B------:R-:W-:Y:S01]  /*22a70*/  IMAD.SHL.U32 R3, R2.reuse, 0x40, RZ ;  /* 0x0000004002037824 */ /* 0x040fe200078e00ff */
[C---:B------:R-:W-:Y:S01]  /*22a80*/  LOP3.LUT R7, R2.reuse, 0x1, RZ, 0xc0, !PT ;  /* 0x0000000102077812 */ /* 0x040fe200078ec0ff */
[----:B------:R-:W-:Y:S01]  /*22a90*/  BAR.SYNC.DEFER_BLOCKING 0x1, 0x80 ;  /* 0x0042000000007b1d */ /* 0x000fe20000010000 */
[----:B------:R-:W-:-:S02]  /*22aa0*/  LOP3.LUT P2, RZ, R2, 0x2, RZ, 0xc0, !PT ;  /* 0x0000000202ff7812 */ /* 0x000fc4000784c0ff */
[----:B------:R-:W-:Y:S02]  /*22ab0*/  LOP3.LUT R3, R3, 0x1c0, RZ, 0xc0, !PT ;  /* 0x000001c003037812 */ /* 0x000fe400078ec0ff */
[----:B------:R-:W-:Y:S02]  /*22ac0*/  ISETP.NE.U32.AND P1, PT, R7, 0x1, PT ;  /* 0x000000010700780c */ /* 0x000fe40003f25070 */
[----:B------:R-:W-:Y:S02]  /*22ad0*/  SHF.R.U32.HI R6, RZ, 0x3, R3 ;  /* 0x00000003ff067819 */ /* 0x000fe40000011603 */
[----:B------:R-:W-:Y:S02]  /*22ae0*/  LOP3.LUT P0, RZ, R2, 0x4, RZ, 0xc0, !PT ;  /* 0x0000000402ff7812 */ /* 0x000fe4000780c0ff */
[----:B------:R-:W-:Y:S02]  /*22af0*/  LOP3.LUT R3, R6, R3, RZ, 0xfc, !PT ;  /* 0x0000000306037212 */ /* 0x000fe400078efcff */
[----:B------:R-:W-:-:S02]  /*22b00*/  SEL R11, R11, 0x10, !P1 ;  /* 0x000000100b0b7807 */ /* 0x000fc40004800000 */
[----:B------:R-:W-:Y:S01]  /*22b10*/  F2FP.BF16.PACK_AB R7, R75, R74 ;  /* 0x0000004a4b07723e */ /* 0x000fe200000010ff */
[----:B------:R-:W-:Y:S01]  /*22b20*/  IMAD.IADD R3, R4, 0x1, R3 ;  /* 0x0000000104037824 */ /* 0x000fe200078e0203 */
[----:B------:R-:W-:-:S04]  /*22b30*/  F2FP.BF16.PACK_AB R6, R91, R90 ;  /* 0x0000005a5b06723e */ /* 0x000fc800000010ff */
[----:B------:R-:W-:Y:S02]  /*22b40*/  LEA R2, R3, 0x80, 0x1 ;  /* 0x0000008003027811 */ /* 0x000fe400078e08ff */
[----:B------:R-:W-:-:S03]  /*22b50*/  F2FP.BF16.PACK_AB R3, R103, R102 ;  /* 0x000000666703723e */ /* 0x000fc600000010ff */
[----:B------:R-:W-:Y:S01]  /*22b60*/  IMAD.IADD R4, R2, 0x1, R11 ;  /* 0x0000000102047824 */ /* 0x000fe200078e020b */
[----:B------:R1:W-:Y:S04]  /*22b70*/  STS [R2], R7 ;  /* 0x0000000702007388 */ /* 0x0003e80000000800 */
[----:B------:R4:W-:Y:S04]  /*22b80*/  STS [R2+0x400], R6 ;  /* 0x0004000602007388 */ /* 0x0009e80000000800 */
[----:B------:R4:W-:Y:S04]  /*22b90*/  STS [R4+0x400], R3 ;  /* 0x0004000304007388 */ /* 0x0009e80000000800 */
[----:B------:R4:W-:Y:S01]  /*22ba0*/  STS [R4], R5 ;  /* 0x0000000504007388 */ /* 0x0009e20000000800 */
[----:B-1----:R-:W-:Y:S01]  /*22bb0*/  F2FP.BF16.PACK_AB R7, R39, R38 ;  /* 0x000000262707723e */ /* 0x002fe200000010ff */
[----:B----4-:R-:W-:Y:S01]  /*22bc0*/  IMAD.MOV.U32 R6, RZ, RZ, 0x20 ;  /* 0x00000020ff067424 */ /* 0x010fe200078e00ff */
[----:B------:R-:W-:-:S04]  /*22bd0*/  F2FP.BF16.PACK_AB R3, R35, R34 ;  /* 0x000000222303723e */ /* 0x000fc800000010ff */
[----:B------:R-:W-:Y:S02]  /*22be0*/  SEL R6, R6, 0xffffffe0, !P2 ;  /* 0xffffffe006067807 */ /* 0x000fe40005000000 */
[----:B------:R-:W-:Y:S01]  /*22bf0*/  F2FP.BF16.PACK_AB R5, R51, R50 ;  /* 0x000000323305723e */ /* 0x000fe200000010ff */
[----:B------:R1:W-:Y:S01]  /*22c00*/  STS [R2+0x2400], R3 ;  /* 0x0024000302007388 */ /* 0x0003e20000000800 */
[----:B------:R-:W-:-:S03]  /*22c10*/  ISETP.NE.U32.AND P2, PT, RZ, c[0x0][0x500], PT ;  /* 0x00014000ff007a0c */ /* 0x000fc60003f45070 */
[----:B------:R4:W-:Y:S01]  /*22c20*/  STS [R2+0x2000], R5 ;  /* 0x0020000502007388 */ /* 0x0009e20000000800 */
[----:B------:R-:W-:-:S03]  /*22c30*/  ISETP.NE.AND.EX P2, PT, RZ, c[0x0][0x504], PT, P2 ;  /* 0x00014100ff007a0c */ /* 0x000fc60003f45320 */
[----:B------:R4:W-:Y:S04]  /*22c40*/  STS [R4+0x2000], R7 ;  /* 0x0020000704007388 */ /* 0x0009e80000000800 */
[----:B------:R4:W-:Y:S01]  /*22c50*/  STS [R4+0x2400], R10 ;  /* 0x0024000a04007388 */ /* 0x0009e20000000800 */
[----:B-1----:R-:W-:Y:S02]  /*22c60*/  SEL R3, R8, 0xffffffc0, !P0 ;  /* 0xffffffc008037807 */ /* 0x002fe40004000000 */
[----:B------:R-:W-:Y:S01]  /*22c70*/  F2FP.BF16.PACK_AB R8, R101, R100 ;  /* 0x000000646508723e */ /* 0x000fe200000010ff */
[C---:B----4-:R-:W-:Y:S01]  /*22c80*/  IMAD.IADD R5, R2.reuse, 0x1, R6 ;  /* 0x0000000102057824 */ /* 0x050fe200078e0206 */
[----:B------:R-:W-:Y:S01]  /*22c90*/  ISETP.NE.U32.AND P0, PT, RZ, c[0x0][0x508], PT ;  /* 0x00014200ff007a0c */ /* 0x000fe20003f05070 */
[----:B------:R-:W-:-:S02]  /*22ca0*/  IMAD.IADD R3, R2, 0x1, R3 ;  /* 0x0000000102037824 */ /* 0x000fc400078e0203 */
[----:B------:R-:W-:Y:S01]  /*22cb0*/  IMAD.IADD R2, R4, 0x1, R6 ;  /* 0x0000000104027824 */ /* 0x000fe200078e0206 */
[----:B------:R-:W-:Y:S01]  /*22cc0*/  F2FP.BF16.PACK_AB R7, R85, R84 ;  /* 0x000000545507723e */ /* 0x000fe200000010ff */
[----:B------:R1:W-:Y:S01]  /*22cd0*/  STS [R5], R9 ;  /* 0x0000000905007388 */ /* 0x0003e20000000800 */
[----:B------:R-:W-:Y:S02]  /*22ce0*/  ISETP.NE.AND.EX P1, PT, RZ, c[0x0][0x50c], PT, P0 ;  /* 0x00014300ff007a0c */ /* 0x000fe40003f25300 */
[----:B------:R-:W-:Y:S01]  /*22cf0*/  F2FP.BF16.PACK_AB R4, R105, R104 ;  /* 0x000000686904723e */ /* 0x000fe200000010ff */
[----:B------:R4:W-:Y:S04]  /*22d00*/  STS [R5+0x400], R8 ;  /* 0x0004000805007388 */ /* 0x0009e80000000800 */
[----:B------:R4:W-:Y:S04]  /*22d10*/  STS [R2+0x400], R4 ;  /* 0x0004000402007388 */ /* 0x0009e80000000800 */
[----:B------:R4:W-:Y:S01]  /*22d20*/  STS [R2], R7 ;  /* 0x0000000702007388 */ /* 0x0009e20000000800 */
[----:B-1----:R-:W-:-:S02]  /*22d30*/  F2FP.BF16.PACK_AB R9, R41, R40 ;  /* 0x000000282909723e */ /* 0x002fc400000010ff */
[----:B----4-:R-:W-:-:S03]  /*22d40*/  F2FP.BF16.PACK_AB R8, R61, R60 ;  /* 0x0000003c3d08723e */ /* 0x010fc600000010ff */
[----:B------:R-:W-:Y:S01]  /*22d50*/  STS [R5+0x2000], R9 ;  /* 0x0020000905007388 */ /* 0x000fe20000000800 */
[----:B------:R-:W-:-:S03]  /*22d60*/  F2FP.BF16.PACK_AB R4, R59, R58 ;  /* 0x0000003a3b04723e */ /* 0x000fc600000010ff */
[----:B------:R1:W-:Y:S01]  /*22d70*/  STS [R5+0x2400], R8 ;  /* 0x0024000805007388 */ /* 0x0003e20000000800 */
[----:B------:R-:W-:-:S03]  /*22d80*/  F2FP.BF16.PACK_AB R7, R43, R42 ;  /* 0x0000002a2b07723e */ /* 0x000fc600000010ff */
[----:B------:R4:W-:Y:S04]  /*22d90*/  STS [R2+0x2400], R4 ;  /* 0x0024000402007388 */ /* 0x0009e80000000800 */
[----:B------:R4:W-:Y:S01]  /*22da0*/  STS [R2+0x2000], R7 ;  /* 0x0020000702007388 */ /* 0x0009e20000000800 */
[----:B-1----:R-:W-:Y:S02]  /*22db0*/  F2FP.BF16.PACK_AB R5, R69, R68 ;  /* 0x000000444505723e */ /* 0x002fe400000010ff */
[----:B------:R-:W-:Y:S02]  /*22dc0*/  F2FP.BF16.PACK_AB R8, R117, R116 ;  /* 0x000000747508723e */ /* 0x000fe400000010ff */
[----:B----4-:R-:W-:Y:S01]  /*22dd0*/  F2FP.BF16.PACK_AB R4, R119, R118 ;  /* 0x000000767704723e */ /* 0x010fe200000010ff */
[----:B------:R1:W-:Y:S01]  /*22de0*/  STS [R3], R5 ;  /* 0x0000000503007388 */ /* 0x0003e20000000800 */
[----:B------:R-:W-:Y:S01]  /*22df0*/  IMAD.IADD R2, R11, 0x1, R3 ;  /* 0x000000010b027824 */ /* 0x000fe200078e0203 */
[----:B------:R-:W-:-:S02]  /*22e00*/  F2FP.BF16.PACK_AB R7, R107, R106 ;  /* 0x0000006a6b07723e */ /* 0x000fc400000010ff */
[----:B------:R4:W-:Y:S01]  /*22e10*/  STS [R3+0x400], R4 ;  /* 0x0004000403007388 */ /* 0x0009e20000000800 */
[----:B------:R-:W-:-:S03]  /*22e20*/  IMAD.IADD R9, R6, 0x1, R2 ;  /* 0x0000000106097824 */ /* 0x000fc600078e0202 */
[----:B------:R4:W-:Y:S04]  /*22e30*/  STS [R2], R8 ;  /* 0x0000000802007388 */ /* 0x0009e80000000800 */
[----:B------:R4:W-:Y:S01]  /*22e40*/  STS [R2+0x400], R7 ;  /* 0x0004000702007388 */ /* 0x0009e20000000800 */
[----:B-1----:R-:W-:Y:S02]  /*22e50*/  F2FP.BF16.PACK_AB R5, R57, R56 ;  /* 0x000000383905723e */ /* 0x002fe400000010ff */
[----:B----4-:R-:W-:-:S03]  /*22e60*/  F2FP.BF16.PACK_AB R4, R55, R54 ;  /* 0x000000363704723e */ /* 0x010fc600000010ff */
[----:B------:R1:W-:Y:S01]  /*22e70*/  STS [R3+0x2000], R5 ;  /* 0x0020000503007388 */ /* 0x0003e20000000800 */
[----:B------:R-:W-:-:S03]  /*22e80*/  F2FP.BF16.PACK_AB R8, R53, R52 ;  /* 0x000000343508723e */ /* 0x000fc600000010ff */
[----:B------:R4:W-:Y:S01]  /*22e90*/  STS [R3+0x2400], R4 ;  /* 0x0024000403007388 */ /* 0x0009e20000000800 */
[----:B------:R-:W-:-:S03]  /*22ea0*/  F2FP.BF16.PACK_AB R7, R49, R48 ;  /* 0x000000303107723e */ /* 0x000fc600000010ff */
[----:B------:R4:W-:Y:S04]  /*22eb0*/  STS [R2+0x2000], R8 ;  /* 0x0020000802007388 */ /* 0x0009e80000000800 */
[----:B------:R4:W-:Y:S01]  /*22ec0*/  STS [R2+0x2400], R7 ;  /* 0x0024000702007388 */ /* 0x0009e20000000800 */
[----:B-1----:R-:W-:Y:S01]  /*22ed0*/  F2FP.BF16.PACK_AB R5, R87, R86 ;  /* 0x000000565705723e */ /* 0x002fe200000010ff */
[----:B----4-:R-:W-:Y:S01]  /*22ee0*/  IMAD.IADD R3, R6, 0x1, R3 ;  /* 0x0000000106037824 */ /* 0x010fe200078e0203 */
[----:B------:R-:W-:Y:S02]  /*22ef0*/  F2FP.BF16.PACK_AB R4, R89, R88 ;  /* 0x000000585904723e */ /* 0x000fe400000010ff */
[----:B------:R-:W-:Y:S01]  /*22f00*/  F2FP.BF16.PACK_AB R6, R47, R46 ;  /* 0x0000002e2f06723e */ /* 0x000fe200000010ff */
[----:B------:R-:W-:Y:S01]  /*22f10*/  IMAD.IADD R8, R11, 0x1, R3 ;  /* 0x000000010b087824 */ /* 0x000fe200078e0203 */
[----:B------:R1:W-:Y:S01]  /*22f20*/  STS [R3], R5 ;  /* 0x0000000503007388 */ /* 0x0003e20000000800 */
[----:B------:R-:W-:-:S03]  /*22f30*/  F2FP.BF16.PACK_AB R2, R67, R66 ;  /* 0x000000424302723e */ /* 0x000fc600000010ff */
[----:B------:R4:W-:Y:S01]  /*22f40*/  STS [R3+0x400], R4 ;  /* 0x0004000403007388 */ /* 0x0009e20000000800 */
[----:B-1----:R-:W-:Y:S02]  /*22f50*/  F2FP.BF16.PACK_AB R5, R37, R36 ;  /* 0x000000242505723e */ /* 0x002fe400000010ff */
[----:B----4-:R-:W-:-:S05]  /*22f60*/  F2FP.BF16.PACK_AB R4, R65, R64 ;  /* 0x000000404104723e */ /* 0x010fca00000010ff */
[----:B------:R1:W-:Y:S04]  /*22f70*/  STS [R9], R4 ;  /* 0x0000000409007388 */ /* 0x0003e80000000800 */
[----:B------:R4:W-:Y:S04]  /*22f80*/  STS [R8+0x400], R2 ;  /* 0x0004000208007388 */ /* 0x0009e80000000800 */
[----:B------:R2:W-:Y:S04]  /*22f90*/  STS [R3+0x2000], R6 ;  /* 0x0020000603007388 */ /* 0x0005e80000000800 */
[----:B------:R3:W-:Y:S01]  /*22fa0*/  STS [R3+0x2400], R5 ;  /* 0x0024000503007388 */ /* 0x0007e20000000800 */
[----:B-1----:R-:W-:-:S02]  /*22fb0*/  F2FP.BF16.PACK_AB R4, R33, R32 ;  /* 0x000000202104723e */ /* 0x002fc400000010ff */
[----:B----4-:R-:W-:-:S03]  /*22fc0*/  F2FP.BF16.PACK_AB R2, R31, R30 ;  /* 0x0000001e1f02723e */ /* 0x010fc600000010ff */
[----:B------:R1:W-:Y:S01]  /*22fd0*/  STS [R9+0x2000], R4 ;  /* 0x0020000409007388 */ /* 0x0003e20000000800 */
[----:B--2---:R-:W-:-:S03]  /*22fe0*/  IMAD.MOV.U32 R6, RZ, RZ, 0x4 ;  /* 0x00000004ff067424 */ /* 0x004fc600078e00ff */
[----:B------:R2:W-:Y:S01]  /*22ff0*/  STS [R8+0x2400], R2 ;  /* 0x0024000208007388 */ /* 0x0005e20000000800 */
[----:B---3--:R-:W-:Y:S02]  /*23000*/  IMAD.MOV.U32 R3, RZ, RZ, RZ ;  /* 0x000000ffff037224 */ /* 0x008fe400078e00ff */
[CC--:B------:R-:W-:Y:S01]  /*23010*/  @P1 IMAD.WIDE R10, R18.reuse, R6.reuse, c[0x0][0x508] ;  /* 0x00014200120a1625 */ /* 0x0c0fe200078e0206 */
[----:B------:R-:W-:Y:S03]  /*23020*/  BAR.SYNC.DEFER_BLOCKING 0x1, 0x80 ;  /* 0x0042000000007b1d */ /* 0x000fe60000010000 */
[----:B------:R-:W-:-:S03]  /*23030*/  IMAD.WIDE R6, R18, R6, c[0x0][0x500] ;  /* 0x0001400012067625 */ /* 0x000fc600078e0206 */
[----:B------:R2:W5:Y:S04]  /*23040*/  @P1 LDG.E R14, [R10.64] ;  /* 0x000000080a0e1981 */ /* 0x000568000c1e1900 */
[----:B------:R2:W5:Y:S01]  /*23050*/  @P2 LDG.E R3, [R6.64] ;  /* 0x0000000806032981 */ /* 0x000562000c1e1900 */
[----:B------:R-:W-:-:S04]  /*23060*/  ISETP.NE.AND P0, PT, R12, RZ, PT ;  /* 0x000000ff0c00720c */ /* 0x000fc80003f05270 */
[----:B-1----:R-:W-:Y:S01]  /*23070*/  SEL R4, R12, c[0x0][0x3d4], P0 ;  /* 0x0000f5000c047a07 */ /* 0x002fe20000000000 */
[----:B------:R-:W-:Y:S05]  /*23080*/  @P1 BRA `(.L_x_985) ;  /* 0x0000004000001947 */ /* 0x000fea0003800000 */
[----:B------:R-:W-:Y:S05]  /*23090*/  @!P2 BRA `(.L_x_985) ;  /* 0x000000300000a947 */ /* 0x000fea0003800000 */
[----:B--2---:R1:W2:Y:S04]  /*230a0*/  LDG.E R2, [R6.64] ;  /* 0x0000000806027981 */ /* 0x0042a8000c1e1900 */
[----:B-1----:R-:W2:Y:S02]  /*230b0*/  LDG.E R6, [R6.64+0x4] ;  /* 0x0000040806067981 */ /* 0x002ea4000c1e1900 */
[----:B--2--5:R-:W-:Y:S02]  /*230c0*/  IADD3 R14, -R2, R6, RZ ;  /* 0x00000006020e7210 */ /* 0x024fe40007ffe1ff */
.L_x_985:
[----:B------:R-:W3:Y:S04]  /*230d0*/  LDL R5, [R1+0x4c] ;  /* 0x00004c0001057983 */ /* 0x000ee80000100800 */
[----:B------:R-:W3:Y:S04]  /*230e0*/  LDL R72, [R1+0x48] ;  /* 0x0000480001487983 */ /* 0x000ee80000100800 */
[----:B------:R-:W4:Y:S04]  /*230f0*/  LDL R28, [R1+0x50] ;  /* 0x00005000011c7983 */ /* 0x000f280000100800 */
[----:B--2---:R-:W2:Y:S04]  /*23100*/  LDL R15, [R1+0x60] ;  /* 0x00006000010f7983 */ /* 0x004ea80000100800 */
[----:B------:R-:W2:Y:S01]  /*23110*/  LDL.LU R29, [R1+0x54] ;  /* 0x00005400011d7983 */ /* 0x000ea20000300800 */
[----:B------:R-:W-:Y:S01]  /*23120*/  IMAD.MOV.U32 R6, RZ, RZ, 0x368 ;  /* 0x00000368ff067424 */ /* 0x000fe200078e00ff */
[----:B------:R-:W-:-:S04]  /*23130*/  ISETP.GT.AND P2, PT, R4, 0x1, PT ;  /* 0x000000010400780c */ /* 0x000fc80003f44270 */
[----:B------:R-:W-:-:S04]  /*23140*/  SEL R6, R6, 0x328, P2 ;  /* 0x0000032806067807 */ /* 0x000fc80001000000 */
[----:B------:R-:W1:Y:S08]  /*23150*/  LDC.64 R8, c[0x0][R6+0x170] ;  /* 0x00005c0006087b82 */ /* 0x000e700000000a00 */
[----:B------:R1:W4:Y:S08]  /*23160*/  LDC.64 R12, c[0x0][R6+0x168] ;  /* 0x00005a00060c7b82 */ /* 0x0003300000000a00 */
[----:B------:R1:W1:Y:S08]  /*23170*/  LDC.64 R16, c[0x0][R6+0x178] ;  /* 0x00005e0006107b82 */ /* 0x0002700000000a00 */
[----:B------:R1:W1:Y:S01]  /*23180*/  LDC.64 R20, c[0x0][R6+0x160] ;  /* 0x0000580006147b82 */ /* 0x0002620000000a00 */
[----:B------:R-:W-:Y:S01]  /*23190*/  ISETP.NE.U32.AND P0, PT, RZ, c[0x0][0x500], PT ;  /* 0x00014000ff007a0c */ /* 0x000fe20003f05070 */
[----:B------:R-:W-:-:S03]  /*231a0*/  IMAD.MOV.U32 R2, RZ, RZ, c[0x0][0x4e8] ;  /* 0x00013a00ff027624 */ /* 0x000fc600078e00ff */
[----:B------:R-:W-:Y:S02]  /*231b0*/  ISETP.NE.AND.EX P0, PT, RZ, c[0x0][0x504], PT, P0 ;  /* 0x00014100ff007a0c */ /* 0x000fe40003f05300 */
[----:B------:R-:W-:Y:S02]  /*231c0*/  ISETP.NE.AND P5, PT, R2, 0x1, PT ;  /* 0x000000010200780c */ /* 0x000fe40003fa5270 */
[----:B------:R-:W-:Y:S02]  /*231d0*/  SHF.R.S32.HI R4, RZ, 0x1f, R18 ;  /* 0x0000001fff047819 */ /* 0x000fe40000011412 */
[----:B------:R-:W-:Y:S02]  /*231e0*/  SEL R2, R18, RZ, !P0 ;  /* 0x000000ff12027207 */ /* 0x000fe40004000000 */
[----:B-----5:R-:W-:Y:S01]  /*231f0*/  SHF.R.S32.HI R18, RZ, 0x1f, R3 ;  /* 0x0000001fff127819 */ /* 0x020fe20000011403 */
[----:B---3--:R-:W-:Y:S01]  /*23200*/  IMAD.IADD R7, R5, 0x1, R72 ;  /* 0x0000000105077824 */ /* 0x008fe200078e0248 */
[----:B------:R-:W-:Y:S01]  /*23210*/  SEL R5, R4, RZ, !P0 ;  /* 0x000000ff04057207 */ /* 0x000fe20004000000 */
[----:B-1----:R-:W-:-:S04]  /*23220*/  IMAD R4, R9, R2, RZ ;  /* 0x0000000209047224 */ /* 0x002fc800078e02ff */
[----:B------:R-:W-:Y:S02]  /*23230*/  IMAD R6, R8, R5, R4 ;  /* 0x0000000508067224 */ /* 0x000fe400078e0204 */
[----:B------:R-:W-:-:S04]  /*23240*/  @P5 IMAD.HI.U32 R5, R7, c[0x0][0x4ec], RZ ;  /* 0x00013b0007055a27 */ /* 0x000fc800078e00ff */
[----:B------:R-:W-:Y:S01]  /*23250*/  IMAD.MOV.U32 R4, RZ, RZ, R7 ;  /* 0x000000ffff047224 */ /* 0x000fe200078e0007 */
[----:B------:R-:W-:Y:S01]  /*23260*/  @P5 SHF.R.U32.HI R4, RZ, c[0x0][0x4f0], R5 ;  /* 0x00013c00ff045a19 */ /* 0x000fe20000011605 */
[----:B------:R-:W-:Y:S01]  /*23270*/  IMAD.WIDE.U32 R8, R8, R2, RZ ;  /* 0x0000000208087225 */ /* 0x000fe200078e00ff */
[----:B--2---:R-:W-:-:S03]  /*23280*/  SEL R5, R15, RZ, P2 ;  /* 0x000000ff0f057207 */ /* 0x004fc60001000000 */
[----:B----4-:R-:W-:-:S04]  /*23290*/  IMAD.WIDE.U32 R10, R12, R28, RZ ;  /* 0x0000001c0c0a7225 */ /* 0x010fc800078e00ff */
[----:B------:R-:W-:Y:S01]  /*232a0*/  IMAD R12, R13, R28, RZ ;  /* 0x0000001c0d0c7224 */ /* 0x000fe200078e02ff */
[----:B------:R-:W-:Y:S01]  /*232b0*/  IADD3 R15, P1, P0, R8, R10, R3 ;  /* 0x0000000a080f7210 */ /* 0x000fe2000783e003 */
[----:B------:R-:W-:Y:S02]  /*232c0*/  IMAD.IADD R13, R9, 0x1, R6 ;  /* 0x00000001090d7824 */ /* 0x000fe400078e0206 */
[----:B------:R-:W-:Y:S02]  /*232d0*/  IMAD.IADD R10, R11, 0x1, R12 ;  /* 0x000000010b0a7824 */ /* 0x000fe400078e020c */
[----:B------:R-:W-:Y:S02]  /*232e0*/  IMAD.MOV R6, RZ, RZ, -R4 ;  /* 0x000000ffff067224 */ /* 0x000fe400078e0a04 */
[-C--:B------:R-:W-:Y:S02]  /*232f0*/  IMAD R11, R17, R5.reuse, RZ ;  /* 0x00000005110b7224 */ /* 0x080fe400078e02ff */
        /* <DEDUP_REMOVED lines=8> */
[----:B------:R-:W-:Y:S02]  /*23380*/  IADD3.X R9, R6, R13, R11, P1, P0 ;  /* 0x0000000d06097210 */ /* 0x000fe40000fe040b */
[----:B------:R-:W-:Y:S01]  /*23390*/  LOP3.LUT R12, R25, 0xffffffe0, RZ, 0xc0, !PT ;  /* 0xffffffe0190c7812 */ /* 0x000fe200078ec0ff */
[----:B------:R-:W-:-:S02]  /*233a0*/  IMAD R11, R20, R10, R4 ;  /* 0x0000000a140b7224 */ /* 0x000fc400078e0204 */
[----:B------:R-:W-:Y:S01]  /*233b0*/  IMAD.WIDE.U32 R4, R20, R5, R8 ;  /* 0x0000000514047225 */ /* 0x000fe200078e0008 */
[----:B------:R-:W-:-:S03]  /*233c0*/  SHF.R.S32.HI R6, RZ, 0x1f, R25 ;  /* 0x0000001fff067819 */ /* 0x000fc60000011419 */
[----:B------:R-:W-:Y:S02]  /*233d0*/  IMAD.IADD R8, R71, 0x1, -R12 ;  /* 0x0000000147087824 */ /* 0x000fe400078e0a0c */
[----:B------:R-:W-:Y:S01]  /*233e0*/  IMAD.MOV.U32 R12, RZ, RZ, c[0x0][0x4a8] ;  /* 0x00012a00ff0c7624 */ /* 0x000fe200078e00ff */
[----:B------:R-:W-:Y:S01]  /*233f0*/  LEA.HI R6, R6, R24, RZ, 0x2 ;  /* 0x0000001806067211 */ /* 0x000fe200078f10ff */
[----:B------:R-:W-:Y:S01]  /*23400*/  IMAD.MOV.U32 R13, RZ, RZ, c[0x0][0x4ac] ;  /* 0x00012b00ff0d7624 */ /* 0x000fe200078e00ff */
[----:B------:R-:W-:Y:S02]  /*23410*/  SHF.R.S32.HI R9, RZ, 0x1f, R8 ;  /* 0x0000001fff097819 */ /* 0x000fe40000011408 */
[----:B------:R-:W-:Y:S01]  /*23420*/  SEL R12, R12, c[0x0][0x450], P2 ;  /* 0x000114000c0c7a07 */ /* 0x000fe20001000000 */
[----:B------:R-:W-:Y:S01]  /*23430*/  IMAD.IADD R5, R5, 0x1, R11 ;  /* 0x0000000105057824 */ /* 0x000fe200078e020b */
[----:B------:R-:W-:Y:S02]  /*23440*/  LOP3.LUT R10, R6, 0xffffffc, RZ, 0xc0, !PT ;  /* 0x0ffffffc060a7812 */ /* 0x000fe400078ec0ff */
[----:B------:R-:W-:-:S02]  /*23450*/  LEA.HI R9, R9, R8, RZ, 0x2 ;  /* 0x0000000809097211 */ /* 0x000fc400078f10ff */
[----:B------:R-:W-:Y:S02]  /*23460*/  SEL R13, R13, c[0x0][0x454], P2 ;  /* 0x000115000d0d7a07 */ /* 0x000fe40001000000 */
[----:B------:R-:W-:Y:S01]  /*23470*/  LEA R6, P0, R4, R12, 0x2 ;  /* 0x0000000c04067211 */ /* 0x000fe200078010ff */
[----:B------:R-:W-:Y:S01]  /*23480*/  IMAD.IADD R10, R24, 0x1, -R10 ;  /* 0x00000001180a7824 */ /* 0x000fe200078e0a0a */
[----:B------:R-:W-:Y:S02]  /*23490*/  SHF.R.S32.HI R9, RZ, 0x2, R9 ;  /* 0x00000002ff097819 */ /* 0x000fe40000011409 */
[----:B------:R-:W-:Y:S01]  /*234a0*/  LEA.HI.X R5, R4, R13, R5, 0x2, P0 ;  /* 0x0000000d04057211 */ /* 0x000fe200000f1405 */
[----:B------:R-:W-:Y:S01]  /*234b0*/  IMAD R4, R14, c[0x0][0x4e8], RZ ;  /* 0x00013a000e047a24 */ /* 0x000fe200078e02ff */
[----:B------:R-:W-:Y:S01]  /*234c0*/  SHFL.IDX PT, R16, R6, RZ, 0x1c1f ;  /* 0x001c1fff06107589 */ /* 0x000fe200000e0000 */
[----:B------:R-:W-:-:S03]  /*234d0*/  IMAD R9, R10, 0x10, R9 ;  /* 0x000000100a097824 */ /* 0x000fc600078e0209 */
[----:B------:R-:W1:Y:S04]  /*234e0*/  SHFL.IDX PT, R17, R5, RZ, 0x1c1f ;  /* 0x001c1fff05117589 */ /* 0x000e6800000e0000 */
[----:B------:R-:W-:Y:S04]  /*234f0*/  SHFL.IDX PT, R14, R6, 0x1, 0x1c1f ;  /* 0x003c1f00060e7f89 */ /* 0x000fe800000e0000 */
[----:B------:R-:W2:Y:S04]  /*23500*/  SHFL.IDX PT, R15, R5, 0x1, 0x1c1f ;  /* 0x003c1f00050f7f89 */ /* 0x000ea800000e0000 */
[----:B------:R-:W-:Y:S04]  /*23510*/  SHFL.IDX PT, R13, R5, 0x2, 0x1c1f ;  /* 0x005c1f00050d7f89 */ /* 0x000fe800000e0000 */
[----:B------:R3:W-:Y:S01]  /*23520*/  SHFL.IDX PT, R11, R5, 0x3, 0x1c1f ;  /* 0x007c1f00050b7f89 */ /* 0x0007e200000e0000 */
[----:B------:R-:W-:-:S03]  /*23530*/  LOP3.LUT P0, RZ, R8, 0x3, RZ, 0xc0, !PT ;  /* 0x0000000308ff7812 */ /* 0x000fc6000780c0ff */
[----:B------:R-:W4:Y:S01]  /*23540*/  SHFL.IDX PT, R12, R6, 0x2, 0x1c1f ;  /* 0x005c1f00060c7f89 */ /* 0x000f2200000e0000 */
[----:B---3--:R-:W-:-:S05]  /*23550*/  IMAD.IADD R5, R9, 0x1, R72 ;  /* 0x0000000109057824 */ /* 0x008fca00078e0248 */
[C---:B------:R-:W-:Y:S02]  /*23560*/  IADD3 R9, R5.reuse, 0x8, RZ ;  /* 0x0000000805097810 */ /* 0x040fe40007ffe0ff */
[CC--:B------:R-:W-:Y:S02]  /*23570*/  ISETP.GE.OR P4, PT, R5.reuse, R4.reuse, P0 ;  /* 0x000000040500720c */ /* 0x0c0fe40000786670 */
[----:B------:R-:W-:Y:S02]  /*23580*/  IADD3 R8, R5, 0x40, RZ ;  /* 0x0000004005087810 */ /* 0x000fe40007ffe0ff */
[-C--:B------:R-:W-:Y:S02]  /*23590*/  ISETP.GE.OR P3, PT, R9, R4.reuse, P0 ;  /* 0x000000040900720c */ /* 0x080fe40000766670 */
[CC--:B------:R-:W-:Y:S01]  /*235a0*/  ISETP.GE.OR P1, PT, R8.reuse, R4.reuse, P0 ;  /* 0x000000040800720c */ /* 0x0c0fe20000726670 */
[----:B------:R3:W3:Y:S06]  /*235b0*/  SHFL.IDX PT, R10, R6, 0x3, 0x1c1f ;  /* 0x007c1f00060a7f89 */ /* 0x0006ec00000e0000 */
[----:B-1----:R1:W-:Y:S04]  /*235c0*/  @!P4 ST.E [R16.64], R22 ;  /* 0x000000161000c985 */ /* 0x0023e8000c101908 */
[----:B--2---:R1:W-:Y:S01]  /*235d0*/  @!P3 ST.E [R14.64], R23 ;  /* 0x000000170e00b985 */ /* 0x0043e2000c101908 */
[----:B------:R-:W-:-:S03]  /*235e0*/  ISETP.GE.AND P3, PT, R8, R4, PT ;  /* 0x000000040800720c */ /* 0x000fc60003f66270 */
[----:B----4-:R1:W-:Y:S01]  /*235f0*/  @!P1 ST.E [R12.64], R27 ;  /* 0x0000001b0c009985 */ /* 0x0103e2000c101908 */
[----:B------:R-:W-:Y:S02]  /*23600*/  LOP3.LUT R29, R29, 0xfffffffd, RZ, 0xc0, !PT ;  /* 0xfffffffd1d1d7812 */ /* 0x000fe400078ec0ff */
[----:B---3--:R-:W-:-:S04]  /*23610*/  IADD3 R6, R5, 0x48, RZ ;  /* 0x0000004805067810 */ /* 0x008fc80007ffe0ff */
[----:B------:R-:W-:Y:S02]  /*23620*/  ISETP.GE.AND P1, PT, R6, R4, PT ;  /* 0x000000040600720c */ /* 0x000fe40003f26270 */
[----:B------:R-:W-:-:S04]  /*23630*/  LOP3.LUT R29, R29, 0xfffffffe, RZ, 0xc0, !PT ;  /* 0xfffffffe1d1d7812 */ /* 0x000fc800078ec0ff */
[----:B------:R-:W-:-:S07]  /*23640*/  @P3 LOP3.LUT R29, R29, 0x1, RZ, 0xfc, !PT ;  /* 0x000000011d1d3812 */ /* 0x000fce00078efcff */
[----:B------:R-:W-:-:S05]  /*23650*/  @P1 LOP3.LUT R29, R29, 0x2, RZ, 0xfc, !PT ;  /* 0x000000021d1d1812 */ /* 0x000fca00078efcff */
[----:B------:R1:W-:Y:S01]  /*23660*/  STL [R1+0x54], R29 ;  /* 0x0000541d01007387 */ /* 0x0003e20000100800 */
[-C--:B------:R-:W-:Y:S02]  /*23670*/  ISETP.GE.OR P0, PT, R6, R4.reuse, P0 ;  /* 0x000000040600720c */ /* 0x080fe40000706670 */
[----:B------:R-:W-:-:S11]  /*23680*/  ISETP.GE.AND P6, PT, R9, R4, PT ;  /* 0x000000040900720c */ /* 0x000fd60003fc6270 */
[----:B------:R1:W-:Y:S01]  /*23690*/  @!P0 ST.E [R10.64], R19 ;  /* 0x000000130a008985 */ /* 0x0003e2000c101908 */
[----:B------:R-:W-:Y:S01]  /*236a0*/  ISETP.GE.AND P0, PT, R5, R4, PT ;  /* 0x000000040500720c */ /* 0x000fe20003f06270 */
[----:B------:R-:W-:Y:S05]  /*236b0*/  @P2 BRA `(.L_x_986) ;  /* 0x000006c000002947 */ /* 0x000fea0003800000 */
[----:B------:R-:W-:Y:S01]  /*236c0*/  IMAD R18, R18, c[0x0][0x3a0], RZ ;  /* 0x0000e80012127a24 */ /* 0x000fe200078e02ff */
[----:B------:R-:W-:Y:S01]  /*236d0*/  IADD3 R5, R26, R72, RZ ;  /* 0x000000481a057210 */ /* 0x000fe20007ffe0ff */
[C---:B------:R-:W-:Y:S01]  /*236e0*/  IMAD.WIDE.U32 R6, R3.reuse, c[0x0][0x3a0], RZ ;  /* 0x0000e80003067a25 */ /* 0x040fe200078e00ff */
[----:B------:R-:W-:Y:S01]  /*236f0*/  SHF.R.S32.HI R8, RZ, 0x1f, R2 ;  /* 0x0000001fff087819 */ /* 0x000fe20000011402 */
[----:B-1----:R1:W2:Y:S02]  /*23700*/  LDS.128 R12, [R219+0x80] ;  /* 0x00008000db0c7984 */ /* 0x0022a40000000c00 */
        /* <DEDUP_REMOVED lines=31> */
[----:B------:R-:W-:Y:S02]  /*23900*/  IADD3 R5, R44, R72, RZ ;  /* 0x000000482c057210 */ /* 0x000fe40007ffe0ff */
[----:B------:R-:W-:Y:S01]  /*23910*/  LEA.HI.X R6, R2, c[0x0][0x384], R3, 0x1, P0 ;  /* 0x0000e10002067a11 */ /* 0x000fe200000f0c03 */
[----:B------:R-:W-:Y:S05]  /*23920*/  BRA.DIV ~URZ, `(.L_x_987) ;  /* 0x00003b427f007947 */ /* 0x000fea000b800000 */
[----:B--234-:R2:W3:Y:S02]  /*23930*/  SHFL.IDX PT, R8, R6, RZ, 0x181f ;  /* 0x00181fff06087589 */ /* 0x01c4e400000e0000 */
.L_x_1067:
[----:B------:R-:W-:Y:S05]  /*23940*/  BRA.DIV ~URZ, `(.L_x_988) ;  /* 0x00003b927f007947 */ /* 0x000fea000b800000 */
[----:B------:R4:W2:Y:S02]  /*23950*/  SHFL.IDX PT, R2, R7, RZ, 0x181f ;  /* 0x00181fff07027589 */ /* 0x0008a400000e0000 */
.L_x_1068:
        /* <DEDUP_REMOVED lines=8> */
.L_x_1069:
[----:B------:R-:W-:-:S04]  /*239e0*/  IADD3 R3, R5, 0x10, RZ ;  /* 0x0000001005037810 */ /* 0x000fc80007ffe0ff */
[----:B------:R-:W-:-:S13]  /*239f0*/  ISETP.GE.OR P0, PT, R3, R4, P2 ;  /* 0x000000040300720c */ /* 0x000fda0001706670 */
[----:B--2---:R-:W-:-:S04]  /*23a00*/  @!P0 LEA R2, P1, R0, R2, 0x1 ;  /* 0x0000000200028211 */ /* 0x004fc800078208ff */
[----:B------:R-:W-:-:S05]  /*23a10*/  @!P0 LEA.HI.X R3, R0, R8, R70, 0x1, P1 ;  /* 0x0000000800038211 */ /* 0x000fca00008f0c46 */
[----:B------:R2:W-:Y:S01]  /*23a20*/  @!P0 ST.E.128 [R2.64], R16 ;  /* 0x0000001002008985 */ /* 0x0005e2000c101d08 */
[----:B------:R-:W-:Y:S05]  /*23a30*/  BRA.DIV ~URZ, `(.L_x_990) ;  /* 0x00003be27f007947 */ /* 0x000fea000b800000 */
[----:B------:R2:W3:Y:S02]  /*23a40*/  SHFL.IDX PT, R8, R6, 0x2, 0x181f ;  /* 0x00581f0006087f89 */ /* 0x0004e400000e0000 */
.L_x_1070:
[----:B------:R-:W-:Y:S05]  /*23a50*/  BRA.DIV ~URZ, `(.L_x_991) ;  /* 0x00003c327f007947 */ /* 0x000fea000b800000 */
[----:B--2---:R2:W4:Y:S02]  /*23a60*/  SHFL.IDX PT, R2, R7, 0x2, 0x181f ;  /* 0x00581f0007027f89 */ /* 0x00452400000e0000 */
.L_x_1071:
        /* <DEDUP_REMOVED lines=8> */
.L_x_1072:
[----:B------:R-:W-:-:S04]  /*23af0*/  IADD3 R3, R5, 0x30, RZ ;  /* 0x0000003005037810 */ /* 0x000fc80007ffe0ff */
[----:B------:R-:W-:-:S13]  /*23b00*/  ISETP.GE.OR P0, PT, R3, R4, P2 ;  /* 0x000000040300720c */ /* 0x000fda0001706670 */
[----:B---3--:R-:W-:-:S04]  /*23b10*/  @!P0 LEA R2, P1, R0, R2, 0x1 ;  /* 0x0000000200028211 */ /* 0x008fc800078208ff */
[----:B--2---:R-:W-:-:S05]  /*23b20*/  @!P0 LEA.HI.X R3, R0, R8, R70, 0x1, P1 ;  /* 0x0000000800038211 */ /* 0x004fca00008f0c46 */
[----:B-1----:R1:W-:Y:S01]  /*23b30*/  @!P0 ST.E.128 [R2.64], R24 ;  /* 0x0000001802008985 */ /* 0x0023e2000c101d08 */
[----:B------:R-:W-:Y:S05]  /*23b40*/  BRA.DIV ~URZ, `(.L_x_993) ;  /* 0x00003c827f007947 */ /* 0x000fea000b800000 */
[----:B------:R2:W3:Y:S02]  /*23b50*/  SHFL.IDX PT, R8, R6, 0x4, 0x181f ;  /* 0x00981f0006087f89 */ /* 0x0004e400000e0000 */
.L_x_1073:
[----:B------:R-:W-:Y:S05]  /*23b60*/  BRA.DIV ~URZ, `(.L_x_994) ;  /* 0x00003cd27f007947 */ /* 0x000fea000b800000 */
[----:B-1----:R1:W2:Y:S02]  /*23b70*/  SHFL.IDX PT, R2, R7, 0x4, 0x181f ;  /* 0x00981f0007027f89 */ /* 0x0022a400000e0000 */
.L_x_1074:
        /* <DEDUP_REMOVED lines=8> */
.L_x_1075:
[----:B------:R-:W-:-:S04]  /*23c00*/  IADD3 R3, R5, 0x50, RZ ;  /* 0x0000005005037810 */ /* 0x000fc80007ffe0ff */
[----:B------:R-:W-:-:S13]  /*23c10*/  ISETP.GE.OR P0, PT, R3, R4, P2 ;  /* 0x000000040300720c */ /* 0x000fda0001706670 */
[----:B--2---:R-:W-:-:S04]  /*23c20*/  @!P0 LEA R2, P1, R0, R2, 0x1 ;  /* 0x0000000200028211 */ /* 0x004fc800078208ff */
[----:B-1----:R-:W-:-:S05]  /*23c30*/  @!P0 LEA.HI.X R3, R0, R8, R70, 0x1, P1 ;  /* 0x0000000800038211 */ /* 0x002fca00008f0c46 */
[----:B------:R1:W-:Y:S01]  /*23c40*/  @!P0 ST.E.128 [R2.64], R32 ;  /* 0x0000002002008985 */ /* 0x0003e2000c101d08 */
[----:B------:R-:W-:Y:S05]  /*23c50*/  BRA.DIV ~URZ, `(.L_x_996) ;  /* 0x00003d227f007947 */ /* 0x000fea000b800000 */
[----:B------:R2:W1:Y:S02]  /*23c60*/  SHFL.IDX PT, R8, R6, 0x6, 0x181f ;  /* 0x00d81f0006087f89 */ /* 0x00046400000e0000 */
.L_x_1076:
[----:B------:R-:W-:Y:S05]  /*23c70*/  BRA.DIV ~URZ, `(.L_x_997) ;  /* 0x00003d727f007947 */ /* 0x000fea000b800000 */
[----:B-1----:R1:W2:Y:S02]  /*23c80*/  SHFL.IDX PT, R2, R7, 0x6, 0x181f ;  /* 0x00d81f0007027f89 */ /* 0x0022a400000e0000 */
.L_x_1077:
        /* <DEDUP_REMOVED lines=8> */
.L_x_1078:
[----:B------:R-:W-:-:S04]  /*23d10*/  IADD3 R2, R5, 0x70, RZ ;  /* 0x0000007005027810 */ /* 0x000fc80007ffe0ff */
[----:B------:R-:W-:-:S13]  /*23d20*/  ISETP.GE.OR P0, PT, R2, R4, P2 ;  /* 0x000000040200720c */ /* 0x000fda0001706670 */
[----:B------:R-:W-:Y:S05]  /*23d30*/  @P0 BRA `(.L_x_999) ;  /* 0x000018d000000947 */ /* 0x000fea0003800000 */
[----:B----4-:R-:W-:-:S04]  /*23d40*/  LEA R2, P0, R0, R3, 0x1 ;  /* 0x0000000300027211 */ /* 0x010fc800078008ff */
[----:B---3--:R-:W-:-:S05]  /*23d50*/  LEA.HI.X R3, R0, R6, R70, 0x1, P0 ;  /* 0x0000000600037211 */ /* 0x008fca00000f0c46 */
[----:B------:R3:W-:Y:S01]  /*23d60*/  ST.E.128 [R2.64], R40 ;  /* 0x0000002802007985 */ /* 0x0007e2000c101d08 */
[----:B------:R-:W-:Y:S05]  /*23d70*/  BRA `(.L_x_999) ;  /* 0x0000189000007947 */ /* 0x000fea0003800000 */
.L_x_986:
[----:B------:R-:W2:Y:S04]  /*23d80*/  LDL.LU R6, [R1+0x50] ;  /* 0x0000500001067983 */ /* 0x000ea80000300800 */
[----:B------:R-:W3:Y:S01]  /*23d90*/  LDL.LU R9, [R1+0x60] ;  /* 0x0000600001097983 */ /* 0x000ee20000300800 */
[----:B------:R-:W-:Y:S02]  /*23da0*/  IMAD R0, R18, c[0x0][0x408], RZ ;  /* 0x0001020012007a24 */ /* 0x000fe400078e02ff */
[----:B------:R-:W-:-:S04]  /*23db0*/  IMAD.WIDE.U32 R4, R3, c[0x0][0x408], RZ ;  /* 0x0001020003047a25 */ /* 0x000fc800078e00ff */
[----:B------:R-:W-:Y:S01]  /*23dc0*/  IMAD R3, R3, c[0x0][0x40c], R0 ;  /* 0x0001030003037a24 */ /* 0x000fe200078e0200 */
[----:B------:R-:W-:Y:S01]  /*23dd0*/  SHF.R.S32.HI R0, RZ, 0x1f, R2 ;  /* 0x0000001fff007819 */ /* 0x000fe20000011402 */
[----:B------:R-:W-:-:S03]  /*23de0*/  @P5 IMAD.HI.U32 R8, R7, c[0x0][0x4ec], RZ ;  /* 0x00013b0007085a27 */ /* 0x000fc600078e00ff */
[----:B------:R-:W-:Y:S01]  /*23df0*/  IADD3 R5, R5, R3, RZ ;  /* 0x0000000305057210 */ /* 0x000fe20007ffe0ff */
[----:B------:R-:W-:-:S04]  /*23e00*/  IMAD R0, R0, c[0x0][0x440], RZ ;  /* 0x0001100000007a24 */ /* 0x000fc800078e02ff */
        /* <DEDUP_REMOVED lines=20> */
[----:B-1----:R-:W-:-:S04]  /*23f50*/  LEA R19, P1, R2, c[0x0][0x400], 0x2 ;  /* 0x0001000002137a11 */ /* 0x002fc800078210ff */
[----:B------:R-:W-:-:S04]  /*23f60*/  IADD3 R4, R3, R4, RZ ;  /* 0x0000000403047210 */ /* 0x000fc80007ffe0ff */
[----:B------:R-:W-:Y:S01]  /*23f70*/  LEA.HI.X R13, R2, c[0x0][0x404], R4, 0x2, P1 ;  /* 0x00010100020d7a11 */ /* 0x000fe200008f1404 */
[----:B------:R-:W-:Y:S05]  /*23f80*/  BRA.DIV ~URZ, `(.L_x_1000) ;  /* 0x00003ba27f007947 */ /* 0x000fea000b800000 */
[----:B------:R1:W2:Y:S02]  /*23f90*/  SHFL.IDX PT, R12, R13, RZ, 0x1c1f ;  /* 0x001c1fff0d0c7589 */ /* 0x0002a400000e0000 */
.L_x_1079:
[----:B------:R-:W-:Y:S05]  /*23fa0*/  BRA.DIV ~URZ, `(.L_x_1001) ;  /* 0x00003bf27f007947 */ /* 0x000fea000b800000 */
[----:B------:R3:W4:Y:S02]  /*23fb0*/  SHFL.IDX PT, R2, R19, RZ, 0x1c1f ;  /* 0x001c1fff13027589 */ /* 0x00072400000e0000 */
.L_x_1080:
        /* <DEDUP_REMOVED lines=50> */
.L_x_1003:
[----:B------:R-:W-:Y:S05]  /*242e0*/  BSYNC B0 ;  /* 0x0000000000007941 */ /* 0x000fea0003800000 */
.L_x_1002:
[----:B------:R-:W-:Y:S05]  /*242f0*/  BRA.DIV ~URZ, `(.L_x_1004) ;  /* 0x000039127f007947 */ /* 0x000fea000b800000 */
[----:B--2---:R2:W1:Y:S04]  /*24300*/  SHFL.IDX PT, R12, R13, 0x1, 0x1c1f ;  /* 0x003c1f000d0c7f89 */ /* 0x00446800000e0000 */
[----:B----4-:R2:W4:Y:S02]  /*24310*/  SHFL.IDX PT, R2, R19, 0x1, 0x1c1f ;  /* 0x003c1f0013027f89 */ /* 0x01052400000e0000 */
.L_x_1081:
[----:B------:R-:W-:Y:S01]  /*24320*/  BSSY B0, `(.L_x_1005) ;  /* 0x0000023000007945 */ /* 0x000fe20003800000 */
[----:B------:R-:W-:Y:S05]  /*24330*/  @P6 BRA `(.L_x_1006) ;  /* 0x0000021000006947 */ /* 0x000fea0003800000 */
[----:B------:R-:W5:Y:S01]  /*24340*/  LDL R3, [R1+0x24] ;  /* 0x0000240001037983 */ /* 0x000f620000100800 */
        /* <DEDUP_REMOVED lines=32> */
.L_x_1006:
[----:B------:R-:W-:Y:S05]  /*24550*/  BSYNC B0 ;  /* 0x0000000000007941 */ /* 0x000fea0003800000 */
.L_x_1005:
[----:B------:R-:W-:Y:S05]  /*24560*/  BRA.DIV ~URZ, `(.L_x_1007) ;  /* 0x000037727f007947 */ /* 0x000fea000b800000 */
[----:B-1----:R1:W2:Y:S02]  /*24570*/  SHFL.IDX PT, R12, R13, 0x2, 0x1c1f ;  /* 0x005c1f000d0c7f89 */ /* 0x0022a400000e0000 */
.L_x_1082:
[----:B------:R-:W-:Y:S05]  /*24580*/  BRA.DIV ~URZ, `(.L_x_1008) ;  /* 0x000037c27f007947 */ /* 0x000fea000b800000 */
[----:B----4-:R4:W1:Y:S02]  /*24590*/  SHFL.IDX PT, R2, R19, 0x2, 0x1c1f ;  /* 0x005c1f0013027f89 */ /* 0x01086400000e0000 */
.L_x_1083:
[----:B------:R-:W5:Y:S01]  /*245a0*/  LDL R3, [R1+0x54] ;  /* 0x0000540001037983 */ /* 0x000f620000100800 */
[----:B------:R-:W-:Y:S01]  /*245b0*/  BSSY B0, `(.L_x_1009) ;  /* 0x0000024000007945 */ /* 0x000fe20003800000 */
[----:B-----5:R-:W-:-:S13]  /*245c0*/  LOP3.LUT P0, RZ, R3, 0x1, RZ, 0xc0, !PT ;  /* 0x0000000103ff7812 */ /* 0x020fda000780c0ff */
[----:B------:R-:W-:Y:S05]  /*245d0*/  @P0 BRA `(.L_x_1010) ;  /* 0x0000021000000947 */ /* 0x000fea0003800000 */
[----:B------:R-:W5:Y:S01]  /*245e0*/  LDL R3, [R1+0x24] ;  /* 0x0000240001037983 */ /* 0x000f620000100800 */
        /* <DEDUP_REMOVED lines=26> */
[CC--:B-1----:R-:W-:Y:S02]  /*24790*/  @!P1 LEA R10, P5, R7.reuse, R2.reuse, 0x2 ;  /* 0x00000002070a9211 */ /* 0x0c2fe400078a10ff */
[C---:B------:R-:W-:Y:S02]  /*247a0*/  @!P0 LEA R2, P4, R6.reuse, R2, 0x2 ;  /* 0x0000000206028211 */ /* 0x040fe400078810ff */
[-C--:B------:R-:W-:Y:S02]  /*247b0*/  @!P1 LEA.HI.X R11, R7, R12.reuse, R26, 0x2, P5 ;  /* 0x0000000c070b9211 */ /* 0x080fe400028f141a */
[----:B------:R-:W-:-:S03]  /*247c0*/  @!P0 LEA.HI.X R3, R6, R12, R27, 0x2, P4 ;  /* 0x0000000c06038211 */ /* 0x000fc600020f141b */
[----:B------:R2:W-:Y:S04]  /*247d0*/  @!P1 ST.E.64 [R10.64], R46 ;  /* 0x0000002e0a009985 */ /* 0x0005e8000c101b08 */
[----:B------:R2:W-:Y:S02]  /*247e0*/  @!P0 ST.E.64 [R2.64], R32 ;  /* 0x0000002002008985 */ /* 0x0005e4000c101b08 */
.L_x_1010:
[----:B------:R-:W-:Y:S05]  /*247f0*/  BSYNC B0 ;  /* 0x0000000000007941 */ /* 0x000fea0003800000 */
.L_x_1009:
[----:B------:R-:W-:Y:S05]  /*24800*/  BRA.DIV ~URZ, `(.L_x_1011) ;  /* 0x000035b27f007947 */ /* 0x000fea000b800000 */
[----:B--2---:R2:W3:Y:S04]  /*24810*/  SHFL.IDX PT, R12, R13, 0x3, 0x1c1f ;  /* 0x007c1f000d0c7f89 */ /* 0x0044e800000e0000 */
[----:B-1----:R2:W1:Y:S02]  /*24820*/  SHFL.IDX PT, R2, R19, 0x3, 0x1c1f ;  /* 0x007c1f0013027f89 */ /* 0x00246400000e0000 */
.L_x_1084:
[----:B------:R-:W5:Y:S02]  /*24830*/  LDL R3, [R1+0x54] ;  /* 0x0000540001037983 */ /* 0x000f640000100800 */
[----:B-----5:R-:W-:-:S13]  /*24840*/  LOP3.LUT P0, RZ, R3, 0x2, RZ, 0xc0, !PT ;  /* 0x0000000203ff7812 */ /* 0x020fda000780c0ff */
[----:B------:R-:W-:Y:S05]  /*24850*/  @P0 BRA `(.L_x_999) ;  /* 0x00000db000000947 */ /* 0x000fea0003800000 */
[----:B------:R-:W5:Y:S01]  /*24860*/  LDL R3, [R1+0x24] ;  /* 0x0000240001037983 */ /* 0x000f620000100800 */
[----:B------:R-:W-:Y:S02]  /*24870*/  ISETP.GE.AND P4, PT, R4, c[0x0][0x3c8], PT ;  /* 0x0000f20004007a0c */ /* 0x000fe40003f86270 */
[----:B------:R-:W-:Y:S02]  /*24880*/  ISETP.GE.AND P5, PT, R9, c[0x0][0x3c8], PT ;  /* 0x0000f20009007a0c */ /* 0x000fe40003fa6270 */
[----:B------:R-:W-:Y:S02]  /*24890*/  ISETP.GE.AND P3, PT, R0, c[0x0][0x3c8], PT ;  /* 0x0000f20000007a0c */ /* 0x000fe40003f66270 */
[----:B------:R-:W-:Y:S02]  /*248a0*/  ISETP.GE.AND P2, PT, R5, c[0x0][0x3c8], PT ;  /* 0x0000f20005007a0c */ /* 0x000fe40003f46270 */
[----:B-----5:R-:W-:-:S13]  /*248b0*/  ISETP.GE.AND P0, PT, R3, c[0x0][0x3c8], PT ;  /* 0x0000f20003007a0c */ /* 0x020fda0003f06270 */
[----:B-1----:R-:W-:-:S04]  /*248c0*/  @!P0 LEA R10, P1, R3, R2, 0x2 ;  /* 0x00000002030a8211 */ /* 0x002fc800078210ff */
[----:B---3--:R-:W-:Y:S02]  /*248d0*/  @!P0 LEA.HI.X R11, R3, R12, R18, 0x2, P1 ;  /* 0x0000000c030b8211 */ /* 0x008fe400008f1412 */
[-C--:B------:R-:W-:Y:S02]  /*248e0*/  @!P4 LEA R18, P6, R4, R2.reuse, 0x2 ;  /* 0x000000020412c211 */ /* 0x080fe400078c10ff */
[----:B------:R-:W-:Y:S01]  /*248f0*/  ISETP.GE.AND P1, PT, R8, c[0x0][0x3c8], PT ;  /* 0x0000f20008007a0c */ /* 0x000fe20003f26270 */
[----:B------:R1:W-:Y:S01]  /*24900*/  @!P0 ST.E.64 [R10.64], R34 ;  /* 0x000000220a008985 */ /* 0x0003e2000c101b08 */
[----:B------:R-:W-:-:S04]  /*24910*/  @!P5 LEA R20, P0, R9, R2, 0x2 ;  /* 0x000000020914d211 */ /* 0x000fc800078010ff */
[----:B------:R-:W-:-:S05]  /*24920*/  @!P5 LEA.HI.X R21, R9, R12, R21, 0x2, P0 ;  /* 0x0000000c0915d211 */ /* 0x000fca00000f1415 */
[----:B------:R-:W-:Y:S01]  /*24930*/  P2R R3, PR, RZ, 0x40 ;  /* 0x00000040ff037803 */ /* 0x000fe20000000000 */
[----:B------:R3:W-:Y:S01]  /*24940*/  @!P5 ST.E.64 [R20.64], R62 ;  /* 0x0000003e1400d985 */ /* 0x0007e2000c101b08 */
[C---:B------:R-:W-:Y:S02]  /*24950*/  @!P3 LEA R16, P6, R0.reuse, R2, 0x2 ;  /* 0x000000020010b211 */ /* 0x040fe400078c10ff */
[----:B------:R-:W-:Y:S02]  /*24960*/  ISETP.NE.AND P0, PT, R3, RZ, PT ;  /* 0x000000ff0300720c */ /* 0x000fe40003f05270 */
[-C--:B------:R-:W-:Y:S02]  /*24970*/  @!P3 LEA.HI.X R17, R0, R12.reuse, R22, 0x2, P6 ;  /* 0x0000000c0011b211 */ /* 0x080fe400030f1416 */
[----:B--2-4-:R-:W-:Y:S02]  /*24980*/  @!P4 LEA.HI.X R19, R4, R12, R23, 0x2, P0 ;  /* 0x0000000c0413c211 */ /* 0x014fe400000f1417 */
[----:B------:R-:W-:-:S02]  /*24990*/  ISETP.GE.AND P0, PT, R7, c[0x0][0x3c8], PT ;  /* 0x0000f20007007a0c */ /* 0x000fc40003f06270 */
[C---:B------:R-:W-:Y:S01]  /*249a0*/  @!P2 LEA R14, P6, R5.reuse, R2, 0x2 ;  /* 0x00000002050ea211 */ /* 0x040fe200078c10ff */
[----:B------:R3:W-:Y:S03]  /*249b0*/  @!P4 ST.E.64 [R18.64], R60 ;  /* 0x0000003c1200c985 */ /* 0x0007e6000c101b08 */
[----:B------:R-:W-:Y:S01]  /*249c0*/  @!P2 LEA.HI.X R15, R5, R12, R24, 0x2, P6 ;  /* 0x0000000c050fa211 */ /* 0x000fe200030f1418 */
[----:B------:R3:W-:Y:S01]  /*249d0*/  @!P3 ST.E.64 [R16.64], R58 ;  /* 0x0000003a1000b985 */ /* 0x0007e2000c101b08 */
[----:B-1----:R-:W-:-:S03]  /*249e0*/  @!P1 LEA R10, P6, R8, R2, 0x2 ;  /* 0x00000002080a9211 */ /* 0x002fc600078c10ff */
        /* <DEDUP_REMOVED lines=12> */
.L_x_984:
[----:B------:R-:W2:Y:S04]  /*24ab0*/  LDL.LU R3, [R1+0x5c] ;  /* 0x00005c0001037983 */ /* 0x000ea80000300800 */
[----:B------:R-:W3:Y:S01]  /*24ac0*/  LDL R8, [R1+0x64] ;  /* 0x0000640001087983 */ /* 0x000ee20000100800 */
[----:B------:R-:W-:Y:S01]  /*24ad0*/  ISETP.NE.U32.AND P0, PT, RZ, c[0x0][0x508], PT ;  /* 0x00014200ff007a0c */ /* 0x000fe20003f05070 */
[----:B------:R-:W-:Y:S01]  /*24ae0*/  IMAD.MOV.U32 R6, RZ, RZ, 0x4 ;  /* 0x00000004ff067424 */ /* 0x000fe200078e00ff */
[----:B------:R-:W-:Y:S01]  /*24af0*/  ISETP.NE.U32.AND P2, PT, RZ, c[0x0][0x500], PT ;  /* 0x00014000ff007a0c */ /* 0x000fe20003f45070 */
[----:B------:R-:W-:Y:S01]  /*24b00*/  IMAD.MOV.U32 R20, RZ, RZ, c[0x0][0x388] ;  /* 0x0000e200ff147624 */ /* 0x000fe200078e00ff */
[----:B------:R-:W-:Y:S01]  /*24b10*/  ISETP.NE.AND.EX P0, PT, RZ, c[0x0][0x50c], PT, P0 ;  /* 0x00014300ff007a0c */ /* 0x000fe20003f05300 */
[----:B------:R-:W-:Y:S01]  /*24b20*/  IMAD.MOV.U32 R2, RZ, RZ, RZ ;  /* 0x000000ffff027224 */ /* 0x000fe200078e00ff */
[----:B------:R-:W-:Y:S01]  /*24b30*/  ISETP.NE.AND.EX P2, PT, RZ, c[0x0][0x504], PT, P2 ;  /* 0x00014100ff007a0c */ /* 0x000fe20003f45320 */
[----:B---3--:R-:W-:-:S10]  /*24b40*/  IMAD.WIDE R4, R8, R6, c[0x0][0x500] ;  /* 0x0001400008047625 */ /* 0x008fd400078e0206 */
[----:B------:R-:W-:Y:S02]  /*24b50*/  @P0 IMAD.WIDE R6, R8, R6, c[0x0][0x508] ;  /* 0x0001420008060625 */ /* 0x000fe400078e0206 */
        /* <DEDUP_REMOVED lines=9> */
.L_x_1012:
[----:B------:R-:W-:Y:S01]  /*24bf0*/  ISETP.GT.AND P0, PT, R71, 0x7f, PT ;  /* 0x0000007f4700780c */ /* 0x000fe20003f04270 */
[----:B------:R-:W-:Y:S01]  /*24c00*/  BSSY B0, `(.L_x_1013) ;  /* 0x0000038000007945 */ /* 0x000fe20003800000 */
[----:B------:R-:W-:Y:S02]  /*24c10*/  SHF.R.S32.HI R3, RZ, 0x1f, R8 ;  /* 0x0000001fff037819 */ /* 0x000fe40000011408 */
[----:B-----5:R-:W-:-:S02]  /*24c20*/  SHF.R.S32.HI R18, RZ, 0x1f, R2 ;  /* 0x0000001fff127819 */ /* 0x020fc40000011402 */
[----:B------:R-:W-:Y:S02]  /*24c30*/  SEL R10, R8, RZ, !P2 ;  /* 0x000000ff080a7207 */ /* 0x000fe40005000000 */
[----:B------:R-:W-:-:S05]  /*24c40*/  SEL R21, R3, RZ, !P2 ;  /* 0x000000ff03157207 */ /* 0x000fca0005000000 */
[----:B------:R-:W-:Y:S05]  /*24c50*/  @P0 BRA `(.L_x_1014) ;  /* 0x0000032000000947 */ /* 0x000fea0003800000 */
[----:B-1----:R-:W2:Y:S01]  /*24c60*/  LDL R4, [R1+0x48] ;  /* 0x0000480001047983 */ /* 0x002ea20000100800 */
        /* <DEDUP_REMOVED lines=49> */
.L_x_1014:
[----:B------:R-:W-:Y:S05]  /*24f80*/  BSYNC B0 ;  /* 0x0000000000007941 */ /* 0x000fea0003800000 */
.L_x_1013:
[----:B------:R-:W-:-:S13]  /*24f90*/  ISETP.GT.AND P0, PT, R19, 0x1, PT ;  /* 0x000000011300780c */ /* 0x000fda0003f04270 */
[----:B------:R-:W-:Y:S05]  /*24fa0*/  @P0 BRA `(.L_x_999) ;  /* 0x0000066000000947 */ /* 0x000fea0003800000 */
[----:B------:R-:W2:Y:S04]  /*24fb0*/  LDL.LU R8, [R1+0x50] ;  /* 0x0000500001087983 */ /* 0x000ea80000300800 */
[----:B------:R-:W3:Y:S01]  /*24fc0*/  LDL.LU R9, [R1+0x48] ;  /* 0x0000480001097983 */ /* 0x000ee20000300800 */
[----:B-1----:R-:W-:Y:S01]  /*24fd0*/  MOV R4, c[0x0][0x4e8] ;  /* 0x00013a0000047a02 */ /* 0x002fe20000000f00 */
[----:B------:R-:W-:Y:S01]  /*24fe0*/  IMAD R3, R18, c[0x0][0x3a0], RZ ;  /* 0x0000e80012037a24 */ /* 0x000fe200078e02ff */
[----:B------:R-:W-:Y:S01]  /*24ff0*/  ISETP.GE.AND P2, PT, R0, c[0x0][0x3c8], PT ;  /* 0x0000f20000007a0c */ /* 0x000fe20003f46270 */
[----:B------:R-:W-:Y:S01]  /*25000*/  IMAD R6, R21, c[0x0][0x3f0], RZ ;  /* 0x0000fc0015067a24 */ /* 0x000fe200078e02ff */
[----:B------:R-:W-:Y:S01]  /*25010*/  ISETP.NE.AND P0, PT, R4, 0x1, PT ;  /* 0x000000010400780c */ /* 0x000fe20003f05270 */
[----:B------:R-:W-:-:S04]  /*25020*/  IMAD.WIDE.U32 R4, R2, c[0x0][0x3a0], RZ ;  /* 0x0000e80002047a25 */ /* 0x000fc800078e00ff */
[----:B------:R-:W-:-:S05]  /*25030*/  IMAD R2, R2, c[0x0][0x3a4], R3 ;  /* 0x0000e90002027a24 */ /* 0x000fca00078e0203 */
[----:B------:R-:W-:-:S05]  /*25040*/  IADD3 R5, R5, R2, RZ ;  /* 0x0000000205057210 */ /* 0x000fca0007ffe0ff */
[----:B--2---:R-:W-:Y:S01]  /*25050*/  IMAD.WIDE.U32 R4, R8, c[0x0][0x3e8], R4 ;  /* 0x0000fa0008047a25 */ /* 0x004fe200078e0004 */
[----:B---3--:R-:W-:-:S03]  /*25060*/  IADD3 R3, R26, R9, RZ ;  /* 0x000000091a037210 */ /* 0x008fc60007ffe0ff */
        /* <DEDUP_REMOVED lines=23> */
[----:B------:R1:W2:Y:S02]  /*251e0*/  SHFL.IDX PT, R8, R6, RZ, 0x181f ;  /* 0x00181fff06087589 */ /* 0x0002a400000e0000 */
.L_x_1085:
[----:B------:R-:W-:Y:S05]  /*251f0*/  BRA.DIV ~URZ, `(.L_x_1016) ;  /* 0x00002d027f007947 */ /* 0x000fea000b800000 */
[----:B------:R3:W4:Y:S02]  /*25200*/  SHFL.IDX PT, R2, R7, RZ, 0x181f ;  /* 0x00181fff07027589 */ /* 0x00072400000e0000 */
.L_x_1086:
        /* <DEDUP_REMOVED lines=8> */
.L_x_1087:
[----:B------:R-:W-:-:S04]  /*25290*/  IADD3 R3, R4, 0x10, RZ ;  /* 0x0000001004037810 */ /* 0x000fc80007ffe0ff */
[----:B------:R-:W-:-:S13]  /*252a0*/  ISETP.GE.OR P0, PT, R3, R5, P2 ;  /* 0x000000050300720c */ /* 0x000fda0001706670 */
[----:B--2---:R-:W-:-:S04]  /*252b0*/  @!P0 LEA R2, P1, R0, R2, 0x1 ;  /* 0x0000000200028211 */ /* 0x004fc800078208ff */
[----:B-1----:R-:W-:-:S05]  /*252c0*/  @!P0 LEA.HI.X R3, R0, R8, R70, 0x1, P1 ;  /* 0x0000000800038211 */ /* 0x002fca00008f0c46 */
[----:B------:R1:W-:Y:S01]  /*252d0*/  @!P0 ST.E.128 [R2.64], RZ ;  /* 0x000000ff02008985 */ /* 0x0003e2000c101d08 */
[----:B------:R-:W-:Y:S05]  /*252e0*/  BRA.DIV ~URZ, `(.L_x_1018) ;  /* 0x00002d527f007947 */ /* 0x000fea000b800000 */
[----:B------:R2:W1:Y:S02]  /*252f0*/  SHFL.IDX PT, R8, R6, 0x2, 0x181f ;  /* 0x00581f0006087f89 */ /* 0x00046400000e0000 */
.L_x_1088:
[----:B------:R-:W-:Y:S05]  /*25300*/  BRA.DIV ~URZ, `(.L_x_1019) ;  /* 0x00002da27f007947 */ /* 0x000fea000b800000 */
[----:B-1----:R1:W2:Y:S02]  /*25310*/  SHFL.IDX PT, R2, R7, 0x2, 0x181f ;  /* 0x00581f0007027f89 */ /* 0x0022a400000e0000 */
.L_x_1089:
        /* <DEDUP_REMOVED lines=8> */
.L_x_1090:
[----:B------:R-:W-:-:S04]  /*253a0*/  IADD3 R3, R4, 0x30, RZ ;  /* 0x0000003004037810 */ /* 0x000fc80007ffe0ff */
[----:B------:R-:W-:-:S13]  /*253b0*/  ISETP.GE.OR P0, PT, R3, R5, P2 ;  /* 0x000000050300720c */ /* 0x000fda0001706670 */
[----:B--2---:R-:W-:-:S04]  /*253c0*/  @!P0 LEA R2, P1, R0, R2, 0x1 ;  /* 0x0000000200028211 */ /* 0x004fc800078208ff */
[----:B------:R-:W-:-:S05]  /*253d0*/  @!P0 LEA.HI.X R3, R0, R8, R70, 0x1, P1 ;  /* 0x0000000800038211 */ /* 0x000fca00008f0c46 */
[----:B------:R2:W-:Y:S01]  /*253e0*/  @!P0 ST.E.128 [R2.64], RZ ;  /* 0x000000ff02008985 */ /* 0x0005e2000c101d08 */
[----:B------:R-:W-:Y:S05]  /*253f0*/  BRA.DIV ~URZ, `(.L_x_1021) ;  /* 0x00002df27f007947 */ /* 0x000fea000b800000 */
[----:B------:R1:W2:Y:S02]  /*25400*/  SHFL.IDX PT, R8, R6, 0x4, 0x181f ;  /* 0x00981f0006087f89 */ /* 0x0002a400000e0000 */
.L_x_1091:
[----:B------:R-:W-:Y:S05]  /*25410*/  BRA.DIV ~URZ, `(.L_x_1022) ;  /* 0x00002e427f007947 */ /* 0x000fea000b800000 */
[----:B--2---:R2:W1:Y:S02]  /*25420*/  SHFL.IDX PT, R2, R7, 0x4, 0x181f ;  /* 0x00981f0007027f89 */ /* 0x00446400000e0000 */
.L_x_1092:
        /* <DEDUP_REMOVED lines=8> */
.L_x_1093:
[----:B------:R-:W-:-:S04]  /*254b0*/  IADD3 R3, R4, 0x50, RZ ;  /* 0x0000005004037810 */ /* 0x000fc80007ffe0ff */
[----:B------:R-:W-:-:S13]  /*254c0*/  ISETP.GE.OR P0, PT, R3, R5, P2 ;  /* 0x000000050300720c */ /* 0x000fda0001706670 */
[----:B---3--:R-:W-:-:S04]  /*254d0*/  @!P0 LEA R2, P1, R0, R2, 0x1 ;  /* 0x0000000200028211 */ /* 0x008fc800078208ff */
[----:B--2---:R-:W-:-:S05]  /*254e0*/  @!P0 LEA.HI.X R3, R0, R8, R70, 0x1, P1 ;  /* 0x0000000800038211 */ /* 0x004fca00008f0c46 */
[----:B------:R2:W-:Y:S01]  /*254f0*/  @!P0 ST.E.128 [R2.64], RZ ;  /* 0x000000ff02008985 */ /* 0x0005e2000c101d08 */
[----:B------:R-:W-:Y:S05]  /*25500*/  BRA.DIV ~URZ, `(.L_x_1024) ;  /* 0x00002e927f007947 */ /* 0x000fea000b800000 */
[----:B------:R3:W1:Y:S02]  /*25510*/  SHFL.IDX PT, R8, R6, 0x6, 0x181f ;  /* 0x00d81f0006087f89 */ /* 0x00066400000e0000 */
.L_x_1094:
[----:B------:R-:W-:Y:S05]  /*25520*/  BRA.DIV ~URZ, `(.L_x_1025) ;  /* 0x00002ee27f007947 */ /* 0x000fea000b800000 */
[----:B--2---:R2:W3:Y:S02]  /*25530*/  SHFL.IDX PT, R2, R7, 0x6, 0x181f ;  /* 0x00d81f0007027f89 */ /* 0x0044e400000e0000 */
.L_x_1095:
        /* <DEDUP_REMOVED lines=8> */
.L_x_1096:
[----:B------:R-:W-:-:S04]  /*255c0*/  IADD3 R4, R4, 0x70, RZ ;  /* 0x0000007004047810 */ /* 0x000fc80007ffe0ff */
[----:B------:R-:W-:-:S13]  /*255d0*/  ISETP.GE.OR P0, PT, R4, R5, P2 ;  /* 0x000000050400720c */ /* 0x000fda0001706670 */
[----:B----4-:R-:W-:-:S04]  /*255e0*/  @!P0 LEA R2, P1, R0, R2, 0x1 ;  /* 0x0000000200028211 */ /* 0x010fc800078208ff */
[----:B---3--:R-:W-:-:S05]  /*255f0*/  @!P0 LEA.HI.X R3, R0, R6, R70, 0x1, P1 ;  /* 0x0000000600038211 */ /* 0x008fca00008f0c46 */
[----:B------:R3:W-:Y:S04]  /*25600*/  @!P0 ST.E.128 [R2.64], RZ ;  /* 0x000000ff02008985 */ /* 0x0007e8000c101d08 */
.L_x_999:
[----:B------:R-:W-:Y:S05]  /*25610*/  BSYNC B1 ;  /* 0x0000000000017941 */ /* 0x000fea0003800000 */
.L_x_983:
        /* <DEDUP_REMOVED lines=9> */
[----:B------:R-:W-:Y:S01]  /*256b0*/  LOP3.LUT R14, R71, 0x1f, RZ, 0xc0, !PT ;  /* 0x0000001f470e7812 */ /* 0x000fe200078ec0ff */
[----:B-1----:R-:W-:-:S03]  /*256c0*/  IMAD.MOV.U32 R7, RZ, RZ, RZ ;  /* 0x000000ffff077224 */ /* 0x002fc600078e00ff */
[----:B------:R-:W-:Y:S01]  /*256d0*/  ISETP.NE.AND P6, PT, R14, 0x1f, PT ;  /* 0x0000001f0e00780c */ /* 0x000fe20003fc5270 */
[----:B------:R-:W-:Y:S10]  /*256e0*/  BRA.DIV ~URZ, `(.L_x_1028) ;  /* 0x00002e627f007947 */ /* 0x000ff4000b800000 */
[----:B------:R1:W2:Y:S02]  /*256f0*/  SHFL.IDX PT, R9, R45, RZ, 0x1f ;  /* 0x00001fff2d097589 */ /* 0x0002a400000e0000 */
.L_x_1097:
[----:B------:R-:W-:Y:S05]  /*25700*/  BRA.DIV ~URZ, `(.L_x_1029) ;  /* 0x00002eb27f007947 */ /* 0x000fea000b800000 */
[----:B------:R3:W1:Y:S02]  /*25710*/  SHFL.IDX PT, R8, R45, 0x1, 0x1f ;  /* 0x00201f002d087f89 */ /* 0x00066400000e0000 */
.L_x_1098:
        /* <DEDUP_REMOVED lines=19> */
.L_x_1099:
        /* <DEDUP_REMOVED lines=16> */
.L_x_1100:
[----:B----4-:R-:W-:Y:S01]  /*25950*/  IMAD R0, R0, c[0x0][0x538], RZ ;  /* 0x00014e0000007a24 */ /* 0x010fe200078e02ff */
[----:B------:R-:W-:Y:S04]  /*25960*/  BSSY B1, `(.L_x_1032) ;  /* 0x00000ce000017945 */ /* 0x000fe80003800000 */
[----:B-1----:R-:W-:-:S04]  /*25970*/  IADD3 R8, R0, R8, RZ ;  /* 0x0000000800087210 */ /* 0x002fc80007ffe0ff */
[----:B--2---:R-:W-:-:S13]  /*25980*/  ISETP.GT.AND P0, PT, R8, R9, PT ;  /* 0x000000090800720c */ /* 0x004fda0003f04270 */
[----:B------:R-:W-:Y:S05]  /*25990*/  @P0 BRA `(.L_x_1033) ;  /* 0x0000025000000947 */ /* 0x000fea0003800000 */
.L_x_1037:
        /* <DEDUP_REMOVED lines=17> */
.L_x_1101:
        /* <DEDUP_REMOVED lines=16> */
.L_x_1102:
[----:B--2---:R-:W-:-:S05]  /*25bb0*/  IMAD R0, R0, c[0x0][0x538], RZ ;  /* 0x00014e0000007a24 */ /* 0x004fca00078e02ff */
[----:B------:R-:W-:-:S04]  /*25bc0*/  IADD3 R8, R0, R8, RZ ;  /* 0x0000000800087210 */ /* 0x000fc80007ffe0ff */
[----:B------:R-:W-:-:S13]  /*25bd0*/  ISETP.GT.AND P0, PT, R8, R9, PT ;  /* 0x000000090800720c */ /* 0x000fda0003f04270 */
[----:B-1----:R-:W-:Y:S05]  /*25be0*/  @!P0 BRA `(.L_x_1037) ;  /* 0xfffffdb000008947 */ /* 0x002fea000383ffff */
.L_x_1033:
[----:B------:R-:W-:-:S05]  /*25bf0*/  IADD3 R8, -R0, R8, RZ ;  /* 0x0000000800087210 */ /* 0x000fca0007ffe1ff */
[----:B------:R-:W-:-:S05]  /*25c00*/  IMAD R0, R4, c[0x0][0x538], R8 ;  /* 0x00014e0004007a24 */ /* 0x000fca00078e0208 */
[----:B------:R-:W-:Y:S01]  /*25c10*/  ISETP.GT.AND P0, PT, R0, R9, PT ;  /* 0x000000090000720c */ /* 0x000fe20003f04270 */
[----:B------:R-:W-:-:S12]  /*25c20*/  BRA.DIV ~URZ, `(.L_x_1038) ;  /* 0x00002df27f007947 */ /* 0x000fd8000b800000 */
[----:B------:R-:W-:-:S03]  /*25c30*/  VOTE.ANY R5, PT, !P0 ;  /* 0x0000000000057806 */ /* 0x000fc600040e0100 */
.L_x_1103:
[----:B------:R-:W2:Y:S01]  /*25c40*/  LDL.LU R2, [R1+0x64] ;  /* 0x0000640001027983 */ /* 0x000ea20000300800 */
[----:B------:R-:W2:Y:S02]  /*25c50*/  POPC R0, R5 ;  /* 0x0000000500007309 */ /* 0x000ea40000000000 */
[----:B--2---:R-:W-:-:S05]  /*25c60*/  IADD3 R2, R0, R2, RZ ;  /* 0x0000000200027210 */ /* 0x004fca0007ffe0ff */
[----:B------:R1:W-:Y:S01]  /*25c70*/  STL [R1+0x64], R2 ;  /* 0x0000640201007387 */ /* 0x0003e20000100800 */
[----:B------:R-:W-:Y:S05]  /*25c80*/  BRA.DIV ~URZ, `(.L_x_1039) ;  /* 0x00002de27f007947 */ /* 0x000fea000b800000 */
[----:B------:R2:W4:Y:S04]  /*25c90*/  SHFL.IDX PT, R12, R6, R0, 0x1f ;  /* 0x00001f00060c7589 */ /* 0x00052800000e0000 */
[----:B------:R2:W1:Y:S02]  /*25ca0*/  SHFL.IDX PT, R7, R7, R0, 0x1f ;  /* 0x00001f0007077589 */ /* 0x00046400000e0000 */
.L_x_1104:
[----:B------:R-:W-:Y:S01]  /*25cb0*/  ISETP.NE.AND P0, PT, R5, RZ, PT ;  /* 0x000000ff0500720c */ /* 0x000fe20003f05270 */
[----:B------:R-:W-:-:S12]  /*25cc0*/  BSSY B0, `(.L_x_1040) ;  /* 0x0000005000007945 */ /* 0x000fd80003800000 */
[----:B------:R-:W-:Y:S05]  /*25cd0*/  @!P0 BRA `(.L_x_1041) ;  /* 0x0000003000008947 */ /* 0x000fea0003800000 */
[----:B--2---:R-:W-:Y:S01]  /*25ce0*/  IADD3 R0, R0, -0x1, RZ ;  /* 0xffffffff00007810 */ /* 0x004fe20007ffe0ff */
[----:B------:R-:W-:Y:S05]  /*25cf0*/  BRA.DIV ~URZ, `(.L_x_1042) ;  /* 0x00002e427f007947 */ /* 0x000fea000b800000 */
[----:B------:R2:W3:Y:S02]  /*25d00*/  SHFL.IDX PT, R13, R4, R0, 0x1f ;  /* 0x00001f00040d7589 */ /* 0x0004e400000e0000 */
.L_x_1041:
[----:B------:R-:W-:Y:S05]  /*25d10*/  BSYNC B0 ;  /* 0x0000000000007941 */ /* 0x000fea0003800000 */
.L_x_1040:
        /* <DEDUP_REMOVED lines=68> */
.L_x_1044:
        /* <DEDUP_REMOVED lines=68> */
.L_x_1045:
[----:B------:R-:W-:Y:S05]  /*265a0*/  BSYNC B0 ;  /* 0x0000000000007941 */ /* 0x000fea0003800000 */
.L_x_1043:
[----:B------:R-:W-:-:S04]  /*265b0*/  LOP3.LUT R2, RZ, R2, RZ, 0x33, !PT ;  /* 0x00000002ff027212 */ /* 0x000fc800078e33ff */
[----:B-1----:R-:W-:-:S05]  /*265c0*/  IADD3 R0, R2, R12, RZ ;  /* 0x0000000c02007210 */ /* 0x002fca0007ffe0ff */
[----:B------:R1:W-:Y:S01]  /*265d0*/  STL [R1+0x5c], R0 ;  /* 0x00005c0001007387 */ /* 0x0003e20000100800 */
[----:B------:R-:W-:Y:S05]  /*265e0*/  BRA `(.L_x_1046) ;  /* 0x0000005000007947 */ /* 0x000fea0003800000 */
.L_x_1034:
[----:B------:R-:W-:Y:S01]  /*265f0*/  MOV R0, c[0x0][0x53c] ;  /* 0x00014f0000007a02 */ /* 0x000fe20000000f00 */
[----:B------:R1:W-:Y:S04]  /*26600*/  STL [R1+0x58], R9 ;  /* 0x0000580901007387 */ /* 0x0003e80000100800 */
[----:B------:R1:W-:Y:S04]  /*26610*/  STL [R1+0x5c], RZ ;  /* 0x00005cff01007387 */ /* 0x0003e80000100800 */
[----:B------:R1:W-:Y:S04]  /*26620*/  STL [R1+0x60], RZ ;  /* 0x000060ff01007387 */ /* 0x0003e80000100800 */
[----:B------:R1:W-:Y:S02]  /*26630*/  STL [R1+0x64], R0 ;  /* 0x0000640001007387 */ /* 0x0003e40000100800 */
.L_x_1046:
[----:B------:R-:W-:Y:S05]  /*26640*/  BSYNC B1 ;  /* 0x0000000000017941 */ /* 0x000fea0003800000 */
.L_x_1032:
        /* <DEDUP_REMOVED lines=9> */
.L_x_1027:
[----:B-1----:R-:W3:Y:S02]  /*266e0*/  LDL R0, [R1+0x64] ;  /* 0x0000640001007983 */ /* 0x002ee40000100800 */
[----:B---3--:R-:W-:-:S13]  /*266f0*/  ISETP.GE.AND P0, PT, R0, c[0x0][0x53c], PT ;  /* 0x00014f0000007a0c */ /* 0x008fda0003f06270 */
[----:B--2-4-:R-:W-:Y:S01]  /*26700*/  @P0 CALL.REL.NOINC `(.L_x_1047) ;  /* 0x0000001000000944 */ /* 0x014fe20003c00000 */
[----:B------:R-:W-:Y:S05]  /*26710*/  BRA `(.L_x_1048) ;  /* 0xfffdafc000007947 */ /* 0x000fea000383ffff */
.L_x_1047:
[----:B------:R-:W-:Y:S05]  /*26720*/  EXIT ;  /* 0x000000000000794d */ /* 0x000fea0003800000 */
.L_x_779:
[----:B------:R-:W-:Y:S01]  /*26730*/  IMAD.MOV.U32 R0, RZ, RZ, R5 ;  /* 0x000000ffff007224 */ /* 0x000fe200078e0005 */
[----:B------:R-:W-:Y:S02]  /*26740*/  MOV R2, 0x1 ;  /* 0x0000000100027802 */ /* 0x000fe40000000f00 */
[----:B------:R-:W-:Y:S02]  /*26750*/  MOV R3, 0x26770 ;  /* 0x0002677000037802 */ /* 0x000fe40000000f00 */
[----:B------:R-:W-:Y:S05]  /*26760*/  CALL.REL.NOINC `($__internal_14_$__cuda_sm70_shflsync_up_p) ;  /* 0x000024e000007944 */ /* 0x000fea0003c00000 */
[----:B------:R-:W-:Y:S01]  /*26770*/  MOV R0, R4 ;  /* 0x0000000400007202 */ /* 0x000fe20000000f00 */
[----:B------:R-:W-:Y:S05]  /*26780*/  BRA `(.L_x_1049) ;  /* 0xfffd9cd000007947 */ /* 0x000fea000383ffff */
.L_x_780:
[----:B------:R-:W-:Y:S01]  /*26790*/  IMAD.MOV.U32 R0, RZ, RZ, R5 ;  /* 0x000000ffff007224 */ /* 0x000fe200078e0005 */
[----:B------:R-:W-:Y:S02]  /*267a0*/  MOV R2, 0x2 ;  /* 0x0000000200027802 */ /* 0x000fe40000000f00 */
[----:B------:R-:W-:Y:S02]  /*267b0*/  MOV R3, 0x267d0 ;  /* 0x000267d000037802 */ /* 0x000fe40000000f00 */
[----:B------:R-:W-:Y:S05]  /*267c0*/  CALL.REL.NOINC `($__internal_14_$__cuda_sm70_shflsync_up_p) ;  /* 0x0000248000007944 */ /* 0x000fea0003c00000 */
[----:B------:R-:W-:Y:S01]  /*267d0*/  SEL R0, R4, RZ, P4 ;  /* 0x000000ff04007207 */ /* 0x000fe20002000000 */
[----:B------:R-:W-:Y:S01]  /*267e0*/  IMAD.MOV.U32 R2, RZ, RZ, 0x4 ;  /* 0x00000004ff027424 */ /* 0x000fe200078e00ff */
[----:B------:R-:W-:-:S03]  /*267f0*/  MOV R3, 0x26820 ;  /* 0x0002682000037802 */ /* 0x000fc60000000f00 */
[----:B------:R-:W-:Y:S02]  /*26800*/  IMAD.IADD R0, R5, 0x1, R0 ;  /* 0x0000000105007824 */ /* 0x000fe400078e0200 */
        /* <DEDUP_REMOVED lines=13> */
[----:B------:R-:W-:Y:S02]  /*268e0*/  MOV R3, 0x1f ;  /* 0x0000001f00037802 */ /* 0x000fe40000000f00 */
[----:B------:R-:W-:Y:S01]  /*268f0*/  MOV R2, 0x26930 ;  /* 0x0002693000027802 */ /* 0x000fe20000000f00 */
[----:B------:R-:W-:-:S04]  /*26900*/  IMAD.IADD R4, R0, 0x1, R4 ;  /* 0x0000000100047824 */ /* 0x000fc800078e0204 */
[----:B------:R-:W-:Y:S02]  /*26910*/  IMAD.MOV.U32 R11, RZ, RZ, R4 ;  /* 0x000000ffff0b7224 */ /* 0x000fe400078e0004 */
[----:B------:R-:W-:Y:S05]  /*26920*/  CALL.REL.NOINC `($__internal_13_$__cuda_sm70_shflsync_idx_p) ;  /* 0x000022d000007944 */ /* 0x000fea0003c00000 */
[----:B------:R-:W-:Y:S01]  /*26930*/  MOV R0, R10 ;  /* 0x0000000a00007202 */ /* 0x000fe20000000f00 */
[----:B------:R-:W-:Y:S05]  /*26940*/  BRA `(.L_x_1050) ;  /* 0xfffd9c1000007947 */ /* 0x000fea000383ffff */
.L_x_782:
[----:B------:R-:W-:Y:S02]  /*26950*/  SEL R0, RZ, 0x1, P0 ;  /* 0x00000001ff007807 */ /* 0x000fe40000000000 */
[----:B------:R-:W-:Y:S02]  /*26960*/  MOV R2, 0x26980 ;  /* 0x0002698000027802 */ /* 0x000fe40000000f00 */
[----:B------:R-:W-:Y:S05]  /*26970*/  CALL.REL.NOINC `($__internal_15_$__cuda_sm70_votesync_ballot) ;  /* 0x0000234000007944 */ /* 0x000fea0003c00000 */
[----:B------:R-:W-:Y:S01]  /*26980*/  MOV R6, R0 ;  /* 0x0000000000067202 */ /* 0x000fe20000000f00 */
[----:B------:R-:W-:Y:S05]  /*26990*/  BRA `(.L_x_1051) ;  /* 0xfffd9c5000007947 */ /* 0x000fea000383ffff */
.L_x_783:
[----:B------:R-:W-:Y:S01]  /*269a0*/  IMAD.MOV.U32 R11, RZ, RZ, R9 ;  /* 0x000000ffff0b7224 */ /* 0x000fe200078e0009 */
[----:B------:R-:W-:Y:S01]  /*269b0*/  MOV R10, R0 ;  /* 0x00000000000a7202 */ /* 0x000fe20000000f00 */
[----:B------:R-:W-:Y:S01]  /*269c0*/  IMAD.MOV.U32 R3, RZ, RZ, 0x1f ;  /* 0x0000001fff037424 */ /* 0x000fe200078e00ff */
[----:B-1----:R-:W-:Y:S02]  /*269d0*/  MOV R2, 0x269f0 ;  /* 0x000269f000027802 */ /* 0x002fe40000000f00 */
[----:B------:R-:W-:Y:S05]  /*269e0*/  CALL.REL.NOINC `($__internal_13_$__cuda_sm70_shflsync_idx_p) ;  /* 0x0000221000007944 */ /* 0x000fea0003c00000 */
[----:B------:R-:W-:Y:S01]  /*269f0*/  IMAD.MOV.U32 R13, RZ, RZ, R10 ;  /* 0x000000ffff0d7224 */ /* 0x000fe200078e000a */
[----:B------:R-:W-:Y:S01]  /*26a00*/  MOV R11, R8 ;  /* 0x00000008000b7202 */ /* 0x000fe20000000f00 */
[----:B------:R-:W-:Y:S01]  /*26a10*/  IMAD.MOV.U32 R5, RZ, RZ, RZ ;  /* 0x000000ffff057224 */ /* 0x000fe200078e00ff */
[----:B------:R-:W-:Y:S01]  /*26a20*/  MOV R10, R0 ;  /* 0x00000000000a7202 */ /* 0x000fe20000000f00 */
[----:B------:R-:W-:Y:S01]  /*26a30*/  IMAD.MOV.U32 R3, RZ, RZ, 0x1f ;  /* 0x0000001fff037424 */ /* 0x000fe200078e00ff */
[----:B------:R-:W-:-:S02]  /*26a40*/  MOV R2, 0x26a60 ;  /* 0x00026a6000027802 */ /* 0x000fc40000000f00 */
[----:B------:R-:W-:Y:S05]  /*26a50*/  CALL.REL.NOINC `($__internal_13_$__cuda_sm70_shflsync_idx_p) ;  /* 0x000021a000007944 */ /* 0x000fea0003c00000 */
[----:B------:R-:W-:Y:S01]  /*26a60*/  MOV R9, R10 ;  /* 0x0000000a00097202 */ /* 0x000fe20000000f00 */
[----:B------:R-:W-:Y:S05]  /*26a70*/  BRA `(.L_x_1052) ;  /* 0xfffd9be000007947 */ /* 0x000fea000383ffff */
.L_x_786:
[----:B------:R-:W-:Y:S01]  /*26a80*/  IMAD.MOV.U32 R11, RZ, RZ, R4 ;  /* 0x000000ffff0b7224 */ /* 0x000fe200078e0004 */
[----:B------:R-:W-:-:S02]  /*26a90*/  MOV R3, 0x1f ;  /* 0x0000001f00037802 */ /* 0x000fc40000000f00 */
[----:B-1----:R-:W-:Y:S02]  /*26aa0*/  MOV R2, 0x26ac0 ;  /* 0x00026ac000027802 */ /* 0x002fe40000000f00 */
[----:B--234-:R-:W-:Y:S05]  /*26ab0*/  CALL.REL.NOINC `($__internal_13_$__cuda_sm70_shflsync_idx_p) ;  /* 0x0000214000007944 */ /* 0x01cfea0003c00000 */
[----:B------:R-:W-:Y:S01]  /*26ac0*/  MOV R5, R10 ;  /* 0x0000000a00057202 */ /* 0x000fe20000000f00 */
[----:B------:R-:W-:Y:S05]  /*26ad0*/  BRA `(.L_x_785) ;  /* 0xfffd9be000007947 */ /* 0x000fea000383ffff */
.L_x_851:
[----:B------:R-:W-:Y:S01]  /*26ae0*/  IMAD.MOV.U32 R11, RZ, RZ, R5 ;  /* 0x000000ffff0b7224 */ /* 0x000fe200078e0005 */
[----:B------:R-:W-:Y:S01]  /*26af0*/  MOV R10, RZ ;  /* 0x000000ff000a7202 */ /* 0x000fe20000000f00 */
[----:B------:R-:W-:Y:S01]  /*26b00*/  IMAD.MOV.U32 R3, RZ, RZ, 0x181f ;  /* 0x0000181fff037424 */ /* 0x000fe200078e00ff */
[----:B-1----:R-:W-:Y:S02]  /*26b10*/  MOV R2, 0x26b30 ;  /* 0x00026b3000027802 */ /* 0x002fe40000000f00 */
[----:B-----5:R-:W-:Y:S05]  /*26b20*/  CALL.REL.NOINC `($__internal_13_$__cuda_sm70_shflsync_idx_p) ;  /* 0x000020d000007944 */ /* 0x020fea0003c00000 */
[----:B------:R-:W-:Y:S01]  /*26b30*/  MOV R7, R10 ;  /* 0x0000000a00077202 */ /* 0x000fe20000000f00 */
[----:B------:R-:W-:Y:S05]  /*26b40*/  BRA `(.L_x_1053) ;  /* 0xfffe1de000007947 */ /* 0x000fea000383ffff */
.L_x_852:
[----:B------:R-:W-:Y:S01]  /*26b50*/  IMAD.MOV.U32 R11, RZ, RZ, R6 ;  /* 0x000000ffff0b7224 */ /* 0x000fe200078e0006 */
[----:B------:R-:W-:Y:S01]  /*26b60*/  MOV R10, RZ ;  /* 0x000000ff000a7202 */ /* 0x000fe20000000f00 */
[----:B------:R-:W-:Y:S01]  /*26b70*/  IMAD.MOV.U32 R3, RZ, RZ, 0x181f ;  /* 0x0000181fff037424 */ /* 0x000fe200078e00ff */
[----:B-1----:R-:W-:Y:S02]  /*26b80*/  MOV R2, 0x26ba0 ;  /* 0x00026ba000027802 */ /* 0x002fe40000000f00 */
[----:B--23-5:R-:W-:Y:S05]  /*26b90*/  CALL.REL.NOINC `($__internal_13_$__cuda_sm70_shflsync_idx_p) ;  /* 0x0000206000007944 */ /* 0x02cfea0003c00000 */
[----:B------:R-:W-:Y:S01]  /*26ba0*/  MOV R2, R10 ;  /* 0x0000000a00027202 */ /* 0x000fe20000000f00 */
[----:B------:R-:W-:Y:S05]  /*26bb0*/  BRA `(.L_x_1054) ;  /* 0xfffe1d9000007947 */ /* 0x000fea000383ffff */
.L_x_855:
[----:B------:R-:W-:Y:S01]  /*26bc0*/  IMAD.MOV.U32 R11, RZ, RZ, R5 ;  /* 0x000000ffff0b7224 */ /* 0x000fe200078e0005 */
[----:B------:R-:W-:Y:S01]  /*26bd0*/  MOV R10, 0x1 ;  /* 0x00000001000a7802 */ /* 0x000fe20000000f00 */
[----:B--2---:R-:W-:Y:S01]  /*26be0*/  IMAD.MOV.U32 R3, RZ, RZ, 0x181f ;  /* 0x0000181fff037424 */ /* 0x004fe200078e00ff */
[----:B----4-:R-:W-:-:S02]  /*26bf0*/  MOV R2, 0x26c10 ;  /* 0x00026c1000027802 */ /* 0x010fc40000000f00 */
[----:B-1-3-5:R-:W-:Y:S05]  /*26c00*/  CALL.REL.NOINC `($__internal_13_$__cuda_sm70_shflsync_idx_p) ;  /* 0x00001ff000007944 */ /* 0x02afea0003c00000 */
[----:B------:R-:W-:Y:S01]  /*26c10*/  IMAD.MOV.U32 R7, RZ, RZ, R10 ;  /* 0x000000ffff077224 */ /* 0x000fe200078e000a */
[----:B------:R-:W-:Y:S01]  /*26c20*/  MOV R10, 0x1 ;  /* 0x00000001000a7802 */ /* 0x000fe20000000f00 */
[----:B------:R-:W-:Y:S01]  /*26c30*/  IMAD.MOV.U32 R11, RZ, RZ, R6 ;  /* 0x000000ffff0b7224 */ /* 0x000fe200078e0006 */
[----:B------:R-:W-:-:S02]  /*26c40*/  MOV R3, 0x181f ;  /* 0x0000181f00037802 */ /* 0x000fc40000000f00 */
[----:B------:R-:W-:Y:S02]  /*26c50*/  MOV R2, 0x26c70 ;  /* 0x00026c7000027802 */ /* 0x000fe40000000f00 */
[----:B------:R-:W-:Y:S05]  /*26c60*/  CALL.REL.NOINC `($__internal_13_$__cuda_sm70_shflsync_idx_p) ;  /* 0x00001f9000007944 */ /* 0x000fea0003c00000 */
[----:B------:R-:W-:Y:S01]  /*26c70*/  MOV R2, R10 ;  /* 0x0000000a00027202 */ /* 0x000fe20000000f00 */
[----:B------:R-:W-:Y:S05]  /*26c80*/  BRA `(.L_x_1055) ;  /* 0xfffe1db000007947 */ /* 0x000fea000383ffff */
.L_x_858:
[----:B------:R-:W-:Y:S01]  /*26c90*/  IMAD.MOV.U32 R11, RZ, RZ, R5 ;  /* 0x000000ffff0b7224 */ /* 0x000fe200078e0005 */
[----:B------:R-:W-:Y:S01]  /*26ca0*/  MOV R10, 0x2 ;  /* 0x00000002000a7802 */ /* 0x000fe20000000f00 */
[----:B-1----:R-:W-:Y:S01]  /*26cb0*/  IMAD.MOV.U32 R3, RZ, RZ, 0x181f ;  /* 0x0000181fff037424 */ /* 0x002fe200078e00ff */
[----:B--2---:R-:W-:Y:S02]  /*26cc0*/  MOV R2, 0x26ce0 ;  /* 0x00026ce000027802 */ /* 0x004fe40000000f00 */
[----:B---3-5:R-:W-:Y:S05]  /*26cd0*/  CALL.REL.NOINC `($__internal_13_$__cuda_sm70_shflsync_idx_p) ;  /* 0x00001f2000007944 */ /* 0x028fea0003c00000 */
[----:B------:R-:W-:Y:S01]  /*26ce0*/  MOV R7, R10 ;  /* 0x0000000a00077202 */ /* 0x000fe20000000f00 */
[----:B------:R-:W-:Y:S05]  /*26cf0*/  BRA `(.L_x_1056) ;  /* 0xfffe1e1000007947 */ /* 0x000fea000383ffff */
.L_x_859:
[----:B------:R-:W-:Y:S01]  /*26d00*/  IMAD.MOV.U32 R11, RZ, RZ, R6 ;  /* 0x000000ffff0b7224 */ /* 0x000fe200078e0006 */
[----:B------:R-:W-:Y:S01]  /*26d10*/  MOV R10, 0x2 ;  /* 0x00000002000a7802 */ /* 0x000fe20000000f00 */
[----:B------:R-:W-:Y:S01]  /*26d20*/  IMAD.MOV.U32 R3, RZ, RZ, 0x181f ;  /* 0x0000181fff037424 */ /* 0x000fe200078e00ff */
[----:B--2---:R-:W-:Y:S02]  /*26d30*/  MOV R2, 0x26d50 ;  /* 0x00026d5000027802 */ /* 0x004fe40000000f00 */
[----:B-1-345:R-:W-:Y:S05]  /*26d40*/  CALL.REL.NOINC `($__internal_13_$__cuda_sm70_shflsync_idx_p) ;  /* 0x00001eb000007944 */ /* 0x03afea0003c00000 */
[----:B------:R-:W-:Y:S01]  /*26d50*/  MOV R2, R10 ;  /* 0x0000000a00027202 */ /* 0x000fe20000000f00 */
[----:B------:R-:W-:Y:S05]  /*26d60*/  BRA `(.L_x_1057) ;  /* 0xfffe1dc000007947 */ /* 0x000fea000383ffff */
.L_x_862:
[----:B------:R-:W-:Y:S01]  /*26d70*/  IMAD.MOV.U32 R11, RZ, RZ, R5 ;  /* 0x000000ffff0b7224 */ /* 0x000fe200078e0005 */
[----:B------:R-:W-:Y:S01]  /*26d80*/  MOV R10, 0x3 ;  /* 0x00000003000a7802 */ /* 0x000fe20000000f00 */
[----:B-1----:R-:W-:Y:S01]  /*26d90*/  IMAD.MOV.U32 R3, RZ, RZ, 0x181f ;  /* 0x0000181fff037424 */ /* 0x002fe200078e00ff */
[----:B------:R-:W-:-:S02]  /*26da0*/  MOV R2, 0x26dc0 ;  /* 0x00026dc000027802 */ /* 0x000fc40000000f00 */
[----:B--2345:R-:W-:Y:S05]  /*26db0*/  CALL.REL.NOINC `($__internal_13_$__cuda_sm70_shflsync_idx_p) ;  /* 0x00001e4000007944 */ /* 0x03cfea0003c00000 */
        /* <DEDUP_REMOVED lines=8> */
.L_x_865:
[----:B------:R-:W-:Y:S01]  /*26e40*/  IMAD.MOV.U32 R11, RZ, RZ, R5 ;  /* 0x000000ffff0b7224 */ /* 0x000fe200078e0005 */
[----:B------:R-:W-:Y:S01]  /*26e50*/  MOV R10, 0x4 ;  /* 0x00000004000a7802 */ /* 0x000fe20000000f00 */
[----:B-1----:R-:W-:Y:S01]  /*26e60*/  IMAD.MOV.U32 R3, RZ, RZ, 0x181f ;  /* 0x0000181fff037424 */ /* 0x002fe200078e00ff */
[----:B------:R-:W-:Y:S02]  /*26e70*/  MOV R2, 0x26e90 ;  /* 0x00026e9000027802 */ /* 0x000fe40000000f00 */
[----:B--2345:R-:W-:Y:S05]  /*26e80*/  CALL.REL.NOINC `($__internal_13_$__cuda_sm70_shflsync_idx_p) ;  /* 0x00001d7000007944 */ /* 0x03cfea0003c00000 */
[----:B------:R-:W-:Y:S01]  /*26e90*/  MOV R7, R10 ;  /* 0x0000000a00077202 */ /* 0x000fe20000000f00 */
[----:B------:R-:W-:Y:S05]  /*26ea0*/  BRA `(.L_x_1059) ;  /* 0xfffe1e3000007947 */ /* 0x000fea000383ffff */
.L_x_866:
[----:B------:R-:W-:Y:S01]  /*26eb0*/  IMAD.MOV.U32 R11, RZ, RZ, R6 ;  /* 0x000000ffff0b7224 */ /* 0x000fe200078e0006 */
[----:B------:R-:W-:Y:S01]  /*26ec0*/  MOV R10, 0x4 ;  /* 0x00000004000a7802 */ /* 0x000fe20000000f00 */
[----:B-1----:R-:W-:Y:S01]  /*26ed0*/  IMAD.MOV.U32 R3, RZ, RZ, 0x181f ;  /* 0x0000181fff037424 */ /* 0x002fe200078e00ff */
[----:B------:R-:W-:Y:S02]  /*26ee0*/  MOV R2, 0x26f00 ;  /* 0x00026f0000027802 */ /* 0x000fe40000000f00 */
[----:B--2345:R-:W-:Y:S05]  /*26ef0*/  CALL.REL.NOINC `($__internal_13_$__cuda_sm70_shflsync_idx_p) ;  /* 0x00001d0000007944 */ /* 0x03cfea0003c00000 */
[----:B------:R-:W-:Y:S01]  /*26f00*/  MOV R2, R10 ;  /* 0x0000000a00027202 */ /* 0x000fe20000000f00 */
[----:B------:R-:W-:Y:S05]  /*26f10*/  BRA `(.L_x_1060) ;  /* 0xfffe1de000007947 */ /* 0x000fea000383ffff */
.L_x_869:
[----:B------:R-:W-:Y:S01]  /*26f20*/  IMAD.MOV.U32 R11, RZ, RZ, R5 ;  /* 0x000000ffff0b7224 */ /* 0x000fe200078e0005 */
[----:B------:R-:W-:Y:S01]  /*26f30*/  MOV R10, 0x5 ;  /* 0x00000005000a7802 */ /* 0x000fe20000000f00 */
[----:B--2---:R-:W-:Y:S01]  /*26f40*/  IMAD.MOV.U32 R3, RZ, RZ, 0x181f ;  /* 0x0000181fff037424 */ /* 0x004fe200078e00ff */
[----:B------:R-:W-:-:S02]  /*26f50*/  MOV R2, 0x26f70 ;  /* 0x00026f7000027802 */ /* 0x000fc40000000f00 */
[----:B-1-345:R-:W-:Y:S05]  /*26f60*/  CALL.REL.NOINC `($__internal_13_$__cuda_sm70_shflsync_idx_p) ;  /* 0x00001c9000007944 */ /* 0x03afea0003c00000 */
        /* <DEDUP_REMOVED lines=8> */
.L_x_872:
[----:B------:R-:W-:Y:S01]  /*26ff0*/  IMAD.MOV.U32 R11, RZ, RZ, R5 ;  /* 0x000000ffff0b7224 */ /* 0x000fe200078e0005 */
[----:B------:R-:W-:Y:S01]  /*27000*/  MOV R10, 0x6 ;  /* 0x00000006000a7802 */ /* 0x000fe20000000f00 */
[----:B-1----:R-:W-:Y:S01]  /*27010*/  IMAD.MOV.U32 R3, RZ, RZ, 0x181f ;  /* 0x0000181fff037424 */ /* 0x002fe200078e00ff */
[----:B--2---:R-:W-:Y:S02]  /*27020*/  MOV R2, 0x27040 ;  /* 0x0002704000027802 */ /* 0x004fe40000000f00 */
[----:B---345:R-:W-:Y:S05]  /*27030*/  CALL.REL.NOINC `($__internal_13_$__cuda_sm70_shflsync_idx_p) ;  /* 0x00001bc000007944 */ /* 0x038fea0003c00000 */
[----:B------:R-:W-:Y:S01]  /*27040*/  MOV R7, R10 ;  /* 0x0000000a00077202 */ /* 0x000fe20000000f00 */
[----:B------:R-:W-:Y:S05]  /*27050*/  BRA `(.L_x_1062) ;  /* 0xfffe1e5000007947 */ /* 0x000fea000383ffff */
.L_x_873:
[----:B------:R-:W-:Y:S01]  /*27060*/  IMAD.MOV.U32 R11, RZ, RZ, R6 ;  /* 0x000000ffff0b7224 */ /* 0x000fe200078e0006 */
[----:B------:R-:W-:Y:S01]  /*27070*/  MOV R10, 0x6 ;  /* 0x00000006000a7802 */ /* 0x000fe20000000f00 */
[----:B------:R-:W-:Y:S01]  /*27080*/  IMAD.MOV.U32 R3, RZ, RZ, 0x181f ;  /* 0x0000181fff037424 */ /* 0x000fe200078e00ff */
[----:B--2---:R-:W-:Y:S02]  /*27090*/  MOV R2, 0x270b0 ;  /* 0x000270b000027802 */ /* 0x004fe40000000f00 */
[----:B-1-345:R-:W-:Y:S05]  /*270a0*/  CALL.REL.NOINC `($__internal_13_$__cuda_sm70_shflsync_idx_p) ;  /* 0x00001b5000007944 */ /* 0x03afea0003c00000 */
[----:B------:R-:W-:Y:S01]  /*270b0*/  MOV R2, R10 ;  /* 0x0000000a00027202 */ /* 0x000fe20000000f00 */
[----:B------:R-:W-:Y:S05]  /*270c0*/  BRA `(.L_x_1063) ;  /* 0xfffe1e0000007947 */ /* 0x000fea000383ffff */
.L_x_876:
        /* <DEDUP_REMOVED lines=13> */
.L_x_979:
[----:B------:R3:W5:Y:S01]  /*271a0*/  LDL R0, [R1+0x10] ;  /* 0x0000100001007983 */ /* 0x0007620000100800 */
[----:B------:R-:W-:Y:S02]  /*271b0*/  MOV R8, 0x2 ;  /* 0x0000000200087802 */ /* 0x000fe40000000f00 */
[----:B-12---:R-:W-:Y:S02]  /*271c0*/  MOV R4, 0x271e0 ;  /* 0x000271e000047802 */ /* 0x006fe40000000f00 */
[----:B---3-5:R-:W-:Y:S05]  /*271d0*/  CALL.REL.NOINC `($__internal_12_$__cuda_sm70_shflsync_bfly_p) ;  /* 0x000019d000007944 */ /* 0x028fea0003c00000 */
[----:B------:R-:W-:Y:S01]  /*271e0*/  MOV R2, R0 ;  /* 0x0000000000027202 */ /* 0x000fe20000000f00 */
[----:B------:R-:W-:Y:S05]  /*271f0*/  BRA `(.L_x_1065) ;  /* 0xffffad7000007947 */ /* 0x000fea000383ffff */
.L_x_980:
[----:B------:R-:W-:Y:S01]  /*27200*/  IMAD.MOV.U32 R0, RZ, RZ, R2 ;  /* 0x000000ffff007224 */ /* 0x000fe200078e0002 */
[----:B------:R-:W-:Y:S02]  /*27210*/  MOV R8, 0x1 ;  /* 0x0000000100087802 */ /* 0x000fe40000000f00 */
[----:B-1----:R-:W-:Y:S02]  /*27220*/  MOV R4, 0x27240 ;  /* 0x0002724000047802 */ /* 0x002fe40000000f00 */
[----:B------:R-:W-:Y:S05]  /*27230*/  CALL.REL.NOINC `($__internal_12_$__cuda_sm70_shflsync_bfly_p) ;  /* 0x0000197000007944 */ /* 0x000fea0003c00000 */
[----:B------:R-:W-:Y:S02]  /*27240*/  FADD.FTZ R2, R2, R0 ;  /* 0x0000000002027221 */ /* 0x000fe40000010000 */
[----:B------:R1:W5:Y:S01]  /*27250*/  LDL R0, [R1+0xc] ;  /* 0x00000c0001007983 */ /* 0x0003620000100800 */
[----:B------:R-:W-:-:S02]  /*27260*/  MOV R8, 0x2 ;  /* 0x0000000200087802 */ /* 0x000fc40000000f00 */
[----:B------:R-:W-:Y:S02]  /*27270*/  MOV R4, 0x27290 ;  /* 0x0002729000047802 */ /* 0x000fe40000000f00 */
[----:B-1---5:R-:W-:Y:S05]  /*27280*/  CALL.REL.NOINC `($__internal_12_$__cuda_sm70_shflsync_bfly_p) ;  /* 0x0000192000007944 */ /* 0x022fea0003c00000 */
[----:B------:R-:W2:Y:S01]  /*27290*/  LDL.LU R4, [R1+0xc] ;  /* 0x00000c0001047983 */ /* 0x000ea20000300800 */
[----:B------:R-:W-:Y:S01]  /*272a0*/  MOV R8, 0x1 ;  /* 0x0000000100087802 */ /* 0x000fe20000000f00 */
[----:B--2---:R-:W-:Y:S01]  /*272b0*/  FADD.FTZ R5, R4, R0 ;  /* 0x0000000004057221 */ /* 0x004fe20000010000 */
[----:B------:R-:W-:-:S04]  /*272c0*/  MOV R4, 0x272f0 ;  /* 0x000272f000047802 */ /* 0x000fc80000000f00 */
[----:B------:R-:W-:Y:S02]  /*272d0*/  MOV R0, R5 ;  /* 0x0000000500007202 */ /* 0x000fe40000000f00 */
[----:B------:R-:W-:Y:S05]  /*272e0*/  CALL.REL.NOINC `($__internal_12_$__cuda_sm70_shflsync_bfly_p) ;  /* 0x000018c000007944 */ /* 0x000fea0003c00000 */
[----:B------:R-:W-:Y:S02]  /*272f0*/  FADD.FTZ R5, R5, R0 ;  /* 0x0000000005057221 */ /* 0x000fe40000010000 */
[----:B------:R1:W5:Y:S01]  /*27300*/  LDL R0, [R1+0x14] ;  /* 0x0000140001007983 */ /* 0x0003620000100800 */
[----:B------:R-:W-:Y:S02]  /*27310*/  MOV R8, 0x2 ;  /* 0x0000000200087802 */ /* 0x000fe40000000f00 */
        /* <DEDUP_REMOVED lines=19> */
[----:B------:R-:W-:Y:S01]  /*27450*/  MOV R9, R0 ;  /* 0x0000000000097202 */ /* 0x000fe20000000f00 */
[----:B------:R-:W-:Y:S05]  /*27460*/  BRA `(.L_x_1066) ;  /* 0xffffac3000007947 */ /* 0x000fea000383ffff */
.L_x_987:
[----:B--234-:R-:W-:Y:S01]  /*27470*/  IMAD.MOV.U32 R11, RZ, RZ, R6 ;  /* 0x000000ffff0b7224 */ /* 0x01cfe200078e0006 */
[----:B------:R-:W-:Y:S01]  /*27480*/  MOV R10, RZ ;  /* 0x000000ff000a7202 */ /* 0x000fe20000000f00 */
[----:B------:R-:W-:Y:S01]  /*27490*/  IMAD.MOV.U32 R3, RZ, RZ, 0x181f ;  /* 0x0000181fff037424 */ /* 0x000fe200078e00ff */
[----:B------:R-:W-:Y:S02]  /*274a0*/  MOV R2, 0x274c0 ;  /* 0x000274c000027802 */ /* 0x000fe40000000f00 */
[----:B-1----:R-:W-:Y:S05]  /*274b0*/  CALL.REL.NOINC `($__internal_13_$__cuda_sm70_shflsync_idx_p) ;  /* 0x0000174000007944 */ /* 0x002fea0003c00000 */
[----:B------:R-:W-:Y:S01]  /*274c0*/  MOV R8, R10 ;  /* 0x0000000a00087202 */ /* 0x000fe20000000f00 */
[----:B------:R-:W-:Y:S05]  /*274d0*/  BRA `(.L_x_1067) ;  /* 0xffffc46000007947 */ /* 0x000fea000383ffff */
.L_x_988:
[----:B------:R-:W-:Y:S01]  /*274e0*/  IMAD.MOV.U32 R11, RZ, RZ, R7 ;  /* 0x000000ffff0b7224 */ /* 0x000fe200078e0007 */
[----:B------:R-:W-:Y:S01]  /*274f0*/  MOV R10, RZ ;  /* 0x000000ff000a7202 */ /* 0x000fe20000000f00 */
[----:B------:R-:W-:Y:S01]  /*27500*/  IMAD.MOV.U32 R3, RZ, RZ, 0x181f ;  /* 0x0000181fff037424 */ /* 0x000fe200078e00ff */
[----:B------:R-:W-:Y:S02]  /*27510*/  MOV R2, 0x27530 ;  /* 0x0002753000027802 */ /* 0x000fe40000000f00 */
[----:B-123--:R-:W-:Y:S05]  /*27520*/  CALL.REL.NOINC `($__internal_13_$__cuda_sm70_shflsync_idx_p) ;  /* 0x000016d000007944 */ /* 0x00efea0003c00000 */
[----:B------:R-:W-:Y:S01]  /*27530*/  MOV R2, R10 ;  /* 0x0000000a00027202 */ /* 0x000fe20000000f00 */
[----:B------:R-:W-:Y:S05]  /*27540*/  BRA `(.L_x_1068) ;  /* 0xffffc41000007947 */ /* 0x000fea000383ffff */
.L_x_989:
[----:B------:R-:W-:Y:S01]  /*27550*/  IMAD.MOV.U32 R11, RZ, RZ, R6 ;  /* 0x000000ffff0b7224 */ /* 0x000fe200078e0006 */
[----:B------:R-:W-:Y:S01]  /*27560*/  MOV R10, 0x1 ;  /* 0x00000001000a7802 */ /* 0x000fe20000000f00 */
[----:B--2---:R-:W-:Y:S01]  /*27570*/  IMAD.MOV.U32 R3, RZ, RZ, 0x181f ;  /* 0x0000181fff037424 */ /* 0x004fe200078e00ff */
[----:B------:R-:W-:-:S02]  /*27580*/  MOV R2, 0x275a0 ;  /* 0x000275a000027802 */ /* 0x000fc40000000f00 */
[----:B-1--4-:R-:W-:Y:S05]  /*27590*/  CALL.REL.NOINC `($__internal_13_$__cuda_sm70_shflsync_idx_p) ;  /* 0x0000166000007944 */ /* 0x012fea0003c00000 */
        /* <DEDUP_REMOVED lines=8> */
.L_x_990:
[----:B------:R-:W-:Y:S01]  /*27620*/  IMAD.MOV.U32 R11, RZ, RZ, R6 ;  /* 0x000000ffff0b7224 */ /* 0x000fe200078e0006 */
[----:B------:R-:W-:Y:S01]  /*27630*/  MOV R10, 0x2 ;  /* 0x00000002000a7802 */ /* 0x000fe20000000f00 */
[----:B--2---:R-:W-:Y:S01]  /*27640*/  IMAD.MOV.U32 R3, RZ, RZ, 0x181f ;  /* 0x0000181fff037424 */ /* 0x004fe200078e00ff */
[----:B------:R-:W-:Y:S02]  /*27650*/  MOV R2, 0x27670 ;  /* 0x0002767000027802 */ /* 0x000fe40000000f00 */
[----:B-1-34-:R-:W-:Y:S05]  /*27660*/  CALL.REL.NOINC `($__internal_13_$__cuda_sm70_shflsync_idx_p) ;  /* 0x0000159000007944 */ /* 0x01afea0003c00000 */
[----:B------:R-:W-:Y:S01]  /*27670*/  MOV R8, R10 ;  /* 0x0000000a00087202 */ /* 0x000fe20000000f00 */
[----:B------:R-:W-:Y:S05]  /*27680*/  BRA `(.L_x_1070) ;  /* 0xffffc3c000007947 */ /* 0x000fea000383ffff */
.L_x_991:
[----:B------:R-:W-:Y:S01]  /*27690*/  IMAD.MOV.U32 R11, RZ, RZ, R7 ;  /* 0x000000ffff0b7224 */ /* 0x000fe200078e0007 */
[----:B------:R-:W-:Y:S01]  /*276a0*/  MOV R10, 0x2 ;  /* 0x00000002000a7802 */ /* 0x000fe20000000f00 */
[----:B--2---:R-:W-:Y:S01]  /*276b0*/  IMAD.MOV.U32 R3, RZ, RZ, 0x181f ;  /* 0x0000181fff037424 */ /* 0x004fe200078e00ff */
[----:B------:R-:W-:Y:S02]  /*276c0*/  MOV R2, 0x276e0 ;  /* 0x000276e000027802 */ /* 0x000fe40000000f00 */
[----:B-1-34-:R-:W-:Y:S05]  /*276d0*/  CALL.REL.NOINC `($__internal_13_$__cuda_sm70_shflsync_idx_p) ;  /* 0x0000152000007944 */ /* 0x01afea0003c00000 */
[----:B------:R-:W-:Y:S01]  /*276e0*/  MOV R2, R10 ;  /* 0x0000000a00027202 */ /* 0x000fe20000000f00 */
[----:B------:R-:W-:Y:S05]  /*276f0*/  BRA `(.L_x_1071) ;  /* 0xffffc37000007947 */ /* 0x000fea000383ffff */
.L_x_992:
[----:B------:R-:W-:Y:S01]  /*27700*/  IMAD.MOV.U32 R11, RZ, RZ, R6 ;  /* 0x000000ffff0b7224 */ /* 0x000fe200078e0006 */
[----:B------:R-:W-:Y:S01]  /*27710*/  MOV R10, 0x3 ;  /* 0x00000003000a7802 */ /* 0x000fe20000000f00 */
[----:B---3--:R-:W-:Y:S01]  /*27720*/  IMAD.MOV.U32 R3, RZ, RZ, 0x181f ;  /* 0x0000181fff037424 */ /* 0x008fe200078e00ff */
[----:B------:R-:W-:-:S02]  /*27730*/  MOV R2, 0x27750 ;  /* 0x0002775000027802 */ /* 0x000fc40000000f00 */
[----:B-12---:R-:W-:Y:S05]  /*27740*/  CALL.REL.NOINC `($__internal_13_$__cuda_sm70_shflsync_idx_p) ;  /* 0x000014b000007944 */ /* 0x006fea0003c00000 */
        /* <DEDUP_REMOVED lines=8> */
.L_x_993:
[----:B------:R-:W-:Y:S01]  /*277d0*/  IMAD.MOV.U32 R11, RZ, RZ, R6 ;  /* 0x000000ffff0b7224 */ /* 0x000fe200078e0006 */
[----:B------:R-:W-:Y:S01]  /*277e0*/  MOV R10, 0x4 ;  /* 0x00000004000a7802 */ /* 0x000fe20000000f00 */
[----:B-1----:R-:W-:Y:S01]  /*277f0*/  IMAD.MOV.U32 R3, RZ, RZ, 0x181f ;  /* 0x0000181fff037424 */ /* 0x002fe200078e00ff */
[----:B------:R-:W-:Y:S02]  /*27800*/  MOV R2, 0x27820 ;  /* 0x0002782000027802 */ /* 0x000fe40000000f00 */
[----:B----4-:R-:W-:Y:S05]  /*27810*/  CALL.REL.NOINC `($__internal_13_$__cuda_sm70_shflsync_idx_p) ;  /* 0x000013e000007944 */ /* 0x010fea0003c00000 */
[----:B------:R-:W-:Y:S01]  /*27820*/  MOV R8, R10 ;  /* 0x0000000a00087202 */ /* 0x000fe20000000f00 */
[----:B------:R-:W-:Y:S05]  /*27830*/  BRA `(.L_x_1073) ;  /* 0xffffc32000007947 */ /* 0x000fea000383ffff */
.L_x_994:
[----:B------:R-:W-:Y:S01]  /*27840*/  IMAD.MOV.U32 R11, RZ, RZ, R7 ;  /* 0x000000ffff0b7224 */ /* 0x000fe200078e0007 */
[----:B------:R-:W-:Y:S01]  /*27850*/  MOV R10, 0x4 ;  /* 0x00000004000a7802 */ /* 0x000fe20000000f00 */
[----:B-1----:R-:W-:Y:S01]  /*27860*/  IMAD.MOV.U32 R3, RZ, RZ, 0x181f ;  /* 0x0000181fff037424 */ /* 0x002fe200078e00ff */
[----:B------:R-:W-:Y:S02]  /*27870*/  MOV R2, 0x27890 ;  /* 0x0002789000027802 */ /* 0x000fe40000000f00 */
[----:B--234-:R-:W-:Y:S05]  /*27880*/  CALL.REL.NOINC `($__internal_13_$__cuda_sm70_shflsync_idx_p) ;  /* 0x0000137000007944 */ /* 0x01cfea0003c00000 */
[----:B------:R-:W-:Y:S01]  /*27890*/  MOV R2, R10 ;  /* 0x0000000a00027202 */ /* 0x000fe20000000f00 */
[----:B------:R-:W-:Y:S05]  /*278a0*/  BRA `(.L_x_1074) ;  /* 0xffffc2d000007947 */ /* 0x000fea000383ffff */
.L_x_995:
        /* <DEDUP_REMOVED lines=13> */
.L_x_996:
[----:B------:R-:W-:Y:S01]  /*27980*/  IMAD.MOV.U32 R11, RZ, RZ, R6 ;  /* 0x000000ffff0b7224 */ /* 0x000fe200078e0006 */
[----:B------:R-:W-:Y:S01]  /*27990*/  MOV R10, 0x6 ;  /* 0x00000006000a7802 */ /* 0x000fe20000000f00 */
[----:B-1----:R-:W-:Y:S01]  /*279a0*/  IMAD.MOV.U32 R3, RZ, RZ, 0x181f ;  /* 0x0000181fff037424 */ /* 0x002fe200078e00ff */
[----:B------:R-:W-:Y:S02]  /*279b0*/  MOV R2, 0x279d0 ;  /* 0x000279d000027802 */ /* 0x000fe40000000f00 */
[----:B---34-:R-:W-:Y:S05]  /*279c0*/  CALL.REL.NOINC `($__internal_13_$__cuda_sm70_shflsync_idx_p) ;  /* 0x0000123000007944 */ /* 0x018fea0003c00000 */
[----:B------:R-:W-:Y:S01]  /*279d0*/  MOV R8, R10 ;  /* 0x0000000a00087202 */ /* 0x000fe20000000f00 */
[----:B------:R-:W-:Y:S05]  /*279e0*/  BRA `(.L_x_1076) ;  /* 0xffffc28000007947 */ /* 0x000fea000383ffff */
.L_x_997:
[----:B------:R-:W-:Y:S01]  /*279f0*/  IMAD.MOV.U32 R11, RZ, RZ, R7 ;  /* 0x000000ffff0b7224 */ /* 0x000fe200078e0007 */
[----:B------:R-:W-:Y:S01]  /*27a00*/  MOV R10, 0x6 ;  /* 0x00000006000a7802 */ /* 0x000fe20000000f00 */
[----:B-1----:R-:W-:Y:S01]  /*27a10*/  IMAD.MOV.U32 R3, RZ, RZ, 0x181f ;  /* 0x0000181fff037424 */ /* 0x002fe200078e00ff */
[----:B------:R-:W-:Y:S02]  /*27a20*/  MOV R2, 0x27a40 ;  /* 0x00027a4000027802 */ /* 0x000fe40000000f00 */
[----:B--234-:R-:W-:Y:S05]  /*27a30*/  CALL.REL.NOINC `($__internal_13_$__cuda_sm70_shflsync_idx_p) ;  /* 0x000011c000007944 */ /* 0x01cfea0003c00000 */
[----:B------:R-:W-:Y:S01]  /*27a40*/  MOV R2, R10 ;  /* 0x0000000a00027202 */ /* 0x000fe20000000f00 */
[----:B------:R-:W-:Y:S05]  /*27a50*/  BRA `(.L_x_1077) ;  /* 0xffffc23000007947 */ /* 0x000fea000383ffff */
.L_x_998:
[----:B------:R-:W-:Y:S01]  /*27a60*/  IMAD.MOV.U32 R11, RZ, RZ, R6 ;  /* 0x000000ffff0b7224 */ /* 0x000fe200078e0006 */
[----:B------:R-:W-:Y:S01]  /*27a70*/  MOV R10, 0x7 ;  /* 0x00000007000a7802 */ /* 0x000fe20000000f00 */
[----:B--2---:R-:W-:Y:S01]  /*27a80*/  IMAD.MOV.U32 R3, RZ, RZ, 0x181f ;  /* 0x0000181fff037424 */ /* 0x004fe200078e00ff */
[----:B------:R-:W-:-:S02]  /*27a90*/  MOV R2, 0x27ab0 ;  /* 0x00027ab000027802 */ /* 0x000fc40000000f00 */
[----:B-1-34-:R-:W-:Y:S05]  /*27aa0*/  CALL.REL.NOINC `($__internal_13_$__cuda_sm70_shflsync_idx_p) ;  /* 0x0000115000007944 */ /* 0x01afea0003c00000 */
        /* <DEDUP_REMOVED lines=8> */
.L_x_1000:
[----:B------:R-:W-:Y:S01]  /*27b30*/  IMAD.MOV.U32 R11, RZ, RZ, R13 ;  /* 0x000000ffff0b7224 */ /* 0x000fe200078e000d */
[----:B------:R-:W-:Y:S01]  /*27b40*/  MOV R10, RZ ;  /* 0x000000ff000a7202 */ /* 0x000fe20000000f00 */
[----:B------:R-:W-:Y:S01]  /*27b50*/  IMAD.MOV.U32 R3, RZ, RZ, 0x1c1f ;  /* 0x00001c1fff037424 */ /* 0x000fe200078e00ff */
[----:B------:R-:W-:Y:S02]  /*27b60*/  MOV R2, 0x27b80 ;  /* 0x00027b8000027802 */ /* 0x000fe40000000f00 */
[----:B------:R-:W-:Y:S05]  /*27b70*/  CALL.REL.NOINC `($__internal_13_$__cuda_sm70_shflsync_idx_p) ;  /* 0x0000108000007944 */ /* 0x000fea0003c00000 */
[----:B------:R-:W-:Y:S01]  /*27b80*/  MOV R12, R10 ;  /* 0x0000000a000c7202 */ /* 0x000fe20000000f00 */
[----:B------:R-:W-:Y:S05]  /*27b90*/  BRA `(.L_x_1079) ;  /* 0xffffc40000007947 */ /* 0x000fea000383ffff */
.L_x_1001:
[----:B------:R-:W-:Y:S01]  /*27ba0*/  IMAD.MOV.U32 R11, RZ, RZ, R19 ;  /* 0x000000ffff0b7224 */ /* 0x000fe200078e0013 */
[----:B------:R-:W-:Y:S01]  /*27bb0*/  MOV R10, RZ ;  /* 0x000000ff000a7202 */ /* 0x000fe20000000f00 */
[----:B------:R-:W-:Y:S01]  /*27bc0*/  IMAD.MOV.U32 R3, RZ, RZ, 0x1c1f ;  /* 0x00001c1fff037424 */ /* 0x000fe200078e00ff */
[----:B------:R-:W-:Y:S02]  /*27bd0*/  MOV R2, 0x27bf0 ;  /* 0x00027bf000027802 */ /* 0x000fe40000000f00 */
[----:B-12---:R-:W-:Y:S05]  /*27be0*/  CALL.REL.NOINC `($__internal_13_$__cuda_sm70_shflsync_idx_p) ;  /* 0x0000101000007944 */ /* 0x006fea0003c00000 */
[----:B------:R-:W-:Y:S01]  /*27bf0*/  MOV R2, R10 ;  /* 0x0000000a00027202 */ /* 0x000fe20000000f00 */
[----:B------:R-:W-:Y:S05]  /*27c00*/  BRA `(.L_x_1080) ;  /* 0xffffc3b000007947 */ /* 0x000fea000383ffff */
.L_x_1004:
[----:B----4-:R-:W-:Y:S01]  /*27c10*/  IMAD.MOV.U32 R11, RZ, RZ, R13 ;  /* 0x000000ffff0b7224 */ /* 0x010fe200078e000d */
[----:B------:R-:W-:Y:S01]  /*27c20*/  MOV R10, 0x1 ;  /* 0x00000001000a7802 */ /* 0x000fe20000000f00 */
[----:B------:R-:W-:Y:S01]  /*27c30*/  IMAD.MOV.U32 R3, RZ, RZ, 0x1c1f ;  /* 0x00001c1fff037424 */ /* 0x000fe200078e00ff */
[----:B------:R-:W-:-:S02]  /*27c40*/  MOV R2, 0x27c60 ;  /* 0x00027c6000027802 */ /* 0x000fc40000000f00 */
[----:B-123--:R-:W-:Y:S05]  /*27c50*/  CALL.REL.NOINC `($__internal_13_$__cuda_sm70_shflsync_idx_p) ;  /* 0x00000fa000007944 */ /* 0x00efea0003c00000 */
        /* <DEDUP_REMOVED lines=8> */
.L_x_1007:
[----:B----4-:R-:W-:Y:S01]  /*27ce0*/  IMAD.MOV.U32 R11, RZ, RZ, R13 ;  /* 0x000000ffff0b7224 */ /* 0x010fe200078e000d */
[----:B------:R-:W-:Y:S01]  /*27cf0*/  MOV R10, 0x2 ;  /* 0x00000002000a7802 */ /* 0x000fe20000000f00 */
[----:B------:R-:W-:Y:S01]  /*27d00*/  IMAD.MOV.U32 R3, RZ, RZ, 0x1c1f ;  /* 0x00001c1fff037424 */ /* 0x000fe200078e00ff */
[----:B------:R-:W-:Y:S02]  /*27d10*/  MOV R2, 0x27d30 ;  /* 0x00027d3000027802 */ /* 0x000fe40000000f00 */
[----:B-123--:R-:W-:Y:S05]  /*27d20*/  CALL.REL.NOINC `($__internal_13_$__cuda_sm70_shflsync_idx_p) ;  /* 0x00000ed000007944 */ /* 0x00efea0003c00000 */
[----:B------:R-:W-:Y:S01]  /*27d30*/  MOV R12, R10 ;  /* 0x0000000a000c7202 */ /* 0x000fe20000000f00 */
[----:B------:R-:W-:Y:S05]  /*27d40*/  BRA `(.L_x_1082) ;  /* 0xffffc83000007947 */ /* 0x000fea000383ffff */
.L_x_1008:
[----:B----4-:R-:W-:Y:S01]  /*27d50*/  IMAD.MOV.U32 R11, RZ, RZ, R19 ;  /* 0x000000ffff0b7224 */ /* 0x010fe200078e0013 */
[----:B------:R-:W-:Y:S01]  /*27d60*/  MOV R10, 0x2 ;  /* 0x00000002000a7802 */ /* 0x000fe20000000f00 */
[----:B------:R-:W-:Y:S01]  /*27d70*/  IMAD.MOV.U32 R3, RZ, RZ, 0x1c1f ;  /* 0x00001c1fff037424 */ /* 0x000fe200078e00ff */
[----:B------:R-:W-:Y:S02]  /*27d80*/  MOV R2, 0x27da0 ;  /* 0x00027da000027802 */ /* 0x000fe40000000f00 */
[----:B-123--:R-:W-:Y:S05]  /*27d90*/  CALL.REL.NOINC `($__internal_13_$__cuda_sm70_shflsync_idx_p) ;  /* 0x00000e6000007944 */ /* 0x00efea0003c00000 */
[----:B------:R-:W-:Y:S01]  /*27da0*/  MOV R2, R10 ;  /* 0x0000000a00027202 */ /* 0x000fe20000000f00 */
[----:B------:R-:W-:Y:S05]  /*27db0*/  BRA `(.L_x_1083) ;  /* 0xffffc7e000007947 */ /* 0x000fea000383ffff */
.L_x_1011:
[----:B--2---:R-:W-:Y:S01]  /*27dc0*/  IMAD.MOV.U32 R11, RZ, RZ, R13 ;  /* 0x000000ffff0b7224 */ /* 0x004fe200078e000d */
[----:B------:R-:W-:Y:S01]  /*27dd0*/  MOV R10, 0x3 ;  /* 0x00000003000a7802 */ /* 0x000fe20000000f00 */
[----:B------:R-:W-:Y:S01]  /*27de0*/  IMAD.MOV.U32 R3, RZ, RZ, 0x1c1f ;  /* 0x00001c1fff037424 */ /* 0x000fe200078e00ff */
[----:B-1----:R-:W-:-:S02]  /*27df0*/  MOV R2, 0x27e10 ;  /* 0x00027e1000027802 */ /* 0x002fc40000000f00 */
[----:B---34-:R-:W-:Y:S05]  /*27e00*/  CALL.REL.NOINC `($__internal_13_$__cuda_sm70_shflsync_idx_p) ;  /* 0x00000df000007944 */ /* 0x018fea0003c00000 */
        /* <DEDUP_REMOVED lines=8> */
.L_x_1015:
[----:B------:R-:W-:Y:S01]  /*27e90*/  IMAD.MOV.U32 R11, RZ, RZ, R6 ;  /* 0x000000ffff0b7224 */ /* 0x000fe200078e0006 */
[----:B------:R-:W-:Y:S01]  /*27ea0*/  MOV R10, RZ ;  /* 0x000000ff000a7202 */ /* 0x000fe20000000f00 */
[----:B------:R-:W-:Y:S01]  /*27eb0*/  IMAD.MOV.U32 R3, RZ, RZ, 0x181f ;  /* 0x0000181fff037424 */ /* 0x000fe200078e00ff */
[----:B------:R-:W-:Y:S02]  /*27ec0*/  MOV R2, 0x27ee0 ;  /* 0x00027ee000027802 */ /* 0x000fe40000000f00 */
[----:B------:R-:W-:Y:S05]  /*27ed0*/  CALL.REL.NOINC `($__internal_13_$__cuda_sm70_shflsync_idx_p) ;  /* 0x00000d2000007944 */ /* 0x000fea0003c00000 */
[----:B------:R-:W-:Y:S01]  /*27ee0*/  MOV R8, R10 ;  /* 0x0000000a00087202 */ /* 0x000fe20000000f00 */
[----:B------:R-:W-:Y:S05]  /*27ef0*/  BRA `(.L_x_1085) ;  /* 0xffffd2f000007947 */ /* 0x000fea000383ffff */
.L_x_1016:
[----:B------:R-:W-:Y:S01]  /*27f00*/  IMAD.MOV.U32 R11, RZ, RZ, R7 ;  /* 0x000000ffff0b7224 */ /* 0x000fe200078e0007 */
[----:B------:R-:W-:Y:S01]  /*27f10*/  MOV R10, RZ ;  /* 0x000000ff000a7202 */ /* 0x000fe20000000f00 */
[----:B------:R-:W-:Y:S01]  /*27f20*/  IMAD.MOV.U32 R3, RZ, RZ, 0x181f ;  /* 0x0000181fff037424 */ /* 0x000fe200078e00ff */
[----:B------:R-:W-:Y:S02]  /*27f30*/  MOV R2, 0x27f50 ;  /* 0x00027f5000027802 */ /* 0x000fe40000000f00 */
[----:B-12---:R-:W-:Y:S05]  /*27f40*/  CALL.REL.NOINC `($__internal_13_$__cuda_sm70_shflsync_idx_p) ;  /* 0x00000cb000007944 */ /* 0x006fea0003c00000 */
[----:B------:R-:W-:Y:S01]  /*27f50*/  MOV R2, R10 ;  /* 0x0000000a00027202 */ /* 0x000fe20000000f00 */
[----:B------:R-:W-:Y:S05]  /*27f60*/  BRA `(.L_x_1086) ;  /* 0xffffd2a000007947 */ /* 0x000fea000383ffff */
.L_x_1017:
[----:B------:R-:W-:Y:S01]  /*27f70*/  IMAD.MOV.U32 R11, RZ, RZ, R6 ;  /* 0x000000ffff0b7224 */ /* 0x000fe200078e0006 */
[----:B------:R-:W-:Y:S01]  /*27f80*/  MOV R10, 0x1 ;  /* 0x00000001000a7802 */ /* 0x000fe20000000f00 */
[----:B--2---:R-:W-:Y:S01]  /*27f90*/  IMAD.MOV.U32 R3, RZ, RZ, 0x181f ;  /* 0x0000181fff037424 */ /* 0x004fe200078e00ff */
[----:B------:R-:W-:-:S02]  /*27fa0*/  MOV R2, 0x27fc0 ;  /* 0x00027fc000027802 */ /* 0x000fc40000000f00 */
[----:B-1-3--:R-:W-:Y:S05]  /*27fb0*/  CALL.REL.NOINC `($__internal_13_$__cuda_sm70_shflsync_idx_p) ;  /* 0x00000c4000007944 */ /* 0x00afea0003c00000 */
        /* <DEDUP_REMOVED lines=8> */
.L_x_1018:
[----:B------:R-:W-:Y:S01]  /*28040*/  IMAD.MOV.U32 R11, RZ, RZ, R6 ;  /* 0x000000ffff0b7224 */ /* 0x000fe200078e0006 */
[----:B------:R-:W-:Y:S01]  /*28050*/  MOV R10, 0x2 ;  /* 0x00000002000a7802 */ /* 0x000fe20000000f00 */
[----:B-1----:R-:W-:Y:S01]  /*28060*/  IMAD.MOV.U32 R3, RZ, RZ, 0x181f ;  /* 0x0000181fff037424 */ /* 0x002fe200078e00ff */
[----:B------:R-:W-:Y:S02]  /*28070*/  MOV R2, 0x28090 ;  /* 0x0002809000027802 */ /* 0x000fe40000000f00 */
[----:B---34-:R-:W-:Y:S05]  /*28080*/  CALL.REL.NOINC `($__internal_13_$__cuda_sm70_shflsync_idx_p) ;  /* 0x00000b7000007944 */ /* 0x018fea0003c00000 */
[----:B------:R-:W-:Y:S01]  /*28090*/  MOV R8, R10 ;  /* 0x0000000a00087202 */ /* 0x000fe20000000f00 */
[----:B------:R-:W-:Y:S05]  /*280a0*/  BRA `(.L_x_1088) ;  /* 0xffffd25000007947 */ /* 0x000fea000383ffff */
.L_x_1019:
[----:B------:R-:W-:Y:S01]  /*280b0*/  IMAD.MOV.U32 R11, RZ, RZ, R7 ;  /* 0x000000ffff0b7224 */ /* 0x000fe200078e0007 */
[----:B------:R-:W-:Y:S01]  /*280c0*/  MOV R10, 0x2 ;  /* 0x00000002000a7802 */ /* 0x000fe20000000f00 */
[----:B-1----:R-:W-:Y:S01]  /*280d0*/  IMAD.MOV.U32 R3, RZ, RZ, 0x181f ;  /* 0x0000181fff037424 */ /* 0x002fe200078e00ff */
[----:B------:R-:W-:Y:S02]  /*280e0*/  MOV R2, 0x28100 ;  /* 0x0002810000027802 */ /* 0x000fe40000000f00 */
[----:B--234-:R-:W-:Y:S05]  /*280f0*/  CALL.REL.NOINC `($__internal_13_$__cuda_sm70_shflsync_idx_p) ;  /* 0x00000b0000007944 */ /* 0x01cfea0003c00000 */
[----:B------:R-:W-:Y:S01]  /*28100*/  MOV R2, R10 ;  /* 0x0000000a00027202 */ /* 0x000fe20000000f00 */
[----:B------:R-:W-:Y:S05]  /*28110*/  BRA `(.L_x_1089) ;  /* 0xffffd20000007947 */ /* 0x000fea000383ffff */
.L_x_1020:
        /* <DEDUP_REMOVED lines=13> */
.L_x_1021:
[----:B------:R-:W-:Y:S01]  /*281f0*/  IMAD.MOV.U32 R11, RZ, RZ, R6 ;  /* 0x000000ffff0b7224 */ /* 0x000fe200078e0006 */
[----:B------:R-:W-:Y:S01]  /*28200*/  MOV R10, 0x4 ;  /* 0x00000004000a7802 */ /* 0x000fe20000000f00 */
[----:B--2---:R-:W-:Y:S01]  /*28210*/  IMAD.MOV.U32 R3, RZ, RZ, 0x181f ;  /* 0x0000181fff037424 */ /* 0x004fe200078e00ff */
[----:B------:R-:W-:Y:S02]  /*28220*/  MOV R2, 0x28240 ;  /* 0x0002824000027802 */ /* 0x000fe40000000f00 */
[----:B-1-34-:R-:W-:Y:S05]  /*28230*/  CALL.REL.NOINC `($__internal_13_$__cuda_sm70_shflsync_idx_p) ;  /* 0x000009c000007944 */ /* 0x01afea0003c00000 */
[----:B------:R-:W-:Y:S01]  /*28240*/  MOV R8, R10 ;  /* 0x0000000a00087202 */ /* 0x000fe20000000f00 */
[----:B------:R-:W-:Y:S05]  /*28250*/  BRA `(.L_x_1091) ;  /* 0xffffd1b000007947 */ /* 0x000fea000383ffff */
.L_x_1022:
[----:B------:R-:W-:Y:S01]  /*28260*/  IMAD.MOV.U32 R11, RZ, RZ, R7 ;  /* 0x000000ffff0b7224 */ /* 0x000fe200078e0007 */
[----:B------:R-:W-:Y:S01]  /*28270*/  MOV R10, 0x4 ;  /* 0x00000004000a7802 */ /* 0x000fe20000000f00 */
[----:B--2---:R-:W-:Y:S01]  /*28280*/  IMAD.MOV.U32 R3, RZ, RZ, 0x181f ;  /* 0x0000181fff037424 */ /* 0x004fe200078e00ff */
[----:B------:R-:W-:Y:S02]  /*28290*/  MOV R2, 0x282b0 ;  /* 0x000282b000027802 */ /* 0x000fe40000000f00 */
[----:B-1-34-:R-:W-:Y:S05]  /*282a0*/  CALL.REL.NOINC `($__internal_13_$__cuda_sm70_shflsync_idx_p) ;  /* 0x0000095000007944 */ /* 0x01afea0003c00000 */
[----:B------:R-:W-:Y:S01]  /*282b0*/  MOV R2, R10 ;  /* 0x0000000a00027202 */ /* 0x000fe20000000f00 */
[----:B------:R-:W-:Y:S05]  /*282c0*/  BRA `(.L_x_1092) ;  /* 0xffffd16000007947 */ /* 0x000fea000383ffff */
.L_x_1023:
[----:B------:R-:W-:Y:S01]  /*282d0*/  IMAD.MOV.U32 R11, RZ, RZ, R6 ;  /* 0x000000ffff0b7224 */ /* 0x000fe200078e0006 */
[----:B------:R-:W-:Y:S01]  /*282e0*/  MOV R10, 0x5 ;  /* 0x00000005000a7802 */ /* 0x000fe20000000f00 */
[----:B-1----:R-:W-:Y:S01]  /*282f0*/  IMAD.MOV.U32 R3, RZ, RZ, 0x181f ;  /* 0x0000181fff037424 */ /* 0x002fe200078e00ff */
[----:B------:R-:W-:-:S02]  /*28300*/  MOV R2, 0x28320 ;  /* 0x0002832000027802 */ /* 0x000fc40000000f00 */
[----:B--234-:R-:W-:Y:S05]  /*28310*/  CALL.REL.NOINC `($__internal_13_$__cuda_sm70_shflsync_idx_p) ;  /* 0x000008e000007944 */ /* 0x01cfea0003c00000 */
        /* <DEDUP_REMOVED lines=8> */
.L_x_1024:
[----:B------:R-:W-:Y:S01]  /*283a0*/  IMAD.MOV.U32 R11, RZ, RZ, R6 ;  /* 0x000000ffff0b7224 */ /* 0x000fe200078e0006 */
[----:B------:R-:W-:Y:S01]  /*283b0*/  MOV R10, 0x6 ;  /* 0x00000006000a7802 */ /* 0x000fe20000000f00 */
[----:B--2---:R-:W-:Y:S01]  /*283c0*/  IMAD.MOV.U32 R3, RZ, RZ, 0x181f ;  /* 0x0000181fff037424 */ /* 0x004fe200078e00ff */
[----:B------:R-:W-:Y:S02]  /*283d0*/  MOV R2, 0x283f0 ;  /* 0x000283f000027802 */ /* 0x000fe40000000f00 */
[----:B-1--4-:R-:W-:Y:S05]  /*283e0*/  CALL.REL.NOINC `($__internal_13_$__cuda_sm70_shflsync_idx_p) ;  /* 0x0000081000007944 */ /* 0x012fea0003c00000 */
[----:B------:R-:W-:Y:S01]  /*283f0*/  MOV R8, R10 ;  /* 0x0000000a00087202 */ /* 0x000fe20000000f00 */
[----:B------:R-:W-:Y:S05]  /*28400*/  BRA `(.L_x_1094) ;  /* 0xffffd11000007947 */ /* 0x000fea000383ffff */
.L_x_1025:
[----:B------:R-:W-:Y:S01]  /*28410*/  IMAD.MOV.U32 R11, RZ, RZ, R7 ;  /* 0x000000ffff0b7224 */ /* 0x000fe200078e0007 */
[----:B------:R-:W-:Y:S01]  /*28420*/  MOV R10, 0x6 ;  /* 0x00000006000a7802 */ /* 0x000fe20000000f00 */
[----:B--2---:R-:W-:Y:S01]  /*28430*/  IMAD.MOV.U32 R3, RZ, RZ, 0x181f ;  /* 0x0000181fff037424 */ /* 0x004fe200078e00ff */
[----:B------:R-:W-:Y:S02]  /*28440*/  MOV R2, 0x28460 ;  /* 0x0002846000027802 */ /* 0x000fe40000000f00 */
[----:B-1-34-:R-:W-:Y:S05]  /*28450*/  CALL.REL.NOINC `($__internal_13_$__cuda_sm70_shflsync_idx_p) ;  /* 0x000007a000007944 */ /* 0x01afea0003c00000 */
[----:B------:R-:W-:Y:S01]  /*28460*/  MOV R2, R10 ;  /* 0x0000000a00027202 */ /* 0x000fe20000000f00 */
[----:B------:R-:W-:Y:S05]  /*28470*/  BRA `(.L_x_1095) ;  /* 0xffffd0c000007947 */ /* 0x000fea000383ffff */
.L_x_1026:
[----:B------:R-:W-:Y:S01]  /*28480*/  IMAD.MOV.U32 R11, RZ, RZ, R6 ;  /* 0x000000ffff0b7224 */ /* 0x000fe200078e0006 */
[----:B------:R-:W-:Y:S01]  /*28490*/  MOV R10, 0x7 ;  /* 0x00000007000a7802 */ /* 0x000fe20000000f00 */
[----:B-1----:R-:W-:Y:S01]  /*284a0*/  IMAD.MOV.U32 R3, RZ, RZ, 0x181f ;  /* 0x0000181fff037424 */ /* 0x002fe200078e00ff */
[----:B------:R-:W-:-:S02]  /*284b0*/  MOV R2, 0x284d0 ;  /* 0x000284d000027802 */ /* 0x000fc40000000f00 */
[----:B--2-4-:R-:W-:Y:S05]  /*284c0*/  CALL.REL.NOINC `($__internal_13_$__cuda_sm70_shflsync_idx_p) ;  /* 0x0000073000007944 */ /* 0x014fea0003c00000 */
        /* <DEDUP_REMOVED lines=8> */
.L_x_1028:
[----:B------:R-:W-:Y:S01]  /*28550*/  IMAD.MOV.U32 R11, RZ, RZ, R45 ;  /* 0x000000ffff0b7224 */ /* 0x000fe200078e002d */
[----:B------:R-:W-:Y:S01]  /*28560*/  MOV R10, RZ ;  /* 0x000000ff000a7202 */ /* 0x000fe20000000f00 */
[----:B----4-:R-:W-:Y:S01]  /*28570*/  IMAD.MOV.U32 R3, RZ, RZ, 0x1f ;  /* 0x0000001fff037424 */ /* 0x010fe200078e00ff */
[----:B------:R-:W-:Y:S02]  /*28580*/  MOV R2, 0x285a0 ;  /* 0x000285a000027802 */ /* 0x000fe40000000f00 */
[----:B------:R-:W-:Y:S05]  /*28590*/  CALL.REL.NOINC `($__internal_13_$__cuda_sm70_shflsync_idx_p) ;  /* 0x0000066000007944 */ /* 0x000fea0003c00000 */
[----:B------:R-:W-:Y:S01]  /*285a0*/  MOV R9, R10 ;  /* 0x0000000a00097202 */ /* 0x000fe20000000f00 */
[----:B------:R-:W-:Y:S05]  /*285b0*/  BRA `(.L_x_1097) ;  /* 0xffffd14000007947 */ /* 0x000fea000383ffff */
.L_x_1029:
[----:B------:R-:W-:Y:S01]  /*285c0*/  IMAD.MOV.U32 R11, RZ, RZ, R45 ;  /* 0x000000ffff0b7224 */ /* 0x000fe200078e002d */
[----:B------:R-:W-:Y:S01]  /*285d0*/  MOV R10, 0x1 ;  /* 0x00000001000a7802 */ /* 0x000fe20000000f00 */
[----:B----4-:R-:W-:Y:S01]  /*285e0*/  IMAD.MOV.U32 R3, RZ, RZ, 0x1f ;  /* 0x0000001fff037424 */ /* 0x010fe200078e00ff */
[----:B------:R-:W-:Y:S02]  /*285f0*/  MOV R2, 0x28610 ;  /* 0x0002861000027802 */ /* 0x000fe40000000f00 */
[----:B-12---:R-:W-:Y:S05]  /*28600*/  CALL.REL.NOINC `($__internal_13_$__cuda_sm70_shflsync_idx_p) ;  /* 0x000005f000007944 */ /* 0x006fea0003c00000 */
[----:B------:R-:W-:Y:S01]  /*28610*/  MOV R8, R10 ;  /* 0x0000000a00087202 */ /* 0x000fe20000000f00 */
[----:B------:R-:W-:Y:S05]  /*28620*/  BRA `(.L_x_1098) ;  /* 0xffffd0f000007947 */ /* 0x000fea000383ffff */
.L_x_1030:
[----:B------:R-:W-:Y:S02]  /*28630*/  MOV R2, 0x1 ;  /* 0x0000000100027802 */ /* 0x000fe40000000f00 */
[----:B------:R-:W-:-:S02]  /*28640*/  MOV R3, 0x28660 ;  /* 0x0002866000037802 */ /* 0x000fc40000000f00 */
[----:B-123--:R-:W-:Y:S05]  /*28650*/  CALL.REL.NOINC `($__internal_14_$__cuda_sm70_shflsync_up_p) ;  /* 0x000005f000007944 */ /* 0x00efea0003c00000 */
[----:B------:R-:W-:Y:S05]  /*28660*/  BRA `(.L_x_1099) ;  /* 0xffffd1e000007947 */ /* 0x000fea000383ffff */
.L_x_1031:
[----:B------:R-:W-:Y:S02]  /*28670*/  MOV R2, 0x2 ;  /* 0x0000000200027802 */ /* 0x000fe40000000f00 */
[----:B------:R-:W-:-:S02]  /*28680*/  MOV R3, 0x286a0 ;  /* 0x000286a000037802 */ /* 0x000fc40000000f00 */
[----:B-12---:R-:W-:Y:S05]  /*28690*/  CALL.REL.NOINC `($__internal_14_$__cuda_sm70_shflsync_up_p) ;  /* 0x000005b000007944 */ /* 0x006fea0003c00000 */
        /* <DEDUP_REMOVED lines=24> */
.L_x_1035:
[----:B------:R-:W-:Y:S02]  /*28820*/  MOV R2, 0x1 ;  /* 0x0000000100027802 */ /* 0x000fe40000000f00 */
[----:B------:R-:W-:Y:S02]  /*28830*/  MOV R3, 0x28850 ;  /* 0x0002885000037802 */ /* 0x000fe40000000f00 */
[----:B------:R-:W-:Y:S05]  /*28840*/  CALL.REL.NOINC `($__internal_14_$__cuda_sm70_shflsync_up_p) ;  /* 0x0000040000007944 */ /* 0x000fea0003c00000 */
[----:B------:R-:W-:Y:S01]  /*28850*/  MOV R2, R4 ;  /* 0x0000000400027202 */ /* 0x000fe20000000f00 */
[----:B------:R-:W-:Y:S05]  /*28860*/  BRA `(.L_x_1101) ;  /* 0xffffd24000007947 */ /* 0x000fea000383ffff */
.L_x_1036:
        /* <DEDUP_REMOVED lines=27> */
.L_x_1038:
[----:B------:R-:W-:Y:S02]  /*28a20*/  SEL R0, RZ, 0x1, P0 ;  /* 0x00000001ff007807 */ /* 0x000fe40000000000 */
[----:B------:R-:W-:Y:S02]  /*28a30*/  MOV R2, 0x28a50 ;  /* 0x00028a5000027802 */ /* 0x000fe40000000f00 */
[----:B---3--:R-:W-:Y:S05]  /*28a40*/  CALL.REL.NOINC `($__internal_15_$__cuda_sm70_votesync_ballot) ;  /* 0x0000027000007944 */ /* 0x008fea0003c00000 */
[----:B------:R-:W-:Y:S01]  /*28a50*/  MOV R5, R0 ;  /* 0x0000000000057202 */ /* 0x000fe20000000f00 */
[----:B------:R-:W-:Y:S05]  /*28a60*/  BRA `(.L_x_1103) ;  /* 0xffffd1d000007947 */ /* 0x000fea000383ffff */
.L_x_1039:
[----:B------:R-:W-:Y:S01]  /*28a70*/  IMAD.MOV.U32 R11, RZ, RZ, R6 ;  /* 0x000000ffff0b7224 */ /* 0x000fe200078e0006 */
[----:B------:R-:W-:Y:S01]  /*28a80*/  MOV R10, R0 ;  /* 0x00000000000a7202 */ /* 0x000fe20000000f00 */
[----:B------:R-:W-:Y:S01]  /*28a90*/  IMAD.MOV.U32 R3, RZ, RZ, 0x1f ;  /* 0x0000001fff037424 */ /* 0x000fe200078e00ff */
[----:B-1----:R-:W-:Y:S02]  /*28aa0*/  MOV R2, 0x28ac0 ;  /* 0x00028ac000027802 */ /* 0x002fe40000000f00 */
[----:B---3--:R-:W-:Y:S05]  /*28ab0*/  CALL.REL.NOINC `($__internal_13_$__cuda_sm70_shflsync_idx_p) ;  /* 0x0000014000007944 */ /* 0x008fea0003c00000 */
[----:B------:R-:W-:Y:S01]  /*28ac0*/  IMAD.MOV.U32 R12, RZ, RZ, R10 ;  /* 0x000000ffff0c7224 */ /* 0x000fe200078e000a */
[----:B------:R-:W-:Y:S01]  /*28ad0*/  MOV R10, R0 ;  /* 0x00000000000a7202 */ /* 0x000fe20000000f00 */
[----:B------:R-:W-:Y:S01]  /*28ae0*/  IMAD.MOV.U32 R11, RZ, RZ, R7 ;  /* 0x000000ffff0b7224 */ /* 0x000fe200078e0007 */
[----:B------:R-:W-:-:S02]  /*28af0*/  MOV R3, 0x1f ;  /* 0x0000001f00037802 */ /* 0x000fc40000000f00 */
[----:B------:R-:W-:Y:S02]  /*28b00*/  MOV R2, 0x28b20 ;  /* 0x00028b2000027802 */ /* 0x000fe40000000f00 */
[----:B------:R-:W-:Y:S05]  /*28b10*/  CALL.REL.NOINC `($__internal_13_$__cuda_sm70_shflsync_idx_p) ;  /* 0x000000e000007944 */ /* 0x000fea0003c00000 */
[----:B------:R-:W-:Y:S01]  /*28b20*/  MOV R7, R10 ;  /* 0x0000000a00077202 */ /* 0x000fe20000000f00 */
[----:B------:R-:W-:Y:S05]  /*28b30*/  BRA `(.L_x_1104) ;  /* 0xffffd17000007947 */ /* 0x000fea000383ffff */
.L_x_1042:
[----:B------:R-:W-:Y:S01]  /*28b40*/  IMAD.MOV.U32 R11, RZ, RZ, R4 ;  /* 0x000000ffff0b7224 */ /* 0x000fe200078e0004 */
[----:B------:R-:W-:Y:S01]  /*28b50*/  MOV R10, R0 ;  /* 0x00000000000a7202 */ /* 0x000fe20000000f00 */
[----:B------:R-:W-:Y:S01]  /*28b60*/  IMAD.MOV.U32 R3, RZ, RZ, 0x1f ;  /* 0x0000001fff037424 */ /* 0x000fe200078e00ff */
[----:B-1----:R-:W-:Y:S02]  /*28b70*/  MOV R2, 0x28b90 ;  /* 0x00028b9000027802 */ /* 0x002fe40000000f00 */
[----:B---34-:R-:W-:Y:S05]  /*28b80*/  CALL.REL.NOINC `($__internal_13_$__cuda_sm70_shflsync_idx_p) ;  /* 0x0000007000007944 */ /* 0x018fea0003c00000 */
[----:B------:R-:W-:Y:S01]  /*28b90*/  MOV R13, R10 ;  /* 0x0000000a000d7202 */ /* 0x000fe20000000f00 */
[----:B------:R-:W-:Y:S05]  /*28ba0*/  BRA `(.L_x_1041) ;  /* 0xffffd16000007947 */ /* 0x000fea000383ffff */
        .weak           $__internal_12_$__cuda_sm70_shflsync_bfly_p
        .type           $__internal_12_$__cuda_sm70_shflsync_bfly_p,@function
        .size           $__internal_12_$__cuda_sm70_shflsync_bfly_p,($__internal_13_$__cuda_sm70_shflsync_idx_p - $__internal_12_$__cuda_sm70_shflsync_bfly_p)
$__internal_12_$__cuda_sm70_shflsync_bfly_p:
[----:B------:R-:W-:Y:S04]  /*28bb0*/  WARPSYNC R10 ;  /* 0x0000000a00007348 */ /* 0x000fe80003800000 */
[----:B------:R1:W2:Y:S01]  /*28bc0*/  SHFL.BFLY PT, R0, R0, R8, R11 ;  /* 0x0c00000800007389 */ /* 0x0002a200000e000b */
[----:B------:R-:W-:-:S02]  /*28bd0*/  MOV R9, 0x0 ;  /* 0x0000000000097802 */ /* 0x000fc40000000f00 */
[----:B-1----:R-:W-:-:S04]  /*28be0*/  MOV R8, R4 ;  /* 0x0000000400087202 */ /* 0x002fc80000000f00 */
[----:B--2---:R-:W-:Y:S05]  /*28bf0*/  RET.REL.NODEC R8 `(_ZN7cutlass13device_kernelIN5flash19enable_sm80_to_sm89INS1_16FlashAttnFwdSm80INS1_25CollectiveMainloopFwdSm80ILi4ELi1ELb0EN4cute5tupleIJNS5_1CILi128EEENS7_ILi80EEENS7_ILi64EEEEEELi64ENS_10bfloat16_tEfNS_4arch4Sm80ELb0ELb1ELb1ELb1ELb0ELb1ELb1ELb1EEENS1_21CollectiveEpilogueFwdINS6_IJS8_SA_S9_EEENS6_IJNS7_ILi1EEESI_SI_EEESC_SE_Li128ELb1ELb1ELb1ELb0EEENS1_36VarlenDynamicPersistentTileSchedulerILi128ELi80ELi128ELi128ELb1ELb1ELb0ELb1ELb0ELb1EEEEEEEEEvNT_6ParamsE) ;  /* 0xfffd740008007950 */ /* 0x004fea0003c3ffff */
        .weak           $__internal_13_$__cuda_sm70_shflsync_idx_p
        .type           $__internal_13_$__cuda_sm70_shflsync_idx_p,@function
        .size           $__internal_13_$__cuda_sm70_shflsync_idx_p,($__internal_14_$__cuda_sm70_shflsync_up_p - $__internal_13_$__cuda_sm70_shflsync_idx_p)
$__internal_13_$__cuda_sm70_shflsync_idx_p:
[----:B------:R-:W-:-:S04]  /*28c00*/  MOV R44, 0xffffffff ;  /* 0xffffffff002c7802 */ /* 0x000fc80000000f00 */
[----:B------:R-:W-:Y:S04]  /*28c10*/  WARPSYNC R44 ;  /* 0x0000002c00007348 */ /* 0x000fe80003800000 */
[----:B------:R1:W2:Y:S02]  /*28c20*/  SHFL.IDX PT, R10, R11, R10, R3 ;  /* 0x0000000a0b0a7389 */ /* 0x0002a400000e0003 */
[----:B-1----:R-:W-:-:S04]  /*28c30*/  MOV R3, 0x0 ;  /* 0x0000000000037802 */ /* 0x002fc80000000f00 */
[----:B--2---:R-:W-:Y:S05]  /*28c40*/  RET.REL.NODEC R2 `(_ZN7cutlass13device_kernelIN5flash19enable_sm80_to_sm89INS1_16FlashAttnFwdSm80INS1_25CollectiveMainloopFwdSm80ILi4ELi1ELb0EN4cute5tupleIJNS5_1CILi128EEENS7_ILi80EEENS7_ILi64EEEEEELi64ENS_10bfloat16_tEfNS_4arch4Sm80ELb0ELb1ELb1ELb1ELb0ELb1ELb1ELb1EEENS1_21CollectiveEpilogueFwdINS6_IJS8_SA_S9_EEENS6_IJNS7_ILi1EEESI_SI_EEESC_SE_Li128ELb1ELb1ELb1ELb0EEENS1_36VarlenDynamicPersistentTileSchedulerILi128ELi80ELi128ELi128ELb1ELb1ELb0ELb1ELb0ELb1EEEEEEEEEvNT_6ParamsE) ;  /* 0xfffd73b002007950 */ /* 0x004fea0003c3ffff */
        .weak           $__internal_14_$__cuda_sm70_shflsync_up_p
        .type           $__internal_14_$__cuda_sm70_shflsync_up_p,@function
        .size           $__internal_14_$__cuda_sm70_shflsync_up_p,($__internal_15_$__cuda_sm70_votesync_ballot - $__internal_14_$__cuda_sm70_shflsync_up_p)
$__internal_14_$__cuda_sm70_shflsync_up_p:
[----:B------:R-:W-:Y:S02]  /*28c50*/  IMAD.MOV.U32 R4, RZ, RZ, RZ ;  /* 0x000000ffff047224 */ /* 0x000fe400078e00ff */
[----:B------:R-:W-:-:S04]  /*28c60*/  IMAD.MOV.U32 R10, RZ, RZ, -0x1 ;  /* 0xffffffffff0a7424 */ /* 0x000fc800078e00ff */
[----:B------:R-:W-:Y:S04]  /*28c70*/  WARPSYNC R10 ;  /* 0x0000000a00007348 */ /* 0x000fe80003800000 */
[----:B------:R1:W2:Y:S02]  /*28c80*/  SHFL.UP PT, R4, R0, R2, R4 ;  /* 0x0400000200047389 */ /* 0x0002a400000e0004 */
[----:B-1----:R-:W-:Y:S02]  /*28c90*/  MOV R2, R3 ;  /* 0x0000000300027202 */ /* 0x002fe40000000f00 */
[----:B------:R-:W-:-:S04]  /*28ca0*/  MOV R3, 0x0 ;  /* 0x0000000000037802 */ /* 0x000fc80000000f00 */
[----:B--2---:R-:W-:Y:S05]  /*28cb0*/  RET.REL.NODEC R2 `(_ZN7cutlass13device_kernelIN5flash19enable_sm80_to_sm89INS1_16FlashAttnFwdSm80INS1_25CollectiveMainloopFwdSm80ILi4ELi1ELb0EN4cute5tupleIJNS5_1CILi128EEENS7_ILi80EEENS7_ILi64EEEEEELi64ENS_10bfloat16_tEfNS_4arch4Sm80ELb0ELb1ELb1ELb1ELb0ELb1ELb1ELb1EEENS1_21CollectiveEpilogueFwdINS6_IJS8_SA_S9_EEENS6_IJNS7_ILi1EEESI_SI_EEESC_SE_Li128ELb1ELb1ELb1ELb0EEENS1_36VarlenDynamicPersistentTileSchedulerILi128ELi80ELi128ELi128ELb1ELb1ELb0ELb1ELb0ELb1EEEEEEEEEvNT_6ParamsE) ;  /* 0xfffd734002007950 */ /* 0x004fea0003c3ffff */
        .weak           $__internal_15_$__cuda_sm70_votesync_ballot
        .type           $__internal_15_$__cuda_sm70_votesync_ballot,@function
        .size           $__internal_15_$__cuda_sm70_votesync_ballot,(.L_x_1631 - $__internal_15_$__cuda_sm70_votesync_ballot)
$__internal_15_$__cuda_sm70_votesync_ballot:
[----:B------:R-:W-:Y:S01]  /*28cc0*/  ISETP.NE.U32.AND P0, PT, R0, 0x1, PT ;  /* 0x000000010000780c */ /* 0x000fe20003f05070 */
[----:B------:R-:W-:-:S04]  /*28cd0*/  IMAD.MOV.U32 R3, RZ, RZ, -0x1 ;  /* 0xffffffffff037424 */ /* 0x000fc800078e00ff */
[----:B------:R-:W-:Y:S08]  /*28ce0*/  WARPSYNC R3 ;  /* 0x0000000300007348 */ /* 0x000ff00003800000 */
[----:B------:R-:W-:-:S04]  /*28cf0*/  VOTE.ANY R0, PT, !P0 ;  /* 0x0000000000007806 */ /* 0x000fc800040e0100 */
[----:B------:R-:W-:Y:S01]  /*28d00*/  LOP3.LUT R0, R0, R3, RZ, 0xc0, !PT ;  /* 0x0000000300007212 */ /* 0x000fe200078ec0ff */
[----:B------:R-:W-:-:S04]  /*28d10*/  IMAD.MOV.U32 R3, RZ, RZ, 0x0 ;  /* 0x00000000ff037424 */ /* 0x000fc800078e00ff */
[----:B------:R-:W-:Y:S05]  /*28d20*/  RET.REL.NODEC R2 `(_ZN7cutlass13device_kernelIN5flash19enable_sm80_to_sm89INS1_16FlashAttnFwdSm80INS1_25CollectiveMainloopFwdSm80ILi4ELi1ELb0EN4cute5tupleIJNS5_1CILi128EEENS7_ILi80EEENS7_ILi64EEEEEELi64ENS_10bfloat16_tEfNS_4arch4Sm80ELb0ELb1ELb1ELb1ELb0ELb1ELb1ELb1EEENS1_21CollectiveEpilogueFwdINS6_IJS8_SA_S9_EEENS6_IJNS7_ILi1EEESI_SI_EEESC_SE_Li128ELb1ELb1ELb1ELb0EEENS1_36VarlenDynamicPersistentTileSchedulerILi128ELi80ELi128ELi128ELb1ELb1ELb0ELb1ELb0ELb1EEEEEEEEEvNT_6ParamsE) ;  /* 0xfffd72d002007950 */ /* 0x000fea0003c3ffff */
.L_x_1105:
        /* <DEDUP_REMOVED lines=13> */
.L_x_1631:


//--------------------- .text._ZN7cutlass13device_kernelIN5flash19enable_sm80_to_sm89INS1_16FlashAttnFwdSm80INS1_25CollectiveMainloopFwdSm80ILi4ELi1ELb0EN4cute5tupleIJNS5_1CILi128EEENS7_ILi112EEENS7_ILi64EEEEEELi64ENS_10bfloat16_tEfNS_4arch4Sm80ELb1ELb0ELb1ELb0ELb0ELb0ELb1ELb1EEENS1_21CollectiveEpilogueFwdINS6_IJS8_SA_S9_EEENS6_IJNS7_ILi1EEESI_SI_EEESC_SE_Li128ELb0ELb1ELb1ELb0EEENS1_30DynamicPersistentTileSchedulerILi128ELi128ELb1ELb1ELb0EEEEEEEEEvNT_6ParamsE --------------------------
	.section	.text._ZN7cutlass13device_kernelIN5flash19enable_sm80_to_sm89INS1_16FlashAttnFwdSm80INS1_25CollectiveMainloopFwdSm80ILi4ELi1ELb0EN4cute5tupleIJNS5_1CILi128EEENS7_ILi112EEENS7_ILi64EEEEEELi64ENS_10bfloat16_tEfNS_4arch4Sm80ELb1ELb0ELb1ELb0ELb0ELb0ELb1ELb1EEENS1_21CollectiveEpilogueFwdINS6_IJS8_SA_S9_EEENS6_IJNS7_ILi1EEESI_SI_EEESC_SE_Li128ELb0ELb1ELb1ELb0EEENS1_30DynamicPersistentTileSchedulerILi128ELi128ELb1ELb1ELb0EEEEEEEEEvNT_6ParamsE,"ax",@progbits
	.sectioninfo	@"SHI_REGISTERS=255"
	.align	128
.text._ZN7cutlass13device_kernelIN5flash19enable_sm80_to_sm89INS1_16FlashAttnFwdSm80INS1_25CollectiveMainloopFwdSm80ILi4ELi1ELb0EN4cute5tupleIJNS5_1CILi128EEENS7_ILi112EEENS7_ILi64EEEEEELi64ENS_10bfloat16_tEfNS_4arch4Sm80ELb1ELb0ELb1ELb0ELb0ELb0ELb1ELb1EEENS1_21CollectiveEpilogueFwdINS6_IJS8_SA_S9_EEENS6_IJNS7_ILi1EEESI_SI_EEESC_SE_Li128ELb0ELb1ELb1ELb0EEENS1_30DynamicPersistentTileSchedulerILi128ELi128ELb1ELb1ELb0EEEEEEEEEvNT_6ParamsE:
        .type           _ZN7cutlass13device_kernelIN5flash19enable_sm80_to_sm89INS1_16FlashAttnFwdSm80INS1_25CollectiveMainloopFwdSm80ILi4ELi1ELb0EN4cute5tupleIJNS5_1CILi128EEENS7_ILi112EEENS7_ILi64EEEEEELi64ENS_10bfloat16_tEfNS_4arch4Sm80ELb1ELb0ELb1ELb0ELb0ELb0ELb1ELb1EEENS1_21CollectiveEpilogueFwdINS6_IJS8_SA_S9_EEENS6_IJNS7_ILi1EEESI_SI_EEESC_SE_Li128ELb0ELb1ELb1ELb0EEENS1_30DynamicPersistentTileSchedulerILi128ELi128ELb1ELb1ELb0EEEEEEEEEvNT_6ParamsE,@function
        .size           _ZN7cutlass13device_kernelIN5flash19enable_sm80_to_sm89INS1_16FlashAttnFwdSm80INS1_25CollectiveMainloopFwdSm80ILi4ELi1ELb0EN4cute5tupleIJNS5_1CILi128EEENS7_ILi112EEENS7_ILi64EEEEEELi64ENS_10bfloat16_tEfNS_4arch4Sm80ELb1ELb0ELb1ELb0ELb0ELb0ELb1ELb1EEENS1_21CollectiveEpilogueFwdINS6_IJS8_SA_S9_EEENS6_IJNS7_ILi1EEESI_SI_EEESC_SE_Li128ELb0ELb1ELb1ELb0EEENS1_30DynamicPersistentTileSchedulerILi128ELi128ELb1ELb1ELb0EEEEEEEEEvNT_6ParamsE,(.L_x_1636 - _ZN7cutlass13device_kernelIN5flash19enable_sm80_to_sm89INS1_16FlashAttnFwdSm80INS1_25CollectiveMainloopFwdSm80ILi4ELi1ELb0EN4cute5tupleIJNS5_1CILi128EEENS7_ILi112EEENS7_ILi64EEEEEELi64ENS_10bfloat16_tEfNS_4arch4Sm80ELb1ELb0ELb1ELb0ELb0ELb0ELb1ELb1EEENS1_21CollectiveEpilogueFwdINS6_IJS8_SA_S9_EEENS6_IJNS7_ILi1EEESI_SI_EEESC_SE_Li128ELb0ELb1ELb1ELb0EEENS1_30DynamicPersistentTileSchedulerILi128ELi128ELb1ELb1ELb0EEEEEEEEEvNT_6ParamsE)
        .other          _ZN7cutlass13device_kernelIN5flash19enable_sm80_to_sm89INS1_16FlashAttnFwdSm80INS1_25CollectiveMainloopFwdSm80ILi4ELi1ELb0EN4cute5tupleIJNS5_1CILi128EEENS7_ILi112EEENS7_ILi64EEEEEELi64ENS_10bfloat16_tEfNS_4arch4Sm80ELb1ELb0ELb1ELb0ELb0ELb0ELb1ELb1EEENS1_21CollectiveEpilogueFwdINS6_IJS8_SA_S9_EEENS6_IJNS7_ILi1EEESI_SI_EEESC_SE_Li128ELb0ELb1ELb1ELb0EEENS1_30DynamicPersistentTileSchedulerILi128ELi128ELb1ELb1ELb0EEEEEEEEEvNT_6ParamsE,@"STO_CUDA_ENTRY STV_DEFAULT"
_ZN7cutlass13device_kernelIN5flash19enable_sm80_to_sm89INS1_16FlashAttnFwdSm80INS1_25CollectiveMainloopFwdSm80ILi4ELi1ELb0EN4cute5tupleIJNS5_1CILi128EEENS7_ILi112EEENS7_ILi64EEEEEELi64ENS_10bfloat16_tEfNS_4arch4Sm80ELb1ELb0ELb1ELb0ELb0ELb0ELb1ELb1EEENS1_21CollectiveEpilogueFwdINS6_IJS8_SA_S9_EEENS6_IJNS7_ILi1EEESI_SI_EEESC_SE_Li128ELb0ELb1ELb1ELb0EEENS1_30DynamicPersistentTileSchedulerILi128ELi128ELb1ELb1ELb0EEEEEEEEEvNT_6ParamsE:
[----:B------:R-:W-:-:S03]  /*0000*/  MOV R1, c[0x0][0x28] ;  /* 0x00000a0000017a02 */ /* 0x000fc60000000f00 */
[----:B------:R-:W1:Y:S01]  /*0010*/  S2R R17, SR_TID.X ;  /* 0x0000000000117919 */ /* 0x000e620000002100 */
[----:B------:R-:W-:-:S03]  /*0020*/  IADD3 R1, R1, -0x98, RZ ;  /* 0xffffff6801017810 */ /* 0x000fc60007ffe0ff */
[----:B------:R-:W2:Y:S01]  /*0030*/  S2R R16, SR_CTAID.X ;  /* 0x0000000000107919 */ /* 0x000ea20000002500 */
[----:B-1----:R-:W-:-:S05]  /*0040*/  SHF.R.U32.HI R2, RZ, 0x5, R17 ;  /* 0x00000005ff027819 */ /* 0x002fca0000011611 */
[----:B------:R-:W1:Y:S02]  /*0050*/  SHFL.IDX PT, R0, R2, RZ, 0x1f ;  /* 0x00001fff02007589 */ /* 0x000e6400000e0000 */
[----:B-1----:R-:W-:Y:S02]  /*0060*/  ISETP.GE.AND P0, PT, R0, 0x1, PT ;  /* 0x000000010000780c */ /* 0x002fe40003f06270 */
[----:B------:R1:W-:Y:S11]  /*0070*/  STL [R1+0x64], R0 ;  /* 0x0000640001007387 */ /* 0x0003f60000100800 */
[----:B------:R-:W-:Y:S06]  /*0080*/  @P0 BAR.ARV 0x4, 0x80 ;  /* 0x0102000000000b1d */ /* 0x000fec0000002000 */
[----:B--2---:R-:W-:-:S13]  /*0090*/  ISETP.GE.AND P0, PT, R16, c[0x0][0x538], PT ;  /* 0x00014e0010007a0c */ /* 0x004fda0003f06270 */
[----:B------:R-:W-:Y:S05]  /*00a0*/  @P0 EXIT ;  /* 0x000000000000094d */ /* 0x000fea0003800000 */
[----:B-1----:R-:W-:Y:S01]  /*00b0*/  SHF.R.S32.HI R15, RZ, 0x1f, R17 ;  /* 0x0000001fff0f7819 */ /* 0x002fe20000011411 */
[----:B------:R-:W-:Y:S01]  /*00c0*/  IMAD.MOV.U32 R225, RZ, RZ, 0x40 ;  /* 0x00000040ffe17424 */ /* 0x000fe200078e00ff */
[----:B------:R-:W-:Y:S01]  /*00d0*/  ULDC.64 UR8, c[0x0][0x118] ;  /* 0x0000460000087ab9 */ /* 0x000fe20000000a00 */
[----:B------:R-:W-:Y:S01]  /*00e0*/  IMAD.MOV.U32 R227, RZ, RZ, 0x20 ;  /* 0x00000020ffe37424 */ /* 0x000fe200078e00ff */
[CC--:B------:R-:W-:Y:S02]  /*00f0*/  LEA.HI R4, R15.reuse, R17.reuse, RZ, 0x4 ;  /* 0x000000110f047211 */ /* 0x0c0fe400078f20ff */
[CC--:B------:R-:W-:Y:S02]  /*0100*/  LEA.HI R12, R15.reuse, R17.reuse, RZ, 0x3 ;  /* 0x000000110f0c7211 */ /* 0x0c0fe400078f18ff */
[----:B------:R-:W-:Y:S02]  /*0110*/  LEA.HI R0, R15, R17, RZ, 0x2 ;  /* 0x000000110f007211 */ /* 0x000fe400078f10ff */
[----:B------:R-:W-:-:S02]  /*0120*/  LOP3.LUT R2, R4, 0xfffffff0, RZ, 0xc0, !PT ;  /* 0xfffffff004027812 */ /* 0x000fc400078ec0ff */
[----:B------:R-:W-:Y:S02]  /*0130*/  SHF.R.S32.HI R18, RZ, 0x3, R12 ;  /* 0x00000003ff127819 */ /* 0x000fe4000001140c */
[----:B------:R-:W-:Y:S01]  /*0140*/  LOP3.LUT R3, R12, 0xfffffff8, RZ, 0xc0, !PT ;  /* 0xfffffff80c037812 */ /* 0x000fe200078ec0ff */
[C---:B------:R-:W-:Y:S01]  /*0150*/  IMAD.IADD R2, R17.reuse, 0x1, -R2 ;  /* 0x0000000111027824 */ /* 0x040fe200078e0a02 */
[----:B------:R-:W-:Y:S01]  /*0160*/  LOP3.LUT R0, R0, 0xfffffffc, RZ, 0xc0, !PT ;  /* 0xfffffffc00007812 */ /* 0x000fe200078ec0ff */
[----:B------:R-:W-:Y:S01]  /*0170*/  IMAD.SHL.U32 R7, R18, 0x40, RZ ;  /* 0x0000004012077824 */ /* 0x000fe200078e00ff */
[----:B------:R-:W-:Y:S01]  /*0180*/  SHF.R.S32.HI R5, RZ, 0x4, R4 ;  /* 0x00000004ff057819 */ /* 0x000fe20000011404 */
[C---:B------:R-:W-:Y:S02]  /*0190*/  IMAD.IADD R9, R17.reuse, 0x1, -R3 ;  /* 0x0000000111097824 */ /* 0x040fe400078e0a03 */
[----:B------:R-:W-:Y:S01]  /*01a0*/  IMAD.IADD R3, R17, 0x1, -R0 ;  /* 0x0000000111037824 */ /* 0x000fe200078e0a00 */
[----:B------:R-:W-:Y:S01]  /*01b0*/  LEA.HI R4, R4, R5, RZ, 0x1 ;  /* 0x0000000504047211 */ /* 0x000fe200078f08ff */
[----:B------:R-:W-:Y:S01]  /*01c0*/  IMAD.SHL.U32 R10, R9, 0x8, RZ ;  /* 0x00000008090a7824 */ /* 0x000fe200078e00ff */
[----:B------:R-:W-:-:S02]  /*01d0*/  LOP3.LUT R0, R7, 0x1c0, RZ, 0xc0, !PT ;  /* 0x000001c007007812 */ /* 0x000fc400078ec0ff */
[----:B------:R-:W-:Y:S02]  /*01e0*/  LOP3.LUT R6, R4, 0xfffffffe, RZ, 0xc0, !PT ;  /* 0xfffffffe04067812 */ /* 0x000fe400078ec0ff */
[----:B------:R-:W-:Y:S01]  /*01f0*/  SHF.R.S32.HI R4, RZ, 0x1f, R2 ;  /* 0x0000001fff047819 */ /* 0x000fe20000011402 */
[----:B------:R1:W-:Y:S01]  /*0200*/  STL [R1+0x48], R10 ;  /* 0x0000480a01007387 */ /* 0x0003e20000100800 */
[----:B------:R-:W-:Y:S01]  /*0210*/  LEA.HI R8, R3, R3, RZ, 0x1 ;  /* 0x0000000303087211 */ /* 0x000fe200078f08ff */
[----:B------:R-:W-:Y:S01]  /*0220*/  IMAD.IADD R13, R5, 0x1, -R6 ;  /* 0x00000001050d7824 */ /* 0x000fe200078e0a06 */
[----:B------:R-:W-:Y:S02]  /*0230*/  SHF.R.U32.HI R7, RZ, 0x3, R0 ;  /* 0x00000003ff077819 */ /* 0x000fe40000011600 */
[----:B------:R-:W-:Y:S02]  /*0240*/  LEA.HI R11, R4, R2, RZ, 0x3 ;  /* 0x00000002040b7211 */ /* 0x000fe400078f18ff */
[----:B------:R-:W-:-:S02]  /*0250*/  LOP3.LUT R0, R0, 0x38, R10, 0xf8, !PT ;  /* 0x0000003800007812 */ /* 0x000fc400078ef80a */
[----:B------:R-:W-:Y:S02]  /*0260*/  LOP3.LUT R4, R8, 0x1ffffffe, RZ, 0xc0, !PT ;  /* 0x1ffffffe08047812 */ /* 0x000fe400078ec0ff */
[----:B------:R-:W-:-:S03]  /*0270*/  LEA.HI R5, R15, R17, RZ, 0x5 ;  /* 0x000000110f057211 */ /* 0x000fc600078f28ff */
[----:B------:R-:W-:Y:S01]  /*0280*/  IMAD.IADD R14, R3, 0x1, -R4 ;  /* 0x00000001030e7824 */ /* 0x000fe200078e0a04 */
[----:B------:R-:W-:Y:S01]  /*0290*/  SHF.R.S32.HI R230, RZ, 0x5, R5 ;  /* 0x00000005ffe67819 */ /* 0x000fe20000011405 */
[----:B------:R-:W-:Y:S01]  /*02a0*/  IMAD.SHL.U32 R3, R9, 0x40, RZ ;  /* 0x0000004009037824 */ /* 0x000fe200078e00ff */
[----:B------:R-:W-:-:S05]  /*02b0*/  LEA.HI R4, R15, R17, RZ, 0x6 ;  /* 0x000000110f047211 */ /* 0x000fca00078f30ff */
[----:B------:R-:W-:Y:S01]  /*02c0*/  IMAD.SHL.U32 R4, R4, 0x8, RZ ;  /* 0x0000000804047824 */ /* 0x000fe200078e00ff */
[----:B-1----:R-:W-:Y:S02]  /*02d0*/  LOP3.LUT R10, R0, R7, RZ, 0x3c, !PT ;  /* 0x00000007000a7212 */ /* 0x002fe400078e3cff */
[----:B------:R-:W-:Y:S02]  /*02e0*/  LOP3.LUT R0, R11, 0xfffffff8, RZ, 0xc0, !PT ;  /* 0xfffffff80b007812 */ /* 0x000fe400078ec0ff */
[----:B------:R-:W-:Y:S01]  /*02f0*/  LOP3.LUT R10, R10, 0x7ffffe00, R4, 0xf8, !PT ;  /* 0x7ffffe000a0a7812 */ /* 0x000fe200078ef804 */
[----:B------:R-:W-:Y:S02]  /*0300*/  IMAD.SHL.U32 R4, R8, 0x20, RZ ;  /* 0x0000002008047824 */ /* 0x000fe400078e00ff */
[----:B------:R-:W-:Y:S01]  /*0310*/  IMAD.IADD R7, R2, 0x1, -R0 ;  /* 0x0000000102077824 */ /* 0x000fe200078e0a00 */
[----:B------:R-:W-:Y:S01]  /*0320*/  LOP3.LUT R0, R3, 0x1c0, RZ, 0xc0, !PT ;  /* 0x000001c003007812 */ /* 0x000fe200078ec0ff */
[----:B------:R-:W-:Y:S01]  /*0330*/  IMAD.SHL.U32 R241, R10, 0x2, RZ ;  /* 0x000000020af17824 */ /* 0x000fe200078e00ff */
[----:B------:R-:W-:-:S02]  /*0340*/  SHF.R.S32.HI R2, RZ, 0x1f, R5 ;  /* 0x0000001fff027819 */ /* 0x000fc40000011405 */
[----:B------:R-:W-:Y:S02]  /*0350*/  LOP3.LUT R6, R0, 0x8, R12, 0xf8, !PT ;  /* 0x0000000800067812 */ /* 0x000fe400078ef80c */
[----:B------:R-:W-:Y:S02]  /*0360*/  SHF.R.U32.HI R3, RZ, 0x3, R0 ;  /* 0x00000003ff037819 */ /* 0x000fe40000011600 */
[----:B------:R-:W-:Y:S01]  /*0370*/  LEA.HI R0, R2, R230, RZ, 0x2 ;  /* 0x000000e602007211 */ /* 0x000fe200078f10ff */
[----:B------:R-:W-:Y:S01]  /*0380*/  IMAD.SHL.U32 R2, R13, 0x8, RZ ;  /* 0x000000080d027824 */ /* 0x000fe200078e00ff */
[----:B------:R-:W-:Y:S02]  /*0390*/  LOP3.LUT R5, R5, 0xffffffe0, RZ, 0xc0, !PT ;  /* 0xffffffe005057812 */ /* 0x000fe400078ec0ff */
[----:B------:R-:W-:Y:S01]  /*03a0*/  LOP3.LUT R12, R6, R3, RZ, 0x3c, !PT ;  /* 0x00000003060c7212 */ /* 0x000fe200078e3cff */
[----:B------:R-:W-:Y:S01]  /*03b0*/  IMAD.SHL.U32 R3, R7, 0x40, RZ ;  /* 0x0000004007037824 */ /* 0x000fe200078e00ff */
[----:B------:R-:W-:Y:S01]  /*03c0*/  LOP3.LUT R0, R0, 0xffffffc, RZ, 0xc0, !PT ;  /* 0x0ffffffc00007812 */ /* 0x000fe200078ec0ff */
[----:B------:R-:W-:Y:S01]  /*03d0*/  IMAD.IADD R17, R17, 0x1, -R5 ;  /* 0x0000000111117824 */ /* 0x000fe200078e0a05 */
[----:B------:R-:W-:-:S02]  /*03e0*/  LOP3.LUT R4, R4, 0xffffffc0, RZ, 0xc0, !PT ;  /* 0xffffffc004047812 */ /* 0x000fc400078ec0ff */
[----:B------:R-:W-:Y:S01]  /*03f0*/  LOP3.LUT P3, RZ, R7, 0x2, RZ, 0xc0, !PT ;  /* 0x0000000207ff7812 */ /* 0x000fe2000786c0ff */
[----:B------:R-:W-:Y:S01]  /*0400*/  IMAD.IADD R8, R230, 0x1, -R0 ;  /* 0x00000001e6087824 */ /* 0x000fe200078e0a00 */
[----:B------:R-:W-:Y:S01]  /*0410*/  LOP3.LUT R0, R3, 0x1c0, RZ, 0xc0, !PT ;  /* 0x000001c003007812 */ /* 0x000fe200078ec0ff */
[----:B------:R-:W-:Y:S01]  /*0420*/  IMAD.SHL.U32 R3, R11, 0x40, RZ ;  /* 0x000000400b037824 */ /* 0x000fe200078e00ff */
[----:B------:R-:W-:Y:S01]  /*0430*/  SHF.R.S32.HI R6, RZ, 0x1f, R17 ;  /* 0x0000001fff067819 */ /* 0x000fe20000011411 */
[----:B------:R-:W-:Y:S01]  /*0440*/  IMAD R4, R14, 0x8, R4 ;  /* 0x000000080e047824 */ /* 0x000fe200078e0204 */
[----:B------:R-:W-:Y:S02]  /*0450*/  LOP3.LUT R2, R0, 0x8, R2, 0xf8, !PT ;  /* 0x0000000800027812 */ /* 0x000fe400078ef802 */
[----:B------:R-:W-:Y:S02]  /*0460*/  LEA.HI R6, R6, R17, RZ, 0x2 ;  /* 0x0000001106067211 */ /* 0x000fe400078f10ff */
[----:B------:R-:W-:-:S02]  /*0470*/  SHF.R.U32.HI R0, RZ, 0x3, R0 ;  /* 0x00000003ff007819 */ /* 0x000fc40000011600 */
[----:B------:R-:W-:Y:S02]  /*0480*/  SHF.R.S32.HI R5, RZ, 0x2, R6 ;  /* 0x00000002ff057819 */ /* 0x000fe40000011406 */
[----:B------:R-:W-:Y:S01]  /*0490*/  LOP3.LUT R224, R2, R0, RZ, 0x3c, !PT ;  /* 0x0000000002e07212 */ /* 0x000fe200078e3cff */
[----:B------:R-:W-:Y:S01]  /*04a0*/  IMAD R0, R13, 0x200, R12 ;  /* 0x000002000d007824 */ /* 0x000fe200078e020c */
[----:B------:R-:W-:Y:S01]  /*04b0*/  LOP3.LUT R3, R3, 0xfffffe00, RZ, 0xc0, !PT ;  /* 0xfffffe0003037812 */ /* 0x000fe200078ec0ff */
[----:B------:R-:W-:Y:S01]  /*04c0*/  IMAD R15, R8, 0x10, R5 ;  /* 0x00000010080f7824 */ /* 0x000fe200078e0205 */
[----:B------:R-:W-:Y:S02]  /*04d0*/  LOP3.LUT R2, R6, 0x7ffffffc, RZ, 0xc0, !PT ;  /* 0x7ffffffc06027812 */ /* 0x000fe400078ec0ff */
[----:B------:R-:W-:Y:S01]  /*04e0*/  LEA R119, R0, 0x3900, 0x1 ;  /* 0x0000390000777811 */ /* 0x000fe200078e08ff */
[----:B------:R-:W-:Y:S01]  /*04f0*/  IMAD R230, R230, 0x400, R3 ;  /* 0x00000400e6e67824 */ /* 0x000fe200078e0203 */
[----:B------:R-:W-:Y:S01]  /*0500*/  STL [R1+0x68], R15 ;  /* 0x0000680f01007387 */ /* 0x000fe20000100800 */
[----:B------:R-:W-:Y:S01]  /*0510*/  IMAD R0, R9, 0x10, R18 ;  /* 0x0000001009007824 */ /* 0x000fe200078e0212 */
[----:B------:R-:W-:Y:S01]  /*0520*/  LOP3.LUT P0, RZ, R7, 0x4, RZ, 0xc0, !PT ;  /* 0x0000000407ff7812 */ /* 0x000fe2000780c0ff */
[----:B------:R-:W-:Y:S01]  /*0530*/  IMAD.IADD R2, R17, 0x1, -R2 ;  /* 0x0000000111027824 */ /* 0x000fe200078e0a02 */
[----:B------:R-:W-:Y:S01]  /*0540*/  STL [R1+0x5c], R16 ;  /* 0x00005c1001007387 */ /* 0x000fe20000100800 */
[----:B------:R-:W-:Y:S01]  /*0550*/  IMAD.IADD R230, R230, 0x1, R224 ;  /* 0x00000001e6e67824 */ /* 0x000fe200078e02e0 */
[----:B------:R-:W-:Y:S01]  /*0560*/  LOP3.LUT R224, R224, R3, RZ, 0xfc, !PT ;  /* 0x00000003e0e07212 */ /* 0x000fe200078efcff */
[----:B------:R-:W-:Y:S01]  /*0570*/  IMAD.IADD R3, R15, 0x1, R4 ;  /* 0x000000010f037824 */ /* 0x000fe200078e0204 */
[----:B------:R1:W-:Y:S01]  /*0580*/  STL [R1+0x6c], R0 ;  /* 0x00006c0001007387 */ /* 0x0003e20000100800 */
[----:B------:R-:W-:-:S02]  /*0590*/  R2P PR, R9, 0x6 ;  /* 0x0000000609007804 */ /* 0x000fc40000000000 */
[----:B------:R-:W-:Y:S01]  /*05a0*/  LEA R230, R230, 0x7100, 0x1 ;  /* 0x00007100e6e67811 */ /* 0x000fe200078e08ff */
[----:B------:R2:W-:Y:S01]  /*05b0*/  STL [R1+0x60], R3 ;  /* 0x0000600301007387 */ /* 0x0005e20000100800 */
[----:B------:R-:W-:Y:S02]  /*05c0*/  LEA R224, R224, 0x100, 0x1 ;  /* 0x00000100e0e07811 */ /* 0x000fe400078e08ff */
[C---:B------:R-:W-:Y:S02]  /*05d0*/  SEL R226, R225.reuse, 0xffffffc0, !P2 ;  /* 0xffffffc0e1e27807 */ /* 0x040fe40005000000 */
[----:B------:R-:W-:Y:S02]  /*05e0*/  SEL R225, R225, 0xffffffc0, !P0 ;  /* 0xffffffc0e1e17807 */ /* 0x000fe40004000000 */
[C---:B------:R-:W-:Y:S01]  /*05f0*/  IADD3 R234, R119.reuse, 0x20, RZ ;  /* 0x0000002077ea7810 */ /* 0x040fe20007ffe0ff */
[----:B------:R-:W-:Y:S01]  /*0600*/  IMAD.IADD R229, R119, 0x1, R226 ;  /* 0x0000000177e57824 */ /* 0x000fe200078e02e2 */
[----:B------:R-:W-:Y:S01]  /*0610*/  SEL R227, R227, 0xffffffe0, !P3 ;  /* 0xffffffe0e3e37807 */ /* 0x000fe20005800000 */
[----:B------:R-:W-:Y:S01]  /*0620*/  IMAD.IADD R231, R230, 0x1, R225 ;  /* 0x00000001e6e77824 */ /* 0x000fe200078e02e1 */
[----:B------:R-:W-:Y:S01]  /*0630*/  @P1 IADD3 R234, R119, -0x20, RZ ;  /* 0xffffffe077ea1810 */ /* 0x000fe20007ffe0ff */
[----:B------:R-:W-:-:S02]  /*0640*/  IMAD.IADD R225, R225, 0x1, R224 ;  /* 0x00000001e1e17824 */ /* 0x000fc400078e02e0 */
[----:B------:R-:W-:Y:S01]  /*0650*/  IMAD.IADD R233, R230, 0x1, R227 ;  /* 0x00000001e6e97824 */ /* 0x000fe200078e02e3 */
[C---:B------:R-:W-:Y:S01]  /*0660*/  IADD3 R240, R234.reuse, 0x800, RZ ;  /* 0x00000800eaf07810 */ /* 0x040fe20007ffe0ff */
[C---:B------:R-:W-:Y:S01]  /*0670*/  IMAD.IADD R228, R227.reuse, 0x1, R224 ;  /* 0x00000001e3e47824 */ /* 0x040fe200078e02e0 */
[C---:B------:R-:W-:Y:S01]  /*0680*/  IADD3 R239, R234.reuse, 0x1000, RZ ;  /* 0x00001000eaef7810 */ /* 0x040fe20007ffe0ff */
[C---:B------:R-:W-:Y:S01]  /*0690*/  IMAD.IADD R232, R227.reuse, 0x1, R231 ;  /* 0x00000001e3e87824 */ /* 0x040fe200078e02e7 */
[----:B------:R-:W-:Y:S01]  /*06a0*/  IADD3 R238, R234, 0x1800, RZ ;  /* 0x00001800eaee7810 */ /* 0x000fe20007ffe0ff */
[----:B------:R-:W-:Y:S01]  /*06b0*/  IMAD.IADD R226, R226, 0x1, R234 ;  /* 0x00000001e2e27824 */ /* 0x000fe200078e02ea */
[----:B------:R-:W-:Y:S01]  /*06c0*/  IADD3 R237, R234, 0x2000, RZ ;  /* 0x00002000eaed7810 */ /* 0x000fe20007ffe0ff */
[----:B-1----:R-:W-:Y:S01]  /*06d0*/  IMAD.SHL.U32 R0, R2, 0x2, RZ ;  /* 0x0000000202007824 */ /* 0x002fe200078e00ff */
[C---:B------:R-:W-:Y:S01]  /*06e0*/  IADD3 R236, R234.reuse, 0x2800, RZ ;  /* 0x00002800eaec7810 */ /* 0x040fe20007ffe0ff */
[----:B------:R-:W-:Y:S01]  /*06f0*/  IMAD.IADD R227, R227, 0x1, R225 ;  /* 0x00000001e3e37824 */ /* 0x000fe200078e02e1 */
[----:B------:R-:W-:-:S02]  /*0700*/  IADD3 R235, R234, 0x3000, RZ ;  /* 0x00003000eaeb7810 */ /* 0x000fc40007ffe0ff */
[----:B------:R2:W-:Y:S04]  /*0710*/  STL [R1+0x40], R0 ;  /* 0x0000400001007387 */ /* 0x0005e80000100800 */
.L_x_1161:
[----:B------:R-:W3:Y:S01]  /*0720*/  LDL R4, [R1+0x5c] ;  /* 0x00005c0001047983 */ /* 0x000ee20000100800 */
[----:B--2---:R-:W-:Y:S01]  /*0730*/  IMAD.MOV.U32 R0, RZ, RZ, c[0x0][0x560] ;  /* 0x00015800ff007624 */ /* 0x004fe200078e00ff */
[----:B------:R-:W-:Y:S01]  /*0740*/  YIELD ;  /* 0x0000000000007946 */ /* 0x000fe20003800000 */
[----:B------:R-:W-:Y:S03]  /*0750*/  BSSY B0, `(.L_x_1106) ;  /* 0x0000016000007945 */ /* 0x000fe60003800000 */
[----:B------:R-:W-:-:S13]  /*0760*/  ISETP.NE.AND P0, PT, R0, 0x1, PT ;  /* 0x000000010000780c */ /* 0x000fda0003f05270 */
[----:B---3--:R-:W-:Y:S01]  /*0770*/  @P0 IMAD.HI.U32 R0, R4, c[0x0][0x564], RZ ;  /* 0x0001590004000a27 */ /* 0x008fe200078e00ff */
[----:B------:R-:W-:-:S04]  /*0780*/  MOV R3, R4 ;  /* 0x0000000400037202 */ /* 0x000fc80000000f00 */
[----:B------:R-:W-:-:S04]  /*0790*/  @P0 SHF.R.U32.HI R3, RZ, c[0x0][0x568], R0 ;  /* 0x00015a00ff030a19 */ /* 0x000fc80000011600 */
[----:B------:R-:W-:Y:S01]  /*07a0*/  ISETP.GE.AND P0, PT, R3, c[0x0][0x578], PT ;  /* 0x00015e0003007a0c */ /* 0x000fe20003f06270 */
[----:B------:R-:W-:-:S04]  /*07b0*/  IMAD.MOV R2, RZ, RZ, -R3 ;  /* 0x000000ffff027224 */ /* 0x000fc800078e0a03 */
[----:B------:R-:W-:-:S08]  /*07c0*/  IMAD R2, R2, c[0x0][0x560], R4 ;  /* 0x0001580002027a24 */ /* 0x000fd000078e0204 */
[----:B------:R-:W-:Y:S05]  /*07d0*/  @!P0 BRA `(.L_x_1107) ;  /* 0x0000007000008947 */ /* 0x000fea0003800000 */
[----:B------:R-:W-:-:S04]  /*07e0*/  MOV R0, c[0x0][0x56c] ;  /* 0x00015b0000007a02 */ /* 0x000fc80000000f00 */
[----:B------:R-:W-:Y:S02]  /*07f0*/  ISETP.NE.AND P0, PT, R0, 0x1, PT ;  /* 0x000000010000780c */ /* 0x000fe40003f05270 */
[----:B------:R-:W-:-:S11]  /*0800*/  MOV R0, R2 ;  /* 0x0000000200007202 */ /* 0x000fd60000000f00 */
[----:B------:R-:W-:-:S05]  /*0810*/  @P0 IMAD.HI.U32 R4, R2, c[0x0][0x570], RZ ;  /* 0x00015c0002040a27 */ /* 0x000fca00078e00ff */
[----:B------:R-:W-:-:S05]  /*0820*/  @P0 SHF.R.U32.HI R0, RZ, c[0x0][0x574], R4 ;  /* 0x00015d00ff000a19 */ /* 0x000fca0000011604 */
[----:B------:R-:W-:Y:S01]  /*0830*/  IMAD R6, R0, c[0x0][0x56c], RZ ;  /* 0x00015b0000067a24 */ /* 0x000fe200078e02ff */
[----:B------:R-:W-:Y:S05]  /*0840*/  BRA `(.L_x_1108) ;  /* 0x0000006000007947 */ /* 0x000fea0003800000 */
.L_x_1107:
[----:B------:R-:W-:-:S04]  /*0850*/  MOV R0, c[0x0][0x554] ;  /* 0x0001550000007a02 */ /* 0x000fc80000000f00 */
[----:B------:R-:W-:Y:S02]  /*0860*/  ISETP.NE.AND P0, PT, R0, 0x1, PT ;  /* 0x000000010000780c */ /* 0x000fe40003f05270 */
[----:B------:R-:W-:-:S11]  /*0870*/  MOV R0, R2 ;  /* 0x0000000200007202 */ /* 0x000fd60000000f00 */
[----:B------:R-:W-:-:S05]  /*0880*/  @P0 IMAD.HI.U32 R4, R2, c[0x0][0x558], RZ ;  /* 0x0001560002040a27 */ /* 0x000fca00078e00ff */
[----:B------:R-:W-:-:S05]  /*0890*/  @P0 SHF.R.U32.HI R0, RZ, c[0x0][0x55c], R4 ;  /* 0x00015700ff000a19 */ /* 0x000fca0000011604 */
[----:B------:R-:W-:Y:S02]  /*08a0*/  IMAD R6, R0, c[0x0][0x554], RZ ;  /* 0x0001550000067a24 */ /* 0x000fe400078e02ff */
.L_x_1108:
[----:B------:R-:W-:Y:S05]  /*08b0*/  BSYNC B0 ;  /* 0x0000000000007941 */ /* 0x000fea0003800000 */
.L_x_1106:
[----:B------:R-:W-:Y:S01]  /*08c0*/  IMAD.MOV.U32 R4, RZ, RZ, c[0x0][0x53c] ;  /* 0x00014f00ff047624 */ /* 0x000fe200078e00ff */
[----:B------:R-:W-:Y:S01]  /*08d0*/  ULDC UR4, c[0x0][0x1d0] ;  /* 0x0000740000047ab9 */ /* 0x000fe20000000800 */
[----:B------:R-:W-:Y:S01]  /*08e0*/  IMAD.MOV.U32 R11, RZ, RZ, R0 ;  /* 0x000000ffff0b7224 */ /* 0x000fe200078e0000 */
[----:B------:R-:W-:Y:S01]  /*08f0*/  UIADD3 UR5, UR4, 0x6f, URZ ;  /* 0x0000006f04057890 */ /* 0x000fe2000fffe03f */
[----:B------:R-:W-:Y:S01]  /*0900*/  BSSY B0, `(.L_x_1109) ;  /* 0x0000048000007945 */ /* 0x000fe20003800000 */
[----:B------:R-:W-:Y:S01]  /*0910*/  ISETP.NE.AND P0, PT, R4, 0x1, PT ;  /* 0x000000010400780c */ /* 0x000fe20003f05270 */
[----:B------:R-:W-:Y:S01]  /*0920*/  UMOV UR4, URZ ;  /* 0x0000003f00047c82 */ /* 0x000fe20008000000 */
[----:B------:R-:W-:Y:S01]  /*0930*/  LOP3.LUT R4, RZ, R0, RZ, 0x33, !PT ;  /* 0x00000000ff047212 */ /* 0x000fe200078e33ff */
[----:B------:R-:W-:-:S04]  /*0940*/  UIMAD.WIDE UR4, UR5, -0x6db6db6d, UR4 ;  /* 0x92492493050478a5 */ /* 0x000fc8000f8e0204 */
[----:B------:R-:W-:-:S04]  /*0950*/  USHF.R.U32.HI UR4, URZ, 0x1f, UR5 ;  /* 0x0000001f3f047899 */ /* 0x000fc80008011605 */
[----:B------:R-:W-:Y:S02]  /*0960*/  ULEA.HI.SX32 UR4, UR5, UR4, 0x1a ;  /* 0x0000000405047291 */ /* 0x000fe4000f8fd23f */
[----:B------:R-:W-:Y:S01]  /*0970*/  @P0 IMAD.HI.U32 R5, R0, c[0x0][0x540], RZ ;  /* 0x0001500000050a27 */ /* 0x000fe200078e00ff */
[----:B------:R-:W-:-:S03]  /*0980*/  IADD3 R0, R4, c[0x0][0x53c], RZ ;  /* 0x00014f0004007a10 */ /* 0x000fc60007ffe0ff */
[----:B------:R-:W-:Y:S01]  /*0990*/  IMAD.MOV.U32 R4, RZ, RZ, c[0x0][0x2c4] ;  /* 0x0000b100ff047624 */ /* 0x000fe200078e00ff */
[----:B------:R-:W-:Y:S01]  /*09a0*/  @P0 SHF.R.U32.HI R11, RZ, c[0x0][0x544], R5 ;  /* 0x00015100ff0b0a19 */ /* 0x000fe20000011605 */
[----:B------:R-:W-:-:S03]  /*09b0*/  IMAD.MOV.U32 R5, RZ, RZ, c[0x0][0x168] ;  /* 0x00005a00ff057624 */ /* 0x000fc600078e00ff */
[----:B------:R-:W-:Y:S01]  /*09c0*/  ISETP.NE.AND P4, PT, R4, 0x1, PT ;  /* 0x000000010400780c */ /* 0x000fe20003f85270 */
[----:B------:R-:W-:Y:S01]  /*09d0*/  IMAD R0, R11, c[0x0][0x53c], R0 ;  /* 0x00014f000b007a24 */ /* 0x000fe200078e0200 */
[----:B------:R-:W-:Y:S01]  /*09e0*/  IADD3 R5, -R5, 0x70, RZ ;  /* 0x0000007005057810 */ /* 0x000fe20007ffe1ff */
[----:B------:R1:W-:Y:S03]  /*09f0*/  STL [R1+0x54], R11 ;  /* 0x0000540b01007387 */ /* 0x0003e60000100800 */
[----:B------:R-:W-:-:S04]  /*0a00*/  SHF.L.U32 R16, R0, 0x7, RZ ;  /* 0x0000000700107819 */ /* 0x000fc800000006ff */
[----:B------:R-:W-:Y:S01]  /*0a10*/  IADD3 R4, R16, 0x7f, RZ ;  /* 0x0000007f10047810 */ /* 0x000fe20007ffe0ff */
[----:B------:R1:W-:Y:S04]  /*0a20*/  STL [R1+0x58], R16 ;  /* 0x0000581001007387 */ /* 0x0003e80000100800 */
[----:B------:R-:W-:-:S05]  /*0a30*/  @P4 IMAD.HI.U32 R0, R4, c[0x0][0x2c8], RZ ;  /* 0x0000b20004004a27 */ /* 0x000fca00078e00ff */
[----:B------:R-:W-:Y:S01]  /*0a40*/  @P4 SHF.R.U32.HI R4, RZ, c[0x0][0x2cc], R0 ;  /* 0x0000b300ff044a19 */ /* 0x000fe20000011600 */
[----:B------:R-:W-:-:S03]  /*0a50*/  IMAD.MOV.U32 R0, RZ, RZ, c[0x0][0x548] ;  /* 0x00015200ff007624 */ /* 0x000fc600078e00ff */
[----:B------:R-:W-:Y:S01]  /*0a60*/  IADD3 R5, R4, c[0x0][0x1d0], R5 ;  /* 0x0000740004057a10 */ /* 0x000fe20007ffe005 */
[----:B------:R-:W-:Y:S01]  /*0a70*/  IMAD.MOV.U32 R4, RZ, RZ, RZ ;  /* 0x000000ffff047224 */ /* 0x000fe200078e00ff */
[----:B------:R-:W-:Y:S02]  /*0a80*/  ISETP.NE.AND P0, PT, R0, 0x1, PT ;  /* 0x000000010000780c */ /* 0x000fe40003f05270 */
[----:B------:R-:W-:Y:S01]  /*0a90*/  IADD3 R0, R2, -R6, RZ ;  /* 0x8000000602007210 */ /* 0x000fe20007ffe0ff */
[----:B------:R-:W-:-:S04]  /*0aa0*/  IMAD.HI R4, R5, -0x6db6db6d, R4 ;  /* 0x9249249305047827 */ /* 0x000fc800078e0204 */
[----:B------:R-:W-:Y:S01]  /*0ab0*/  IMAD R0, R3, c[0x0][0x554], R0 ;  /* 0x0001550003007a24 */ /* 0x000fe200078e0200 */
[----:B------:R-:W-:-:S03]  /*0ac0*/  SHF.R.U32.HI R6, RZ, 0x1f, R4 ;  /* 0x0000001fff067819 */ /* 0x000fc60000011604 */
[----:B------:R-:W-:Y:S01]  /*0ad0*/  IMAD.MOV.U32 R18, RZ, RZ, R0 ;  /* 0x000000ffff127224 */ /* 0x000fe200078e0000 */
[----:B------:R-:W-:Y:S01]  /*0ae0*/  LEA.HI.SX32 R6, R4, R6, 0x1a ;  /* 0x0000000604067211 */ /* 0x000fe200078fd2ff */
[----:B------:R-:W-:-:S03]  /*0af0*/  @P0 IMAD.HI.U32 R2, R0, c[0x0][0x54c], RZ ;  /* 0x0001530000020a27 */ /* 0x000fc600078e00ff */
[----:B------:R-:W-:Y:S02]  /*0b00*/  IMNMX R6, R6, UR4, PT ;  /* 0x0000000406067c17 */ /* 0x000fe4000b800200 */
[----:B------:R-:W-:Y:S01]  /*0b10*/  @P0 SHF.R.U32.HI R18, RZ, c[0x0][0x550], R2 ;  /* 0x00015400ff120a19 */ /* 0x000fe20000011602 */
[----:B------:R-:W-:Y:S01]  /*0b20*/  IMAD.MOV.U32 R2, RZ, RZ, RZ ;  /* 0x000000ffff027224 */ /* 0x000fe200078e00ff */
[----:B------:R-:W-:Y:S02]  /*0b30*/  ISETP.GE.AND P0, PT, R6, 0x1, PT ;  /* 0x000000010600780c */ /* 0x000fe40003f06270 */
[----:B------:R-:W-:Y:S01]  /*0b40*/  IADD3 R3, -R18, RZ, RZ ;  /* 0x000000ff12037210 */ /* 0x000fe20007ffe1ff */
[----:B------:R1:W-:Y:S04]  /*0b50*/  STL [R1+0x50], R18 ;  /* 0x0000501201007387 */ /* 0x0003e80000100800 */
[----:B------:R-:W-:-:S05]  /*0b60*/  IMAD R23, R3, c[0x0][0x548], R0 ;  /* 0x0001520003177a24 */ /* 0x000fca00078e0200 */
[----:B------:R1:W-:Y:S01]  /*0b70*/  STL [R1+0x44], R23 ;  /* 0x0000441701007387 */ /* 0x0003e20000100800 */
[----:B------:R-:W-:Y:S05]  /*0b80*/  @!P0 BRA `(.L_x_1110) ;  /* 0x000001f000008947 */ /* 0x000fea0003800000 */
[----:B------:R-:W-:-:S04]  /*0b90*/  SHF.R.U32.HI R0, RZ, 0x10, R11 ;  /* 0x00000010ff007819 */ /* 0x000fc8000001160b */
[----:B------:R-:W-:-:S04]  /*0ba0*/  ISETP.NE.AND P0, PT, R0, RZ, PT ;  /* 0x000000ff0000720c */ /* 0x000fc80003f05270 */
[----:B------:R-:W-:-:S04]  /*0bb0*/  SEL R0, R0, c[0x0][0x338], P0 ;  /* 0x0000ce0000007a07 */ /* 0x000fc80000000000 */
[-C--:B------:R-:W-:Y:S02]  /*0bc0*/  IABS R3, R0.reuse ;  /* 0x0000000000037213 */ /* 0x080fe40000000000 */
[----:B------:R-:W-:Y:S02]  /*0bd0*/  IADD3 R7, R0, -0x1, R6 ;  /* 0xffffffff00077810 */ /* 0x000fe40007ffe006 */
[----:B------:R-:W2:Y:S02]  /*0be0*/  I2F.RP R4, R3 ;  /* 0x0000000300047306 */ /* 0x000ea40000209400 */
[----:B------:R-:W-:Y:S02]  /*0bf0*/  IABS R10, R7 ;  /* 0x00000007000a7213 */ /* 0x000fe40000000000 */
[----:B------:R-:W-:-:S04]  /*0c00*/  LOP3.LUT R7, R7, R0, RZ, 0x3c, !PT ;  /* 0x0000000007077212 */ /* 0x000fc800078e3cff */
[----:B------:R-:W-:Y:S01]  /*0c10*/  ISETP.GE.AND P0, PT, R7, RZ, PT ;  /* 0x000000ff0700720c */ /* 0x000fe20003f06270 */
[----:B--2---:R-:W2:Y:S02]  /*0c20*/  MUFU.RCP R4, R4 ;  /* 0x0000000400047308 */ /* 0x004ea40000001000 */
[----:B--2---:R-:W-:-:S06]  /*0c30*/  IADD3 R4, R4, 0xffffffe, RZ ;  /* 0x0ffffffe04047810 */ /* 0x004fcc0007ffe0ff */
[----:B------:R-:W2:Y:S02]  /*0c40*/  F2I.FTZ.U32.TRUNC.NTZ R5, R4 ;  /* 0x0000000400057305 */ /* 0x000ea4000021f000 */
[----:B--2---:R-:W-:Y:S02]  /*0c50*/  IMAD.MOV R2, RZ, RZ, -R5 ;  /* 0x000000ffff027224 */ /* 0x004fe400078e0a05 */
        /* <DEDUP_REMOVED lines=14> */
[----:B------:R-:W-:-:S13]  /*0d40*/  ISETP.GE.U32.AND P2, PT, R4, R3, PT ;  /* 0x000000030400720c */ /* 0x000fda0003f46070 */
[----:B------:R-:W-:-:S05]  /*0d50*/  @P2 IADD3 R2, R2, 0x1, RZ ;  /* 0x0000000102022810 */ /* 0x000fca0007ffe0ff */
[----:B------:R-:W-:Y:S01]  /*0d60*/  @!P0 IMAD.MOV R2, RZ, RZ, -R2 ;  /* 0x000000ffff028224 */ /* 0x000fe200078e0a02 */
[----:B------:R-:W-:Y:S02]  /*0d70*/  @!P1 LOP3.LUT R2, RZ, R0, RZ, 0x33, !PT ;  /* 0x00000000ff029212 */ /* 0x000fe400078e33ff */
.L_x_1110:
[----:B------:R-:W-:Y:S05]  /*0d80*/  BSYNC B0 ;  /* 0x0000000000007941 */ /* 0x000fea0003800000 */
.L_x_1109:
[----:B------:R-:W-:Y:S01]  /*0d90*/  LOP3.LUT R0, R11, 0xffff, RZ, 0xc0, !PT ;  /* 0x0000ffff0b007812 */ /* 0x000fe200078ec0ff */
[----:B------:R-:W-:Y:S01]  /*0da0*/  IMAD.MOV.U32 R19, RZ, RZ, RZ ;  /* 0x000000ffff137224 */ /* 0x000fe200078e00ff */
[----:B------:R-:W-:Y:S01]  /*0db0*/  CS2R R20, SRZ ;  /* 0x0000000000147805 */ /* 0x000fe2000001ff00 */
[----:B------:R-:W-:Y:S01]  /*0dc0*/  IMAD.MOV.U32 R22, RZ, RZ, RZ ;  /* 0x000000ffff167224 */ /* 0x000fe200078e00ff */
[----:B------:R-:W-:Y:S01]  /*0dd0*/  CS2R R178, SRZ ;  /* 0x0000000000b27805 */ /* 0x000fe2000001ff00 */
[----:B------:R-:W-:Y:S01]  /*0de0*/  IMAD R3, R0, R2, RZ ;  /* 0x0000000200037224 */ /* 0x000fe200078e02ff */
[----:B------:R-:W-:Y:S01]  /*0df0*/  PRMT R0, RZ, 0x7610, R0 ;  /* 0x00007610ff007816 */ /* 0x000fe20000000000 */
        /* <DEDUP_REMOVED lines=12> */
[----:B------:R2:W-:Y:S01]  /*0ec0*/  STL [R1+0xc], R17 ;  /* 0x00000c1101007387 */ /* 0x0005e20000100800 */
        /* <DEDUP_REMOVED lines=24> */
[----:B------:R-:W3:Y:S04]  /*1050*/  LDL R5, [R1+0x6c] ;  /* 0x00006c0001057983 */ /* 0x000ee80000100800 */
[----:B------:R-:W4:Y:S04]  /*1060*/  LDL.64 R6, [R1+0x48] ;  /* 0x0000480001067983 */ /* 0x000f280000100a00 */
[----:B------:R1:W4:Y:S01]  /*1070*/  LDL.64 R24, [R1+0x48] ;  /* 0x0000480001187983 */ /* 0x0003220000100a00 */
[----:B------:R-:W-:-:S03]  /*1080*/  ISETP.NE.U32.AND P0, PT, RZ, c[0x0][0x340], PT ;  /* 0x0000d000ff007a0c */ /* 0x000fc60003f05070 */
[----:B------:R-:W5:Y:S01]  /*1090*/  S2R R4, SR_TID.X ;  /* 0x0000000000047919 */ /* 0x000f620000002100 */
[----:B------:R-:W-:-:S13]  /*10a0*/  ISETP.NE.AND.EX P0, PT, RZ, c[0x0][0x344], PT, P0 ;  /* 0x0000d100ff007a0c */ /* 0x000fda0003f05300 */
[----:B------:R-:W-:-:S05]  /*10b0*/  @P0 MOV R2, 0x4 ;  /* 0x0000000400020802 */ /* 0x000fca0000000f00 */
[----:B--2---:R-:W-:-:S05]  /*10c0*/  @P0 IMAD.WIDE R2, R18, R2, c[0x0][0x340] ;  /* 0x0000d00012020625 */ /* 0x004fca00078e0202 */
[----:B------:R2:W4:Y:S01]  /*10d0*/  @P0 LDG.E R14, [R2.64] ;  /* 0x00000008020e0981 */ /* 0x000522000c1e1900 */
[----:B-----5:R-:W-:Y:S02]  /*10e0*/  SHF.R.S32.HI R15, RZ, 0x1f, R4 ;  /* 0x0000001fff0f7819 */ /* 0x020fe40000011404 */
[----:B------:R-:W-:Y:S02]  /*10f0*/  SHF.R.S32.HI R12, RZ, 0x1f, R23 ;  /* 0x0000001fff0c7819 */ /* 0x000fe40000011417 */
[----:B------:R-:W-:Y:S02]  /*1100*/  LEA.HI R15, R15, R4, RZ, 0x3 ;  /* 0x000000040f0f7211 */ /* 0x000fe400078f18ff */
[----:B------:R-:W-:Y:S02]  /*1110*/  SHF.R.S32.HI R13, RZ, 0x1f, R18 ;  /* 0x0000001fff0d7819 */ /* 0x000fe40000011412 */
[----:B------:R-:W-:Y:S02]  /*1120*/  SHF.R.S32.HI R15, RZ, 0x3, R15 ;  /* 0x00000003ff0f7819 */ /* 0x000fe4000001140f */
[----:B------:R-:W-:Y:S01]  /*1130*/  IADD3 R92, R17, -0x1, RZ ;  /* 0xffffffff115c7810 */ /* 0x000fe20007ffe0ff */
[----:B-1----:R-:W-:Y:S01]  /*1140*/  IMAD R11, R13, c[0x0][0x1c0], RZ ;  /* 0x000070000d0b7a24 */ /* 0x002fe200078e02ff */
[----:B------:R-:W-:-:S03]  /*1150*/  SHF.R.S32.HI R9, RZ, 0x1f, R15 ;  /* 0x0000001fff097819 */ /* 0x000fc6000001140f */
[----:B------:R-:W-:Y:S02]  /*1160*/  IMAD R11, R18, c[0x0][0x1c4], R11 ;  /* 0x00007100120b7a24 */ /* 0x000fe400078e020b */
[C---:B------:R-:W-:Y:S02]  /*1170*/  IMAD R4, R9.reuse, c[0x0][0x1e0], RZ ;  /* 0x0000780009047a24 */ /* 0x040fe400078e02ff */
[----:B------:R-:W-:Y:S02]  /*1180*/  IMAD R9, R9, c[0x0][0x208], RZ ;  /* 0x0000820009097a24 */ /* 0x000fe400078e02ff */
[C---:B------:R-:W-:Y:S02]  /*1190*/  IMAD R10, R15.reuse, c[0x0][0x1e4], R4 ;  /* 0x000079000f0a7a24 */ /* 0x040fe400078e0204 */
[----:B------:R-:W-:Y:S01]  /*11a0*/  IMAD R9, R15, c[0x0][0x20c], R9 ;  /* 0x000083000f097a24 */ /* 0x000fe200078e0209 */
[----:B---3--:R-:W-:Y:S01]  /*11b0*/  IADD3 R8, R5, R16, RZ ;  /* 0x0000001005087210 */ /* 0x008fe20007ffe0ff */
[----:B------:R-:W-:-:S03]  /*11c0*/  IMAD R5, R12, c[0x0][0x1b8], RZ ;  /* 0x00006e000c057a24 */ /* 0x000fc600078e02ff */
[----:B------:R-:W-:Y:S01]  /*11d0*/  MOV R0, R8 ;  /* 0x0000000800007202 */ /* 0x000fe20000000f00 */
[----:B--2---:R-:W-:Y:S01]  /*11e0*/  @P4 IMAD.HI.U32 R2, R8, c[0x0][0x2c8], RZ ;  /* 0x0000b20008024a27 */ /* 0x004fe200078e00ff */
[----:B----4-:R-:W-:-:S03]  /*11f0*/  MOV R24, R6 ;  /* 0x0000000600187202 */ /* 0x010fc60000000f00 */
[C---:B------:R-:W-:Y:S01]  /*1200*/  IMAD R5, R23.reuse, c[0x0][0x1bc], R5 ;  /* 0x00006f0017057a24 */ /* 0x040fe200078e0205 */
[----:B------:R-:W-:Y:S01]  /*1210*/  @P4 SHF.R.U32.HI R0, RZ, c[0x0][0x2cc], R2 ;  /* 0x0000b300ff004a19 */ /* 0x000fe20000011602 */
[----:B------:R-:W-:Y:S01]  /*1220*/  IMAD.WIDE.U32 R2, R23, c[0x0][0x1b8], RZ ;  /* 0x00006e0017027a25 */ /* 0x000fe200078e00ff */
[--C-:B------:R-:W-:Y:S02]  /*1230*/  SHF.R.S32.HI R25, RZ, 0x1f, R24.reuse ;  /* 0x0000001fff197819 */ /* 0x100fe40000011418 */
[----:B------:R-:W-:Y:S02]  /*1240*/  ISETP.GE.AND P2, PT, R24, c[0x0][0x198], PT ;  /* 0x0000660018007a0c */ /* 0x000fe40003f46270 */
[----:B------:R-:W-:Y:S01]  /*1250*/  IADD3 R3, R3, R5, RZ ;  /* 0x0000000503037210 */ /* 0x000fe20007ffe0ff */
[C-C-:B------:R-:W-:Y:S01]  /*1260*/  IMAD.WIDE.U32 R4, R15.reuse, c[0x0][0x208], R24.reuse ;  /* 0x000082000f047a25 */ /* 0x140fe200078e0018 */
[----:B------:R1:W-:Y:S03]  /*1270*/  STL [R1+0x4c], R25 ;  /* 0x00004c1901007387 */ /* 0x0003e60000100800 */
[----:B------:R-:W-:Y:S01]  /*1280*/  IMAD.WIDE.U32 R6, R15, c[0x0][0x1e0], R24 ;  /* 0x000078000f067a25 */ /* 0x000fe200078e0018 */
[----:B------:R-:W-:-:S02]  /*1290*/  IADD3 R5, R5, R9, RZ ;  /* 0x0000000905057210 */ /* 0x000fc40007ffe0ff */
[----:B------:R-:W-:Y:S01]  /*12a0*/  SHF.R.S32.HI R9, RZ, 0x1f, R0 ;  /* 0x0000001fff097819 */ /* 0x000fe20000011400 */
[----:B------:R-:W-:Y:S01]  /*12b0*/  IMAD.WIDE.U32 R2, R18, c[0x0][0x1c0], R2 ;  /* 0x0000700012027a25 */ /* 0x000fe200078e0002 */
[----:B------:R-:W-:Y:S02]  /*12c0*/  IADD3 R7, R7, R10, RZ ;  /* 0x0000000a07077210 */ /* 0x000fe40007ffe0ff */
[----:B------:R-:W-:Y:S01]  /*12d0*/  IADD3 R10, -R0, RZ, RZ ;  /* 0x000000ff000a7210 */ /* 0x000fe20007ffe1ff */
[----:B------:R-:W-:Y:S01]  /*12e0*/  IMAD R9, R9, c[0x0][0x1b0], RZ ;  /* 0x00006c0009097a24 */ /* 0x000fe200078e02ff */
[----:B------:R-:W-:Y:S01]  /*12f0*/  IADD3 R3, R3, R11, RZ ;  /* 0x0000000b03037210 */ /* 0x000fe20007ffe0ff */
[C---:B------:R-:W-:Y:S02]  /*1300*/  IMAD R11, R12.reuse, c[0x0][0x1e8], RZ ;  /* 0x00007a000c0b7a24 */ /* 0x040fe400078e02ff */
[----:B------:R-:W-:Y:S02]  /*1310*/  IMAD R12, R12, c[0x0][0x210], RZ ;  /* 0x000084000c0c7a24 */ /* 0x000fe400078e02ff */
[----:B------:R-:W-:-:S02]  /*1320*/  IMAD R10, R10, c[0x0][0x2c4], R8 ;  /* 0x0000b1000a0a7a24 */ /* 0x000fc400078e0208 */
[C---:B------:R-:W-:Y:S02]  /*1330*/  IMAD R11, R23.reuse, c[0x0][0x1ec], R11 ;  /* 0x00007b00170b7a24 */ /* 0x040fe400078e020b */
[----:B------:R-:W-:-:S04]  /*1340*/  IMAD.WIDE.U32 R6, R23, c[0x0][0x1e8], R6 ;  /* 0x00007a0017067a25 */ /* 0x000fc800078e0006 */
[C---:B------:R-:W-:Y:S02]  /*1350*/  IMAD R12, R23.reuse, c[0x0][0x214], R12 ;  /* 0x00008500170c7a24 */ /* 0x040fe400078e020c */
[----:B------:R-:W-:-:S04]  /*1360*/  IMAD.WIDE.U32 R4, R23, c[0x0][0x210], R4 ;  /* 0x0000840017047a25 */ /* 0x000fc800078e0004 */
[C---:B------:R-:W-:Y:S01]  /*1370*/  IMAD R8, R0.reuse, c[0x0][0x1b4], R9 ;  /* 0x00006d0000087a24 */ /* 0x040fe200078e0209 */
[----:B------:R-:W-:Y:S01]  /*1380*/  IADD3 R9, R5, R12, RZ ;  /* 0x0000000c05097210 */ /* 0x000fe20007ffe0ff */
[----:B------:R-:W-:-:S04]  /*1390*/  IMAD.WIDE.U32 R2, R0, c[0x0][0x1b0], R2 ;  /* 0x00006c0000027a25 */ /* 0x000fc800078e0002 */
[----:B------:R-:W-:Y:S01]  /*13a0*/  IMAD.IADD R7, R7, 0x1, R11 ;  /* 0x0000000107077824 */ /* 0x000fe200078e020b */
[----:B------:R-:W-:Y:S02]  /*13b0*/  SHF.R.S32.HI R11, RZ, 0x1f, R10 ;  /* 0x0000001fff0b7819 */ /* 0x000fe4000001140a */
[----:B------:R-:W-:Y:S02]  /*13c0*/  IADD3 R5, R3, R8, RZ ;  /* 0x0000000803057210 */ /* 0x000fe40007ffe0ff */
[----:B------:R-:W-:Y:S01]  /*13d0*/  MOV R8, R4 ;  /* 0x0000000400087202 */ /* 0x000fe20000000f00 */
[----:B------:R-:W-:Y:S01]  /*13e0*/  IMAD R11, R11, c[0x0][0x1a8], RZ ;  /* 0x00006a000b0b7a24 */ /* 0x000fe200078e02ff */
[----:B------:R-:W-:Y:S02]  /*13f0*/  MOV R4, R2 ;  /* 0x0000000200047202 */ /* 0x000fe40000000f00 */
[----:B------:R-:W-:Y:S01]  /*1400*/  @P0 SHF.R.S32.HI R3, RZ, 0x1f, R14 ;  /* 0x0000001fff030819 */ /* 0x000fe2000001140e */
[C---:B------:R-:W-:Y:S01]  /*1410*/  IMAD R11, R10.reuse, c[0x0][0x1ac], R11 ;  /* 0x00006b000a0b7a24 */ /* 0x040fe200078e020b */
[----:B------:R-:W-:Y:S01]  /*1420*/  @P0 MOV R2, R14 ;  /* 0x0000000e00020202 */ /* 0x000fe20000000f00 */
[----:B------:R-:W-:Y:S01]  /*1430*/  @!P0 IMAD.MOV.U32 R2, RZ, RZ, R18 ;  /* 0x000000ffff028224 */ /* 0x000fe200078e0012 */
[----:B------:R-:W-:Y:S01]  /*1440*/  @!P0 MOV R3, R13 ;  /* 0x0000000d00038202 */ /* 0x000fe20000000f00 */
[----:B------:R-:W-:-:S04]  /*1450*/  IMAD.WIDE.U32 R4, R10, c[0x0][0x1a8], R4 ;  /* 0x00006a000a047a25 */ /* 0x000fc800078e0004 */
[----:B------:R-:W-:Y:S01]  /*1460*/  IMAD.WIDE.U32 R12, R2, c[0x0][0x1f0], R6 ;  /* 0x00007c00020c7a25 */ /* 0x000fe200078e0006 */
[----:B------:R-:W-:-:S03]  /*1470*/  IADD3 R7, R5, R11, RZ ;  /* 0x0000000b05077210 */ /* 0x000fc60007ffe0ff */
[C---:B------:R-:W-:Y:S01]  /*1480*/  IMAD R0, R3.reuse, c[0x0][0x218], RZ ;  /* 0x0000860003007a24 */ /* 0x040fe200078e02ff */
[----:B------:R1:W-:Y:S01]  /*1490*/  STL.64 [R1+0x28], R12 ;  /* 0x0000280c01007387 */ /* 0x0003e20000100a00 */
[----:B------:R-:W-:Y:S01]  /*14a0*/  IMAD R6, R3, c[0x0][0x1f0], RZ ;  /* 0x00007c0003067a24 */ /* 0x000fe200078e02ff */
[----:B------:R-:W-:Y:S01]  /*14b0*/  LEA R3, P0, R4, c[0x0][0x160], 0x1 ;  /* 0x0000580004037a11 */ /* 0x000fe200078008ff */
[----:B------:R-:W-:-:S04]  /*14c0*/  IMAD.WIDE.U32 R8, R2, c[0x0][0x218], R8 ;  /* 0x0000860002087a25 */ /* 0x000fc800078e0008 */
[C---:B------:R-:W-:Y:S01]  /*14d0*/  IMAD R5, R2.reuse, c[0x0][0x21c], R0 ;  /* 0x0000870002057a24 */ /* 0x040fe200078e0200 */
[----:B------:R1:W-:Y:S01]  /*14e0*/  STL.64 [R1+0x30], R8 ;  /* 0x0000300801007387 */ /* 0x0003e20000100a00 */
[----:B------:R-:W-:Y:S01]  /*14f0*/  IMAD R6, R2, c[0x0][0x1f4], R6 ;  /* 0x00007d0002067a24 */ /* 0x000fe200078e0206 */
[----:B------:R-:W-:Y:S02]  /*1500*/  LEA.HI.X R2, R4, c[0x0][0x164], R7, 0x1, P0 ;  /* 0x0000590004027a11 */ /* 0x000fe400000f0c07 */
[----:B------:R-:W-:Y:S02]  /*1510*/  IADD3 R4, R9, R5, RZ ;  /* 0x0000000509047210 */ /* 0x000fe40007ffe0ff */
[----:B------:R-:W-:Y:S02]  /*1520*/  IADD3 R6, R13, R6, RZ ;  /* 0x000000060d067210 */ /* 0x000fe40007ffe0ff */
[----:B------:R-:W-:Y:S01]  /*1530*/  IADD3 R0, R15, R16, RZ ;  /* 0x000000100f007210 */ /* 0x000fe20007ffe0ff */
[----:B------:R1:W-:Y:S04]  /*1540*/  STL [R1+0x3c], R4 ;  /* 0x00003c0401007387 */ /* 0x0003e80000100800 */
[----:B------:R1:W-:Y:S01]  /*1550*/  STL [R1+0x38], R6 ;  /* 0x0000380601007387 */ /* 0x0003e20000100800 */
[----:B------:R-:W-:Y:S05]  /*1560*/  BRA.DIV ~URZ, `(.L_x_1112) ;  /* 0x00014a627f007947 */ /* 0x000fea000b800000 */
[----:B------:R2:W3:Y:S02]  /*1570*/  SHFL.IDX PT, R5, R2, RZ, 0x181f ;  /* 0x00181fff02057589 */ /* 0x0004e400000e0000 */
.L_x_1162:
[----:B------:R-:W-:Y:S05]  /*1580*/  BRA.DIV ~URZ, `(.L_x_1113) ;  /* 0x00014ab27f007947 */ /* 0x000fea000b800000 */
[----:B-1----:R1:W4:Y:S02]  /*1590*/  SHFL.IDX PT, R4, R3, RZ, 0x181f ;  /* 0x00181fff03047589 */ /* 0x00232400000e0000 */
.L_x_1163:
[----:B------:R-:W-:Y:S01]  /*15a0*/  MOV R11, c[0x0][0x168] ;  /* 0x00005a00000b7a02 */ /* 0x000fe20000000f00 */
[----:B------:R-:W-:Y:S04]  /*15b0*/  BSSY B0, `(.L_x_1114) ;  /* 0x000000b000007945 */ /* 0x000fe80003800000 */
[----:B------:R-:W-:-:S05]  /*15c0*/  IMAD R11, R11, c[0x0][0x2c4], RZ ;  /* 0x0000b1000b0b7a24 */ /* 0x000fca00078e02ff */
[----:B------:R-:W-:-:S13]  /*15d0*/  ISETP.GE.AND P0, PT, R0, R11, PT ;  /* 0x0000000b0000720c */ /* 0x000fda0003f06270 */
[----:B------:R-:W-:Y:S05]  /*15e0*/  @P0 BRA `(.L_x_1115) ;  /* 0x0000007000000947 */ /* 0x000fea0003800000 */
[----:B------:R-:W5:Y:S02]  /*15f0*/  LDL.64 R6, [R1+0x48] ;  /* 0x0000480001067983 */ /* 0x000f640000100a00 */
[----:B----45:R-:W-:-:S04]  /*1600*/  LEA R4, P0, R6, R4, 0x1 ;  /* 0x0000000406047211 */ /* 0x030fc800078008ff */
[----:B---3--:R-:W-:-:S05]  /*1610*/  LEA.HI.X R5, R6, R5, R7, 0x1, P0 ;  /* 0x0000000506057211 */ /* 0x008fca00000f0c07 */
[----:B------:R-:W-:Y:S01]  /*1620*/  @!PT LDS RZ, [RZ] ;  /* 0x00000000fffff984 */ /* 0x000fe20000000800 */
[----:B------:R-:W-:Y:S01]  /*1630*/  @!PT LDS RZ, [RZ] ;  /* 0x00000000fffff984 */ /* 0x000fe20000000800 */
[----:B------:R-:W-:Y:S01]  /*1640*/  @!PT LDS RZ, [RZ] ;  /* 0x00000000fffff984 */ /* 0x000fe20000000800 */
[----:B------:R3:W-:Y:S04]  /*1650*/  LDGSTS.E.BYPASS.LTC128B.128 [R241+0x7100], [R4.64], !P2 ;  /* 0x0710000004f17fae */ /* 0x0007e8000d101d48 */
.L_x_1115:
[----:B------:R-:W-:Y:S05]  /*1660*/  BSYNC B0 ;  /* 0x0000000000007941 */ /* 0x000fea0003800000 */
.L_x_1114:
[----:B------:R-:W-:Y:S05]  /*1670*/  BRA.DIV ~URZ, `(.L_x_1116) ;  /* 0x00014a327f007947 */ /* 0x000fea000b800000 */
[----:B------:R1:W2:Y:S04]  /*1680*/  SHFL.IDX PT, R6, R2, 0x1, 0x181f ;  /* 0x00381f0002067f89 */ /* 0x0002a800000e0000 */
[----:B---34-:R1:W3:Y:S02]  /*1690*/  SHFL.IDX PT, R4, R3, 0x1, 0x181f ;  /* 0x00381f0003047f89 */ /* 0x0182e400000e0000 */
.L_x_1164:
[----:B------:R-:W-:Y:S01]  /*16a0*/  IADD3 R5, R0, 0x10, RZ ;  /* 0x0000001000057810 */ /* 0x000fe20007ffe0ff */
[----:B------:R-:W-:Y:S03]  /*16b0*/  BSSY B0, `(.L_x_1117) ;  /* 0x000000a000007945 */ /* 0x000fe60003800000 */
[----:B------:R-:W-:-:S13]  /*16c0*/  ISETP.GE.AND P0, PT, R5, R11, PT ;  /* 0x0000000b0500720c */ /* 0x000fda0003f06270 */
[----:B------:R-:W-:Y:S05]  /*16d0*/  @P0 BRA `(.L_x_1118) ;  /* 0x0000007000000947 */ /* 0x000fea0003800000 */
[----:B------:R-:W4:Y:S02]  /*16e0*/  LDL.64 R8, [R1+0x48] ;  /* 0x0000480001087983 */ /* 0x000f240000100a00 */
[----:B---34-:R-:W-:-:S04]  /*16f0*/  LEA R4, P0, R8, R4, 0x1 ;  /* 0x0000000408047211 */ /* 0x018fc800078008ff */
[----:B--2---:R-:W-:-:S05]  /*1700*/  LEA.HI.X R5, R8, R6, R9, 0x1, P0 ;  /* 0x0000000608057211 */ /* 0x004fca00000f0c09 */
[----:B------:R-:W-:Y:S01]  /*1710*/  @!PT LDS RZ, [RZ] ;  /* 0x00000000fffff984 */ /* 0x000fe20000000800 */
[----:B------:R-:W-:Y:S01]  /*1720*/  @!PT LDS RZ, [RZ] ;  /* 0x00000000fffff984 */ /* 0x000fe20000000800 */
[----:B------:R-:W-:Y:S01]  /*1730*/  @!PT LDS RZ, [RZ] ;  /* 0x00000000fffff984 */ /* 0x000fe20000000800 */
[----:B------:R2:W-:Y:S04]  /*1740*/  LDGSTS.E.BYPASS.LTC128B.128 [R241+0x7900], [R4.64], !P2 ;  /* 0x0790000004f17fae */ /* 0x0005e8000d101d48 */
.L_x_1118:
[----:B------:R-:W-:Y:S05]  /*1750*/  BSYNC B0 ;  /* 0x0000000000007941 */ /* 0x000fea0003800000 */
.L_x_1117:
[----:B------:R-:W-:Y:S05]  /*1760*/  BRA.DIV ~URZ, `(.L_x_1119) ;  /* 0x00014a127f007947 */ /* 0x000fea000b800000 */
[----:B--2---:R2:W4:Y:S02]  /*1770*/  SHFL.IDX PT, R6, R2, 0x2, 0x181f ;  /* 0x00581f0002067f89 */ /* 0x00452400000e0000 */
.L_x_1165:
[----:B------:R-:W-:Y:S05]  /*1780*/  BRA.DIV ~URZ, `(.L_x_1120) ;  /* 0x00014a627f007947 */ /* 0x000fea000b800000 */
[----:B---3--:R3:W1:Y:S02]  /*1790*/  SHFL.IDX PT, R4, R3, 0x2, 0x181f ;  /* 0x00581f0003047f89 */ /* 0x00866400000e0000 */
.L_x_1166:
[----:B------:R-:W-:Y:S01]  /*17a0*/  IADD3 R5, R0, 0x20, RZ ;  /* 0x0000002000057810 */ /* 0x000fe20007ffe0ff */
[----:B------:R-:W-:Y:S03]  /*17b0*/  BSSY B0, `(.L_x_1121) ;  /* 0x000000a000007945 */ /* 0x000fe60003800000 */
[----:B------:R-:W-:-:S13]  /*17c0*/  ISETP.GE.AND P0, PT, R5, R11, PT ;  /* 0x0000000b0500720c */ /* 0x000fda0003f06270 */
[----:B------:R-:W-:Y:S05]  /*17d0*/  @P0 BRA `(.L_x_1122) ;  /* 0x0000007000000947 */ /* 0x000fea0003800000 */
[----:B------:R-:W5:Y:S02]  /*17e0*/  LDL.64 R8, [R1+0x48] ;  /* 0x0000480001087983 */ /* 0x000f640000100a00 */
[----:B-1---5:R-:W-:-:S04]  /*17f0*/  LEA R4, P0, R8, R4, 0x1 ;  /* 0x0000000408047211 */ /* 0x022fc800078008ff */
[----:B----4-:R-:W-:-:S05]  /*1800*/  LEA.HI.X R5, R8, R6, R9, 0x1, P0 ;  /* 0x0000000608057211 */ /* 0x010fca00000f0c09 */
[----:B------:R-:W-:Y:S01]  /*1810*/  @!PT LDS RZ, [RZ] ;  /* 0x00000000fffff984 */ /* 0x000fe20000000800 */
[----:B------:R-:W-:Y:S01]  /*1820*/  @!PT LDS RZ, [RZ] ;  /* 0x00000000fffff984 */ /* 0x000fe20000000800 */
[----:B------:R-:W-:Y:S01]  /*1830*/  @!PT LDS RZ, [RZ] ;  /* 0x00000000fffff984 */ /* 0x000fe20000000800 */
[----:B------:R1:W-:Y:S04]  /*1840*/  LDGSTS.E.BYPASS.LTC128B.128 [R241+0x8100], [R4.64], !P2 ;  /* 0x0810000004f17fae */ /* 0x0003e8000d101d48 */
.L_x_1122:
[----:B------:R-:W-:Y:S05]  /*1850*/  BSYNC B0 ;  /* 0x0000000000007941 */ /* 0x000fea0003800000 */
.L_x_1121:
[----:B------:R-:W-:Y:S05]  /*1860*/  BRA.DIV ~URZ, `(.L_x_1123) ;  /* 0x000149f27f007947 */ /* 0x000fea000b800000 */
[----:B----4-:R4:W2:Y:S04]  /*1870*/  SHFL.IDX PT, R6, R2, 0x3, 0x181f ;  /* 0x00781f0002067f89 */ /* 0x0108a800000e0000 */
[----:B-1----:R4:W1:Y:S02]  /*1880*/  SHFL.IDX PT, R4, R3, 0x3, 0x181f ;  /* 0x00781f0003047f89 */ /* 0x00286400000e0000 */
.L_x_1167:
        /* <DEDUP_REMOVED lines=11> */
.L_x_1125:
[----:B------:R-:W-:Y:S05]  /*1940*/  BSYNC B0 ;  /* 0x0000000000007941 */ /* 0x000fea0003800000 */
.L_x_1124:
[----:B------:R-:W-:Y:S05]  /*1950*/  BRA.DIV ~URZ, `(.L_x_1126) ;  /* 0x000149d27f007947 */ /* 0x000fea000b800000 */
[----:B--2---:R2:W3:Y:S02]  /*1960*/  SHFL.IDX PT, R6, R2, 0x4, 0x181f ;  /* 0x00981f0002067f89 */ /* 0x0044e400000e0000 */
.L_x_1168:
[----:B------:R-:W-:Y:S05]  /*1970*/  BRA.DIV ~URZ, `(.L_x_1127) ;  /* 0x00014a227f007947 */ /* 0x000fea000b800000 */
[----:B-1----:R1:W2:Y:S02]  /*1980*/  SHFL.IDX PT, R4, R3, 0x4, 0x181f ;  /* 0x00981f0003047f89 */ /* 0x0022a400000e0000 */
.L_x_1169:
[----:B------:R-:W-:Y:S01]  /*1990*/  IADD3 R5, R0, 0x40, RZ ;  /* 0x0000004000057810 */ /* 0x000fe20007ffe0ff */
[----:B------:R-:W-:Y:S03]  /*19a0*/  BSSY B0, `(.L_x_1128) ;  /* 0x000000a000007945 */ /* 0x000fe60003800000 */
[----:B------:R-:W-:-:S13]  /*19b0*/  ISETP.GE.AND P0, PT, R5, R11, PT ;  /* 0x0000000b0500720c */ /* 0x000fda0003f06270 */
[----:B------:R-:W-:Y:S05]  /*19c0*/  @P0 BRA `(.L_x_1129) ;  /* 0x0000007000000947 */ /* 0x000fea0003800000 */
[----:B------:R-:W5:Y:S02]  /*19d0*/  LDL.64 R8, [R1+0x48] ;  /* 0x0000480001087983 */ /* 0x000f640000100a00 */
[----:B--2--5:R-:W-:-:S04]  /*19e0*/  LEA R4, P0, R8, R4, 0x1 ;  /* 0x0000000408047211 */ /* 0x024fc800078008ff */
[----:B---3--:R-:W-:-:S05]  /*19f0*/  LEA.HI.X R5, R8, R6, R9, 0x1, P0 ;  /* 0x0000000608057211 */ /* 0x008fca00000f0c09 */
[----:B------:R-:W-:Y:S01]  /*1a00*/  @!PT LDS RZ, [RZ] ;  /* 0x00000000fffff984 */ /* 0x000fe20000000800 */
[----:B------:R-:W-:Y:S01]  /*1a10*/  @!PT LDS RZ, [RZ] ;  /* 0x00000000fffff984 */ /* 0x000fe20000000800 */
[----:B------:R-:W-:Y:S01]  /*1a20*/  @!PT LDS RZ, [RZ] ;  /* 0x00000000fffff984 */ /* 0x000fe20000000800 */
[----:B------:R2:W-:Y:S04]  /*1a30*/  LDGSTS.E.BYPASS.LTC128B.128 [R241+0x9100], [R4.64], !P2 ;  /* 0x0910000004f17fae */ /* 0x0005e8000d101d48 */
.L_x_1129:
[----:B------:R-:W-:Y:S05]  /*1a40*/  BSYNC B0 ;  /* 0x0000000000007941 */ /* 0x000fea0003800000 */
.L_x_1128:
[----:B------:R-:W-:Y:S05]  /*1a50*/  BRA.DIV ~URZ, `(.L_x_1130) ;  /* 0x000149b27f007947 */ /* 0x000fea000b800000 */
[----:B---3--:R3:W1:Y:S04]  /*1a60*/  SHFL.IDX PT, R6, R2, 0x5, 0x181f ;  /* 0x00b81f0002067f89 */ /* 0x00866800000e0000 */
[----:B--2---:R3:W2:Y:S02]  /*1a70*/  SHFL.IDX PT, R4, R3, 0x5, 0x181f ;  /* 0x00b81f0003047f89 */ /* 0x0046a400000e0000 */
.L_x_1170:
[----:B------:R-:W-:Y:S01]  /*1a80*/  IADD3 R5, R0, 0x50, RZ ;  /* 0x0000005000057810 */ /* 0x000fe20007ffe0ff */
[----:B------:R-:W-:Y:S03]  /*1a90*/  BSSY B0, `(.L_x_1131) ;  /* 0x000000a000007945 */ /* 0x000fe60003800000 */
[----:B------:R-:W-:-:S13]  /*1aa0*/  ISETP.GE.AND P0, PT, R5, R11, PT ;  /* 0x0000000b0500720c */ /* 0x000fda0003f06270 */
[----:B------:R-:W-:Y:S05]  /*1ab0*/  @P0 BRA `(.L_x_1132) ;  /* 0x0000007000000947 */ /* 0x000fea0003800000 */
[----:B------:R-:W5:Y:S02]  /*1ac0*/  LDL.64 R8, [R1+0x48] ;  /* 0x0000480001087983 */ /* 0x000f640000100a00 */
[----:B--2--5:R-:W-:-:S04]  /*1ad0*/  LEA R4, P0, R8, R4, 0x1 ;  /* 0x0000000408047211 */ /* 0x024fc800078008ff */
[----:B-1----:R-:W-:-:S05]  /*1ae0*/  LEA.HI.X R5, R8, R6, R9, 0x1, P0 ;  /* 0x0000000608057211 */ /* 0x002fca00000f0c09 */
[----:B------:R-:W-:Y:S01]  /*1af0*/  @!PT LDS RZ, [RZ] ;  /* 0x00000000fffff984 */ /* 0x000fe20000000800 */
[----:B------:R-:W-:Y:S01]  /*1b00*/  @!PT LDS RZ, [RZ] ;  /* 0x00000000fffff984 */ /* 0x000fe20000000800 */
[----:B------:R-:W-:Y:S01]  /*1b10*/  @!PT LDS RZ, [RZ] ;  /* 0x00000000fffff984 */ /* 0x000fe20000000800 */
[----:B------:R1:W-:Y:S04]  /*1b20*/  LDGSTS.E.BYPASS.LTC128B.128 [R241+0x9900], [R4.64], !P2 ;  /* 0x0990000004f17fae */ /* 0x0003e8000d101d48 */
.L_x_1132:
[----:B------:R-:W-:Y:S05]  /*1b30*/  BSYNC B0 ;  /* 0x0000000000007941 */ /* 0x000fea0003800000 */
.L_x_1131:
[----:B------:R-:W-:Y:S05]  /*1b40*/  BRA.DIV ~URZ, `(.L_x_1133) ;  /* 0x000149927f007947 */ /* 0x000fea000b800000 */
[----:B-1----:R1:W3:Y:S02]  /*1b50*/  SHFL.IDX PT, R6, R2, 0x6, 0x181f ;  /* 0x00d81f0002067f89 */ /* 0x0022e400000e0000 */
.L_x_1171:
[----:B------:R-:W-:Y:S05]  /*1b60*/  BRA.DIV ~URZ, `(.L_x_1134) ;  /* 0x000149e27f007947 */ /* 0x000fea000b800000 */
[----:B--2---:R2:W1:Y:S02]  /*1b70*/  SHFL.IDX PT, R4, R3, 0x6, 0x181f ;  /* 0x00d81f0003047f89 */ /* 0x00446400000e0000 */
.L_x_1172:
        /* <DEDUP_REMOVED lines=11> */
.L_x_1136:
[----:B------:R-:W-:Y:S05]  /*1c30*/  BSYNC B0 ;  /* 0x0000000000007941 */ /* 0x000fea0003800000 */
.L_x_1135:
[----:B------:R-:W-:Y:S05]  /*1c40*/  BRA.DIV ~URZ, `(.L_x_1137) ;  /* 0x000149727f007947 */ /* 0x000fea000b800000 */
[----:B-1----:R1:W2:Y:S04]  /*1c50*/  SHFL.IDX PT, R4, R2, 0x7, 0x181f ;  /* 0x00f81f0002047f89 */ /* 0x0022a800000e0000 */
[----:B--234-:R-:W2:Y:S02]  /*1c60*/  SHFL.IDX PT, R3, R3, 0x7, 0x181f ;  /* 0x00f81f0003037f89 */ /* 0x01cea400000e0000 */
.L_x_1173:
[----:B------:R-:W3:Y:S01]  /*1c70*/  LDL.64 R18, [R1+0x48] ;  /* 0x0000480001127983 */ /* 0x000ee20000100a00 */
[----:B------:R-:W-:-:S04]  /*1c80*/  IADD3 R0, R0, 0x70, RZ ;  /* 0x0000007000007810 */ /* 0x000fc80007ffe0ff */
[----:B------:R-:W-:-:S13]  /*1c90*/  ISETP.GE.AND P1, PT, R0, R11, PT ;  /* 0x0000000b0000720c */ /* 0x000fda0003f26270 */
[C---:B-123--:R-:W-:Y:S02]  /*1ca0*/  @!P1 LEA R2, P0, R18.reuse, R3, 0x1 ;  /* 0x0000000312029211 */ /* 0x04efe400078008ff */
[C---:B------:R-:W-:Y:S02]  /*1cb0*/  ISETP.GE.AND P6, PT, R18.reuse, c[0x0][0x1d4], PT ;  /* 0x0000750012007a0c */ /* 0x040fe40003fc6270 */
[----:B------:R-:W-:-:S05]  /*1cc0*/  @!P1 LEA.HI.X R3, R18, R4, R19, 0x1, P0 ;  /* 0x0000000412039211 */ /* 0x000fca00000f0c13 */
[----:B------:R-:W-:Y:S01]  /*1cd0*/  @!PT LDS RZ, [RZ] ;  /* 0x00000000fffff984 */ /* 0x000fe20000000800 */
[----:B------:R-:W-:Y:S01]  /*1ce0*/  @!PT LDS RZ, [RZ] ;  /* 0x00000000fffff984 */ /* 0x000fe20000000800 */
[----:B------:R-:W-:Y:S01]  /*1cf0*/  @!PT LDS RZ, [RZ] ;  /* 0x00000000fffff984 */ /* 0x000fe20000000800 */
[----:B------:R1:W-:Y:S04]  /*1d00*/  @!P1 LDGSTS.E.BYPASS.LTC128B.128 [R241+0xa900], [R2.64], !P2 ;  /* 0x0a90000002f19fae */ /* 0x0003e8000d101d48 */
[----:B------:R-:W0:Y:S01]  /*1d10*/  LDGDEPBAR ;  /* 0x00000000000079af */ /* 0x000e220000000000 */
[----:B------:R-:W-:Y:S02]  /*1d20*/  WARPSYNC 0xffffffff ;  /* 0xffffffff00007948 */ /* 0x000fe40003800000 */
[----:B------:R-:W2:Y:S04]  /*1d30*/  LDL R204, [R1+0xc] ;  /* 0x00000c0001cc7983 */ /* 0x000ea80000100800 */
[----:B------:R-:W3:Y:S04]  /*1d40*/  LDL R5, [R1+0x38] ;  /* 0x0000380001057983 */ /* 0x000ee80000100800 */
[----:B------:R-:W4:Y:S04]  /*1d50*/  LDL.64 R6, [R1+0x28] ;  /* 0x0000280001067983 */ /* 0x000f280000100a00 */
[----:B------:R-:W5:Y:S04]  /*1d60*/  LDL R22, [R1+0x3c] ;  /* 0x00003c0001167983 */ /* 0x000f680000100800 */
[----:B------:R-:W5:Y:S04]  /*1d70*/  LDL.64 R20, [R1+0x30] ;  /* 0x0000300001147983 */ /* 0x000f680000100a00 */
[----:B------:R-:W1:Y:S01]  /*1d80*/  S2R R9, SR_TID.X ;  /* 0x0000000000097919 */ /* 0x000e620000002100 */
[----:B------:R-:W-:-:S02]  /*1d90*/  MOV R93, 0xffffff90 ;  /* 0xffffff90005d7802 */ /* 0x000fc40000000f00 */
[----:B------:R-:W-:Y:S01]  /*1da0*/  SHF.R.S32.HI R10, RZ, 0x1f, R92 ;  /* 0x0000001fff0a7819 */ /* 0x000fe2000001145c */
[----:B-1----:R-:W-:Y:S01]  /*1db0*/  IMAD.WIDE.U32 R2, R92, c[0x0][0x1e0], RZ ;  /* 0x000078005c027a25 */ /* 0x002fe200078e00ff */
[----:B------:R-:W-:Y:S01]  /*1dc0*/  MOV R179, c[0x0][0x1e0] ;  /* 0x0000780000b37a02 */ /* 0x000fe20000000f00 */
[----:B------:R-:W-:Y:S01]  /*1dd0*/  ULDC.64 UR4, c[0x0][0x208] ;  /* 0x0000820000047ab9 */ /* 0x000fe20000000a00 */
[----:B------:R-:W-:Y:S01]  /*1de0*/  MOV R180, c[0x0][0x1e4] ;  /* 0x0000790000b47a02 */ /* 0x000fe20000000f00 */
[----:B------:R-:W-:Y:S01]  /*1df0*/  IMAD R0, R10, c[0x0][0x1e0], RZ ;  /* 0x000078000a007a24 */ /* 0x000fe200078e02ff */
[----:B------:R-:W-:Y:S01]  /*1e00*/  UMOV UR6, 0x5 ;  /* 0x0000000500067882 */ /* 0x000fe20000000000 */
[----:B------:R-:W5:Y:S01]  /*1e10*/  LDL R181, [R1+0x20] ;  /* 0x0000200001b57983 */ /* 0x000f620000100800 */
[----:B------:R-:W-:-:S04]  /*1e20*/  SHF.R.S32.HI R8, RZ, 0x1f, R9 ;  /* 0x0000001fff087819 */ /* 0x000fc80000011409 */
[----:B------:R-:W-:-:S04]  /*1e30*/  LEA.HI R8, R8, R9, RZ, 0x3 ;  /* 0x0000000908087211 */ /* 0x000fc800078f18ff */
[----:B------:R-:W-:Y:S01]  /*1e40*/  SHF.R.S32.HI R8, RZ, 0x3, R8 ;  /* 0x00000003ff087819 */ /* 0x000fe20000011408 */
[----:B------:R-:W-:-:S05]  /*1e50*/  IMAD R0, R92, c[0x0][0x1e4], R0 ;  /* 0x000079005c007a24 */ /* 0x000fca00078e0200 */
[----:B------:R-:W-:-:S05]  /*1e60*/  IADD3 R0, R3, R0, RZ ;  /* 0x0000000003007210 */ /* 0x000fca0007ffe0ff */
[----:B------:R-:W-:Y:S02]  /*1e70*/  IMAD R0, R0, 0x70, RZ ;  /* 0x0000007000007824 */ /* 0x000fe400078e02ff */
[----:B------:R-:W-:Y:S01]  /*1e80*/  IMAD.WIDE.U32 R12, R179, 0x20, RZ ;  /* 0x00000020b30c7825 */ /* 0x000fe200078e00ff */
[----:B------:R-:W-:Y:S02]  /*1e90*/  USHF.L.U32 UR7, UR4, 0x5, URZ ;  /* 0x0000000504077899 */ /* 0x000fe4000800063f */
[----:B------:R-:W-:Y:S01]  /*1ea0*/  USHF.L.U64.HI UR5, UR4, UR6, UR5 ;  /* 0x0000000604057299 */ /* 0x000fe20008010205 */
[----:B------:R-:W-:Y:S01]  /*1eb0*/  BAR.SYNC.DEFER_BLOCKING 0x0 ;  /* 0x0000000000007b1d */ /* 0x000fe20000010000 */
[----:B--2---:R-:W-:-:S05]  /*1ec0*/  IMAD R93, R204, R93, 0x70 ;  /* 0x00000070cc5d7424 */ /* 0x004fca00078e025d */
[----:B------:R-:W-:-:S04]  /*1ed0*/  IADD3 R16, R93, c[0x0][0x1d0], -R8 ;  /* 0x000074005d107a10 */ /* 0x000fc80007ffe808 */
[C---:B------:R-:W-:Y:S02]  /*1ee0*/  ISETP.GE.AND P3, PT, R16.reuse, 0x1, PT ;  /* 0x000000011000780c */ /* 0x040fe40003f66270 */
[----:B------:R-:W-:Y:S02]  /*1ef0*/  ISETP.GE.AND P2, PT, R16, 0x11, PT ;  /* 0x000000111000780c */ /* 0x000fe40003f46270 */
[----:B----4-:R-:W-:Y:S02]  /*1f00*/  MOV R94, R6 ;  /* 0x00000006005e7202 */ /* 0x010fe40000000f00 */
[----:B---3--:R-:W-:-:S05]  /*1f10*/  MOV R95, R5 ;  /* 0x00000005005f7202 */ /* 0x008fca0000000f00 */
[----:B------:R-:W-:Y:S01]  /*1f20*/  IMAD.WIDE.U32 R2, R2, 0x70, R94 ;  /* 0x0000007002027825 */ /* 0x000fe200078e005e */
[----:B------:R-:W-:-:S04]  /*1f30*/  ISETP.GE.AND P0, PT, R16, 0x21, PT ;  /* 0x000000211000780c */ /* 0x000fc80003f06270 */
[C---:B------:R-:W-:Y:S02]  /*1f40*/  @P3 LEA R6, P5, R2.reuse, c[0x0][0x1c8], 0x1 ;  /* 0x0000720002063a11 */ /* 0x040fe400078a08ff */
[----:B------:R-:W-:Y:S02]  /*1f50*/  IADD3 R3, R3, R0, RZ ;  /* 0x0000000003037210 */ /* 0x000fe40007ffe0ff */
[C---:B------:R-:W-:Y:S02]  /*1f60*/  @P2 LEA R0, P1, R179.reuse, R2, 0x4 ;  /* 0x00000002b3002211 */ /* 0x040fe400078220ff */
[----:B------:R-:W-:Y:S02]  /*1f70*/  @P3 LEA.HI.X R7, R2, c[0x0][0x1cc], R3, 0x1, P5 ;  /* 0x0000730002073a11 */ /* 0x000fe400028f0c03 */
[C---:B------:R-:W-:Y:S02]  /*1f80*/  @P2 LEA R4, P5, R0.reuse, c[0x0][0x1c8], 0x1 ;  /* 0x0000720000042a11 */ /* 0x040fe400078a08ff */
[----:B------:R-:W-:Y:S01]  /*1f90*/  @P2 LEA.HI.X R5, R179, R3, R180, 0x4, P1 ;  /* 0x00000003b3052211 */ /* 0x000fe200008f24b4 */
[----:B------:R-:W-:Y:S01]  /*1fa0*/  @!PT LDS RZ, [RZ] ;  /* 0x00000000fffff984 */ /* 0x000fe20000000800 */
[----:B------:R-:W-:Y:S01]  /*1fb0*/  @!PT LDS RZ, [RZ] ;  /* 0x00000000fffff984 */ /* 0x000fe20000000800 */
[----:B------:R-:W-:Y:S01]  /*1fc0*/  @!PT LDS RZ, [RZ] ;  /* 0x00000000fffff984 */ /* 0x000fe20000000800 */
[----:B------:R1:W-:Y:S03]  /*1fd0*/  @P3 LDGSTS.E.BYPASS.LTC128B.128 [R241+0x3900], [R6.64], !P6 ;  /* 0x0390000006f13fae */ /* 0x0003e6000f101d48 */
[----:B------:R-:W-:-:S02]  /*1fe0*/  @P2 LEA.HI.X R5, R0, c[0x0][0x1cc], R5, 0x1, P5 ;  /* 0x0000730000052a11 */ /* 0x000fc400028f0c05 */
[----:B------:R-:W-:Y:S02]  /*1ff0*/  ISETP.GE.AND P5, PT, R16, 0x31, PT ;  /* 0x000000311000780c */ /* 0x000fe40003fa6270 */
[----:B------:R-:W-:Y:S01]  /*2000*/  SHF.L.U32 R8, R180, 0x5, RZ ;  /* 0x00000005b4087819 */ /* 0x000fe200000006ff */
[----:B------:R2:W-:Y:S01]  /*2010*/  @P2 LDGSTS.E.BYPASS.LTC128B.128 [R241+0x4100], [R4.64], !P6 ;  /* 0x0410000004f12fae */ /* 0x0005e2000f101d48 */
[----:B------:R-:W-:-:S04]  /*2020*/  @P0 IADD3 R9, P1, R2, R12, RZ ;  /* 0x0000000c02090210 */ /* 0x000fc80007f3e0ff */
[----:B------:R-:W-:Y:S02]  /*2030*/  @P0 IADD3.X R0, R3, R13, R8, P1, !PT ;  /* 0x0000000d03000210 */ /* 0x000fe40000ffe408 */
[C---:B------:R-:W-:Y:S02]  /*2040*/  @P0 LEA R8, P1, R9.reuse, c[0x0][0x1c8], 0x1 ;  /* 0x0000720009080a11 */ /* 0x040fe400078208ff */
[C---:B------:R-:W-:Y:S02]  /*2050*/  ISETP.GE.AND P3, PT, R16.reuse, 0x41, PT ;  /* 0x000000411000780c */ /* 0x040fe40003f66270 */
[----:B------:R-:W-:Y:S02]  /*2060*/  ISETP.GE.AND P2, PT, R16, 0x51, PT ;  /* 0x000000511000780c */ /* 0x000fe40003f46270 */
[----:B------:R-:W-:Y:S01]  /*2070*/  @P0 LEA.HI.X R9, R9, c[0x0][0x1cc], R0, 0x1, P1 ;  /* 0x0000730009090a11 */ /* 0x000fe200008f0c00 */
[----:B------:R-:W-:-:S04]  /*2080*/  @P5 IMAD R0, R180, 0x30, RZ ;  /* 0x00000030b4005824 */ /* 0x000fc800078e02ff */
[----:B------:R3:W-:Y:S01]  /*2090*/  @P0 LDGSTS.E.BYPASS.LTC128B.128 [R241+0x4900], [R8.64], !P6 ;  /* 0x0490000008f10fae */ /* 0x0007e2000f101d48 */
[----:B------:R-:W-:Y:S01]  /*20a0*/  ISETP.GE.AND P1, PT, R16, 0x61, PT ;  /* 0x000000611000780c */ /* 0x000fe20003f26270 */
[----:B--2---:R-:W-:-:S05]  /*20b0*/  @P5 IMAD.WIDE.U32 R4, R179, 0x30, R2 ;  /* 0x00000030b3045825 */ /* 0x004fca00078e0002 */
[----:B------:R-:W-:Y:S02]  /*20c0*/  @P5 IADD3 R0, R5, R0, RZ ;  /* 0x0000000005005210 */ /* 0x000fe40007ffe0ff */
[C---:B------:R-:W-:Y:S02]  /*20d0*/  @P5 LEA R14, P0, R4.reuse, c[0x0][0x1c8], 0x1 ;  /* 0x00007200040e5a11 */ /* 0x040fe400078008ff */
[-C--:B-1----:R-:W-:Y:S02]  /*20e0*/  @P2 MOV R6, R2.reuse ;  /* 0x0000000200062202 */ /* 0x082fe40000000f00 */
[----:B------:R-:W-:Y:S02]  /*20f0*/  @P5 LEA.HI.X R15, R4, c[0x0][0x1cc], R0, 0x1, P0 ;  /* 0x00007300040f5a11 */ /* 0x000fe400000f0c00 */
[C---:B------:R-:W-:Y:S02]  /*2100*/  @P3 LEA R0, P0, R179.reuse, R2, 0x6 ;  /* 0x00000002b3003211 */ /* 0x040fe400078030ff */
[-C--:B------:R-:W-:Y:S01]  /*2110*/  @P2 MOV R7, R3.reuse ;  /* 0x0000000300072202 */ /* 0x080fe20000000f00 */
[C---:B------:R-:W-:Y:S01]  /*2120*/  @P2 IMAD R5, R180.reuse, 0x50, RZ ;  /* 0x00000050b4052824 */ /* 0x040fe200078e02ff */
[C---:B------:R-:W-:Y:S01]  /*2130*/  @P3 LEA.HI.X R4, R179.reuse, R3, R180, 0x6, P0 ;  /* 0x00000003b3043211 */ /* 0x040fe200000f34b4 */
[----:B------:R-:W-:Y:S01]  /*2140*/  @P1 IMAD R17, R180, 0x60, RZ ;  /* 0x00000060b4111824 */ /* 0x000fe200078e02ff */
[C---:B------:R-:W-:Y:S01]  /*2150*/  @P3 LEA R12, P0, R0.reuse, c[0x0][0x1c8], 0x1 ;  /* 0x00007200000c3a11 */ /* 0x040fe200078008ff */
[----:B------:R-:W-:Y:S01]  /*2160*/  @P2 IMAD.WIDE.U32 R6, R179, 0x50, R6 ;  /* 0x00000050b3062825 */ /* 0x000fe200078e0006 */
[----:B------:R1:W-:Y:S02]  /*2170*/  @P5 LDGSTS.E.BYPASS.LTC128B.128 [R241+0x5100], [R14.64], !P6 ;  /* 0x051000000ef15fae */ /* 0x0003e4000f101d48 */
[----:B------:R-:W-:Y:S01]  /*2180*/  @P3 LEA.HI.X R13, R0, c[0x0][0x1cc], R4, 0x1, P0 ;  /* 0x00007300000d3a11 */ /* 0x000fe200000f0c04 */
[----:B------:R-:W-:Y:S01]  /*2190*/  IMAD R0, R10, c[0x0][0x208], RZ ;  /* 0x000082000a007a24 */ /* 0x000fe200078e02ff */
[----:B------:R-:W-:Y:S01]  /*21a0*/  @P2 IADD3 R7, R7, R5, RZ ;  /* 0x0000000507072210 */ /* 0x000fe20007ffe0ff */
[----:B------:R-:W-:Y:S01]  /*21b0*/  @P1 IMAD.WIDE.U32 R4, R179, 0x60, R2 ;  /* 0x00000060b3041825 */ /* 0x000fe200078e0002 */
[C---:B------:R-:W-:Y:S01]  /*21c0*/  @P2 LEA R10, P0, R6.reuse, c[0x0][0x1c8], 0x1 ;  /* 0x00007200060a2a11 */ /* 0x040fe200078008ff */
[----:B------:R2:W-:Y:S03]  /*21d0*/  @P3 LDGSTS.E.BYPASS.LTC128B.128 [R241+0x5900], [R12.64], !P6 ;  /* 0x059000000cf13fae */ /* 0x0005e6000f101d48 */
[----:B------:R-:W-:-:S02]  /*21e0*/  @P2 LEA.HI.X R11, R6, c[0x0][0x1cc], R7, 0x1, P0 ;  /* 0x00007300060b2a11 */ /* 0x000fc400000f0c07 */
[----:B------:R-:W-:Y:S02]  /*21f0*/  @P1 IADD3 R5, R5, R17, RZ ;  /* 0x0000001105051210 */ /* 0x000fe40007ffe0ff */
[C---:B------:R-:W-:Y:S01]  /*2200*/  @P1 LEA R6, P0, R4.reuse, c[0x0][0x1c8], 0x1 ;  /* 0x0000720004061a11 */ /* 0x040fe200078008ff */
[----:B------:R4:W-:Y:S03]  /*2210*/  @P2 LDGSTS.E.BYPASS.LTC128B.128 [R241+0x6100], [R10.64], !P6 ;  /* 0x061000000af12fae */ /* 0x0009e6000f101d48 */
[----:B------:R-:W-:-:S05]  /*2220*/  @P1 LEA.HI.X R7, R4, c[0x0][0x1cc], R5, 0x1, P0 ;  /* 0x0000730004071a11 */ /* 0x000fca00000f0c05 */
[----:B------:R1:W-:Y:S04]  /*2230*/  @P1 LDGSTS.E.BYPASS.LTC128B.128 [R241+0x6900], [R6.64], !P6 ;  /* 0x0690000006f11fae */ /* 0x0003e8000f101d48 */
[----:B------:R-:W0:Y:S01]  /*2240*/  LDGDEPBAR ;  /* 0x00000000000079af */ /* 0x000e220000000000 */
[----:B---3--:R-:W-:-:S04]  /*2250*/  IMAD.WIDE.U32 R8, R92, c[0x0][0x208], RZ ;  /* 0x000082005c087a25 */ /* 0x008fc800078e00ff */
[----:B------:R-:W-:Y:S01]  /*2260*/  IMAD R0, R92, c[0x0][0x20c], R0 ;  /* 0x000083005c007a24 */ /* 0x000fe200078e0200 */
[----:B-----5:R-:W-:Y:S02]  /*2270*/  MOV R2, R20 ;  /* 0x0000001400027202 */ /* 0x020fe40000000f00 */
[----:B------:R-:W-:Y:S01]  /*2280*/  MOV R3, R22 ;  /* 0x0000001600037202 */ /* 0x000fe20000000f00 */
[----:B------:R-:W-:-:S04]  /*2290*/  DEPBAR.LE SB0, 0x1 ;  /* 0x000080400000791a */ /* 0x000fc80000000000 */
[----:B------:R-:W-:-:S04]  /*22a0*/  DEPBAR.LE SB0, 0x0 ;  /* 0x000080000000791a */ /* 0x000fc80000000000 */
[----:B------:R-:W-:Y:S01]  /*22b0*/  BAR.SYNC.DEFER_BLOCKING 0x0 ;  /* 0x0000000000007b1d */ /* 0x000fe20000010000 */
[----:B------:R-:W-:Y:S01]  /*22c0*/  IADD3 R0, R9, R0, RZ ;  /* 0x0000000009007210 */ /* 0x000fe20007ffe0ff */
[----:B------:R-:W-:-:S04]  /*22d0*/  IMAD.WIDE.U32 R2, R8, 0x70, R2 ;  /* 0x0000007008027825 */ /* 0x000fc800078e0002 */
[----:B------:R-:W-:Y:S01]  /*22e0*/  IMAD R0, R0, 0x70, RZ ;  /* 0x0000007000007824 */ /* 0x000fe200078e02ff */
[----:B--2---:R-:W-:-:S04]  /*22f0*/  LEA R12, P1, R2, c[0x0][0x1f8], 0x1 ;  /* 0x00007e00020c7a11 */ /* 0x004fc800078208ff */
[----:B------:R-:W-:Y:S02]  /*2300*/  IADD3 R0, R3, R0, RZ ;  /* 0x0000000003007210 */ /* 0x000fe40007ffe0ff */
[----:B----4-:R-:W-:Y:S02]  /*2310*/  IADD3 R10, P0, R12, UR7, RZ ;  /* 0x000000070c0a7c10 */ /* 0x010fe4000ff1e0ff */
[----:B------:R-:W-:Y:S02]  /*2320*/  LEA.HI.X R13, R2, c[0x0][0x1fc], R0, 0x1, P1 ;  /* 0x00007f00020d7a11 */ /* 0x000fe400008f0c00 */
[----:B------:R-:W-:Y:S01]  /*2330*/  IADD3 R8, P2, R10, UR7, RZ ;  /* 0x000000070a087c10 */ /* 0x000fe2000ff5e0ff */
[----:B------:R-:W-:Y:S04]  /*2340*/  LDSM.16.M88.4 R32, [R230] ;  /* 0x00000000e620783b */ /* 0x000fe80000000200 */
[----:B------:R-:W2:Y:S01]  /*2350*/  LDSM.16.M88.4 R44, [R119] ;  /* 0x00000000772c783b */ /* 0x000ea20000000200 */
[----:B------:R-:W-:-:S02]  /*2360*/  IADD3.X R11, R13, UR5, RZ, P0, !PT ;  /* 0x000000050d0b7c10 */ /* 0x000fc400087fe4ff */
[----:B-1----:R-:W-:Y:S01]  /*2370*/  IADD3 R6, P1, R8, UR7, RZ ;  /* 0x0000000708067c10 */ /* 0x002fe2000ff3e0ff */
[----:B------:R-:W1:Y:S01]  /*2380*/  LDSM.16.M88.4 R28, [R230+0x2000] ;  /* 0x00200000e61c783b */ /* 0x000e620000000200 */
[----:B------:R-:W-:-:S03]  /*2390*/  IADD3.X R9, R11, UR5, RZ, P2, !PT ;  /* 0x000000050b097c10 */ /* 0x000fc600097fe4ff */
[----:B------:R-:W-:Y:S01]  /*23a0*/  LDSM.16.M88.4 R24, [R233] ;  /* 0x00000000e918783b */ /* 0x000fe20000000200 */
[----:B------:R-:W-:Y:S02]  /*23b0*/  IADD3.X R7, R9, UR5, RZ, P1, !PT ;  /* 0x0000000509077c10 */ /* 0x000fe40008ffe4ff */
[----:B------:R-:W-:Y:S01]  /*23c0*/  ISETP.GE.AND P1, PT, R18, c[0x0][0x1d4], PT ;  /* 0x0000750012007a0c */ /* 0x000fe20003f26270 */
[----:B------:R-:W3:Y:S01]  /*23d0*/  LDSM.16.M88.4 R48, [R234] ;  /* 0x00000000ea30783b */ /* 0x000ee20000000200 */
[----:B------:R-:W-:Y:S02]  /*23e0*/  IADD3 R4, P0, R6, UR7, RZ ;  /* 0x0000000706047c10 */ /* 0x000fe4000ff1e0ff */
[C---:B------:R-:W-:Y:S01]  /*23f0*/  ISETP.LT.OR P3, PT, R16.reuse, 0x1, P1 ;  /* 0x000000011000780c */ /* 0x040fe20000f61670 */
[----:B------:R-:W-:Y:S01]  /*2400*/  LDSM.16.M88.4 R72, [R119+0x800] ;  /* 0x000800007748783b */ /* 0x000fe20000000200 */
[C---:B------:R-:W-:Y:S02]  /*2410*/  ISETP.LT.OR P2, PT, R16.reuse, 0x11, P1 ;  /* 0x000000111000780c */ /* 0x040fe40000f41670 */
[----:B------:R-:W-:Y:S01]  /*2420*/  IADD3.X R5, R7, UR5, RZ, P0, !PT ;  /* 0x0000000507057c10 */ /* 0x000fe200087fe4ff */
[----:B------:R-:W-:Y:S01]  /*2430*/  LDSM.16.M88.4 R84, [R119+0x1000] ;  /* 0x001000007754783b */ /* 0x000fe20000000200 */
[----:B------:R-:W-:-:S02]  /*2440*/  ISETP.LT.OR P0, PT, R16, 0x21, P1 ;  /* 0x000000211000780c */ /* 0x000fc40000f01670 */
[----:B------:R-:W-:Y:S01]  /*2450*/  IADD3 R2, P5, R4, UR7, RZ ;  /* 0x0000000704027c10 */ /* 0x000fe2000ffbe0ff */
[----:B------:R-:W-:Y:S03]  /*2460*/  LDSM.16.M88.4 R96, [R119+0x1800] ;  /* 0x001800007760783b */ /* 0x000fe60000000200 */
[----:B------:R-:W-:Y:S01]  /*2470*/  IADD3.X R3, R5, UR5, RZ, P5, !PT ;  /* 0x0000000505037c10 */ /* 0x000fe2000affe4ff */
[----:B------:R-:W-:Y:S01]  /*2480*/  LDSM.16.M88.4 R104, [R119+0x2000] ;  /* 0x002000007768783b */ /* 0x000fe20000000200 */
[----:B------:R-:W-:-:S03]  /*2490*/  ISETP.LT.OR P5, PT, R16, 0x31, P1 ;  /* 0x000000311000780c */ /* 0x000fc60000fa1670 */
[----:B------:R-:W-:Y:S04]  /*24a0*/  LDSM.16.M88.4 R112, [R119+0x2800] ;  /* 0x002800007770783b */ /* 0x000fe80000000200 */
[----:B------:R-:W-:Y:S04]  /*24b0*/  LDSM.16.M88.4 R124, [R119+0x3000] ;  /* 0x00300000777c783b */ /* 0x000fe80000000200 */
[----:B------:R-:W4:Y:S04]  /*24c0*/  LDSM.16.M88.4 R20, [R233+0x2000] ;  /* 0x00200000e914783b */ /* 0x000f280000000200 */
[----:B------:R-:W-:Y:S04]  /*24d0*/  LDSM.16.M88.4 R80, [R240] ;  /* 0x00000000f050783b */ /* 0x000fe80000000200 */
[----:B------:R-:W-:Y:S04]  /*24e0*/  LDSM.16.M88.4 R88, [R239] ;  /* 0x00000000ef58783b */ /* 0x000fe80000000200 */
[----:B------:R-:W-:Y:S04]  /*24f0*/  LDSM.16.M88.4 R100, [R238] ;  /* 0x00000000ee64783b */ /* 0x000fe80000000200 */
[----:B------:R-:W-:Y:S04]  /*2500*/  LDSM.16.M88.4 R108, [R237] ;  /* 0x00000000ed6c783b */ /* 0x000fe80000000200 */
[----:B------:R-:W-:Y:S04]  /*2510*/  LDSM.16.M88.4 R120, [R236] ;  /* 0x00000000ec78783b */ /* 0x000fe80000000200 */
[----:B------:R-:W-:Y:S04]  /*2520*/  LDSM.16.M88.4 R128, [R235] ;  /* 0x00000000eb80783b */ /* 0x000fe80000000200 */
        /* <DEDUP_REMOVED lines=8> */
[----:B------:R1:W-:Y:S04]  /*25b0*/  LDGSTS.E.BYPASS.LTC128B.128 [R241+0x1100], [R8.64], !P0 ;  /* 0x0110000008f17fae */ /* 0x0003e8000c101d48 */
[----:B------:R3:W-:Y:S04]  /*25c0*/  LDGSTS.E.BYPASS.LTC128B.128 [R241+0x1900], [R6.64], !P5 ;  /* 0x0190000006f17fae */ /* 0x0007e8000e901d48 */
[----:B------:R3:W-:Y:S04]  /*25d0*/  LDGSTS.E.BYPASS.LTC128B.128 [R241+0x2100], [R4.64], !P3 ;  /* 0x0210000004f17fae */ /* 0x0007e8000d901d48 */
[----:B------:R3:W-:Y:S01]  /*25e0*/  LDGSTS.E.BYPASS.LTC128B.128 [R241+0x2900], [R2.64], !P2 ;  /* 0x0290000002f17fae */ /* 0x0007e2000d101d48 */
[----:B--2---:R-:W-:Y:S01]  /*25f0*/  HMMA.16816.F32.BF16 R12, R32, R44, RZ ;  /* 0x0000002c200c723c */ /* 0x004fe200000418ff */
[----:B-1----:R-:W-:-:S04]  /*2600*/  IADD3 R8, P0, R2, UR7, RZ ;  /* 0x0000000702087c10 */ /* 0x002fc8000ff1e0ff */
[----:B------:R-:W-:-:S05]  /*2610*/  IADD3.X R9, R3, UR5, RZ, P0, !PT ;  /* 0x0000000503097c10 */ /* 0x000fca00087fe4ff */
[----:B------:R5:W-:Y:S04]  /*2620*/  LDGSTS.E.BYPASS.LTC128B.128 [R241+0x3100], [R8.64], !P1 ;  /* 0x0310000008f17fae */ /* 0x000be8000c901d48 */
[----:B------:R-:W-:Y:S04]  /*2630*/  LDSM.16.M88.4 R36, [R229] ;  /* 0x00000000e524783b */ /* 0x000fe80000000200 */
[----:B------:R-:W1:Y:S01]  /*2640*/  LDSM.16.M88.4 R16, [R231] ;  /* 0x00000000e710783b */ /* 0x000e620000000200 */
[----:B------:R-:W-:Y:S03]  /*2650*/  HMMA.16816.F32.BF16 R52, R28, R44, RZ ;  /* 0x0000002c1c34723c */ /* 0x000fe600000418ff */
[----:B------:R-:W-:Y:S04]  /*2660*/  LDSM.16.M88.4 R40, [R226] ;  /* 0x00000000e228783b */ /* 0x000fe80000000200 */
[----:B---3--:R-:W-:Y:S01]  /*2670*/  LDSM.16.M88.4 R4, [R232+0x2000] ;  /* 0x00200000e804783b */ /* 0x008fe20000000200 */
[----:B------:R-:W-:Y:S03]  /*2680*/  HMMA.16816.F32.BF16 R56, R24, R48, R12 ;  /* 0x000000301838723c */ /* 0x000fe6000004180c */
[----:B------:R-:W2:Y:S04]  /*2690*/  LDSM.16.M88.4 R12, [R231+0x2000] ;  /* 0x00200000e70c783b */ /* 0x000ea80000000200 */
[----:B------:R-:W0:Y:S04]  /*26a0*/  LDGDEPBAR ;  /* 0x00000000000079af */ /* 0x000e280000000000 */
[----:B-----5:R-:W3:Y:S01]  /*26b0*/  LDSM.16.M88.4 R8, [R232] ;  /* 0x00000000e808783b */ /* 0x020ee20000000200 */
[----:B------:R-:W-:Y:S08]  /*26c0*/  HMMA.16816.F32.BF16 R64, R32, R46, RZ ;  /* 0x0000002e2040723c */ /* 0x000ff000000418ff */
[----:B----4-:R-:W-:Y:S08]  /*26d0*/  HMMA.16816.F32.BF16 R52, R20, R48, R52 ;  /* 0x000000301434723c */ /* 0x010ff00000041834 */
[----:B-1----:R-:W-:Y:S08]  /*26e0*/  HMMA.16816.F32.BF16 R60, R16, R36, R56 ;  /* 0x00000024103c723c */ /* 0x002ff00000041838 */
[----:B------:R-:W-:Y:S08]  /*26f0*/  HMMA.16816.F32.BF16 R56, R28, R46, RZ ;  /* 0x0000002e1c38723c */ /* 0x000ff000000418ff */
[----:B--2---:R-:W-:Y:S08]  /*2700*/  HMMA.16816.F32.BF16 R44, R12, R36, R52 ;  /* 0x000000240c2c723c */ /* 0x004ff00000041834 */
[----:B------:R-:W-:Y:S08]  /*2710*/  HMMA.16816.F32.BF16 R52, R24, R50, R64 ;  /* 0x000000321834723c */ /* 0x000ff00000041840 */
[----:B---3--:R-:W-:Y:S08]  /*2720*/  HMMA.16816.F32.BF16 R64, R8, R40, R60 ;  /* 0x000000280840723c */ /* 0x008ff0000004183c */
        /* <DEDUP_REMOVED lines=149> */
[----:B-1----:R-:W-:-:S07]  /*3080*/  FMUL.FTZ R0, R69, c[0x0][0x320] ;  /* 0x0000c80045007a20 */ /* 0x002fce0000410000 */
[----:B------:R-:W-:Y:S01]  /*3090*/  HMMA.16816.F32.BF16 R52, R28, R104, RZ ;  /* 0x000000681c34723c */ /* 0x000fe200000418ff */
        /* <DEDUP_REMOVED lines=12> */
[----:B------:R-:W-:Y:S01]  /*3160*/  HMMA.16816.F32.BF16 R52, R32, R106, RZ ;  /* 0x0000006a2034723c */ /* 0x000fe200000418ff */
[----:B-1----:R-:W-:-:S06]  /*3170*/  FMUL.FTZ R0, R66, c[0x0][0x320] ;  /* 0x0000c80042007a20 */ /* 0x002fcc0000410000 */
[----:B------:R1:W1:Y:S02]  /*3180*/  MUFU.TANH R103, R0 ;  /* 0x0000000000677308 */ /* 0x0002640000002400 */
[----:B-1----:R-:W-:Y:S02]  /*3190*/  FMUL.FTZ R0, R67, c[0x0][0x320] ;  /* 0x0000c80043007a20 */ /* 0x002fe40000410000 */
[----:B------:R-:W-:Y:S01]  /*31a0*/  HMMA.16816.F32.BF16 R64, R8, R38, R44 ;  /* 0x000000260840723c */ /* 0x000fe2000004182c */
[----:B------:R-:W1:Y:S03]  /*31b0*/  LDSM.16.M88.4 R44, [R226+0x2000] ;  /* 0x00200000e22c783b */ /* 0x000e660000000200 */
[----:B------:R2:W1:Y:S02]  /*31c0*/  MUFU.TANH R102, R0 ;  /* 0x0000000000667308 */ /* 0x0004640000002400 */
[----:B--2---:R-:W-:-:S06]  /*31d0*/  FMUL.FTZ R0, R72, c[0x0][0x320] ;  /* 0x0000c80048007a20 */ /* 0x004fcc0000410000 */
[----:B------:R2:W1:Y:S01]  /*31e0*/  MUFU.TANH R150, R0 ;  /* 0x0000000000967308 */ /* 0x0004620000002400 */
[----:B------:R-:W-:Y:S08]  /*31f0*/  HMMA.16816.F32.BF16 R68, R4, R38, R60 ;  /* 0x000000260444723c */ /* 0x000ff0000004183c */
[----:B-----5:R-:W-:Y:S01]  /*3200*/  HMMA.16816.F32.BF16 R56, R16, R40, R56 ;  /* 0x000000281038723c */ /* 0x020fe20000041838 */
[----:B--2---:R-:W-:-:S07]  /*3210*/  FMUL.FTZ R0, R73, c[0x0][0x320] ;  /* 0x0000c80049007a20 */ /* 0x004fce0000410000 */
[----:B------:R-:W-:Y:S01]  /*3220*/  HMMA.16816.F32.BF16 R60, R28, R106, RZ ;  /* 0x0000006a1c3c723c */ /* 0x000fe200000418ff */
[----:B------:R2:W1:Y:S07]  /*3230*/  MUFU.TANH R151, R0 ;  /* 0x0000000000977308 */ /* 0x00046e0000002400 */
        /* <DEDUP_REMOVED lines=10> */
[----:B------:R2:W2:Y:S01]  /*32e0*/  MUFU.TANH R91, R0 ;  /* 0x00000000005b7308 */ /* 0x0004a20000002400 */
[----:B-1----:R-:W-:Y:S01]  /*32f0*/  HMMA.16816.F32.BF16 R72, R4, R44, R36 ;  /* 0x0000002c0448723c */ /* 0x002fe20000041824 */
[----:B--2---:R-:W-:-:S06]  /*3300*/  FMUL.FTZ R0, R66, c[0x0][0x320] ;  /* 0x0000c80042007a20 */ /* 0x004fcc0000410000 */
[----:B------:R1:W2:Y:S01]  /*3310*/  MUFU.TANH R101, R0 ;  /* 0x0000000000657308 */ /* 0x0002a20000002400 */
[----:B------:R-:W-:Y:S01]  /*3320*/  HMMA.16816.F32.BF16 R36, R16, R42, R48 ;  /* 0x0000002a1024723c */ /* 0x000fe20000041830 */
[----:B------:R-:W5:Y:S01]  /*3330*/  LDSM.16.M88.4 R48, [R229+0x2800] ;  /* 0x00280000e530783b */ /* 0x000f620000000200 */
[----:B-1----:R-:W-:-:S06]  /*3340*/  FMUL.FTZ R0, R67, c[0x0][0x320] ;  /* 0x0000c80043007a20 */ /* 0x002fcc0000410000 */
[----:B------:R-:W-:Y:S08]  /*3350*/  HMMA.16816.F32.BF16 R64, R8, R44, R56 ;  /* 0x0000002c0840723c */ /* 0x000ff00000041838 */
[----:B------:R-:W-:Y:S01]  /*3360*/  HMMA.16816.F32.BF16 R56, R32, R112, RZ ;  /* 0x000000702038723c */ /* 0x000fe200000418ff */
[----:B------:R1:W1:Y:S02]  /*3370*/  MUFU.TANH R100, R0 ;  /* 0x0000000000647308 */ /* 0x0002640000002400 */
[----:B-1----:R-:W-:-:S06]  /*3380*/  FMUL.FTZ R0, R68, c[0x0][0x320] ;  /* 0x0000c80044007a20 */ /* 0x002fcc0000410000 */
[----:B------:R1:W1:Y:S01]  /*3390*/  MUFU.TANH R90, R0 ;  /* 0x00000000005a7308 */ /* 0x0002620000002400 */
[----:B------:R-:W-:Y:S08]  /*33a0*/  HMMA.16816.F32.BF16 R52, R28, R112, RZ ;  /* 0x000000701c34723c */ /* 0x000ff000000418ff */
        /* <DEDUP_REMOVED lines=13> */
[----:B------:R-:W-:Y:S08]  /*3480*/  HMMA.16816.F32.BF16 R68, R4, R46, R60 ;  /* 0x0000002e0444723c */ /* 0x000ff0000004183c */
[----:B-----5:R-:W-:Y:S01]  /*3490*/  HMMA.16816.F32.BF16 R52, R16, R48, R56 ;  /* 0x000000301034723c */ /* 0x020fe20000041838 */
[----:B-1----:R-:W-:-:S04]  /*34a0*/  FMUL.FTZ R0, R66, c[0x0][0x320] ;  /* 0x0000c80042007a20 */ /* 0x002fc80000410000 */
[----:B------:R1:W1:Y:S03]  /*34b0*/  MUFU.TANH R145, R0 ;  /* 0x0000000000917308 */ /* 0x0002660000002400 */
[----:B------:R-:W-:Y:S01]  /*34c0*/  HMMA.16816.F32.BF16 R56, R28, R114, RZ ;  /* 0x000000721c38723c */ /* 0x000fe200000418ff */
[----:B-1----:R-:W-:-:S07]  /*34d0*/  FMUL.FTZ R0, R67, c[0x0][0x320] ;  /* 0x0000c80043007a20 */ /* 0x002fce0000410000 */
[----:B------:R-:W-:Y:S01]  /*34e0*/  HMMA.16816.F32.BF16 R64, R8, R46, R36 ;  /* 0x0000002e0840723c */ /* 0x000fe20000041824 */
[----:B------:R-:W1:Y:S07]  /*34f0*/  LDSM.16.M88.4 R36, [R226+0x2800] ;  /* 0x00280000e224783b */ /* 0x000e6e0000000200 */
[----:B------:R-:W-:Y:S01]  /*3500*/  HMMA.16816.F32.BF16 R44, R32, R114, RZ ;  /* 0x00000072202c723c */ /* 0x000fe200000418ff */
[----:B------:R5:W1:Y:S07]  /*3510*/  MUFU.TANH R153, R0 ;  /* 0x0000000000997308 */ /* 0x000a6e0000002400 */
[-C--:B------:R-:W-:Y:S01]  /*3520*/  HMMA.16816.F32.BF16 R60, R20, R122.reuse, R56 ;  /* 0x0000007a143c723c */ /* 0x080fe20000041838 */
[----:B-----5:R-:W-:Y:S11]  /*3530*/  FMUL.FTZ R0, R72, c[0x0][0x320] ;  /* 0x0000c80048007a20 */ /* 0x020ff60000410000 */
[----:B------:R-:W-:Y:S04]  /*3540*/  @!UPT UIADD3 URZ, URZ, URZ, URZ ;  /* 0x0000003f3f3ff290 */ /* 0x000fe8000fffe03f */
[----:B------:R-:W-:Y:S01]  /*3550*/  HMMA.16816.F32.BF16 R44, R24, R122, R44 ;  /* 0x0000007a182c723c */ /* 0x000fe2000004182c */
[----:B------:R5:W1:Y:S02]  /*3560*/  MUFU.TANH R82, R0 ;  /* 0x0000000000527308 */ /* 0x000a640000002400 */
[----:B-----5:R-:W-:-:S06]  /*3570*/  FMUL.FTZ R0, R73, c[0x0][0x320] ;  /* 0x0000c80049007a20 */ /* 0x020fcc0000410000 */
[----:B------:R5:W1:Y:S01]  /*3580*/  MUFU.TANH R81, R0 ;  /* 0x0000000000517308 */ /* 0x000a620000002400 */
[----:B------:R-:W-:Y:S01]  /*3590*/  HMMA.16816.F32.BF16 R40, R12, R48, R40 ;  /* 0x000000300c28723c */ /* 0x000fe20000041828 */
[----:B-----5:R-:W-:-:S06]  /*35a0*/  FMUL.FTZ R0, R74, c[0x0][0x320] ;  /* 0x0000c8004a007a20 */ /* 0x020fcc0000410000 */
[----:B------:R5:W1:Y:S07]  /*35b0*/  MUFU.TANH R85, R0 ;  /* 0x0000000000557308 */ /* 0x000a6e0000002400 */
[-C--:B------:R-:W-:Y:S08]  /*35c0*/  HMMA.16816.F32.BF16 R44, R16, R50.reuse, R44 ;  /* 0x00000032102c723c */ /* 0x080ff0000004182c */
[----:B------:R-:W-:Y:S01]  /*35d0*/  HMMA.16816.F32.BF16 R48, R12, R50, R60 ;  /* 0x000000320c30723c */ /* 0x000fe2000004183c */
[----:B-----5:R-:W-:-:S04]  /*35e0*/  FMUL.FTZ R0, R75, c[0x0][0x320] ;  /* 0x0000c8004b007a20 */ /* 0x020fc80000410000 */
[----:B------:R5:W1:Y:S02]  /*35f0*/  MUFU.TANH R86, R0 ;  /* 0x0000000000567308 */ /* 0x000a640000002400 */
[----:B-----5:R-:W-:-:S06]  /*3600*/  FMUL.FTZ R0, R64, c[0x0][0x320] ;  /* 0x0000c80040007a20 */ /* 0x020fcc0000410000 */
[----:B------:R5:W1:Y:S02]  /*3610*/  MUFU.TANH R79, R0 ;  /* 0x00000000004f7308 */ /* 0x000a640000002400 */
[----:B-----5:R-:W-:-:S06]  /*3620*/  FMUL.FTZ R0, R65, c[0x0][0x320] ;  /* 0x0000c80041007a20 */ /* 0x020fcc0000410000 */
[----:B------:R5:W1:Y:S01]  /*3630*/  MUFU.TANH R78, R0 ;  /* 0x00000000004e7308 */ /* 0x000a620000002400 */
[----:B------:R-:W-:Y:S01]  /*3640*/  HMMA.16816.F32.BF16 R56, R32, R124, RZ ;  /* 0x0000007c2038723c */ /* 0x000fe200000418ff */
[----:B-----5:R-:W-:-:S06]  /*3650*/  FMUL.FTZ R0, R66, c[0x0][0x320] ;  /* 0x0000c80042007a20 */ /* 0x020fcc0000410000 */
[----:B------:R5:W1:Y:S01]  /*3660*/  MUFU.TANH R155, R0 ;  /* 0x00000000009b7308 */ /* 0x000a620000002400 */
[----:B------:R-:W-:Y:S01]  /*3670*/  HMMA.16816.F32.BF16 R32, R32, R126, RZ ;  /* 0x0000007e2020723c */ /* 0x000fe200000418ff */
[----:B-----5:R-:W-:-:S07]  /*3680*/  FMUL.FTZ R0, R67, c[0x0][0x320] ;  /* 0x0000c80043007a20 */ /* 0x020fce0000410000 */
[----:B-1----:R-:W-:Y:S01]  /*3690*/  HMMA.16816.F32.BF16 R64, R8, R36, R52 ;  /* 0x000000240840723c */ /* 0x002fe20000041834 */
[----:B------:R1:W1:Y:S07]  /*36a0*/  MUFU.TANH R156, R0 ;  /* 0x00000000009c7308 */ /* 0x00026e0000002400 */
[----:B------:R-:W-:Y:S01]  /*36b0*/  HMMA.16816.F32.BF16 R52, R28, R124, RZ ;  /* 0x0000007c1c34723c */ /* 0x000fe200000418ff */
[----:B-1----:R-:W-:-:S07]  /*36c0*/  FMUL.FTZ R0, R68, c[0x0][0x320] ;  /* 0x0000c80044007a20 */ /* 0x002fce0000410000 */
[----:B------:R-:W-:Y:S01]  /*36d0*/  HMMA.16816.F32.BF16 R60, R4, R38, R48 ;  /* 0x00000026043c723c */ /* 0x000fe20000041830 */
[----:B------:R1:W1:Y:S07]  /*36e0*/  MUFU.TANH R77, R0 ;  /* 0x00000000004d7308 */ /* 0x00026e0000002400 */
[----:B------:R-:W-:Y:S01]  /*36f0*/  HMMA.16816.F32.BF16 R48, R28, R126, RZ ;  /* 0x0000007e1c30723c */ /* 0x000fe200000418ff */
[----:B-1----:R-:W-:-:S07]  /*3700*/  FMUL.FTZ R0, R69, c[0x0][0x320] ;  /* 0x0000c80045007a20 */ /* 0x002fce0000410000 */
[----:B------:R-:W-:Y:S01]  /*3710*/  HMMA.16816.F32.BF16 R72, R4, R36, R40 ;  /* 0x000000240448723c */ /* 0x000fe20000041828 */
[----:B------:R-:W1:Y:S01]  /*3720*/  LDSM.16.M88.4 R40, [R229+0x3000] ;  /* 0x00300000e528783b */ /* 0x000e620000000200 */
[----:B------:R5:W1:Y:S02]  /*3730*/  MUFU.TANH R76, R0 ;  /* 0x00000000004c7308 */ /* 0x000a640000002400 */
[----:B-----5:R-:W-:-:S06]  /*3740*/  FMUL.FTZ R0, R70, c[0x0][0x320] ;  /* 0x0000c80046007a20 */ /* 0x020fcc0000410000 */
[----:B------:R5:W1:Y:S01]  /*3750*/  MUFU.TANH R80, R0 ;  /* 0x0000000000507308 */ /* 0x000a620000002400 */
[----:B------:R-:W-:Y:S01]  /*3760*/  HMMA.16816.F32.BF16 R56, R24, R128, R56 ;  /* 0x000000801838723c */ /* 0x000fe20000041838 */
[----:B-----5:R-:W-:-:S06]  /*3770*/  FMUL.FTZ R0, R71, c[0x0][0x320] ;  /* 0x0000c80047007a20 */ /* 0x020fcc0000410000 */
[----:B------:R5:W1:Y:S01]  /*3780*/  MUFU.TANH R71, R0 ;  /* 0x0000000000477308 */ /* 0x000a620000002400 */
[----:B------:R-:W-:Y:S01]  /*3790*/  HMMA.16816.F32.BF16 R52, R20, R128, R52 ;  /* 0x000000801434723c */ /* 0x000fe20000041834 */
[----:B-----5:R-:W-:-:S06]  /*37a0*/  FMUL.FTZ R0, R64, c[0x0][0x320] ;  /* 0x0000c80040007a20 */ /* 0x020fcc0000410000 */
[----:B------:R5:W1:Y:S01]  /*37b0*/  MUFU.TANH R70, R0 ;  /* 0x0000000000467308 */ /* 0x000a620000002400 */
[-C--:B------:R-:W-:Y:S08]  /*37c0*/  HMMA.16816.F32.BF16 R24, R24, R130.reuse, R32 ;  /* 0x000000821818723c */ /* 0x080ff00000041820 */
[----:B------:R-:W-:Y:S01]  /*37d0*/  HMMA.16816.F32.BF16 R32, R20, R130, R48 ;  /* 0x000000821420723c */ /* 0x000fe20000041830 */
[----:B-----5:R-:W-:-:S04]  /*37e0*/  FMUL.FTZ R0, R65, c[0x0][0x320] ;  /* 0x0000c80041007a20 */ /* 0x020fc80000410000 */
[----:B------:R5:W1:Y:S02]  /*37f0*/  MUFU.TANH R69, R0 ;  /* 0x0000000000457308 */ /* 0x000a640000002400 */
[----:B-----5:R-:W-:-:S06]  /*3800*/  FMUL.FTZ R0, R66, c[0x0][0x320] ;  /* 0x0000c80042007a20 */ /* 0x020fcc0000410000 */
[----:B------:R5:W1:Y:S02]  /*3810*/  MUFU.TANH R174, R0 ;  /* 0x0000000000ae7308 */ /* 0x000a640000002400 */
[----:B-----5:R-:W-:Y:S02]  /*3820*/  FMUL.FTZ R0, R67, c[0x0][0x320] ;  /* 0x0000c80043007a20 */ /* 0x020fe40000410000 */
[----:B------:R-:W-:Y:S01]  /*3830*/  HMMA.16816.F32.BF16 R64, R8, R38, R44 ;  /* 0x000000260840723c */ /* 0x000fe2000004182c */
[----:B------:R-:W5:Y:S07]  /*3840*/  LDSM.16.M88.4 R44, [R226+0x3000] ;  /* 0x00300000e22c783b */ /* 0x000f6e0000000200 */
[----:B-1----:R-:W-:Y:S01]  /*3850*/  HMMA.16816.F32.BF16 R28, R12, R40, R52 ;  /* 0x000000280c1c723c */ /* 0x002fe20000041834 */
[----:B------:R-:W-:Y:S01]  /*3860*/  FMUL.FTZ R73, R73, c[0x0][0x320] ;  /* 0x0000c80049497a20 */ /* 0x000fe20000410000 */
[----:B------:R1:W1:Y:S01]  /*3870*/  MUFU.TANH R173, R0 ;  /* 0x0000000000ad7308 */ /* 0x0002620000002400 */
[----:B------:R-:W-:Y:S01]  /*3880*/  FMUL.FTZ R74, R74, c[0x0][0x320] ;  /* 0x0000c8004a4a7a20 */ /* 0x000fe20000410000 */
[----:B------:R-:W-:Y:S01]  /*3890*/  ISETP.GT.AND P0, PT, R92, R181, PT ;  /* 0x000000b55c00720c */ /* 0x000fe20003f04270 */
[----:B------:R-:W-:Y:S01]  /*38a0*/  FMUL.FTZ R75, R75, c[0x0][0x320] ;  /* 0x0000c8004b4b7a20 */ /* 0x000fe20000410000 */
[----:B------:R-:W-:-:S04]  /*38b0*/  DEPBAR.LE SB0, 0x0 ;  /* 0x000080000000791a */ /* 0x000fc80000000000 */
[C---:B------:R-:W-:Y:S08]  /*38c0*/  HMMA.16816.F32.BF16 R36, R16.reuse, R40, R56 ;  /* 0x000000281024723c */ /* 0x040ff00000041838 */
[-C--:B------:R-:W-:Y:S08]  /*38d0*/  HMMA.16816.F32.BF16 R16, R16, R42.reuse, R24 ;  /* 0x0000002a1010723c */ /* 0x080ff00000041818 */
[----:B------:R-:W-:Y:S08]  /*38e0*/  HMMA.16816.F32.BF16 R12, R12, R42, R32 ;  /* 0x0000002a0c0c723c */ /* 0x000ff00000041820 */
[-C--:B-----5:R-:W-:Y:S08]  /*38f0*/  HMMA.16816.F32.BF16 R36, R8, R44.reuse, R36 ;  /* 0x0000002c0824723c */ /* 0x0a0ff00000041824 */
[----:B------:R-:W-:Y:S08]  /*3900*/  HMMA.16816.F32.BF16 R20, R4, R44, R28 ;  /* 0x0000002c0414723c */ /* 0x000ff0000004181c */
[-C--:B------:R-:W-:Y:S08]  /*3910*/  HMMA.16816.F32.BF16 R8, R8, R46.reuse, R16 ;  /* 0x0000002e0808723c */ /* 0x080ff00000041810 */
[----:B------:R-:W-:Y:S01]  /*3920*/  HMMA.16816.F32.BF16 R4, R4, R46, R12 ;  /* 0x0000002e0404723c */ /* 0x000fe2000004180c */
[----:B------:R-:W-:-:S02]  /*3930*/  FMUL.FTZ R64, R64, c[0x0][0x320] ;  /* 0x0000c80040407a20 */ /* 0x000fc40000410000 */
[----:B------:R-:W-:Y:S02]  /*3940*/  FMUL.FTZ R65, R65, c[0x0][0x320] ;  /* 0x0000c80041417a20 */ /* 0x000fe40000410000 */
[----:B------:R-:W-:Y:S02]  /*3950*/  FMUL.FTZ R66, R66, c[0x0][0x320] ;  /* 0x0000c80042427a20 */ /* 0x000fe40000410000 */
[----:B------:R-:W-:Y:S02]  /*3960*/  FMUL.FTZ R67, R67, c[0x0][0x320] ;  /* 0x0000c80043437a20 */ /* 0x000fe40000410000 */
[----:B------:R-:W-:Y:S02]  /*3970*/  FMUL.FTZ R60, R60, c[0x0][0x320] ;  /* 0x0000c8003c3c7a20 */ /* 0x000fe40000410000 */
[----:B------:R-:W-:Y:S02]  /*3980*/  FMUL.FTZ R61, R61, c[0x0][0x320] ;  /* 0x0000c8003d3d7a20 */ /* 0x000fe40000410000 */
        /* <DEDUP_REMOVED lines=8> */
[----:B-1----:R-:W-:Y:S02]  /*3a10*/  FMUL.FTZ R0, R72, c[0x0][0x320] ;  /* 0x0000c80048007a20 */ /* 0x002fe40000410000 */
        /* <DEDUP_REMOVED lines=9> */
[----:B------:R-:W-:Y:S01]  /*3ab0*/  FMUL.FTZ R7, R7, c[0x0][0x320] ;  /* 0x0000c80007077a20 */ /* 0x000fe20000410000 */
[----:B------:R1:W1:Y:S08]  /*3ac0*/  MUFU.TANH R68, R0 ;  /* 0x0000000000447308 */ /* 0x0002700000002400 */
        /* <DEDUP_REMOVED lines=17> */
[----:B------:R1:W1:Y:S08]  /*3be0*/  MUFU.TANH R28, R22 ;  /* 0x00000016001c7308 */ /* 0x0002700000002400 */
        /* <DEDUP_REMOVED lines=8> */
[----:B------:R1:W1:Y:S01]  /*3c70*/  MUFU.TANH R27, R7 ;  /* 0x00000007001b7308 */ /* 0x0002620000002400 */
[----:B------:R-:W-:Y:S01]  /*3c80*/  BSSY B0, `(.L_x_1138) ;  /* 0x0000026000007945 */ /* 0x000fe20003800000 */
[----:B------:R-:W-:Y:S06]  /*3c90*/  BAR.SYNC.DEFER_BLOCKING 0x0 ;  /* 0x0000000000007b1d */ /* 0x000fec0000010000 */
[----:B------:R-:W-:Y:S05]  /*3ca0*/  @!P0 BRA `(.L_x_1139) ;  /* 0x0000023000008947 */ /* 0x000fea0003800000 */
[----:B-1234-:R-:W-:Y:S01]  /*3cb0*/  IADD3 R0, R204, -0x2, RZ ;  /* 0xfffffffecc007810 */ /* 0x01efe20007ffe0ff */
[C---:B------:R-:W-:Y:S01]  /*3cc0*/  IMAD.SHL.U32 R19, R179.reuse, 0x20, RZ ;  /* 0x00000020b3137824 */ /* 0x040fe200078e00ff */
[----:B------:R-:W-:-:S02]  /*3cd0*/  SHF.L.U64.HI R14, R179, 0x5, R180 ;  /* 0x00000005b30e7819 */ /* 0x000fc400000102b4 */
[----:B------:R-:W-:-:S05]  /*3ce0*/  SHF.R.S32.HI R2, RZ, 0x1f, R0 ;  /* 0x0000001fff027819 */ /* 0x000fca0000011400 */
[----:B------:R-:W-:Y:S02]  /*3cf0*/  IMAD R4, R2, c[0x0][0x1e0], RZ ;  /* 0x0000780002047a24 */ /* 0x000fe400078e02ff */
[----:B------:R-:W-:-:S04]  /*3d00*/  IMAD.WIDE.U32 R2, R0, c[0x0][0x1e0], RZ ;  /* 0x0000780000027a25 */ /* 0x000fc800078e00ff */
[----:B------:R-:W-:-:S04]  /*3d10*/  IMAD R0, R0, c[0x0][0x1e4], R4 ;  /* 0x0000790000007a24 */ /* 0x000fc800078e0204 */
[----:B------:R-:W-:Y:S02]  /*3d20*/  IMAD.IADD R0, R3, 0x1, R0 ;  /* 0x0000000103007824 */ /* 0x000fe400078e0200 */
[----:B------:R-:W-:-:S04]  /*3d30*/  IMAD.WIDE.U32 R2, R2, 0x70, R94 ;  /* 0x0000007002027825 */ /* 0x000fc800078e005e */
[----:B------:R-:W-:Y:S01]  /*3d40*/  IMAD R0, R0, 0x70, RZ ;  /* 0x0000007000007824 */ /* 0x000fe200078e02ff */
[----:B------:R-:W-:-:S03]  /*3d50*/  LEA R12, P0, R2, c[0x0][0x1c8], 0x1 ;  /* 0x00007200020c7a11 */ /* 0x000fc600078008ff */
[----:B------:R-:W-:Y:S01]  /*3d60*/  IMAD.IADD R0, R3, 0x1, R0 ;  /* 0x0000000103007824 */ /* 0x000fe200078e0200 */
[----:B------:R-:W-:-:S04]  /*3d70*/  IADD3 R10, P1, R19, R12, RZ ;  /* 0x0000000c130a7210 */ /* 0x000fc80007f3e0ff */
[----:B------:R-:W-:Y:S02]  /*3d80*/  LEA.HI.X R13, R2, c[0x0][0x1cc], R0, 0x1, P0 ;  /* 0x00007300020d7a11 */ /* 0x000fe400000f0c00 */
[----:B------:R-:W-:Y:S02]  /*3d90*/  IADD3 R8, P0, R10, R19, RZ ;  /* 0x000000130a087210 */ /* 0x000fe40007f1e0ff */
[----:B------:R-:W-:Y:S01]  /*3da0*/  IADD3.X R11, R14, R13, RZ, P1, !PT ;  /* 0x0000000d0e0b7210 */ /* 0x000fe20000ffe4ff */
[----:B------:R-:W-:Y:S01]  /*3db0*/  @!PT LDS RZ, [RZ] ;  /* 0x00000000fffff984 */ /* 0x000fe20000000800 */
[----:B------:R-:W-:Y:S01]  /*3dc0*/  @!PT LDS RZ, [RZ] ;  /* 0x00000000fffff984 */ /* 0x000fe20000000800 */
[----:B------:R-:W-:Y:S01]  /*3dd0*/  @!PT LDS RZ, [RZ] ;  /* 0x00000000fffff984 */ /* 0x000fe20000000800 */
[----:B------:R1:W-:Y:S01]  /*3de0*/  LDGSTS.E.BYPASS.LTC128B.128 [R241+0x3900], [R12.64], !P6 ;  /* 0x039000000cf17fae */ /* 0x0003e2000f101d48 */
[----:B------:R-:W-:-:S03]  /*3df0*/  IADD3 R6, P1, R8, R19, RZ ;  /* 0x0000001308067210 */ /* 0x000fc60007f3e0ff */
[--C-:B------:R-:W-:Y:S01]  /*3e00*/  IMAD.X R9, R11, 0x1, R14.reuse, P0 ;  /* 0x000000010b097824 */ /* 0x100fe200000e060e */
[-C--:B------:R-:W-:Y:S01]  /*3e10*/  IADD3 R4, P0, R6, R19.reuse, RZ ;  /* 0x0000001306047210 */ /* 0x080fe20007f1e0ff */
[----:B------:R2:W-:Y:S02]  /*3e20*/  LDGSTS.E.BYPASS.LTC128B.128 [R241+0x4100], [R10.64], !P6 ;  /* 0x041000000af17fae */ /* 0x0005e4000f101d48 */
[--C-:B------:R-:W-:Y:S01]  /*3e30*/  IMAD.X R7, R9, 0x1, R14.reuse, P1 ;  /* 0x0000000109077824 */ /* 0x100fe200008e060e */
[-C--:B------:R-:W-:Y:S01]  /*3e40*/  IADD3 R2, P1, R4, R19.reuse, RZ ;  /* 0x0000001304027210 */ /* 0x080fe20007f3e0ff */
[----:B------:R2:W-:Y:S03]  /*3e50*/  LDGSTS.E.BYPASS.LTC128B.128 [R241+0x4900], [R8.64], !P6 ;  /* 0x0490000008f17fae */ /* 0x0005e6000f101d48 */
[----:B------:R-:W-:Y:S01]  /*3e60*/  IADD3.X R5, R7, R14, RZ, P0, !PT ;  /* 0x0000000e07057210 */ /* 0x000fe200007fe4ff */
[----:B------:R2:W-:Y:S04]  /*3e70*/  LDGSTS.E.BYPASS.LTC128B.128 [R241+0x5100], [R6.64], !P6 ;  /* 0x0510000006f17fae */ /* 0x0005e8000f101d48 */
[----:B------:R-:W-:Y:S01]  /*3e80*/  IMAD.X R3, R5, 0x1, R14, P1 ;  /* 0x0000000105037824 */ /* 0x000fe200008e060e */
[----:B------:R2:W-:Y:S04]  /*3e90*/  LDGSTS.E.BYPASS.LTC128B.128 [R241+0x5900], [R4.64], !P6 ;  /* 0x0590000004f17fae */ /* 0x0005e8000f101d48 */
[----:B------:R2:W-:Y:S01]  /*3ea0*/  LDGSTS.E.BYPASS.LTC128B.128 [R241+0x6100], [R2.64], !P6 ;  /* 0x0610000002f17fae */ /* 0x0005e2000f101d48 */
[----:B-1----:R-:W-:-:S04]  /*3eb0*/  IADD3 R12, P0, R2, R19, RZ ;  /* 0x00000013020c7210 */ /* 0x002fc80007f1e0ff */
[----:B------:R-:W-:-:S05]  /*3ec0*/  IADD3.X R13, R3, R14, RZ, P0, !PT ;  /* 0x0000000e030d7210 */ /* 0x000fca00007fe4ff */
[----:B------:R2:W-:Y:S04]  /*3ed0*/  LDGSTS.E.BYPASS.LTC128B.128 [R241+0x6900], [R12.64], !P6 ;  /* 0x069000000cf17fae */ /* 0x0005e8000f101d48 */
.L_x_1139:
[----:B--234-:R-:W-:Y:S05]  /*3ee0*/  BSYNC B0 ;  /* 0x0000000000007941 */ /* 0x01cfea0003800000 */
.L_x_1138:
[----:B------:R-:W2:Y:S04]  /*3ef0*/  LDL R2, [R1+0x58] ;  /* 0x0000580001027983 */ /* 0x000ea80000100800 */
[----:B-1----:R-:W2:Y:S04]  /*3f00*/  LDL R0, [R1+0x60] ;  /* 0x0000600001007983 */ /* 0x002ea80000100800 */
[----:B------:R-:W3:Y:S04]  /*3f10*/  LDL R8, [R1+0x40] ;  /* 0x0000400001087983 */ /* 0x000ee80000100800 */
        /* <DEDUP_REMOVED lines=10> */
[----:B------:R-:W-:Y:S04]  /*3fc0*/  LDSM.16.MT88.4 R48, [R225] ;  /* 0x00000000e130783b */ /* 0x000fe80000004200 */
[----:B------:R-:W-:Y:S04]  /*3fd0*/  LDSM.16.MT88.4 R56, [R227] ;  /* 0x00000000e338783b */ /* 0x000fe80000004200 */
[----:B------:R-:W-:Y:S04]  /*3fe0*/  LDSM.16.MT88.4 R52, [R224+0x800] ;  /* 0x00080000e034783b */ /* 0x000fe80000004200 */
[----:B------:R-:W-:Y:S04]  /*3ff0*/  LDSM.16.MT88.4 R40, [R225+0x800] ;  /* 0x00080000e128783b */ /* 0x000fe80000004200 */
[----:B------:R-:W-:Y:S04]  /*4000*/  LDSM.16.MT88.4 R44, [R228+0x800] ;  /* 0x00080000e42c783b */ /* 0x000fe80000004200 */
[----:B------:R-:W0:Y:S01]  /*4010*/  LDGDEPBAR ;  /* 0x00000000000079af */ /* 0x000e220000000000 */
[----:B--2---:R-:W-:-:S04]  /*4020*/  IMAD.IADD R2, R0, 0x1, R2 ;  /* 0x0000000100027824 */ /* 0x004fc800078e0202 */
[----:B------:R-:W-:Y:S01]  /*4030*/  @P4 IMAD.HI.U32 R0, R2, c[0x0][0x2c8], RZ ;  /* 0x0000b20002004a27 */ /* 0x000fe200078e00ff */
[----:B------:R-:W-:Y:S03]  /*4040*/  STL [R1+0x8], R2 ;  /* 0x0000080201007387 */ /* 0x000fe60000100800 */
[----:B------:R-:W-:Y:S01]  /*4050*/  IMAD.MOV.U32 R6, RZ, RZ, R2 ;  /* 0x000000ffff067224 */ /* 0x000fe200078e0002 */
[----:B------:R-:W-:Y:S02]  /*4060*/  @P4 SHF.R.U32.HI R6, RZ, c[0x0][0x2cc], R0 ;  /* 0x0000b300ff064a19 */ /* 0x000fe40000011600 */
[----:B------:R-:W-:-:S03]  /*4070*/  IADD3 R0, R93, c[0x0][0x1d0], RZ ;  /* 0x000074005d007a10 */ /* 0x000fc60007ffe0ff */
[----:B------:R-:W1:Y:S01]  /*4080*/  SHFL.IDX PT, R2, R6, RZ, 0x1c1f ;  /* 0x001c1fff06027589 */ /* 0x000e6200000e0000 */
[----:B---3--:R-:W-:Y:S01]  /*4090*/  IADD3 R3, -R8, 0x1, R0 ;  /* 0x0000000108037810 */ /* 0x008fe20007ffe100 */
[----:B------:R-:W-:Y:S02]  /*40a0*/  IMAD.IADD R8, R0, 0x1, -R8 ;  /* 0x0000000100087824 */ /* 0x000fe400078e0a08 */
[----:B------:R-:W2:Y:S01]  /*40b0*/  SHFL.IDX PT, R4, R6, 0x2, 0x1c1f ;  /* 0x005c1f0006047f89 */ /* 0x000ea200000e0000 */
[----:B------:R-:W-:-:S03]  /*40c0*/  IADD3 R7, R3, -c[0x0][0x168], RZ ;  /* 0x80005a0003077a10 */ /* 0x000fc60007ffe0ff */
[----:B------:R-:W3:Y:S04]  /*40d0*/  SHFL.IDX PT, R5, R6, 0x3, 0x1c1f ;  /* 0x007c1f0006057f89 */ /* 0x000ee800000e0000 */
[----:B------:R-:W-:Y:S01]  /*40e0*/  SHFL.IDX PT, R6, R6, 0x1, 0x1c1f ;  /* 0x003c1f0006067f89 */ /* 0x000fe200000e0000 */
[C---:B-1----:R-:W-:Y:S02]  /*40f0*/  IMAD.IADD R0, R7.reuse, 0x1, R2 ;  /* 0x0000000107007824 */ /* 0x042fe400078e0202 */
[----:B--2---:R-:W-:-:S03]  /*4100*/  IMAD.IADD R2, R7, 0x1, R4 ;  /* 0x0000000107027824 */ /* 0x004fc600078e0204 */
[----:B------:R-:W-:Y:S01]  /*4110*/  IMNMX R0, R8, R0, PT ;  /* 0x0000000008007217 */ /* 0x000fe20003800200 */
[----:B---3--:R-:W-:-:S03]  /*4120*/  IMAD.IADD R3, R7, 0x1, R5 ;  /* 0x0000000107037824 */ /* 0x008fc600078e0205 */
[C---:B------:R-:W-:Y:S02]  /*4130*/  ISETP.GT.AND P3, PT, R0.reuse, RZ, PT ;  /* 0x000000ff0000720c */ /* 0x040fe40003f64270 */
[C---:B------:R-:W-:Y:S02]  /*4140*/  ISETP.GT.AND P2, PT, R0.reuse, 0x1, PT ;  /* 0x000000010000780c */ /* 0x040fe40003f44270 */
[C---:B------:R-:W-:Y:S02]  /*4150*/  ISETP.GT.AND P1, PT, R0.reuse, 0x8, PT ;  /* 0x000000080000780c */ /* 0x040fe40003f24270 */
[----:B------:R-:W-:Y:S02]  /*4160*/  FSEL R9, R177, -INF , P3 ;  /* 0xff800000b1097808 */ /* 0x000fe40001800000 */
[C---:B------:R-:W-:Y:S02]  /*4170*/  ISETP.GT.AND P0, PT, R0.reuse, 0x9, PT ;  /* 0x000000090000780c */ /* 0x040fe40003f04270 */
[----:B------:R-:W-:-:S02]  /*4180*/  ISETP.GT.AND P5, PT, R0, 0x10, PT ;  /* 0x000000100000780c */ /* 0x000fc40003fa4270 */
[----:B------:R-:W-:Y:S02]  /*4190*/  ISETP.GT.AND P3, PT, R0, 0x11, PT ;  /* 0x000000110000780c */ /* 0x000fe40003f64270 */
[----:B------:R-:W-:Y:S02]  /*41a0*/  FSEL R11, R170, -INF , P2 ;  /* 0xff800000aa0b7808 */ /* 0x000fe40001000000 */
[----:B------:R-:W-:Y:S02]  /*41b0*/  FSEL R88, R165, -INF , P1 ;  /* 0xff800000a5587808 */ /* 0x000fe40000800000 */
[C---:B------:R-:W-:Y:S02]  /*41c0*/  ISETP.GT.AND P2, PT, R0.reuse, 0x18, PT ;  /* 0x000000180000780c */ /* 0x040fe40003f44270 */
[----:B------:R-:W-:Y:S02]  /*41d0*/  ISETP.GT.AND P1, PT, R0, 0x19, PT ;  /* 0x000000190000780c */ /* 0x000fe40003f24270 */
[----:B------:R-:W-:-:S02]  /*41e0*/  FSEL R89, R160, -INF , P0 ;  /* 0xff800000a0597808 */ /* 0x000fc40000000000 */
[----:B------:R-:W-:Y:S02]  /*41f0*/  FSEL R93, R159, -INF , P5 ;  /* 0xff8000009f5d7808 */ /* 0x000fe40002800000 */
[----:B------:R-:W-:Y:S02]  /*4200*/  FSEL R94, R152, -INF , P3 ;  /* 0xff800000985e7808 */ /* 0x000fe40001800000 */
[C---:B------:R-:W-:Y:S02]  /*4210*/  ISETP.GT.AND P0, PT, R0.reuse, 0x20, PT ;  /* 0x000000200000780c */ /* 0x040fe40003f04270 */
[C---:B------:R-:W-:Y:S02]  /*4220*/  ISETP.GT.AND P5, PT, R0.reuse, 0x21, PT ;  /* 0x000000210000780c */ /* 0x040fe40003fa4270 */
[----:B------:R-:W-:Y:S02]  /*4230*/  ISETP.GT.AND P3, PT, R0, 0x28, PT ;  /* 0x000000280000780c */ /* 0x000fe40003f64270 */
[----:B------:R-:W-:-:S02]  /*4240*/  FSEL R95, R138, -INF , P2 ;  /* 0xff8000008a5f7808 */ /* 0x000fc40001000000 */
[----:B------:R-:W-:Y:S02]  /*4250*/  FSEL R96, R116, -INF , P1 ;  /* 0xff80000074607808 */ /* 0x000fe40000800000 */
[C---:B------:R-:W-:Y:S02]  /*4260*/  ISETP.GT.AND P2, PT, R0.reuse, 0x29, PT ;  /* 0x000000290000780c */ /* 0x040fe40003f44270 */
[----:B------:R-:W-:Y:S02]  /*4270*/  ISETP.GT.AND P1, PT, R0, 0x30, PT ;  /* 0x000000300000780c */ /* 0x000fe40003f24270 */
[----:B------:R-:W-:Y:S02]  /*4280*/  FSEL R139, R139, -INF , P0 ;  /* 0xff8000008b8b7808 */ /* 0x000fe40000000000 */
[----:B------:R-:W-:Y:S02]  /*4290*/  FSEL R140, R140, -INF , P5 ;  /* 0xff8000008c8c7808 */ /* 0x000fe40002800000 */
[----:B------:R-:W-:-:S02]  /*42a0*/  FSEL R141, R141, -INF , P3 ;  /* 0xff8000008d8d7808 */ /* 0x000fc40001800000 */
[C---:B------:R-:W-:Y:S02]  /*42b0*/  ISETP.GT.AND P0, PT, R0.reuse, 0x31, PT ;  /* 0x000000310000780c */ /* 0x040fe40003f04270 */
[C---:B------:R-:W-:Y:S02]  /*42c0*/  ISETP.GT.AND P5, PT, R0.reuse, 0x38, PT ;  /* 0x000000380000780c */ /* 0x040fe40003fa4270 */
[C---:B------:R-:W-:Y:S02]  /*42d0*/  ISETP.GT.AND P3, PT, R0.reuse, 0x39, PT ;  /* 0x000000390000780c */ /* 0x040fe40003f64270 */
[----:B------:R-:W-:Y:S02]  /*42e0*/  FSEL R143, R143, -INF , P2 ;  /* 0xff8000008f8f7808 */ /* 0x000fe40001000000 */
[----:B------:R-:W-:Y:S02]  /*42f0*/  FSEL R157, R157, -INF , P1 ;  /* 0xff8000009d9d7808 */ /* 0x000fe40000800000 */
[----:B------:R-:W-:-:S02]  /*4300*/  ISETP.GT.AND P2, PT, R0, 0x40, PT ;  /* 0x000000400000780c */ /* 0x000fc40003f44270 */
[----:B------:R-:W-:Y:S02]  /*4310*/  ISETP.GT.AND P1, PT, R0, 0x41, PT ;  /* 0x000000410000780c */ /* 0x000fe40003f24270 */
[----:B------:R-:W-:Y:S02]  /*4320*/  FSEL R158, R158, -INF , P0 ;  /* 0xff8000009e9e7808 */ /* 0x000fe40000000000 */
[----:B------:R-:W-:Y:S02]  /*4330*/  FSEL R159, R97, -INF , P5 ;  /* 0xff800000619f7808 */ /* 0x000fe40002800000 */
        /* <DEDUP_REMOVED lines=14> */
[----:B------:R-:W-:-:S02]  /*4420*/  IMNMX R2, R8, R2, PT ;  /* 0x0000000208027217 */ /* 0x000fc40003800200 */
[----:B------:R-:W-:Y:S02]  /*4430*/  FSEL R234, R69, -INF , P2 ;  /* 0xff80000045ea7808 */ /* 0x000fe40001000000 */
[----:B------:R-:W-:Y:S02]  /*4440*/  FSEL R197, R64, -INF , P1 ;  /* 0xff80000040c57808 */ /* 0x000fe40000800000 */
[C---:B------:R-:W-:Y:S02]  /*4450*/  ISETP.GT.AND P2, PT, R0.reuse, 0x68, PT ;  /* 0x000000680000780c */ /* 0x040fe40003f44270 */
[----:B------:R-:W-:Y:S02]  /*4460*/  ISETP.GT.AND P1, PT, R0, 0x69, PT ;  /* 0x000000690000780c */ /* 0x000fe40003f24270 */
[----:B------:R-:W-:Y:S02]  /*4470*/  FSEL R233, R65, -INF , P0 ;  /* 0xff80000041e97808 */ /* 0x000fe40000000000 */
[----:B------:R-:W-:-:S02]  /*4480*/  FSEL R232, R36, -INF , P5 ;  /* 0xff80000024e87808 */ /* 0x000fc40002800000 */
[----:B------:R-:W-:Y:S02]  /*4490*/  FSEL R230, R37, -INF , P3 ;  /* 0xff80000025e67808 */ /* 0x000fe40001800000 */
[C---:B------:R-:W-:Y:S02]  /*44a0*/  ISETP.GT.AND P0, PT, R2.reuse, RZ, PT ;  /* 0x000000ff0200720c */ /* 0x040fe40003f04270 */
[C---:B------:R-:W-:Y:S02]  /*44b0*/  ISETP.GT.AND P5, PT, R2.reuse, 0x1, PT ;  /* 0x000000010200780c */ /* 0x040fe40003fa4270 */
[----:B------:R-:W-:Y:S02]  /*44c0*/  ISETP.GT.AND P3, PT, R2, 0x8, PT ;  /* 0x000000080200780c */ /* 0x000fe40003f64270 */
[----:B------:R-:W-:Y:S02]  /*44d0*/  FSEL R229, R18, -INF , P2 ;  /* 0xff80000012e57808 */ /* 0x000fe40001000000 */
[----:B------:R-:W-:-:S02]  /*44e0*/  FSEL R226, R17, -INF , P1 ;  /* 0xff80000011e27808 */ /* 0x000fc40000800000 */
[C---:B------:R-:W-:Y:S02]  /*44f0*/  ISETP.GT.AND P2, PT, R2.reuse, 0x9, PT ;  /* 0x000000090200780c */ /* 0x040fe40003f44270 */
[----:B------:R-:W-:Y:S02]  /*4500*/  ISETP.GT.AND P1, PT, R2, 0x10, PT ;  /* 0x000000100200780c */ /* 0x000fe40003f24270 */
[----:B------:R-:W-:Y:S02]  /*4510*/  FSEL R10, R178, -INF , P0 ;  /* 0xff800000b20a7808 */ /* 0x000fe40000000000 */
[----:B------:R-:W-:Y:S02]  /*4520*/  FSEL R12, R171, -INF , P5 ;  /* 0xff800000ab0c7808 */ /* 0x000fe40002800000 */
[----:B------:R-:W-:Y:S02]  /*4530*/  FSEL R13, R166, -INF , P3 ;  /* 0xff800000a60d7808 */ /* 0x000fe40001800000 */
[----:B------:R-:W-:-:S02]  /*4540*/  ISETP.GT.AND P0, PT, R2, 0x11, PT ;  /* 0x000000110200780c */ /* 0x000fc40003f04270 */
[C---:B------:R-:W-:Y:S02]  /*4550*/  ISETP.GT.AND P5, PT, R2.reuse, 0x18, PT ;  /* 0x000000180200780c */ /* 0x040fe40003fa4270 */
[----:B------:R-:W-:Y:S02]  /*4560*/  ISETP.GT.AND P3, PT, R2, 0x19, PT ;  /* 0x000000190200780c */ /* 0x000fe40003f64270 */
[----:B------:R-:W-:Y:S02]  /*4570*/  FSEL R17, R164, -INF , P2 ;  /* 0xff800000a4117808 */ /* 0x000fe40001000000 */
[----:B------:R-:W-:Y:S02]  /*4580*/  FSEL R19, R161, -INF , P1 ;  /* 0xff800000a1137808 */ /* 0x000fe40000800000 */
[C---:B------:R-:W-:Y:S02]  /*4590*/  ISETP.GT.AND P2, PT, R2.reuse, 0x20, PT ;  /* 0x000000200200780c */ /* 0x040fe40003f44270 */
[----:B------:R-:W-:-:S02]  /*45a0*/  ISETP.GT.AND P1, PT, R2, 0x21, PT ;  /* 0x000000210200780c */ /* 0x000fc40003f24270 */
[----:B------:R-:W-:Y:S02]  /*45b0*/  FSEL R22, R154, -INF , P0 ;  /* 0xff8000009a167808 */ /* 0x000fe40000000000 */
[----:B------:R-:W-:Y:S02]  /*45c0*/  FSEL R23, R142, -INF , P5 ;  /* 0xff8000008e177808 */ /* 0x000fe40002800000 */
[----:B------:R-:W-:Y:S02]  /*45d0*/  FSEL R24, R135, -INF , P3 ;  /* 0xff80000087187808 */ /* 0x000fe40001800000 */
[C---:B------:R-:W-:Y:S02]  /*45e0*/  ISETP.GT.AND P0, PT, R2.reuse, 0x28, PT ;  /* 0x000000280200780c */ /* 0x040fe40003f04270 */
[C---:B------:R-:W-:Y:S02]  /*45f0*/  ISETP.GT.AND P5, PT, R2.reuse, 0x29, PT ;  /* 0x000000290200780c */ /* 0x040fe40003fa4270 */
[----:B------:R-:W-:-:S02]  /*4600*/  ISETP.GT.AND P3, PT, R2, 0x30, PT ;  /* 0x000000300200780c */ /* 0x000fc40003f64270 */
[----:B------:R-:W-:Y:S02]  /*4610*/  FSEL R132, R132, -INF , P2 ;  /* 0xff80000084847808 */ /* 0x000fe40001000000 */
[----:B------:R-:W-:Y:S02]  /*4620*/  FSEL R133, R133, -INF , P1 ;  /* 0xff80000085857808 */ /* 0x000fe40000800000 */
[C---:B------:R-:W-:Y:S02]  /*4630*/  ISETP.GT.AND P2, PT, R2.reuse, 0x31, PT ;  /* 0x000000310200780c */ /* 0x040fe40003f44270 */
[----:B------:R-:W-:Y:S02]  /*4640*/  ISETP.GT.AND P1, PT, R2, 0x38, PT ;  /* 0x000000380200780c */ /* 0x000fe40003f24270 */
[----:B------:R-:W-:Y:S02]  /*4650*/  FSEL R134, R134, -INF , P0 ;  /* 0xff80000086867808 */ /* 0x000fe40000000000 */
[----:B------:R-:W-:-:S02]  /*4660*/  FSEL R136, R136, -INF , P5 ;  /* 0xff80000088887808 */ /* 0x000fc40002800000 */
[----:B------:R-:W-:Y:S02]  /*4670*/  FSEL R150, R150, -INF , P3 ;  /* 0xff80000096967808 */ /* 0x000fe40001800000 */
[C---:B------:R-:W-:Y:S02]  /*4680*/  ISETP.GT.AND P0, PT, R2.reuse, 0x39, PT ;  /* 0x000000390200780c */ /* 0x040fe40003f04270 */
        /* <DEDUP_REMOVED lines=14> */
[C---:B------:R-:W-:Y:S01]  /*4770*/  ISETP.GT.AND P2, PT, R2.reuse, 0x59, PT ;  /* 0x000000590200780c */ /* 0x040fe20003f44270 */
[----:B------:R-:W-:Y:S01]  /*4780*/  LDSM.16.MT88.4 R76, [R227+0x800] ;  /* 0x00080000e34c783b */ /* 0x000fe20000004200 */
[----:B------:R-:W-:-:S02]  /*4790*/  ISETP.GT.AND P1, PT, R2, 0x60, PT ;  /* 0x000000600200780c */ /* 0x000fc40003f24270 */
[----:B------:R-:W-:Y:S02]  /*47a0*/  IMNMX R0, R8, R3, PT ;  /* 0x0000000308007217 */ /* 0x000fe40003800200 */
[----:B------:R-:W-:Y:S02]  /*47b0*/  FSEL R25, R68, -INF , P0 ;  /* 0xff80000044197808 */ /* 0x000fe40000000000 */
[----:B------:R-:W-:Y:S02]  /*47c0*/  FSEL R203, R73, -INF , P5 ;  /* 0xff80000049cb7808 */ /* 0x000fe40002800000 */
[----:B------:R-:W-:Y:S02]  /*47d0*/  FSEL R196, R60, -INF , P3 ;  /* 0xff8000003cc47808 */ /* 0x000fe40001800000 */
[C---:B------:R-:W-:Y:S02]  /*47e0*/  ISETP.GT.AND P0, PT, R2.reuse, 0x61, PT ;  /* 0x000000610200780c */ /* 0x040fe40003f04270 */
[----:B------:R-:W-:-:S02]  /*47f0*/  ISETP.GT.AND P5, PT, R2, 0x68, PT ;  /* 0x000000680200780c */ /* 0x000fc40003fa4270 */
[----:B------:R-:W-:Y:S02]  /*4800*/  ISETP.GT.AND P3, PT, R2, 0x69, PT ;  /* 0x000000690200780c */ /* 0x000fe40003f64270 */
[----:B------:R-:W-:Y:S02]  /*4810*/  FMNMX.FTZ R2, R9, R11, !PT ;  /* 0x0000000b09027209 */ /* 0x000fe40007810000 */
[----:B------:R-:W-:Y:S02]  /*4820*/  FSEL R231, R61, -INF , P2 ;  /* 0xff8000003de77808 */ /* 0x000fe40001000000 */
[----:B------:R-:W-:Y:S02]  /*4830*/  FSEL R199, R20, -INF , P1 ;  /* 0xff80000014c77808 */ /* 0x000fe40000800000 */
[----:B------:R-:W-:Y:S02]  /*4840*/  FMNMX.FTZ R4, R10, R12, !PT ;  /* 0x0000000c0a047209 */ /* 0x000fe40007810000 */
[----:B------:R-:W-:-:S02]  /*4850*/  ISETP.GT.AND P2, PT, R0, RZ, PT ;  /* 0x000000ff0000720c */ /* 0x000fc40003f44270 */
[----:B------:R-:W-:Y:S02]  /*4860*/  ISETP.GT.AND P1, PT, R0, 0x1, PT ;  /* 0x000000010000780c */ /* 0x000fe40003f24270 */
[----:B------:R-:W-:Y:S02]  /*4870*/  FMNMX.FTZ R2, R88, R2, !PT ;  /* 0x0000000258027209 */ /* 0x000fe40007810000 */
[----:B------:R-:W-:Y:S02]  /*4880*/  FSEL R207, R21, -INF , P0 ;  /* 0xff80000015cf7808 */ /* 0x000fe40000000000 */
[----:B------:R-:W-:Y:S02]  /*4890*/  FSEL R200, R15, -INF , P3 ;  /* 0xff8000000fc87808 */ /* 0x000fe40001800000 */
[----:B------:R-:W-:Y:S02]  /*48a0*/  FMNMX.FTZ R4, R13, R4, !PT ;  /* 0x000000040d047209 */ /* 0x000fe40007810000 */
[----:B------:R-:W-:-:S02]  /*48b0*/  ISETP.GT.AND P0, PT, R0, 0x8, PT ;  /* 0x000000080000780c */ /* 0x000fc40003f04270 */
[----:B------:R-:W-:Y:S02]  /*48c0*/  FSEL R14, R185, -INF , P2 ;  /* 0xff800000b90e7808 */ /* 0x000fe40001000000 */
[----:B------:R-:W-:Y:S01]  /*48d0*/  FSEL R15, R184, -INF , P1 ;  /* 0xff800000b80f7808 */ /* 0x000fe20000800000 */
[----:B------:R-:W-:Y:S01]  /*48e0*/  IMAD.MOV.U32 R184, RZ, RZ, R25 ;  /* 0x000000ffffb87224 */ /* 0x000fe200078e0019 */
[----:B------:R-:W-:Y:S02]  /*48f0*/  FMNMX.FTZ R2, R89, R2, !PT ;  /* 0x0000000259027209 */ /* 0x000fe40007810000 */
[----:B------:R-:W-:Y:S02]  /*4900*/  FSEL R212, R16, -INF , P5 ;  /* 0xff80000010d47808 */ /* 0x000fe40002800000 */
[----:B------:R-:W-:Y:S02]  /*4910*/  FMNMX.FTZ R4, R17, R4, !PT ;  /* 0x0000000411047209 */ /* 0x000fe40007810000 */
[----:B------:R-:W-:-:S02]  /*4920*/  ISETP.GT.AND P5, PT, R0, 0x9, PT ;  /* 0x000000090000780c */ /* 0x000fc40003fa4270 */
[----:B------:R-:W-:Y:S02]  /*4930*/  FSEL R16, R169, -INF , P0 ;  /* 0xff800000a9107808 */ /* 0x000fe40000000000 */
[----:B------:R-:W-:Y:S02]  /*4940*/  FMNMX.FTZ R5, R14, R15, !PT ;  /* 0x0000000f0e057209 */ /* 0x000fe40007810000 */
[----:B------:R-:W-:Y:S02]  /*4950*/  FMNMX.FTZ R2, R93, R2, !PT ;  /* 0x000000025d027209 */ /* 0x000fe40007810000 */
[----:B------:R-:W-:Y:S02]  /*4960*/  FMNMX.FTZ R4, R19, R4, !PT ;  /* 0x0000000413047209 */ /* 0x000fe40007810000 */
[----:B------:R-:W-:Y:S02]  /*4970*/  ISETP.GT.AND P3, PT, R0, 0x10, PT ;  /* 0x000000100000780c */ /* 0x000fe40003f64270 */
[----:B------:R-:W-:-:S02]  /*4980*/  FSEL R18, R168, -INF , P5 ;  /* 0xff800000a8127808 */ /* 0x000fc40002800000 */
[----:B------:R-:W-:Y:S02]  /*4990*/  FMNMX.FTZ R5, R16, R5, !PT ;  /* 0x0000000510057209 */ /* 0x000fe40007810000 */
[----:B------:R-:W-:Y:S02]  /*49a0*/  FMNMX.FTZ R2, R94, R2, !PT ;  /* 0x000000025e027209 */ /* 0x000fe40007810000 */
[----:B------:R-:W-:Y:S02]  /*49b0*/  FMNMX.FTZ R4, R22, R4, !PT ;  /* 0x0000000416047209 */ /* 0x000fe40007810000 */
[----:B------:R-:W-:Y:S02]  /*49c0*/  ISETP.GT.AND P2, PT, R0, 0x11, PT ;  /* 0x000000110000780c */ /* 0x000fe40003f44270 */
[----:B------:R-:W-:Y:S02]  /*49d0*/  FSEL R20, R163, -INF , P3 ;  /* 0xff800000a3147808 */ /* 0x000fe40001800000 */
[----:B------:R-:W-:-:S02]  /*49e0*/  FMNMX.FTZ R5, R18, R5, !PT ;  /* 0x0000000512057209 */ /* 0x000fc40007810000 */
[----:B------:R-:W-:Y:S02]  /*49f0*/  FMNMX.FTZ R2, R95, R2, !PT ;  /* 0x000000025f027209 */ /* 0x000fe40007810000 */
[----:B------:R-:W-:Y:S02]  /*4a00*/  FMNMX.FTZ R4, R23, R4, !PT ;  /* 0x0000000417047209 */ /* 0x000fe40007810000 */
[----:B------:R-:W-:Y:S02]  /*4a10*/  ISETP.GT.AND P1, PT, R0, 0x18, PT ;  /* 0x000000180000780c */ /* 0x000fe40003f24270 */
[----:B------:R-:W-:Y:S02]  /*4a20*/  FSEL R21, R162, -INF , P2 ;  /* 0xff800000a2157808 */ /* 0x000fe40001000000 */
[----:B------:R-:W-:Y:S02]  /*4a30*/  FMNMX.FTZ R5, R20, R5, !PT ;  /* 0x0000000514057209 */ /* 0x000fe40007810000 */
[----:B------:R-:W-:-:S02]  /*4a40*/  FMNMX.FTZ R2, R96, R2, !PT ;  /* 0x0000000260027209 */ /* 0x000fc40007810000 */
[----:B------:R-:W-:Y:S02]  /*4a50*/  FMNMX.FTZ R4, R24, R4, !PT ;  /* 0x0000000418047209 */ /* 0x000fe40007810000 */
[----:B------:R-:W-:Y:S02]  /*4a60*/  ISETP.GT.AND P0, PT, R0, 0x19, PT ;  /* 0x000000190000780c */ /* 0x000fe40003f04270 */
[----:B------:R-:W-:Y:S02]  /*4a70*/  FSEL R25, R149, -INF , P1 ;  /* 0xff80000095197808 */ /* 0x000fe40000800000 */
[----:B------:R-:W-:Y:S02]  /*4a80*/  FMNMX.FTZ R5, R21, R5, !PT ;  /* 0x0000000515057209 */ /* 0x000fe40007810000 */
[----:B------:R-:W-:Y:S02]  /*4a90*/  FMNMX.FTZ R2, R139, R2, !PT ;  /* 0x000000028b027209 */ /* 0x000fe40007810000 */
[----:B------:R-:W-:-:S02]  /*4aa0*/  FMNMX.FTZ R4, R132, R4, !PT ;  /* 0x0000000484047209 */ /* 0x000fc40007810000 */
[----:B------:R-:W-:Y:S02]  /*4ab0*/  ISETP.GT.AND P5, PT, R0, 0x20, PT ;  /* 0x000000200000780c */ /* 0x000fe40003fa4270 */
[----:B------:R-:W-:Y:S02]  /*4ac0*/  FSEL R72, R146, -INF , P0 ;  /* 0xff80000092487808 */ /* 0x000fe40000000000 */
[----:B------:R-:W-:Y:S02]  /*4ad0*/  FMNMX.FTZ R5, R25, R5, !PT ;  /* 0x0000000519057209 */ /* 0x000fe40007810000 */
[----:B------:R-:W-:Y:S02]  /*4ae0*/  FMNMX.FTZ R2, R140, R2, !PT ;  /* 0x000000028c027209 */ /* 0x000fe40007810000 */
        /* <DEDUP_REMOVED lines=48> */
[----:B------:R-:W-:Y:S01]  /*4df0*/  FMNMX.FTZ R5, R170, R5, !PT ;  /* 0x00000005aa057209 */ /* 0x000fe20007810000 */
[----:B------:R-:W-:Y:S01]  /*4e00*/  LDSM.16.MT88.4 R84, [R228] ;  /* 0x00000000e454783b */ /* 0x000fe20000004200 */
[----:B------:R-:W-:-:S02]  /*4e10*/  FMNMX.FTZ R2, R183, R2, !PT ;  /* 0x00000002b7027209 */ /* 0x000fc40007810000 */
[----:B------:R-:W-:Y:S02]  /*4e20*/  FMNMX.FTZ R4, R179, R4, !PT ;  /* 0x00000004b3047209 */ /* 0x000fe40007810000 */
[----:B------:R-:W-:Y:S02]  /*4e30*/  ISETP.GT.AND P3, PT, R0, 0x49, PT ;  /* 0x000000490000780c */ /* 0x000fe40003f64270 */
[----:B------:R-:W-:Y:S02]  /*4e40*/  FSEL R169, R80, -INF , P5 ;  /* 0xff80000050a97808 */ /* 0x000fe40002800000 */
[----:B------:R-:W-:Y:S01]  /*4e50*/  FMNMX.FTZ R5, R168, R5, !PT ;  /* 0x00000005a8057209 */ /* 0x000fe20007810000 */
[----:B------:R-:W-:Y:S01]  /*4e60*/  LDSM.16.MT88.4 R80, [R224] ;  /* 0x00000000e050783b */ /* 0x000fe20000004200 */
[C---:B------:R-:W-:Y:S02]  /*4e70*/  ISETP.GT.AND P2, PT, R0.reuse, 0x50, PT ;  /* 0x000000500000780c */ /* 0x040fe40003f44270 */
[----:B------:R-:W-:-:S02]  /*4e80*/  ISETP.GT.AND P1, PT, R0, 0x51, PT ;  /* 0x000000510000780c */ /* 0x000fc40003f24270 */
[----:B------:R-:W-:Y:S02]  /*4e90*/  ISETP.GT.AND P0, PT, R0, 0x58, PT ;  /* 0x000000580000780c */ /* 0x000fe40003f04270 */
[----:B------:R-:W-:Y:S02]  /*4ea0*/  FMNMX.FTZ R3, R194, R2, !PT ;  /* 0x00000002c2037209 */ /* 0x000fe40007810000 */
[----:B------:R-:W-:Y:S02]  /*4eb0*/  FMNMX.FTZ R2, R184, R4, !PT ;  /* 0x00000004b8027209 */ /* 0x000fe40007810000 */
[----:B------:R-:W-:Y:S02]  /*4ec0*/  FSEL R166, R71, -INF , P3 ;  /* 0xff80000047a67808 */ /* 0x000fe40001800000 */
[----:B------:R-:W-:Y:S02]  /*4ed0*/  FMNMX.FTZ R5, R169, R5, !PT ;  /* 0x00000005a9057209 */ /* 0x000fe40007810000 */
[----:B------:R-:W-:-:S02]  /*4ee0*/  FSEL R218, R74, -INF , P2 ;  /* 0xff8000004ada7808 */ /* 0x000fc40001000000 */
[----:B------:R-:W-:Y:S02]  /*4ef0*/  FSEL R209, R75, -INF , P1 ;  /* 0xff8000004bd17808 */ /* 0x000fe40000800000 */
[----:B------:R-:W-:Y:S02]  /*4f00*/  FSEL R202, R62, -INF , P0 ;  /* 0xff8000003eca7808 */ /* 0x000fe40000000000 */
[C---:B------:R-:W-:Y:S02]  /*4f10*/  ISETP.GT.AND P5, PT, R0.reuse, 0x59, PT ;  /* 0x000000590000780c */ /* 0x040fe40003fa4270 */
[C---:B------:R-:W-:Y:S02]  /*4f20*/  ISETP.GT.AND P3, PT, R0.reuse, 0x60, PT ;  /* 0x000000600000780c */ /* 0x040fe40003f64270 */
[C---:B------:R-:W-:Y:S02]  /*4f30*/  ISETP.GT.AND P2, PT, R0.reuse, 0x61, PT ;  /* 0x000000610000780c */ /* 0x040fe40003f44270 */
[----:B------:R-:W-:-:S02]  /*4f40*/  ISETP.GT.AND P1, PT, R0, 0x68, PT ;  /* 0x000000680000780c */ /* 0x000fc40003f24270 */
[----:B------:R-:W-:Y:S02]  /*4f50*/  ISETP.GT.AND P0, PT, R0, 0x69, PT ;  /* 0x000000690000780c */ /* 0x000fe40003f04270 */
        /* <DEDUP_REMOVED lines=9> */
[----:B------:R-:W-:Y:S02]  /*4ff0*/  FSEL R201, R63, -INF , P5 ;  /* 0xff8000003fc97808 */ /* 0x000fe40002800000 */
[----:B------:R-:W-:-:S02]  /*5000*/  FMNMX.FTZ R3, R202, R3, !PT ;  /* 0x00000003ca037209 */ /* 0x000fc40007810000 */
[----:B------:R-:W-:Y:S02]  /*5010*/  FMNMX.FTZ R4, R233, R4, !PT ;  /* 0x00000004e9047209 */ /* 0x000fe40007810000 */
[----:B------:R-:W-:Y:S02]  /*5020*/  FMNMX.FTZ R2, R207, R0, !PT ;  /* 0x00000000cf027209 */ /* 0x000fe40007810000 */
[----:B------:R-:W-:Y:S02]  /*5030*/  FSEL R205, R28, -INF , P3 ;  /* 0xff8000001ccd7808 */ /* 0x000fe40001800000 */
[----:B------:R-:W-:Y:S02]  /*5040*/  FMNMX.FTZ R3, R201, R3, !PT ;  /* 0x00000003c9037209 */ /* 0x000fe40007810000 */
[----:B------:R-:W-:Y:S02]  /*5050*/  FMNMX.FTZ R4, R232, R4, !PT ;  /* 0x00000004e8047209 */ /* 0x000fe40007810000 */
[----:B------:R-:W-:-:S02]  /*5060*/  FMNMX.FTZ R2, R212, R2, !PT ;  /* 0x00000002d4027209 */ /* 0x000fc40007810000 */
[----:B------:R-:W-:Y:S02]  /*5070*/  FSEL R208, R29, -INF , P2 ;  /* 0xff8000001dd07808 */ /* 0x000fe40001000000 */
[----:B------:R-:W-:Y:S02]  /*5080*/  FMNMX.FTZ R3, R205, R3, !PT ;  /* 0x00000003cd037209 */ /* 0x000fe40007810000 */
[----:B------:R-:W-:Y:S02]  /*5090*/  FMNMX.FTZ R4, R230, R4, !PT ;  /* 0x00000004e6047209 */ /* 0x000fe40007810000 */
[----:B------:R-:W-:Y:S02]  /*50a0*/  FMNMX.FTZ R2, R200, R2, !PT ;  /* 0x00000002c8027209 */ /* 0x000fe40007810000 */
[----:B------:R-:W-:Y:S02]  /*50b0*/  FMNMX.FTZ R0, R208, R3, !PT ;  /* 0x00000003d0007209 */ /* 0x000fe40007810000 */
[----:B------:R-:W-:Y:S01]  /*50c0*/  FMNMX.FTZ R3, R229, R4, !PT ;  /* 0x00000004e5037209 */ /* 0x000fe20007810000 */
[----:B------:R-:W1:Y:S01]  /*50d0*/  SHFL.BFLY PT, R5, R2, 0x2, 0x1f ;  /* 0x0c401f0002057f89 */ /* 0x000e6200000e0000 */
[----:B------:R-:W-:-:S02]  /*50e0*/  FSEL R206, R26, -INF , P1 ;  /* 0xff8000001ace7808 */ /* 0x000fc40000800000 */
[----:B------:R-:W-:Y:S02]  /*50f0*/  FMNMX.FTZ R3, R226, R3, !PT ;  /* 0x00000003e2037209 */ /* 0x000fe40007810000 */
[----:B------:R-:W-:Y:S02]  /*5100*/  FSEL R219, R27, -INF , P0 ;  /* 0xff8000001bdb7808 */ /* 0x000fe40000000000 */
[----:B------:R-:W-:Y:S01]  /*5110*/  FMNMX.FTZ R0, R206, R0, !PT ;  /* 0x00000000ce007209 */ /* 0x000fe20007810000 */
[----:B------:R-:W2:Y:S03]  /*5120*/  SHFL.BFLY PT, R4, R3, 0x2, 0x1f ;  /* 0x0c401f0003047f89 */ /* 0x000ea600000e0000 */
[----:B------:R-:W-:-:S05]  /*5130*/  FMNMX.FTZ R0, R219, R0, !PT ;  /* 0x00000000db007209 */ /* 0x000fca0007810000 */
[----:B------:R-:W3:Y:S01]  /*5140*/  SHFL.BFLY PT, R70, R0, 0x2, 0x1f ;  /* 0x0c401f0000467f89 */ /* 0x000ee200000e0000 */
[----:B-1----:R-:W-:-:S05]  /*5150*/  FMNMX.FTZ R2, R2, R5, !PT ;  /* 0x0000000502027209 */ /* 0x002fca0007810000 */
[----:B------:R-:W1:Y:S01]  /*5160*/  SHFL.BFLY PT, R71, R2, 0x1, 0x1f ;  /* 0x0c201f0002477f89 */ /* 0x000e6200000e0000 */
[----:B--2---:R-:W-:-:S05]  /*5170*/  FMNMX.FTZ R3, R3, R4, !PT ;  /* 0x0000000403037209 */ /* 0x004fca0007810000 */
[----:B------:R-:W2:Y:S01]  /*5180*/  SHFL.BFLY PT, R73, R3, 0x1, 0x1f ;  /* 0x0c201f0003497f89 */ /* 0x000ea200000e0000 */
[----:B---3--:R-:W-:Y:S01]  /*5190*/  FMNMX.FTZ R70, R0, R70, !PT ;  /* 0x0000004600467209 */ /* 0x008fe20007810000 */
[----:B------:R-:W-:-:S04]  /*51a0*/  IMAD.IADD R0, R7, 0x1, R6 ;  /* 0x0000000107007824 */ /* 0x000fc800078e0206 */
[----:B------:R-:W3:Y:S01]  /*51b0*/  SHFL.BFLY PT, R4, R70, 0x1, 0x1f ;  /* 0x0c201f0046047f89 */ /* 0x000ee200000e0000 */
[----:B------:R-:W-:-:S04]  /*51c0*/  IMNMX R0, R8, R0, PT ;  /* 0x0000000008007217 */ /* 0x000fc80003800200 */
[C---:B------:R-:W-:Y:S02]  /*51d0*/  ISETP.GT.AND P0, PT, R0.reuse, RZ, PT ;  /* 0x000000ff0000720c */ /* 0x040fe40003f04270 */
[C---:B------:R-:W-:Y:S02]  /*51e0*/  ISETP.GT.AND P5, PT, R0.reuse, 0x1, PT ;  /* 0x000000010000780c */ /* 0x040fe40003fa4270 */
[----:B------:R-:W-:Y:S02]  /*51f0*/  ISETP.GT.AND P2, PT, R0, 0x8, PT ;  /* 0x000000080000780c */ /* 0x000fe40003f44270 */
[----:B------:R-:W-:Y:S02]  /*5200*/  FSEL R7, R193, -INF , P0 ;  /* 0xff800000c1077808 */ /* 0x000fe40000000000 */
[----:B------:R-:W-:Y:S02]  /*5210*/  FSEL R60, R192, -INF , P5 ;  /* 0xff800000c03c7808 */ /* 0x000fe40002800000 */
[----:B-1----:R-:W-:-:S02]  /*5220*/  FMNMX.FTZ R71, R2, R71, !PT ;  /* 0x0000004702477209 */ /* 0x002fc40007810000 */
[C---:B------:R-:W-:Y:S02]  /*5230*/  ISETP.GT.AND P3, PT, R0.reuse, 0x9, PT ;  /* 0x000000090000780c */ /* 0x040fe40003f64270 */
[----:B------:R-:W-:Y:S01]  /*5240*/  FSEL R61, R191, -INF , P2 ;  /* 0xff800000bf3d7808 */ /* 0x000fe20001000000 */
[----:B------:R-:W-:Y:S01]  /*5250*/  IMAD.MOV.U32 R191, RZ, RZ, R212 ;  /* 0x000000ffffbf7224 */ /* 0x000fe200078e00d4 */
[----:B------:R-:W-:Y:S02]  /*5260*/  FMNMX.FTZ R2, R7, R60, !PT ;  /* 0x0000003c07027209 */ /* 0x000fe40007810000 */
[----:B------:R-:W-:Y:S02]  /*5270*/  ISETP.GT.AND P1, PT, R0, 0x10, PT ;  /* 0x000000100000780c */ /* 0x000fe40003f24270 */
[----:B------:R-:W-:Y:S01]  /*5280*/  FSEL R62, R190, -INF , P3 ;  /* 0xff800000be3e7808 */ /* 0x000fe20001800000 */
[----:B------:R-:W-:Y:S01]  /*5290*/  IMAD.MOV.U32 R190, RZ, RZ, R218 ;  /* 0x000000ffffbe7224 */ /* 0x000fe200078e00da */
[----:B------:R-:W-:-:S02]  /*52a0*/  FMNMX.FTZ R2, R61, R2, !PT ;  /* 0x000000023d027209 */ /* 0x000fc40007810000 */
[----:B--2---:R-:W-:Y:S02]  /*52b0*/  FMNMX.FTZ R73, R3, R73, !PT ;  /* 0x0000004903497209 */ /* 0x004fe40007810000 */
[C---:B------:R-:W-:Y:S02]  /*52c0*/  ISETP.GT.AND P2, PT, R0.reuse, 0x19, PT ;  /* 0x000000190000780c */ /* 0x040fe40003f44270 */
[----:B------:R-:W-:Y:S02]  /*52d0*/  ISETP.GT.AND P0, PT, R0, 0x11, PT ;  /* 0x000000110000780c */ /* 0x000fe40003f04270 */
[----:B------:R-:W-:Y:S02]  /*52e0*/  FSEL R63, R189, -INF , P1 ;  /* 0xff800000bd3f7808 */ /* 0x000fe40000800000 */
[----:B------:R-:W-:Y:S01]  /*52f0*/  FMNMX.FTZ R3, R62, R2, !PT ;  /* 0x000000023e037209 */ /* 0x000fe20007810000 */
[----:B------:R-:W-:Y:S01]  /*5300*/  FMUL.FTZ R2, R73, c[0x0][0x2d0] ;  /* 0x0000b40049027a20 */ /* 0x000fe20000410000 */
[----:B------:R-:W-:-:S02]  /*5310*/  FSEL R74, R186, -INF , P2 ;  /* 0xff800000ba4a7808 */ /* 0x000fc40001000000 */
[----:B------:R-:W-:Y:S02]  /*5320*/  FSETP.NEU.FTZ.AND P2, PT, R73, -INF , PT ;  /* 0xff8000004900780b */ /* 0x000fe40003f5d000 */
[----:B------:R-:W-:Y:S02]  /*5330*/  ISETP.GT.AND P5, PT, R0, 0x18, PT ;  /* 0x000000180000780c */ /* 0x000fe40003fa4270 */
[----:B------:R-:W-:Y:S02]  /*5340*/  FSEL R68, R188, -INF , P0 ;  /* 0xff800000bc447808 */ /* 0x000fe40000000000 */
[----:B------:R-:W-:Y:S02]  /*5350*/  FMNMX.FTZ R3, R63, R3, !PT ;  /* 0x000000033f037209 */ /* 0x000fe40007810000 */
[----:B---3--:R-:W-:Y:S02]  /*5360*/  FMNMX.FTZ R70, R70, R4, !PT ;  /* 0x0000000446467209 */ /* 0x008fe40007810000 */
[----:B------:R-:W-:-:S02]  /*5370*/  FSEL R4, R2, RZ, P2 ;  /* 0x000000ff02047208 */ /* 0x000fc40001000000 */
[----:B------:R-:W-:Y:S02]  /*5380*/  FSEL R69, R187, -INF , P5 ;  /* 0xff800000bb457808 */ /* 0x000fe40002800000 */
[----:B------:R-:W-:Y:S01]  /*5390*/  FMNMX.FTZ R2, R68, R3, !PT ;  /* 0x0000000344027209 */ /* 0x000fe20007810000 */
[--C-:B------:R-:W-:Y:S01]  /*53a0*/  FFMA.FTZ R3, R9, c[0x0][0x2d0], -R4.reuse ;  /* 0x0000b40009037a23 */ /* 0x100fe20000010804 */
[C---:B------:R-:W-:Y:S01]  /*53b0*/  ISETP.GT.AND P3, PT, R0.reuse, 0x20, PT ;  /* 0x000000200000780c */ /* 0x040fe20003f64270 */
[----:B------:R-:W-:Y:S01]  /*53c0*/  FFMA.FTZ R5, R11, c[0x0][0x2d0], -R4 ;  /* 0x0000b4000b057a23 */ /* 0x000fe20000010804 */
[----:B------:R-:W-:Y:S01]  /*53d0*/  FMNMX.FTZ R2, R69, R2, !PT ;  /* 0x0000000245027209 */ /* 0x000fe20007810000 */
[----:B------:R1:W-:Y:S01]  /*53e0*/  MUFU.EX2 R242, R3 ;  /* 0x0000000300f27308 */ /* 0x0003e20000000800 */
[----:B------:R-:W-:Y:S02]  /*53f0*/  ISETP.GT.AND P1, PT, R0, 0x21, PT ;  /* 0x000000210000780c */ /* 0x000fe40003f24270 */
[----:B------:R-:W-:-:S02]  /*5400*/  FSEL R75, R176, -INF , P3 ;  /* 0xff800000b04b7808 */ /* 0x000fc40001800000 */
[----:B------:R-:W-:Y:S02]  /*5410*/  FMNMX.FTZ R2, R74, R2, !PT ;  /* 0x000000024a027209 */ /* 0x000fe40007810000 */
[----:B------:R-:W-:Y:S01]  /*5420*/  ISETP.GT.AND P0, PT, R0, 0x28, PT ;  /* 0x000000280000780c */ /* 0x000fe20003f04270 */
[----:B------:R2:W-:Y:S01]  /*5430*/  MUFU.EX2 R221, R5 ;  /* 0x0000000500dd7308 */ /* 0x0005e20000000800 */
[----:B------:R-:W-:Y:S02]  /*5440*/  FSEL R90, R175, -INF , P1 ;  /* 0xff800000af5a7808 */ /* 0x000fe40000800000 */
[----:B------:R-:W-:Y:S02]  /*5450*/  FMNMX.FTZ R2, R75, R2, !PT ;  /* 0x000000024b027209 */ /* 0x000fe40007810000 */
[----:B------:R-:W-:Y:S02]  /*5460*/  FSEL R91, R172, -INF , P0 ;  /* 0xff800000ac5b7808 */ /* 0x000fe40000000000 */
[----:B------:R-:W-:Y:S01]  /*5470*/  ISETP.GT.AND P5, PT, R0, 0x29, PT ;  /* 0x000000290000780c */ /* 0x000fe20003fa4270 */
[C---:B-1----:R-:W-:Y:S01]  /*5480*/  FMUL.FTZ R3, R71.reuse, c[0x0][0x2d0] ;  /* 0x0000b40047037a20 */ /* 0x042fe20000410000 */
[----:B------:R-:W-:-:S02]  /*5490*/  FSETP.NEU.FTZ.AND P0, PT, R71, -INF , PT ;  /* 0xff8000004700780b */ /* 0x000fc40003f1d000 */
[----:B------:R-:W-:Y:S02]  /*54a0*/  FMNMX.FTZ R2, R90, R2, !PT ;  /* 0x000000025a027209 */ /* 0x000fe40007810000 */
[C---:B------:R-:W-:Y:S02]  /*54b0*/  ISETP.GT.AND P3, PT, R0.reuse, 0x30, PT ;  /* 0x000000300000780c */ /* 0x040fe40003f64270 */
[----:B------:R-:W-:Y:S02]  /*54c0*/  FSEL R92, R167, -INF , P5 ;  /* 0xff800000a75c7808 */ /* 0x000fe40002800000 */
[----:B------:R-:W-:Y:S02]  /*54d0*/  FSEL R3, R3, RZ, P0 ;  /* 0x000000ff03037208 */ /* 0x000fe40000000000 */
[----:B------:R-:W-:Y:S02]  /*54e0*/  FMNMX.FTZ R2, R91, R2, !PT ;  /* 0x000000025b027209 */ /* 0x000fe40007810000 */
[----:B------:R-:W-:Y:S01]  /*54f0*/  ISETP.GT.AND P2, PT, R0, 0x31, PT ;  /* 0x000000310000780c */ /* 0x000fe20003f44270 */
[--C-:B--2---:R-:W-:Y:S01]  /*5500*/  FFMA.FTZ R5, R10, c[0x0][0x2d0], -R3.reuse ;  /* 0x0000b4000a057a23 */ /* 0x104fe20000010803 */
[----:B------:R-:W-:Y:S01]  /*5510*/  FSEL R116, R103, -INF , P3 ;  /* 0xff80000067747808 */ /* 0x000fe20001800000 */
[----:B------:R-:W-:Y:S01]  /*5520*/  FFMA.FTZ R6, R17, c[0x0][0x2d0], -R3 ;  /* 0x0000b40011067a23 */ /* 0x000fe20000010803 */
[----:B------:R-:W-:Y:S01]  /*5530*/  FMNMX.FTZ R2, R92, R2, !PT ;  /* 0x000000025c027209 */ /* 0x000fe20007810000 */
[----:B------:R1:W-:Y:S01]  /*5540*/  MUFU.EX2 R188, R5 ;  /* 0x0000000500bc7308 */ /* 0x0003e20000000800 */
[----:B------:R-:W-:-:S02]  /*5550*/  ISETP.GT.AND P1, PT, R0, 0x38, PT ;  /* 0x000000380000780c */ /* 0x000fc40003f24270 */
[----:B------:R-:W-:Y:S02]  /*5560*/  FSEL R135, R102, -INF , P2 ;  /* 0xff80000066877808 */ /* 0x000fe40001000000 */
[----:B------:R-:W-:Y:S02]  /*5570*/  FMNMX.FTZ R2, R116, R2, !PT ;  /* 0x0000000274027209 */ /* 0x000fe40007810000 */
[C---:B------:R-:W-:Y:S01]  /*5580*/  ISETP.GT.AND P0, PT, R0.reuse, 0x39, PT ;  /* 0x000000390000780c */ /* 0x040fe20003f04270 */
[----:B------:R-:W-:Y:S01]  /*5590*/  MUFU.EX2 R192, R6 ;  /* 0x0000000600c07308 */ /* 0x000fe20000000800 */
[----:B------:R-:W-:Y:S02]  /*55a0*/  FSEL R138, R101, -INF , P1 ;  /* 0xff800000658a7808 */ /* 0x000fe40000800000 */
[----:B------:R-:W-:Y:S02]  /*55b0*/  FMNMX.FTZ R2, R135, R2, !PT ;  /* 0x0000000287027209 */ /* 0x000fe40007810000 */
[----:B------:R-:W-:-:S02]  /*55c0*/  ISETP.GT.AND P5, PT, R0, 0x40, PT ;  /* 0x000000400000780c */ /* 0x000fc40003fa4270 */
[----:B------:R-:W-:Y:S01]  /*55d0*/  FSEL R142, R100, -INF , P0 ;  /* 0xff800000648e7808 */ /* 0x000fe20000000000 */
[----:B-1----:R-:W-:Y:S01]  /*55e0*/  FFMA.FTZ R5, R12, c[0x0][0x2d0], -R3 ;  /* 0x0000b4000c057a23 */ /* 0x002fe20000010803 */
[----:B------:R-:W-:Y:S02]  /*55f0*/  FMNMX.FTZ R2, R138, R2, !PT ;  /* 0x000000028a027209 */ /* 0x000fe40007810000 */
[C---:B------:R-:W-:Y:S01]  /*5600*/  ISETP.GT.AND P3, PT, R0.reuse, 0x41, PT ;  /* 0x000000410000780c */ /* 0x040fe20003f64270 */
[----:B------:R1:W2:Y:S01]  /*5610*/  MUFU.EX2 R193, R5 ;  /* 0x0000000500c17308 */ /* 0x0002a20000000800 */
[----:B------:R-:W-:Y:S02]  /*5620*/  FSEL R145, R145, -INF , P5 ;  /* 0xff80000091917808 */ /* 0x000fe40002800000 */
[----:B------:R-:W-:Y:S02]  /*5630*/  ISETP.GT.AND P2, PT, R0, 0x48, PT ;  /* 0x000000480000780c */ /* 0x000fe40003f44270 */
[----:B------:R-:W-:-:S02]  /*5640*/  FSEL R153, R153, -INF , P3 ;  /* 0xff80000099997808 */ /* 0x000fc40001800000 */
[C---:B------:R-:W-:Y:S02]  /*5650*/  ISETP.GT.AND P1, PT, R0.reuse, 0x49, PT ;  /* 0x000000490000780c */ /* 0x040fe40003f24270 */
[----:B------:R-:W-:Y:S02]  /*5660*/  FSEL R155, R155, -INF , P2 ;  /* 0xff8000009b9b7808 */ /* 0x000fe40001000000 */
[----:B------:R-:W-:Y:S02]  /*5670*/  ISETP.GT.AND P0, PT, R0, 0x50, PT ;  /* 0x000000500000780c */ /* 0x000fe40003f04270 */
[----:B------:R-:W-:Y:S02]  /*5680*/  FSEL R156, R156, -INF , P1 ;  /* 0xff8000009c9c7808 */ /* 0x000fe40000800000 */
[----:B------:R-:W-:Y:S01]  /*5690*/  ISETP.GT.AND P2, PT, R0, 0x51, PT ;  /* 0x000000510000780c */ /* 0x000fe20003f44270 */
[----:B-1----:R-:W-:Y:S01]  /*56a0*/  FFMA.FTZ R5, R13, c[0x0][0x2d0], -R3 ;  /* 0x0000b4000d057a23 */ /* 0x002fe20000010803 */
[----:B------:R-:W-:-:S02]  /*56b0*/  FSEL R174, R174, -INF , P0 ;  /* 0xff800000aeae7808 */ /* 0x000fc40000000000 */
[C---:B------:R-:W-:Y:S01]  /*56c0*/  ISETP.GT.AND P1, PT, R0.reuse, 0x58, PT ;  /* 0x000000580000780c */ /* 0x040fe20003f24270 */
[----:B------:R1:W3:Y:S01]  /*56d0*/  MUFU.EX2 R198, R5 ;  /* 0x0000000500c67308 */ /* 0x0002e20000000800 */
[----:B------:R-:W-:Y:S02]  /*56e0*/  FSEL R173, R173, -INF , P2 ;  /* 0xff800000adad7808 */ /* 0x000fe40001000000 */
[----:B------:R-:W-:Y:S02]  /*56f0*/  ISETP.GT.AND P0, PT, R0, 0x59, PT ;  /* 0x000000590000780c */ /* 0x000fe40003f04270 */
[----:B------:R-:W-:Y:S02]  /*5700*/  FSEL R172, R66, -INF , P1 ;  /* 0xff80000042ac7808 */ /* 0x000fe40000800000 */
[----:B------:R-:W-:Y:S02]  /*5710*/  FSETP.NEU.FTZ.AND P3, PT, R70, -INF , PT ;  /* 0xff8000004600780b */ /* 0x000fe40003f7d000 */
[----:B------:R-:W-:-:S02]  /*5720*/  ISETP.GT.AND P2, PT, R0, 0x60, PT ;  /* 0x000000600000780c */ /* 0x000fc40003f44270 */
[----:B------:R-:W-:Y:S02]  /*5730*/  FSEL R167, R67, -INF , P0 ;  /* 0xff80000043a77808 */ /* 0x000fe40000000000 */
[----:B------:R-:W-:Y:S02]  /*5740*/  ISETP.GT.AND P1, PT, R0, 0x61, PT ;  /* 0x000000610000780c */ /* 0x000fe40003f24270 */
[----:B------:R-:W-:Y:S02]  /*5750*/  FSEL R165, R38, -INF , P2 ;  /* 0xff80000026a57808 */ /* 0x000fe40001000000 */
[----:B-1----:R-:W-:Y:S01]  /*5760*/  FMNMX.FTZ R5, R142, R2, !PT ;  /* 0x000000028e057209 */ /* 0x002fe20007810000 */
[----:B------:R-:W-:Y:S01]  /*5770*/  FMUL.FTZ R2, R70, c[0x0][0x2d0] ;  /* 0x0000b40046027a20 */ /* 0x000fe20000410000 */
[----:B------:R-:W-:Y:S02]  /*5780*/  ISETP.GT.AND P0, PT, R0, 0x68, PT ;  /* 0x000000680000780c */ /* 0x000fe40003f04270 */
[----:B------:R-:W-:-:S02]  /*5790*/  FMNMX.FTZ R5, R145, R5, !PT ;  /* 0x0000000591057209 */ /* 0x000fc40007810000 */
[----:B------:R-:W-:Y:S02]  /*57a0*/  FSEL R2, R2, RZ, P3 ;  /* 0x000000ff02027208 */ /* 0x000fe40001800000 */
[----:B------:R-:W-:Y:S02]  /*57b0*/  FMNMX.FTZ R5, R153, R5, !PT ;  /* 0x0000000599057209 */ /* 0x000fe40007810000 */
[----:B------:R-:W-:Y:S01]  /*57c0*/  ISETP.GT.AND P2, PT, R0, 0x69, PT ;  /* 0x000000690000780c */ /* 0x000fe20003f44270 */
[--C-:B------:R-:W-:Y:S01]  /*57d0*/  FFMA.FTZ R0, R18, c[0x0][0x2d0], -R2.reuse ;  /* 0x0000b40012007a23 */ /* 0x100fe20000010802 */
[----:B------:R-:W-:Y:S01]  /*57e0*/  FMNMX.FTZ R5, R155, R5, !PT ;  /* 0x000000059b057209 */ /* 0x000fe20007810000 */
[----:B------:R-:W-:Y:S01]  /*57f0*/  FFMA.FTZ R6, R14, c[0x0][0x2d0], -R2 ;  /* 0x0000b4000e067a23 */ /* 0x000fe20000010802 */
[----:B------:R-:W-:Y:S01]  /*5800*/  FSEL R164, R39, -INF , P1 ;  /* 0xff80000027a47808 */ /* 0x000fe20000800000 */
[----:B------:R-:W-:Y:S01]  /*5810*/  MUFU.EX2 R235, R0 ;  /* 0x0000000000eb7308 */ /* 0x000fe20000000800 */
[----:B------:R-:W-:-:S02]  /*5820*/  FMNMX.FTZ R5, R156, R5, !PT ;  /* 0x000000059c057209 */ /* 0x000fc40007810000 */
[----:B------:R-:W-:Y:S02]  /*5830*/  FSEL R163, R30, -INF , P0 ;  /* 0xff8000001ea37808 */ /* 0x000fe40000000000 */
[----:B------:R-:W-:Y:S02]  /*5840*/  FMNMX.FTZ R5, R174, R5, !PT ;  /* 0x00000005ae057209 */ /* 0x000fe40007810000 */
[----:B------:R-:W-:Y:S01]  /*5850*/  FSEL R162, R31, -INF , P2 ;  /* 0xff8000001fa27808 */ /* 0x000fe20001000000 */
[----:B------:R1:W-:Y:S01]  /*5860*/  MUFU.EX2 R249, R6 ;  /* 0x0000000600f97308 */ /* 0x0003e20000000800 */
[----:B------:R-:W-:Y:S02]  /*5870*/  FMNMX.FTZ R5, R173, R5, !PT ;  /* 0x00000005ad057209 */ /* 0x000fe40007810000 */
[----:B--2---:R-:W-:Y:S02]  /*5880*/  F2FP.BF16.PACK_AB R8, R193, R188 ;  /* 0x000000bcc108723e */ /* 0x004fe400000010ff */
[----:B------:R-:W-:-:S02]  /*5890*/  FMNMX.FTZ R5, R172, R5, !PT ;  /* 0x00000005ac057209 */ /* 0x000fc40007810000 */
[----:B---3--:R-:W-:Y:S02]  /*58a0*/  F2FP.BF16.PACK_AB R10, R192, R198 ;  /* 0x000000c6c00a723e */ /* 0x008fe400000010ff */
[----:B------:R-:W-:-:S04]  /*58b0*/  FMNMX.FTZ R5, R167, R5, !PT ;  /* 0x00000005a7057209 */ /* 0x000fc80007810000 */
[----:B------:R-:W-:Y:S01]  /*58c0*/  FMNMX.FTZ R5, R165, R5, !PT ;  /* 0x00000005a5057209 */ /* 0x000fe20007810000 */
[----:B-1----:R-:W-:-:S03]  /*58d0*/  FFMA.FTZ R6, R15, c[0x0][0x2d0], -R2 ;  /* 0x0000b4000f067a23 */ /* 0x002fc60000010802 */
[----:B------:R-:W-:Y:S01]  /*58e0*/  FMNMX.FTZ R0, R164, R5, !PT ;  /* 0x00000005a4007209 */ /* 0x000fe20007810000 */
[----:B------:R-:W-:Y:S01]  /*58f0*/  FFMA.FTZ R5, R19, c[0x0][0x2d0], -R3 ;  /* 0x0000b40013057a23 */ /* 0x000fe20000010803 */
[----:B------:R1:W2:Y:S02]  /*5900*/  MUFU.EX2 R244, R6 ;  /* 0x0000000600f47308 */ /* 0x0002a40000000800 */
[----:B------:R-:W-:-:S04]  /*5910*/  FMNMX.FTZ R0, R163, R0, !PT ;  /* 0x00000000a3007209 */ /* 0x000fc80007810000 */
[----:B------:R-:W-:Y:S02]  /*5920*/  FMNMX.FTZ R0, R162, R0, !PT ;  /* 0x00000000a2007209 */ /* 0x000fe40007810000 */
[----:B------:R3:W-:Y:S01]  /*5930*/  MUFU.EX2 R220, R5 ;  /* 0x0000000500dc7308 */ /* 0x0007e20000000800 */
[----:B-1----:R-:W-:Y:S01]  /*5940*/  FFMA.FTZ R6, R16, c[0x0][0x2d0], -R2 ;  /* 0x0000b40010067a23 */ /* 0x002fe20000010802 */
[----:B--2---:R-:W-:-:S06]  /*5950*/  F2FP.BF16.PACK_AB R9, R244, R249 ;  /* 0x000000f9f409723e */ /* 0x004fcc00000010ff */
[----:B------:R1:W2:Y:S01]  /*5960*/  MUFU.EX2 R246, R6 ;  /* 0x0000000600f67308 */ /* 0x0002a20000000800 */
[----:B---3--:R-:W-:-:S07]  /*5970*/  FFMA.FTZ R5, R22, c[0x0][0x2d0], -R3 ;  /* 0x0000b40016057a23 */ /* 0x008fce0000010803 */
[----:B------:R3:W4:Y:S01]  /*5980*/  MUFU.EX2 R195, R5 ;  /* 0x0000000500c37308 */ /* 0x0007220000000800 */
[----:B-1----:R-:W1:Y:S01]  /*5990*/  SHFL.BFLY PT, R6, R0, 0x2, 0x1f ;  /* 0x0c401f0000067f89 */ /* 0x002e6200000e0000 */
[----:B--2---:R-:W-:Y:S01]  /*59a0*/  F2FP.BF16.PACK_AB R11, R235, R246 ;  /* 0x000000f6eb0b723e */ /* 0x004fe200000010ff */
[----:B---3--:R-:W-:-:S06]  /*59b0*/  FFMA.FTZ R5, R23, c[0x0][0x2d0], -R3 ;  /* 0x0000b40017057a23 */ /* 0x008fcc0000010803 */
[C---:B------:R-:W-:Y:S01]  /*59c0*/  HMMA.16816.F32.BF16 R32, R8.reuse, R80, RZ ;  /* 0x000000500820723c */ /* 0x040fe200000418ff */
[----:B----4-:R-:W-:Y:S01]  /*59d0*/  F2FP.BF16.PACK_AB R12, R195, R220 ;  /* 0x000000dcc30c723e */ /* 0x010fe200000010ff */
[----:B------:R2:W-:Y:S06]  /*59e0*/  MUFU.EX2 R210, R5 ;  /* 0x0000000500d27308 */ /* 0x0005ec0000000800 */
[----:B------:R-:W-:Y:S01]  /*59f0*/  HMMA.16816.F32.BF16 R64, R8, R84, RZ ;  /* 0x000000540840723c */ /* 0x000fe200000418ff */
[----:B-1----:R-:W-:-:S07]  /*5a00*/  FMNMX.FTZ R0, R0, R6, !PT ;  /* 0x0000000600007209 */ /* 0x002fce0007810000 */
[C---:B------:R-:W-:Y:S01]  /*5a10*/  HMMA.16816.F32.BF16 R36, R8.reuse, R48, RZ ;  /* 0x000000300824723c */ /* 0x040fe200000418ff */
[----:B--2---:R-:W-:Y:S01]  /*5a20*/  FFMA.FTZ R5, R24, c[0x0][0x2d0], -R3 ;  /* 0x0000b40018057a23 */ /* 0x004fe20000010803 */
[----:B------:R-:W1:Y:S03]  /*5a30*/  SHFL.BFLY PT, R6, R0, 0x1, 0x1f ;  /* 0x0c201f0000067f89 */ /* 0x000e6600000e0000 */
[----:B------:R2:W3:Y:S03]  /*5a40*/  MUFU.EX2 R211, R5 ;  /* 0x0000000500d37308 */ /* 0x0004e60000000800 */
[C---:B------:R-:W-:Y:S08]  /*5a50*/  HMMA.16816.F32.BF16 R16, R8.reuse, R56, RZ ;  /* 0x000000380810723c */ /* 0x040ff000000418ff */
[----:B------:R-:W-:Y:S01]  /*5a60*/  HMMA.16816.F32.BF16 R28, R8, R82, RZ ;  /* 0x00000052081c723c */ /* 0x000fe200000418ff */
[----:B--2---:R-:W-:Y:S01]  /*5a70*/  FFMA.FTZ R5, R20, c[0x0][0x2d0], -R2 ;  /* 0x0000b40014057a23 */ /* 0x004fe20000010802 */
[----:B---3--:R-:W-:-:S03]  /*5a80*/  F2FP.BF16.PACK_AB R14, R211, R210 ;  /* 0x000000d2d30e723e */ /* 0x008fc600000010ff */
[----:B------:R2:W-:Y:S02]  /*5a90*/  MUFU.EX2 R185, R5 ;  /* 0x0000000500b97308 */ /* 0x0005e40000000800 */
[--C-:B--2---:R-:W-:Y:S02]  /*5aa0*/  FFMA.FTZ R5, R21, c[0x0][0x2d0], -R2.reuse ;  /* 0x0000b40015057a23 */ /* 0x104fe40000010802 */
[C---:B------:R-:W-:Y:S04]  /*5ab0*/  HMMA.16816.F32.BF16 R20, R8.reuse, R50, RZ ;  /* 0x000000320814723c */ /* 0x040fe800000418ff */
[----:B------:R2:W3:Y:S02]  /*5ac0*/  MUFU.EX2 R186, R5 ;  /* 0x0000000500ba7308 */ /* 0x0004e40000000800 */
[--C-:B--2---:R-:W-:Y:S01]  /*5ad0*/  FFMA.FTZ R5, R25, c[0x0][0x2d0], -R2.reuse ;  /* 0x0000b40019057a23 */ /* 0x104fe20000010802 */
[----:B---3--:R-:W-:Y:S01]  /*5ae0*/  F2FP.BF16.PACK_AB R13, R186, R185 ;  /* 0x000000b9ba0d723e */ /* 0x008fe200000010ff */
[C---:B------:R-:W-:Y:S04]  /*5af0*/  HMMA.16816.F32.BF16 R24, R8.reuse, R86, RZ ;  /* 0x000000560818723c */ /* 0x040fe800000418ff */
[----:B------:R2:W-:Y:S04]  /*5b00*/  MUFU.EX2 R189, R5 ;  /* 0x0000000500bd7308 */ /* 0x0005e80000000800 */
[----:B------:R-:W-:Y:S01]  /*5b10*/  HMMA.16816.F32.BF16 R8, R8, R58, RZ ;  /* 0x0000003a0808723c */ /* 0x000fe200000418ff */
[----:B--2---:R-:W-:Y:S01]  /*5b20*/  FFMA.FTZ R5, R72, c[0x0][0x2d0], -R2 ;  /* 0x0000b40048057a23 */ /* 0x004fe20000010802 */
[----:B-1----:R-:W-:-:S03]  /*5b30*/  FMNMX.FTZ R72, R0, R6, !PT ;  /* 0x0000000600487209 */ /* 0x002fc60007810000 */
[----:B------:R1:W2:Y:S01]  /*5b40*/  MUFU.EX2 R215, R5 ;  /* 0x0000000500d77308 */ /* 0x0002a20000000800 */
[C---:B------:R-:W-:Y:S01]  /*5b50*/  FSETP.NEU.FTZ.AND P0, PT, R72.reuse, -INF , PT ;  /* 0xff8000004800780b */ /* 0x040fe20003f1d000 */
[----:B------:R-:W-:-:S05]  /*5b60*/  FMUL.FTZ R0, R72, c[0x0][0x2d0] ;  /* 0x0000b40048007a20 */ /* 0x000fca0000410000 */
[----:B------:R-:W-:Y:S01]  /*5b70*/  FSEL R0, R0, RZ, P0 ;  /* 0x000000ff00007208 */ /* 0x000fe20000000000 */
[----:B-1----:R-:W-:Y:S01]  /*5b80*/  FFMA.FTZ R5, R88, c[0x0][0x2d0], -R4 ;  /* 0x0000b40058057a23 */ /* 0x002fe20000010804 */
[----:B--2---:R-:W-:-:S03]  /*5b90*/  F2FP.BF16.PACK_AB R15, R215, R189 ;  /* 0x000000bdd70f723e */ /* 0x004fc600000010ff */
[----:B------:R1:W-:Y:S04]  /*5ba0*/  MUFU.EX2 R213, R5 ;  /* 0x0000000500d57308 */ /* 0x0003e80000000800 */
        /* <DEDUP_REMOVED lines=12> */
[----:B------:R1:W-:Y:S02]  /*5c70*/  MUFU.EX2 R6, R5 ;  /* 0x0000000500067308 */ /* 0x0003e40000000800 */
[----:B-1----:R-:W-:-:S06]  /*5c80*/  FFMA.FTZ R5, R7, c[0x0][0x2d0], -R0 ;  /* 0x0000b40007057a23 */ /* 0x002fcc0000010800 */
[----:B------:R1:W-:Y:S02]  /*5c90*/  MUFU.EX2 R161, R5 ;  /* 0x0000000500a17308 */ /* 0x0003e40000000800 */
[----:B-1----:R-:W-:-:S06]  /*5ca0*/  FFMA.FTZ R5, R60, c[0x0][0x2d0], -R0 ;  /* 0x0000b4003c057a23 */ /* 0x002fcc0000010800 */
[----:B------:R1:W3:Y:S02]  /*5cb0*/  MUFU.EX2 R7, R5 ;  /* 0x0000000500077308 */ /* 0x0002e40000000800 */
[----:B-1----:R-:W-:-:S06]  /*5cc0*/  FFMA.FTZ R5, R61, c[0x0][0x2d0], -R0 ;  /* 0x0000b4003d057a23 */ /* 0x002fcc0000010800 */
[----:B------:R1:W-:Y:S02]  /*5cd0*/  MUFU.EX2 R175, R5 ;  /* 0x0000000500af7308 */ /* 0x0003e40000000800 */
[----:B-1----:R-:W-:-:S06]  /*5ce0*/  FFMA.FTZ R5, R62, c[0x0][0x2d0], -R0 ;  /* 0x0000b4003e057a23 */ /* 0x002fcc0000010800 */
[----:B------:R1:W4:Y:S02]  /*5cf0*/  MUFU.EX2 R176, R5 ;  /* 0x0000000500b07308 */ /* 0x0003240000000800 */
[----:B-1----:R-:W-:-:S06]  /*5d00*/  FFMA.FTZ R5, R95, c[0x0][0x2d0], -R4 ;  /* 0x0000b4005f057a23 */ /* 0x002fcc0000010804 */
[----:B------:R1:W-:Y:S02]  /*5d10*/  MUFU.EX2 R187, R5 ;  /* 0x0000000500bb7308 */ /* 0x0003e40000000800 */
[----:B-1----:R-:W-:Y:S02]  /*5d20*/  FFMA.FTZ R5, R96, c[0x0][0x2d0], -R4 ;  /* 0x0000b40060057a23 */ /* 0x002fe40000010804 */
[----:B------:R-:W-:Y:S04]  /*5d30*/  HMMA.16816.F32.BF16 R96, R12, R78, R8 ;  /* 0x0000004e0c60723c */ /* 0x000fe80000041808 */
[----:B------:R1:W1:Y:S03]  /*5d40*/  MUFU.EX2 R119, R5 ;  /* 0x0000000500777308 */ /* 0x0002660000000800 */
[----:B------:R-:W-:-:S02]  /*5d50*/  F2FP.BF16.PACK_AB R8, R221, R242 ;  /* 0x000000f2dd08723e */ /* 0x000fc400000010ff */
[----:B--2---:R-:W-:Y:S02]  /*5d60*/  F2FP.BF16.PACK_AB R10, R214, R213 ;  /* 0x000000d5d60a723e */ /* 0x004fe400000010ff */
[----:B---3--:R-:W-:Y:S02]  /*5d70*/  F2FP.BF16.PACK_AB R9, R7, R161 ;  /* 0x000000a10709723e */ /* 0x008fe400000010ff */
[----:B----4-:R-:W-:Y:S01]  /*5d80*/  F2FP.BF16.PACK_AB R11, R176, R175 ;  /* 0x000000afb00b723e */ /* 0x010fe200000010ff */
[----:B-1----:R-:W-:-:S06]  /*5d90*/  FFMA.FTZ R5, R63, c[0x0][0x2d0], -R0 ;  /* 0x0000b4003f057a23 */ /* 0x002fcc0000010800 */
[C---:B------:R-:W-:Y:S01]  /*5da0*/  HMMA.16816.F32.BF16 R28, R8.reuse, R84, RZ ;  /* 0x00000054081c723c */ /* 0x040fe200000418ff */
[----:B------:R1:W-:Y:S07]  /*5db0*/  MUFU.EX2 R217, R5 ;  /* 0x0000000500d97308 */ /* 0x0003ee0000000800 */
[C---:B------:R-:W-:Y:S08]  /*5dc0*/  HMMA.16816.F32.BF16 R20, R8.reuse, R48, RZ ;  /* 0x000000300814723c */ /* 0x040ff000000418ff */
[----:B------:R-:W-:Y:S01]  /*5dd0*/  HMMA.16816.F32.BF16 R24, R8, R86, RZ ;  /* 0x000000560818723c */ /* 0x000fe200000418ff */
[----:B-1----:R-:W-:-:S02]  /*5de0*/  FFMA.FTZ R5, R68, c[0x0][0x2d0], -R0 ;  /* 0x0000b40044057a23 */ /* 0x002fc40000010800 */
[----:B------:R-:W-:Y:S02]  /*5df0*/  IMAD.MOV.U32 R68, RZ, RZ, R215 ;  /* 0x000000ffff447224 */ /* 0x000fe400078e00d7 */
[----:B------:R1:W2:Y:S03]  /*5e00*/  MUFU.EX2 R216, R5 ;  /* 0x0000000500d87308 */ /* 0x0002a60000000800 */
[C---:B------:R-:W-:Y:S08]  /*5e10*/  HMMA.16816.F32.BF16 R12, R8.reuse, R56, RZ ;  /* 0x00000038080c723c */ /* 0x040ff000000418ff */
[----:B------:R-:W-:Y:S01]  /*5e20*/  HMMA.16816.F32.BF16 R16, R8, R50, RZ ;  /* 0x000000320810723c */ /* 0x000fe200000418ff */
[----:B-1----:R-:W-:-:S02]  /*5e30*/  FFMA.FTZ R5, R69, c[0x0][0x2d0], -R0 ;  /* 0x0000b40045057a23 */ /* 0x002fc40000010800 */
[----:B------:R-:W-:-:S05]  /*5e40*/  IMAD.MOV.U32 R69, RZ, RZ, R119 ;  /* 0x000000ffff457224 */ /* 0x000fca00078e0077 */
[C---:B------:R-:W-:Y:S01]  /*5e50*/  HMMA.16816.F32.BF16 R36, R8.reuse, R80, RZ ;  /* 0x000000500824723c */ /* 0x040fe200000418ff */
[----:B------:R1:W-:Y:S07]  /*5e60*/  MUFU.EX2 R119, R5 ;  /* 0x0000000500777308 */ /* 0x0003ee0000000800 */
[C---:B------:R-:W-:Y:S08]  /*5e70*/  HMMA.16816.F32.BF16 R32, R8.reuse, R82, RZ ;  /* 0x000000520820723c */ /* 0x040ff000000418ff */
[----:B------:R-:W-:Y:S01]  /*5e80*/  HMMA.16816.F32.BF16 R56, R8, R58, RZ ;  /* 0x0000003a0838723c */ /* 0x000fe200000418ff */
[----:B-1----:R-:W-:-:S04]  /*5e90*/  FFMA.FTZ R5, R74, c[0x0][0x2d0], -R0 ;  /* 0x0000b4004a057a23 */ /* 0x002fc80000010800 */
[----:B------:R1:W3:Y:S02]  /*5ea0*/  MUFU.EX2 R74, R5 ;  /* 0x00000005004a7308 */ /* 0x0002e40000000800 */
[----:B------:R-:W-:Y:S02]  /*5eb0*/  F2FP.BF16.PACK_AB R8, R6, R236 ;  /* 0x000000ec0608723e */ /* 0x000fe400000010ff */
[----:B--2---:R-:W-:Y:S02]  /*5ec0*/  F2FP.BF16.PACK_AB R9, R216, R217 ;  /* 0x000000d9d809723e */ /* 0x004fe400000010ff */
[----:B------:R-:W-:Y:S01]  /*5ed0*/  F2FP.BF16.PACK_AB R10, R69, R187 ;  /* 0x000000bb450a723e */ /* 0x000fe200000010ff */
[----:B-1----:R-:W-:Y:S01]  /*5ee0*/  FFMA.FTZ R5, R139, c[0x0][0x2d0], -R4 ;  /* 0x0000b4008b057a23 */ /* 0x002fe20000010804 */
[----:B---3--:R-:W-:-:S03]  /*5ef0*/  F2FP.BF16.PACK_AB R11, R74, R119 ;  /* 0x000000774a0b723e */ /* 0x008fc600000010ff */
[----:B------:R1:W-:Y:S04]  /*5f00*/  MUFU.EX2 R252, R5 ;  /* 0x0000000500fc7308 */ /* 0x0003e80000000800 */
[C---:B------:R-:W-:Y:S08]  /*5f10*/  HMMA.16816.F32.BF16 R80, R8.reuse, R44, R28 ;  /* 0x0000002c0850723c */ /* 0x040ff0000004181c */
[----:B------:R-:W-:Y:S01]  /*5f20*/  HMMA.16816.F32.BF16 R64, R8, R40, R20 ;  /* 0x000000280840723c */ /* 0x000fe20000041814 */
[----:B------:R-:W2:Y:S01]  /*5f30*/  LDSM.16.MT88.4 R20, [R224+0x1000] ;  /* 0x00100000e014783b */ /* 0x000ea20000004200 */
[----:B-1----:R-:W-:-:S02]  /*5f40*/  FFMA.FTZ R5, R140, c[0x0][0x2d0], -R4 ;  /* 0x0000b4008c057a23 */ /* 0x002fc40000010804 */
[----:B------:R-:W-:Y:S02]  /*5f50*/  IMAD.MOV.U32 R140, RZ, RZ, R204 ;  /* 0x000000ffff8c7224 */ /* 0x000fe400078e00cc */
[----:B------:R1:W-:Y:S02]  /*5f60*/  MUFU.EX2 R60, R5 ;  /* 0x00000005003c7308 */ /* 0x0003e40000000800 */
[C---:B------:R-:W-:Y:S01]  /*5f70*/  HMMA.16816.F32.BF16 R48, R8.reuse, R76, R12 ;  /* 0x0000004c0830723c */ /* 0x040fe2000004180c */
[----:B------:R-:W-:Y:S07]  /*5f80*/  LDSM.16.MT88.4 R12, [R225+0x1000] ;  /* 0x00100000e10c783b */ /* 0x000fee0000004200 */
[----:B------:R-:W-:Y:S01]  /*5f90*/  HMMA.16816.F32.BF16 R44, R8, R46, R24 ;  /* 0x0000002e082c723c */ /* 0x000fe20000041818 */
[----:B------:R-:W-:Y:S01]  /*5fa0*/  LDSM.16.MT88.4 R24, [R227+0x1000] ;  /* 0x00100000e318783b */ /* 0x000fe20000004200 */
[----:B-1----:R-:W-:-:S06]  /*5fb0*/  FFMA.FTZ R5, R141, c[0x0][0x2d0], -R4 ;  /* 0x0000b4008d057a23 */ /* 0x002fcc0000010804 */
[C---:B------:R-:W-:Y:S01]  /*5fc0*/  HMMA.16816.F32.BF16 R40, R8.reuse, R42, R16 ;  /* 0x0000002a0828723c */ /* 0x040fe20000041810 */
[----:B------:R-:W-:Y:S01]  /*5fd0*/  IMAD.MOV.U32 R141, RZ, RZ, R211 ;  /* 0x000000ffff8d7224 */ /* 0x000fe200078e00d3 */
[----:B------:R-:W1:Y:S01]  /*5fe0*/  LDSM.16.MT88.4 R16, [R228+0x1000] ;  /* 0x00100000e410783b */ /* 0x000e620000004200 */
[----:B------:R3:W-:Y:S05]  /*5ff0*/  MUFU.EX2 R139, R5 ;  /* 0x00000005008b7308 */ /* 0x0007ea0000000800 */
[C---:B------:R-:W-:Y:S08]  /*6000*/  HMMA.16816.F32.BF16 R84, R8.reuse, R52, R36 ;  /* 0x000000340854723c */ /* 0x040ff00000041824 */
[----:B------:R-:W-:Y:S01]  /*6010*/  HMMA.16816.F32.BF16 R32, R8, R54, R32 ;  /* 0x000000360820723c */ /* 0x000fe20000041820 */
[----:B---3--:R-:W-:-:S02]  /*6020*/  FFMA.FTZ R5, R143, c[0x0][0x2d0], -R4 ;  /* 0x0000b4008f057a23 */ /* 0x008fc40000010804 */
[----:B------:R-:W-:Y:S02]  /*6030*/  IMAD.MOV.U32 R143, RZ, RZ, R210 ;  /* 0x000000ffff8f7224 */ /* 0x000fe400078e00d2 */
[----:B------:R3:W-:Y:S03]  /*6040*/  MUFU.EX2 R61, R5 ;  /* 0x00000005003d7308 */ /* 0x0007e60000000800 */
[----:B------:R-:W-:Y:S01]  /*6050*/  HMMA.16816.F32.BF16 R28, R8, R78, R56 ;  /* 0x0000004e081c723c */ /* 0x000fe20000041838 */
[----:B---3--:R-:W-:Y:S02]  /*6060*/  FFMA.FTZ R5, R75, c[0x0][0x2d0], -R0 ;  /* 0x0000b4004b057a23 */ /* 0x008fe40000010800 */
[----:B------:R-:W-:Y:S02]  /*6070*/  IMAD.MOV.U32 R75, RZ, RZ, R209 ;  /* 0x000000ffff4b7224 */ /* 0x000fe400078e00d1 */
[----:B------:R3:W-:Y:S02]  /*6080*/  MUFU.EX2 R247, R5 ;  /* 0x0000000500f77308 */ /* 0x0007e40000000800 */
[----:B---3--:R-:W-:-:S02]  /*6090*/  FFMA.FTZ R5, R132, c[0x0][0x2d0], -R3 ;  /* 0x0000b40084057a23 */ /* 0x008fc40000010803 */
[----:B------:R-:W-:-:S04]  /*60a0*/  IMAD.MOV.U32 R132, RZ, RZ, R220 ;  /* 0x000000ffff847224 */ /* 0x000fc800078e00dc */
[----:B------:R3:W-:Y:S02]  /*60b0*/  MUFU.EX2 R245, R5 ;  /* 0x0000000500f57308 */ /* 0x0007e40000000800 */
[----:B---3--:R-:W-:Y:S02]  /*60c0*/  FFMA.FTZ R5, R133, c[0x0][0x2d0], -R3 ;  /* 0x0000b40085057a23 */ /* 0x008fe40000010803 */
[----:B------:R-:W-:-:S04]  /*60d0*/  IMAD.MOV.U32 R133, RZ, RZ, R219 ;  /* 0x000000ffff857224 */ /* 0x000fc800078e00db */
[----:B------:R3:W4:Y:S02]  /*60e0*/  MUFU.EX2 R248, R5 ;  /* 0x0000000500f87308 */ /* 0x0007240000000800 */
[----:B---3--:R-:W-:Y:S01]  /*60f0*/  FFMA.FTZ R5, R134, c[0x0][0x2d0], -R3 ;  /* 0x0000b40086057a23 */ /* 0x008fe20000010803 */
[----:B----4-:R-:W-:Y:S01]  /*6100*/  F2FP.BF16.PACK_AB R8, R248, R245 ;  /* 0x000000f5f808723e */ /* 0x010fe200000010ff */
        /* <DEDUP_REMOVED lines=8> */
[----:B------:R3:W-:Y:S01]  /*6190*/  MUFU.EX2 R223, R5 ;  /* 0x0000000500df7308 */ /* 0x0007e20000000800 */
[----:B------:R-:W-:Y:S02]  /*61a0*/  IMAD.MOV.U32 R75, RZ, RZ, R141 ;  /* 0x000000ffff4b7224 */ /* 0x000fe400078e008d */
[----:B------:R-:W-:Y:S02]  /*61b0*/  IMAD.MOV.U32 R141, RZ, RZ, R189 ;  /* 0x000000ffff8d7224 */ /* 0x000fe400078e00bd */
[----:B------:R-:W-:Y:S02]  /*61c0*/  IMAD.MOV.U32 R189, RZ, RZ, R200 ;  /* 0x000000ffffbd7224 */ /* 0x000fe400078e00c8 */
[----:B---3--:R-:W-:-:S04]  /*61d0*/  FFMA.FTZ R5, R118, c[0x0][0x2d0], -R2 ;  /* 0x0000b40076057a23 */ /* 0x008fc80000010802 */
        /* <DEDUP_REMOVED lines=9> */
[----:B----4-:R-:W-:-:S05]  /*6270*/  F2FP.BF16.PACK_AB R11, R222, R220 ;  /* 0x000000dcde0b723e */ /* 0x010fca00000010ff */
[----:B------:R3:W4:Y:S02]  /*6280*/  MUFU.EX2 R219, R5 ;  /* 0x0000000500db7308 */ /* 0x0007240000000800 */
[C---:B--2---:R-:W-:Y:S08]  /*6290*/  HMMA.16816.F32.BF16 R52, R8.reuse, R20, R128 ;  /* 0x000000140834723c */ /* 0x044ff00000041880 */
[----:B-1----:R-:W-:Y:S01]  /*62a0*/  HMMA.16816.F32.BF16 R60, R8, R16, R124 ;  /* 0x00000010083c723c */ /* 0x002fe2000004187c */
[----:B---3--:R-:W-:-:S04]  /*62b0*/  FFMA.FTZ R5, R91, c[0x0][0x2d0], -R0 ;  /* 0x0000b4005b057a23 */ /* 0x008fc80000010800 */
[----:B------:R1:W-:Y:S03]  /*62c0*/  MUFU.EX2 R218, R5 ;  /* 0x0000000500da7308 */ /* 0x0003e60000000800 */
[C---:B------:R-:W-:Y:S08]  /*62d0*/  HMMA.16816.F32.BF16 R88, R8.reuse, R12, R120 ;  /* 0x0000000c0858723c */ /* 0x040ff00000041878 */
[----:B------:R-:W-:Y:S01]  /*62e0*/  HMMA.16816.F32.BF16 R100, R8, R24, R100 ;  /* 0x000000180864723c */ /* 0x000fe20000041864 */
[----:B-1----:R-:W-:-:S07]  /*62f0*/  FFMA.FTZ R5, R92, c[0x0][0x2d0], -R0 ;  /* 0x0000b4005c057a23 */ /* 0x002fce0000010800 */
[C---:B------:R-:W-:Y:S01]  /*6300*/  HMMA.16816.F32.BF16 R36, R8.reuse, R22, R112 ;  /* 0x000000160824723c */ /* 0x040fe20000041870 */
[----:B------:R1:W2:Y:S07]  /*6310*/  MUFU.EX2 R215, R5 ;  /* 0x0000000500d77308 */ /* 0x0002ae0000000800 */
[C---:B------:R-:W-:Y:S08]  /*6320*/  HMMA.16816.F32.BF16 R56, R8.reuse, R18, R108 ;  /* 0x000000120838723c */ /* 0x040ff0000004186c */
[----:B------:R-:W-:Y:S01]  /*6330*/  HMMA.16816.F32.BF16 R92, R8, R14, R104 ;  /* 0x0000000e085c723c */ /* 0x000fe20000041868 */
[----:B-1----:R-:W-:-:S04]  /*6340*/  FFMA.FTZ R5, R157, c[0x0][0x2d0], -R4 ;  /* 0x0000b4009d057a23 */ /* 0x002fc80000010804 */
[----:B------:R1:W-:Y:S03]  /*6350*/  MUFU.EX2 R209, R5 ;  /* 0x0000000500d17308 */ /* 0x0003e60000000800 */
[----:B------:R-:W-:Y:S07]  /*6360*/  HMMA.16816.F32.BF16 R96, R8, R26, R96 ;  /* 0x0000001a0860723c */ /* 0x000fee0000041860 */
[----:B------:R-:W-:-:S02]  /*6370*/  F2FP.BF16.PACK_AB R8, R137, R252 ;  /* 0x000000fc8908723e */ /* 0x000fc400000010ff */
[----:B----4-:R-:W-:Y:S02]  /*6380*/  F2FP.BF16.PACK_AB R9, R219, R247 ;  /* 0x000000f7db09723e */ /* 0x010fe400000010ff */
[----:B------:R-:W-:Y:S02]  /*6390*/  F2FP.BF16.PACK_AB R10, R136, R139 ;  /* 0x0000008b880a723e */ /* 0x000fe400000010ff */
[----:B--2---:R-:W-:Y:S01]  /*63a0*/  F2FP.BF16.PACK_AB R11, R215, R218 ;  /* 0x000000dad70b723e */ /* 0x004fe200000010ff */
[--C-:B-1----:R-:W-:Y:S02]  /*63b0*/  FFMA.FTZ R5, R158, c[0x0][0x2d0], -R4.reuse ;  /* 0x0000b4009e057a23 */ /* 0x102fe40000010804 */
[----:B------:R-:W-:Y:S02]  /*63c0*/  IMAD.MOV.U32 R158, RZ, RZ, R193 ;  /* 0x000000ffff9e7224 */ /* 0x000fe400078e00c1 */
[----:B------:R1:W-:Y:S02]  /*63d0*/  MUFU.EX2 R210, R5 ;  /* 0x0000000500d27308 */ /* 0x0003e40000000800 */
[C---:B------:R-:W-:Y:S08]  /*63e0*/  HMMA.16816.F32.BF16 R104, R8.reuse, R20, R84 ;  /* 0x000000140868723c */ /* 0x040ff00000041854 */
[----:B------:R-:W-:Y:S01]  /*63f0*/  HMMA.16816.F32.BF16 R108, R8, R22, R32 ;  /* 0x00000016086c723c */ /* 0x000fe20000041820 */
[----:B------:R-:W2:Y:S01]  /*6400*/  LDSM.16.MT88.4 R20, [R224+0x1800] ;  /* 0x00180000e014783b */ /* 0x000ea20000004200 */
[----:B-1----:R-:W-:-:S06]  /*6410*/  FFMA.FTZ R5, R159, c[0x0][0x2d0], -R4 ;  /* 0x0000b4009f057a23 */ /* 0x002fcc0000010804 */
[C---:B------:R-:W-:Y:S01]  /*6420*/  HMMA.16816.F32.BF16 R80, R8.reuse, R16, R80 ;  /* 0x000000100850723c */ /* 0x040fe20000041850 */
[----:B------:R-:W-:Y:S01]  /*6430*/  IMAD.MOV.U32 R159, RZ, RZ, R188 ;  /* 0x000000ffff9f7224 */ /* 0x000fe200078e00bc */
[----:B------:R1:W-:Y:S06]  /*6440*/  MUFU.EX2 R211, R5 ;  /* 0x0000000500d37308 */ /* 0x0003ec0000000800 */
[C---:B------:R-:W-:Y:S01]  /*6450*/  HMMA.16816.F32.BF16 R76, R8.reuse, R18, R44 ;  /* 0x00000012084c723c */ /* 0x040fe2000004182c */
[----:B------:R-:W3:Y:S07]  /*6460*/  LDSM.16.MT88.4 R16, [R228+0x1800] ;  /* 0x00180000e410783b */ /* 0x000eee0000004200 */
[----:B------:R-:W-:Y:S01]  /*6470*/  HMMA.16816.F32.BF16 R64, R8, R12, R64 ;  /* 0x0000000c0840723c */ /* 0x000fe20000041840 */
[----:B-1----:R-:W-:-:S02]  /*6480*/  FFMA.FTZ R5, R160, c[0x0][0x2d0], -R4 ;  /* 0x0000b400a0057a23 */ /* 0x002fc40000010804 */
[----:B------:R-:W-:Y:S02]  /*6490*/  IMAD.MOV.U32 R160, RZ, RZ, R187 ;  /* 0x000000ffffa07224 */ /* 0x000fe400078e00bb */
[----:B------:R1:W-:Y:S03]  /*64a0*/  MUFU.EX2 R212, R5 ;  /* 0x0000000500d47308 */ /* 0x0003e60000000800 */
[C---:B------:R-:W-:Y:S01]  /*64b0*/  HMMA.16816.F32.BF16 R40, R8.reuse, R14, R40 ;  /* 0x0000000e0828723c */ /* 0x040fe20000041828 */
[----:B------:R-:W4:Y:S07]  /*64c0*/  LDSM.16.MT88.4 R12, [R225+0x1800] ;  /* 0x00180000e10c783b */ /* 0x000f2e0000004200 */
[----:B------:R-:W-:Y:S01]  /*64d0*/  HMMA.16816.F32.BF16 R32, R8, R24, R48 ;  /* 0x000000180820723c */ /* 0x000fe20000041830 */
[----:B-1----:R-:W-:-:S07]  /*64e0*/  FFMA.FTZ R5, R116, c[0x0][0x2d0], -R0 ;  /* 0x0000b40074057a23 */ /* 0x002fce0000010800 */
[----:B------:R-:W-:Y:S01]  /*64f0*/  HMMA.16816.F32.BF16 R28, R8, R26, R28 ;  /* 0x0000001a081c723c */ /* 0x000fe2000004181c */
[----:B------:R-:W1:Y:S01]  /*6500*/  LDSM.16.MT88.4 R24, [R227+0x1800] ;  /* 0x00180000e318783b */ /* 0x000e620000004200 */
[----:B------:R2:W-:Y:S02]  /*6510*/  MUFU.EX2 R205, R5 ;  /* 0x0000000500cd7308 */ /* 0x0005e40000000800 */
[----:B--2---:R-:W-:Y:S02]  /*6520*/  FFMA.FTZ R5, R150, c[0x0][0x2d0], -R3 ;  /* 0x0000b40096057a23 */ /* 0x004fe40000010803 */
[----:B------:R-:W-:-:S04]  /*6530*/  IMAD.MOV.U32 R150, RZ, RZ, R206 ;  /* 0x000000ffff967224 */ /* 0x000fc800078e00ce */
[----:B------:R2:W-:Y:S02]  /*6540*/  MUFU.EX2 R204, R5 ;  /* 0x0000000500cc7308 */ /* 0x0005e40000000800 */
[----:B--2---:R-:W-:Y:S02]  /*6550*/  FFMA.FTZ R5, R151, c[0x0][0x2d0], -R3 ;  /* 0x0000b40097057a23 */ /* 0x004fe40000010803 */
[----:B------:R-:W-:-:S04]  /*6560*/  IMAD.MOV.U32 R151, RZ, RZ, R192 ;  /* 0x000000ffff977224 */ /* 0x000fc800078e00c0 */
[----:B------:R2:W1:Y:S02]  /*6570*/  MUFU.EX2 R206, R5 ;  /* 0x0000000500ce7308 */ /* 0x0004640000000800 */
[----:B--2---:R-:W-:Y:S01]  /*6580*/  FFMA.FTZ R5, R152, c[0x0][0x2d0], -R3 ;  /* 0x0000b40098057a23 */ /* 0x004fe20000010803 */
[----:B-1----:R-:W-:Y:S01]  /*6590*/  F2FP.BF16.PACK_AB R8, R206, R204 ;  /* 0x000000ccce08723e */ /* 0x002fe200000010ff */
[----:B------:R-:W-:-:S04]  /*65a0*/  IMAD.MOV.U32 R152, RZ, RZ, R207 ;  /* 0x000000ffff987224 */ /* 0x000fc800078e00cf */
[----:B------:R1:W-:Y:S02]  /*65b0*/  MUFU.EX2 R207, R5 ;  /* 0x0000000500cf7308 */ /* 0x0003e40000000800 */
[----:B-1----:R-:W-:Y:S02]  /*65c0*/  FFMA.FTZ R5, R154, c[0x0][0x2d0], -R3 ;  /* 0x0000b4009a057a23 */ /* 0x002fe40000010803 */
[----:B------:R-:W-:-:S04]  /*65d0*/  IMAD.MOV.U32 R154, RZ, RZ, R208 ;  /* 0x000000ffff9a7224 */ /* 0x000fc800078e00d0 */
[----:B------:R1:W2:Y:S02]  /*65e0*/  MUFU.EX2 R208, R5 ;  /* 0x0000000500d07308 */ /* 0x0002a40000000800 */
[----:B-1----:R-:W-:Y:S01]  /*65f0*/  FFMA.FTZ R5, R148, c[0x0][0x2d0], -R2 ;  /* 0x0000b40094057a23 */ /* 0x002fe20000010802 */
[----:B--2---:R-:W-:Y:S01]  /*6600*/  F2FP.BF16.PACK_AB R10, R208, R207 ;  /* 0x000000cfd00a723e */ /* 0x004fe200000010ff */
[----:B------:R-:W-:Y:S02]  /*6610*/  IMAD.MOV.U32 R148, RZ, RZ, R134 ;  /* 0x000000ffff947224 */ /* 0x000fe400078e0086 */
[----:B------:R-:W-:Y:S02]  /*6620*/  IMAD.MOV.U32 R134, RZ, RZ, R143 ;  /* 0x000000ffff867224 */ /* 0x000fe400078e008f */
[----:B------:R-:W-:Y:S02]  /*6630*/  IMAD.MOV.U32 R143, RZ, RZ, R68 ;  /* 0x000000ffff8f7224 */ /* 0x000fe400078e0044 */
[----:B------:R-:W-:-:S02]  /*6640*/  IMAD.MOV.U32 R68, RZ, RZ, R190 ;  /* 0x000000ffff447224 */ /* 0x000fc400078e00be */
[----:B------:R-:W-:Y:S02]  /*6650*/  IMAD.MOV.U32 R190, RZ, RZ, R203 ;  /* 0x000000ffffbe7224 */ /* 0x000fe400078e00cb */
[----:B------:R1:W-:Y:S01]  /*6660*/  MUFU.EX2 R203, R5 ;  /* 0x0000000500cb7308 */ /* 0x0003e20000000800 */
[----:B------:R-:W-:Y:S02]  /*6670*/  IMAD.MOV.U32 R75, RZ, RZ, R143 ;  /* 0x000000ffff4b7224 */ /* 0x000fe400078e008f */
[----:B------:R-:W-:Y:S02]  /*6680*/  IMAD.MOV.U32 R143, RZ, RZ, R141 ;  /* 0x000000ffff8f7224 */ /* 0x000fe400078e008d */
[----:B------:R-:W-:Y:S02]  /*6690*/  IMAD.MOV.U32 R141, RZ, RZ, R198 ;  /* 0x000000ffff8d7224 */ /* 0x000fe400078e00c6 */
[----:B------:R-:W-:Y:S02]  /*66a0*/  IMAD.MOV.U32 R157, RZ, RZ, R134 ;  /* 0x000000ffff9d7224 */ /* 0x000fe400078e0086 */
[----:B------:R-:W-:-:S02]  /*66b0*/  IMAD.MOV.U32 R134, RZ, RZ, R185 ;  /* 0x000000ffff867224 */ /* 0x000fc400078e00b9 */
[----:B-1----:R-:W-:Y:S02]  /*66c0*/  FFMA.FTZ R5, R147, c[0x0][0x2d0], -R2 ;  /* 0x0000b40093057a23 */ /* 0x002fe40000010802 */
[----:B------:R-:W-:Y:S02]  /*66d0*/  IMAD.MOV.U32 R147, RZ, RZ, R186 ;  /* 0x000000ffff937224 */ /* 0x000fe400078e00ba */
[----:B------:R1:W2:Y:S02]  /*66e0*/  MUFU.EX2 R200, R5 ;  /* 0x0000000500c87308 */ /* 0x0002a40000000800 */
[----:B-1----:R-:W-:Y:S01]  /*66f0*/  FFMA.FTZ R5, R149, c[0x0][0x2d0], -R2 ;  /* 0x0000b40095057a23 */ /* 0x002fe20000010802 */
[----:B--2---:R-:W-:Y:S01]  /*6700*/  F2FP.BF16.PACK_AB R9, R200, R203 ;  /* 0x000000cbc809723e */ /* 0x004fe200000010ff */
[----:B------:R-:W-:-:S04]  /*6710*/  IMAD.MOV.U32 R149, RZ, RZ, R201 ;  /* 0x000000ffff957224 */ /* 0x000fc800078e00c9 */
[----:B------:R1:W-:Y:S02]  /*6720*/  MUFU.EX2 R201, R5 ;  /* 0x0000000500c97308 */ /* 0x0003e40000000800 */
[----:B-1----:R-:W-:Y:S02]  /*6730*/  FFMA.FTZ R5, R146, c[0x0][0x2d0], -R2 ;  /* 0x0000b40092057a23 */ /* 0x002fe40000010802 */
[----:B------:R-:W-:-:S04]  /*6740*/  IMAD.MOV.U32 R146, RZ, RZ, R202 ;  /* 0x000000ffff927224 */ /* 0x000fc800078e00ca */
[----:B------:R1:W2:Y:S02]  /*6750*/  MUFU.EX2 R202, R5 ;  /* 0x0000000500ca7308 */ /* 0x0002a40000000800 */
[----:B-1----:R-:W-:Y:S01]  /*6760*/  FFMA.FTZ R5, R135, c[0x0][0x2d0], -R0 ;  /* 0x0000b40087057a23 */ /* 0x002fe20000010800 */
[----:B--2---:R-:W-:Y:S01]  /*6770*/  F2FP.BF16.PACK_AB R11, R202, R201 ;  /* 0x000000c9ca0b723e */ /* 0x004fe200000010ff */
[----:B------:R-:W-:-:S04]  /*6780*/  IMAD.MOV.U32 R135, RZ, RZ, R199 ;  /* 0x000000ffff877224 */ /* 0x000fc800078e00c7 */
[----:B------:R1:W2:Y:S02]  /*6790*/  MUFU.EX2 R199, R5 ;  /* 0x0000000500c77308 */ /* 0x0002a40000000800 */
[C---:B------:R-:W-:Y:S08]  /*67a0*/  HMMA.16816.F32.BF16 R112, R8.reuse, R20, R52 ;  /* 0x000000140870723c */ /* 0x040ff00000041834 */
[----:B------:R-:W-:Y:S01]  /*67b0*/  HMMA.16816.F32.BF16 R84, R8, R22, R36 ;  /* 0x000000160854723c */ /* 0x000fe20000041824 */
[----:B-1----:R-:W-:-:S02]  /*67c0*/  FFMA.FTZ R5, R138, c[0x0][0x2d0], -R0 ;  /* 0x0000b4008a057a23 */ /* 0x002fc40000010800 */
[----:B------:R-:W-:Y:S02]  /*67d0*/  IMAD.MOV.U32 R138, RZ, RZ, R117 ;  /* 0x000000ffff8a7224 */ /* 0x000fe400078e0075 */
[----:B------:R1:W-:Y:S03]  /*67e0*/  MUFU.EX2 R198, R5 ;  /* 0x0000000500c67308 */ /* 0x0003e60000000800 */
[C---:B---3--:R-:W-:Y:S08]  /*67f0*/  HMMA.16816.F32.BF16 R60, R8.reuse, R16, R60 ;  /* 0x00000010083c723c */ /* 0x048ff0000004183c */
[----:B------:R-:W-:Y:S01]  /*6800*/  HMMA.16816.F32.BF16 R56, R8, R18, R56 ;  /* 0x000000120838723c */ /* 0x000fe20000041838 */
[----:B-1----:R-:W-:-:S07]  /*6810*/  FFMA.FTZ R5, R142, c[0x0][0x2d0], -R0 ;  /* 0x0000b4008e057a23 */ /* 0x002fce0000010800 */
[C---:B----4-:R-:W-:Y:S01]  /*6820*/  HMMA.16816.F32.BF16 R52, R8.reuse, R12, R88 ;  /* 0x0000000c0834723c */ /* 0x050fe20000041858 */
[----:B------:R-:W-:Y:S02]  /*6830*/  IMAD.MOV.U32 R142, RZ, RZ, R189 ;  /* 0x000000ffff8e7224 */ /* 0x000fe400078e00bd */
[----:B------:R-:W-:Y:S02]  /*6840*/  IMAD.MOV.U32 R189, RZ, RZ, R197 ;  /* 0x000000ffffbd7224 */ /* 0x000fe400078e00c5 */
[----:B------:R1:W3:Y:S03]  /*6850*/  MUFU.EX2 R197, R5 ;  /* 0x0000000500c57308 */ /* 0x0002e60000000800 */
[C---:B------:R-:W-:Y:S08]  /*6860*/  HMMA.16816.F32.BF16 R48, R8.reuse, R14, R92 ;  /* 0x0000000e0830723c */ /* 0x040ff0000004185c */
[----:B------:R-:W-:Y:S01]  /*6870*/  HMMA.16816.F32.BF16 R44, R8, R24, R100 ;  /* 0x00000018082c723c */ /* 0x000fe20000041864 */
[----:B-1----:R-:W-:-:S02]  /*6880*/  FFMA.FTZ R5, R180, c[0x0][0x2d0], -R4 ;  /* 0x0000b400b4057a23 */ /* 0x002fc40000010804 */
[----:B------:R-:W-:-:S05]  /*6890*/  IMAD.MOV.U32 R180, RZ, RZ, R191 ;  /* 0x000000ffffb47224 */ /* 0x000fca00078e00bf */
[----:B------:R-:W-:Y:S01]  /*68a0*/  HMMA.16816.F32.BF16 R36, R8, R26, R96 ;  /* 0x0000001a0824723c */ /* 0x000fe20000041860 */
[----:B------:R1:W-:Y:S06]  /*68b0*/  MUFU.EX2 R191, R5 ;  /* 0x0000000500bf7308 */ /* 0x0003ec0000000800 */
[----:B------:R-:W-:Y:S02]  /*68c0*/  F2FP.BF16.PACK_AB R8, R210, R209 ;  /* 0x000000d1d208723e */ /* 0x000fe400000010ff */
[----:B--2---:R-:W-:Y:S02]  /*68d0*/  F2FP.BF16.PACK_AB R9, R199, R205 ;  /* 0x000000cdc709723e */ /* 0x004fe400000010ff */
[----:B------:R-:W-:-:S02]  /*68e0*/  F2FP.BF16.PACK_AB R10, R212, R211 ;  /* 0x000000d3d40a723e */ /* 0x000fc400000010ff */
[----:B---3--:R-:W-:Y:S01]  /*68f0*/  F2FP.BF16.PACK_AB R11, R197, R198 ;  /* 0x000000c6c50b723e */ /* 0x008fe200000010ff */
[----:B-1----:R-:W-:Y:S02]  /*6900*/  FFMA.FTZ R5, R181, c[0x0][0x2d0], -R4 ;  /* 0x0000b400b5057a23 */ /* 0x002fe40000010804 */
[----:B------:R-:W-:-:S04]  /*6910*/  IMAD.MOV.U32 R181, RZ, RZ, R68 ;  /* 0x000000ffffb57224 */ /* 0x000fc800078e0044 */
[----:B------:R-:W-:Y:S01]  /*6920*/  HMMA.16816.F32.BF16 R92, R8, R18, R76 ;  /* 0x00000012085c723c */ /* 0x000fe2000004184c */
[----:B------:R1:W-:Y:S01]  /*6930*/  MUFU.EX2 R193, R5 ;  /* 0x0000000500c17308 */ /* 0x0003e20000000800 */
[----:B------:R-:W-:-:S06]  /*6940*/  IMAD.MOV.U32 R68, RZ, RZ, R195 ;  /* 0x000000ffff447224 */ /* 0x000fcc00078e00c3 */
[C---:B------:R-:W-:Y:S08]  /*6950*/  HMMA.16816.F32.BF16 R104, R8.reuse, R20, R104 ;  /* 0x000000140868723c */ /* 0x040ff00000041868 */
[----:B------:R-:W-:Y:S01]  /*6960*/  HMMA.16816.F32.BF16 R108, R8, R22, R108 ;  /* 0x00000016086c723c */ /* 0x000fe2000004186c */
[----:B-1----:R-:W-:Y:S01]  /*6970*/  FFMA.FTZ R5, R182, c[0x0][0x2d0], -R4 ;  /* 0x0000b400b6057a23 */ /* 0x002fe20000010804 */
[----:B------:R-:W1:Y:S01]  /*6980*/  LDSM.16.MT88.4 R20, [R224+0x2000] ;  /* 0x00200000e014783b */ /* 0x000e620000004200 */
[----:B------:R-:W-:-:S02]  /*6990*/  IMAD.MOV.U32 R182, RZ, RZ, R189 ;  /* 0x000000ffffb67224 */ /* 0x000fc400078e00bd */
[----:B------:R2:W-:Y:S03]  /*69a0*/  MUFU.EX2 R195, R5 ;  /* 0x0000000500c37308 */ /* 0x0005e60000000800 */
[C---:B------:R-:W-:Y:S08]  /*69b0*/  HMMA.16816.F32.BF16 R88, R8.reuse, R12, R64 ;  /* 0x0000000c0858723c */ /* 0x040ff00000041840 */
[----:B------:R-:W-:Y:S01]  /*69c0*/  HMMA.16816.F32.BF16 R76, R8, R14, R40 ;  /* 0x0000000e084c723c */ /* 0x000fe20000041828 */
[----:B------:R-:W3:Y:S01]  /*69d0*/  LDSM.16.MT88.4 R12, [R225+0x2000] ;  /* 0x00200000e10c783b */ /* 0x000ee20000004200 */
[----:B--2---:R-:W-:-:S02]  /*69e0*/  FFMA.FTZ R5, R183, c[0x0][0x2d0], -R4 ;  /* 0x0000b400b7057a23 */ /* 0x004fc40000010804 */
[----:B------:R-:W-:-:S04]  /*69f0*/  IMAD.MOV.U32 R183, RZ, RZ, R196 ;  /* 0x000000ffffb77224 */ /* 0x000fc800078e00c4 */
[C---:B------:R-:W-:Y:S01]  /*6a00*/  HMMA.16816.F32.BF16 R100, R8.reuse, R16, R80 ;  /* 0x000000100864723c */ /* 0x040fe20000041850 */
[----:B------:R2:W-:Y:S01]  /*6a10*/  MUFU.EX2 R196, R5 ;  /* 0x0000000500c47308 */ /* 0x0005e20000000800 */
[----:B------:R-:W4:Y:S06]  /*6a20*/  LDSM.16.MT88.4 R16, [R228+0x2000] ;  /* 0x00200000e410783b */ /* 0x000f2c0000004200 */
[C---:B------:R-:W-:Y:S08]  /*6a30*/  HMMA.16816.F32.BF16 R32, R8.reuse, R24, R32 ;  /* 0x000000180820723c */ /* 0x040ff00000041820 */
[----:B------:R-:W-:Y:S01]  /*6a40*/  HMMA.16816.F32.BF16 R28, R8, R26, R28 ;  /* 0x0000001a081c723c */ /* 0x000fe2000004181c */
[----:B--2---:R-:W-:Y:S01]  /*6a50*/  FFMA.FTZ R5, R145, c[0x0][0x2d0], -R0 ;  /* 0x0000b40091057a23 */ /* 0x004fe20000010800 */
[----:B------:R-:W2:Y:S01]  /*6a60*/  LDSM.16.MT88.4 R24, [R227+0x2000] ;  /* 0x00200000e318783b */ /* 0x000ea20000004200 */
[----:B------:R-:W-:-:S02]  /*6a70*/  IMAD.MOV.U32 R145, RZ, RZ, R190 ;  /* 0x000000ffff917224 */ /* 0x000fc400078e00be */
[----:B------:R1:W-:Y:S02]  /*6a80*/  MUFU.EX2 R189, R5 ;  /* 0x0000000500bd7308 */ /* 0x0003e40000000800 */
[----:B-1----:R-:W-:-:S06]  /*6a90*/  FFMA.FTZ R5, R171, c[0x0][0x2d0], -R3 ;  /* 0x0000b400ab057a23 */ /* 0x002fcc0000010803 */
[----:B------:R1:W-:Y:S02]  /*6aa0*/  MUFU.EX2 R188, R5 ;  /* 0x0000000500bc7308 */ /* 0x0003e40000000800 */
[----:B-1----:R-:W-:Y:S02]  /*6ab0*/  FFMA.FTZ R5, R177, c[0x0][0x2d0], -R3 ;  /* 0x0000b400b1057a23 */ /* 0x002fe40000010803 */
[----:B------:R-:W-:-:S04]  /*6ac0*/  IMAD.MOV.U32 R177, RZ, RZ, R184 ;  /* 0x000000ffffb17224 */ /* 0x000fc800078e00b8 */
[----:B------:R1:W1:Y:S02]  /*6ad0*/  MUFU.EX2 R190, R5 ;  /* 0x0000000500be7308 */ /* 0x0002640000000800 */
[----:B-1----:R-:W-:Y:S01]  /*6ae0*/  FFMA.FTZ R5, R178, c[0x0][0x2d0], -R3 ;  /* 0x0000b400b2057a23 */ /* 0x002fe20000010803 */
[----:B------:R-:W-:Y:S01]  /*6af0*/  F2FP.BF16.PACK_AB R8, R190, R188 ;  /* 0x000000bcbe08723e */ /* 0x000fe200000010ff */
[----:B------:R-:W-:-:S04]  /*6b00*/  IMAD.MOV.U32 R178, RZ, RZ, R194 ;  /* 0x000000ffffb27224 */ /* 0x000fc800078e00c2 */
[----:B------:R1:W-:Y:S02]  /*6b10*/  MUFU.EX2 R192, R5 ;  /* 0x0000000500c07308 */ /* 0x0003e40000000800 */
[----:B-1----:R-:W-:-:S06]  /*6b20*/  FFMA.FTZ R5, R179, c[0x0][0x2d0], -R3 ;  /* 0x0000b400b3057a23 */ /* 0x002fcc0000010803 */
[----:B------:R1:W1:Y:S02]  /*6b30*/  MUFU.EX2 R194, R5 ;  /* 0x0000000500c27308 */ /* 0x0002640000000800 */
[----:B-1----:R-:W-:Y:S01]  /*6b40*/  FFMA.FTZ R5, R170, c[0x0][0x2d0], -R2 ;  /* 0x0000b400aa057a23 */ /* 0x002fe20000010802 */
[----:B------:R-:W-:-:S05]  /*6b50*/  F2FP.BF16.PACK_AB R10, R194, R192 ;  /* 0x000000c0c20a723e */ /* 0x000fca00000010ff */
        /* <DEDUP_REMOVED lines=10> */
[----:B------:R1:W1:Y:S02]  /*6c00*/  MUFU.EX2 R118, R5 ;  /* 0x0000000500767308 */ /* 0x0002640000000800 */
[C---:B------:R-:W-:Y:S08]  /*6c10*/  HMMA.16816.F32.BF16 R128, R8.reuse, R20, R112 ;  /* 0x000000140880723c */ /* 0x040ff00000041870 */
[----:B------:R-:W-:Y:S01]  /*6c20*/  HMMA.16816.F32.BF16 R124, R8, R22, R84 ;  /* 0x00000016087c723c */ /* 0x000fe20000041854 */
[----:B-1----:R-:W-:-:S04]  /*6c30*/  FFMA.FTZ R5, R155, c[0x0][0x2d0], -R0 ;  /* 0x0000b4009b057a23 */ /* 0x002fc80000010800 */
[----:B------:R1:W-:Y:S03]  /*6c40*/  MUFU.EX2 R117, R5 ;  /* 0x0000000500757308 */ /* 0x0003e60000000800 */
[C---:B---3--:R-:W-:Y:S08]  /*6c50*/  HMMA.16816.F32.BF16 R96, R8.reuse, R12, R52 ;  /* 0x0000000c0860723c */ /* 0x048ff00000041834 */
[----:B----4-:R-:W-:Y:S01]  /*6c60*/  HMMA.16816.F32.BF16 R120, R8, R16, R60 ;  /* 0x000000100878723c */ /* 0x010fe2000004183c */
[----:B-1----:R-:W-:-:S07]  /*6c70*/  FFMA.FTZ R5, R156, c[0x0][0x2d0], -R0 ;  /* 0x0000b4009c057a23 */ /* 0x002fce0000010800 */
[C---:B------:R-:W-:Y:S01]  /*6c80*/  HMMA.16816.F32.BF16 R112, R8.reuse, R18, R56 ;  /* 0x000000120870723c */ /* 0x040fe20000041838 */
[----:B------:R1:W3:Y:S07]  /*6c90*/  MUFU.EX2 R116, R5 ;  /* 0x0000000500747308 */ /* 0x0002ee0000000800 */
[C---:B------:R-:W-:Y:S08]  /*6ca0*/  HMMA.16816.F32.BF16 R84, R8.reuse, R14, R48 ;  /* 0x0000000e0854723c */ /* 0x040ff00000041830 */
[----:B--2---:R-:W-:Y:S01]  /*6cb0*/  HMMA.16816.F32.BF16 R80, R8, R24, R44 ;  /* 0x000000180850723c */ /* 0x004fe2000004182c */
[----:B-1----:R-:W-:-:S02]  /*6cc0*/  FFMA.FTZ R5, R178, c[0x0][0x2d0], -R4 ;  /* 0x0000b400b2057a23 */ /* 0x002fc40000010804 */
[----:B------:R-:W-:Y:S02]  /*6cd0*/  IMAD.MOV.U32 R178, RZ, RZ, R177 ;  /* 0x000000ffffb27224 */ /* 0x000fe400078e00b1 */
[----:B------:R-:W-:-:S03]  /*6ce0*/  IMAD.MOV.U32 R177, RZ, RZ, R145 ;  /* 0x000000ffffb17224 */ /* 0x000fc600078e0091 */
[----:B------:R-:W-:Y:S01]  /*6cf0*/  HMMA.16816.F32.BF16 R52, R8, R26, R36 ;  /* 0x0000001a0834723c */ /* 0x000fe20000041824 */
[----:B------:R-:W-:Y:S02]  /*6d00*/  IMAD.MOV.U32 R145, RZ, RZ, R183 ;  /* 0x000000ffff917224 */ /* 0x000fe400078e00b7 */
[----:B------:R-:W-:Y:S02]  /*6d10*/  IMAD.MOV.U32 R183, RZ, RZ, R182 ;  /* 0x000000ffffb77224 */ /* 0x000fe400078e00b6 */
[----:B------:R-:W-:Y:S02]  /*6d20*/  IMAD.MOV.U32 R182, RZ, RZ, R181 ;  /* 0x000000ffffb67224 */ /* 0x000fe400078e00b5 */
[----:B------:R-:W-:Y:S01]  /*6d30*/  F2FP.BF16.PACK_AB R8, R193, R191 ;  /* 0x000000bfc108723e */ /* 0x000fe200000010ff */
[----:B------:R-:W-:Y:S01]  /*6d40*/  IMAD.MOV.U32 R181, RZ, RZ, R180 ;  /* 0x000000ffffb57224 */ /* 0x000fe200078e00b4 */
[----:B------:R-:W-:Y:S01]  /*6d50*/  F2FP.BF16.PACK_AB R9, R118, R189 ;  /* 0x000000bd7609723e */ /* 0x000fe200000010ff */
[----:B------:R-:W-:Y:S01]  /*6d60*/  IMAD.MOV.U32 R180, RZ, RZ, R142 ;  /* 0x000000ffffb47224 */ /* 0x000fe200078e008e */
[----:B------:R-:W-:Y:S01]  /*6d70*/  F2FP.BF16.PACK_AB R10, R196, R195 ;  /* 0x000000c3c40a723e */ /* 0x000fe200000010ff */
[----:B------:R-:W-:Y:S01]  /*6d80*/  IMAD.MOV.U32 R142, RZ, RZ, R138 ;  /* 0x000000ffff8e7224 */ /* 0x000fe200078e008a */
[----:B---3--:R-:W-:Y:S01]  /*6d90*/  F2FP.BF16.PACK_AB R11, R116, R117 ;  /* 0x00000075740b723e */ /* 0x008fe200000010ff */
[----:B------:R-:W-:-:S02]  /*6da0*/  IMAD.MOV.U32 R138, RZ, RZ, R135 ;  /* 0x000000ffff8a7224 */ /* 0x000fc400078e0087 */
[----:B------:R-:W-:Y:S02]  /*6db0*/  IMAD.MOV.U32 R135, RZ, RZ, R146 ;  /* 0x000000ffff877224 */ /* 0x000fe400078e0092 */
[----:B------:R-:W-:Y:S02]  /*6dc0*/  IMAD.MOV.U32 R146, RZ, RZ, R149 ;  /* 0x000000ffff927224 */ /* 0x000fe400078e0095 */
[----:B------:R-:W-:Y:S01]  /*6dd0*/  HMMA.16816.F32.BF16 R48, R8, R16, R100 ;  /* 0x000000100830723c */ /* 0x000fe20000041864 */
[----:B------:R1:W-:Y:S01]  /*6de0*/  MUFU.EX2 R101, R5 ;  /* 0x0000000500657308 */ /* 0x0003e20000000800 */
[----:B------:R-:W-:Y:S02]  /*6df0*/  IMAD.MOV.U32 R149, RZ, RZ, R148 ;  /* 0x000000ffff957224 */ /* 0x000fe400078e0094 */
[----:B------:R-:W-:Y:S02]  /*6e00*/  IMAD.MOV.U32 R148, RZ, RZ, R154 ;  /* 0x000000ffff947224 */ /* 0x000fe400078e009a */
[----:B------:R-:W-:-:S02]  /*6e10*/  IMAD.MOV.U32 R154, RZ, RZ, R152 ;  /* 0x000000ffff9a7224 */ /* 0x000fc400078e0098 */
[C---:B------:R-:W-:Y:S01]  /*6e20*/  HMMA.16816.F32.BF16 R64, R8.reuse, R20, R104 ;  /* 0x000000140840723c */ /* 0x040fe20000041868 */
[----:B------:R-:W-:Y:S02]  /*6e30*/  IMAD.MOV.U32 R152, RZ, RZ, R150 ;  /* 0x000000ffff987224 */ /* 0x000fe400078e0096 */
[----:B------:R-:W-:Y:S02]  /*6e40*/  IMAD.MOV.U32 R150, RZ, RZ, R133 ;  /* 0x000000ffff967224 */ /* 0x000fe400078e0085 */
[----:B------:R-:W-:Y:S02]  /*6e50*/  IMAD.MOV.U32 R133, RZ, RZ, R236 ;  /* 0x000000ffff857224 */ /* 0x000fe400078e00ec */
[----:B------:R2:W5:Y:S01]  /*6e60*/  LDL.LU R236, [R1+0x94] ;  /* 0x0000940001ec7983 */ /* 0x0005620000300800 */
[----:B------:R-:W-:Y:S01]  /*6e70*/  HMMA.16816.F32.BF16 R168, R8, R24, R32 ;  /* 0x0000001808a8723c */ /* 0x000fe20000041820 */
[----:B-1----:R-:W-:Y:S02]  /*6e80*/  FFMA.FTZ R5, R178, c[0x0][0x2d0], -R3 ;  /* 0x0000b400b2057a23 */ /* 0x002fe40000010803 */
[----:B------:R-:W-:-:S02]  /*6e90*/  IMAD.MOV.U32 R178, RZ, RZ, R177 ;  /* 0x000000ffffb27224 */ /* 0x000fc400078e00b1 */
[----:B------:R1:W-:Y:S01]  /*6ea0*/  MUFU.EX2 R102, R5 ;  /* 0x0000000500667308 */ /* 0x0003e20000000800 */
[----:B------:R-:W-:Y:S02]  /*6eb0*/  IMAD.MOV.U32 R177, RZ, RZ, R145 ;  /* 0x000000ffffb17224 */ /* 0x000fe400078e0091 */
[----:B------:R-:W-:Y:S01]  /*6ec0*/  IMAD.MOV.U32 R145, RZ, RZ, R183 ;  /* 0x000000ffff917224 */ /* 0x000fe200078e00b7 */
[----:B------:R-:W-:Y:S01]  /*6ed0*/  HMMA.16816.F32.BF16 R44, R8, R18, R92 ;  /* 0x00000012082c723c */ /* 0x000fe2000004185c */
[----:B------:R-:W-:Y:S01]  /*6ee0*/  IMAD.MOV.U32 R183, RZ, RZ, R182 ;  /* 0x000000ffffb77224 */ /* 0x000fe200078e00b6 */
[----:B------:R-:W-:Y:S01]  /*6ef0*/  LDSM.16.MT88.4 R16, [R228+0x2800] ;  /* 0x00280000e410783b */ /* 0x000fe20000004200 */
[----:B------:R-:W-:Y:S02]  /*6f00*/  IMAD.MOV.U32 R182, RZ, RZ, R181 ;  /* 0x000000ffffb67224 */ /* 0x000fe400078e00b5 */
[----:B------:R-:W-:-:S03]  /*6f10*/  IMAD.MOV.U32 R181, RZ, RZ, R180 ;  /* 0x000000ffffb57224 */ /* 0x000fc600078e00b4 */
[C---:B------:R-:W-:Y:S01]  /*6f20*/  HMMA.16816.F32.BF16 R60, R8.reuse, R22, R108 ;  /* 0x00000016083c723c */ /* 0x040fe2000004186c */
[----:B-1----:R-:W-:Y:S01]  /*6f30*/  FFMA.FTZ R5, R178, c[0x0][0x2d0], -R3 ;  /* 0x0000b400b2057a23 */ /* 0x002fe20000010803 */
[----:B------:R-:W1:Y:S01]  /*6f40*/  LDSM.16.MT88.4 R20, [R224+0x2800] ;  /* 0x00280000e014783b */ /* 0x000e620000004200 */
[----:B------:R-:W-:Y:S02]  /*6f50*/  IMAD.MOV.U32 R180, RZ, RZ, R142 ;  /* 0x000000ffffb47224 */ /* 0x000fe400078e008e */
[----:B------:R3:W4:Y:S01]  /*6f60*/  MUFU.EX2 R104, R5 ;  /* 0x0000000500687308 */ /* 0x0007220000000800 */
[----:B------:R-:W-:Y:S02]  /*6f70*/  IMAD.MOV.U32 R142, RZ, RZ, R138 ;  /* 0x000000ffff8e7224 */ /* 0x000fe400078e008a */
[----:B------:R-:W-:Y:S01]  /*6f80*/  HMMA.16816.F32.BF16 R40, R8, R12, R88 ;  /* 0x0000000c0828723c */ /* 0x000fe20000041858 */
[----:B------:R-:W-:Y:S02]  /*6f90*/  IMAD.MOV.U32 R138, RZ, RZ, R135 ;  /* 0x000000ffff8a7224 */ /* 0x000fe400078e0087 */
[----:B------:R-:W-:-:S02]  /*6fa0*/  IMAD.MOV.U32 R135, RZ, RZ, R146 ;  /* 0x000000ffff877224 */ /* 0x000fc400078e0092 */
[----:B------:R-:W-:Y:S02]  /*6fb0*/  IMAD.MOV.U32 R146, RZ, RZ, R149 ;  /* 0x000000ffff927224 */ /* 0x000fe400078e0095 */
[----:B------:R-:W-:Y:S01]  /*6fc0*/  IMAD.MOV.U32 R149, RZ, RZ, R148 ;  /* 0x000000ffff957224 */ /* 0x000fe200078e0094 */
[----:B------:R-:W-:Y:S01]  /*6fd0*/  HMMA.16816.F32.BF16 R56, R8, R14, R76 ;  /* 0x0000000e0838723c */ /* 0x000fe2000004184c */
[----:B---3--:R-:W-:Y:S01]  /*6fe0*/  FFMA.FTZ R5, R177, c[0x0][0x2d0], -R3 ;  /* 0x0000b400b1057a23 */ /* 0x008fe20000010803 */
[----:B------:R-:W3:Y:S01]  /*6ff0*/  LDSM.16.MT88.4 R12, [R225+0x2800] ;  /* 0x00280000e10c783b */ /* 0x000ee20000004200 */
[----:B------:R-:W-:Y:S02]  /*7000*/  IMAD.MOV.U32 R177, RZ, RZ, R145 ;  /* 0x000000ffffb17224 */ /* 0x000fe400078e0091 */
[----:B------:R-:W-:Y:S02]  /*7010*/  IMAD.MOV.U32 R145, RZ, RZ, R183 ;  /* 0x000000ffff917224 */ /* 0x000fe400078e00b7 */
[----:B------:R-:W-:-:S02]  /*7020*/  IMAD.MOV.U32 R183, RZ, RZ, R182 ;  /* 0x000000ffffb77224 */ /* 0x000fc400078e00b6 */
[----:B------:R-:W-:Y:S02]  /*7030*/  IMAD.MOV.U32 R182, RZ, RZ, R181 ;  /* 0x000000ffffb67224 */ /* 0x000fe400078e00b5 */
[----:B------:R-:W-:Y:S02]  /*7040*/  IMAD.MOV.U32 R181, RZ, RZ, R180 ;  /* 0x000000ffffb57224 */ /* 0x000fe400078e00b4 */
[----:B------:R-:W-:Y:S02]  /*7050*/  IMAD.MOV.U32 R180, RZ, RZ, R142 ;  /* 0x000000ffffb47224 */ /* 0x000fe400078e008e */
        /* <DEDUP_REMOVED lines=23> */
[----:B------:R-:W-:Y:S01]  /*71d0*/  IMAD.MOV.U32 R149, RZ, RZ, R148 ;  /* 0x000000ffff957224 */ /* 0x000fe200078e0094 */
[----:B------:R2:W5:Y:S01]  /*71e0*/  LDL.LU R235, [R1+0x90] ;  /* 0x0000900001eb7983 */ /* 0x0005620000300800 */
[----:B------:R-:W-:Y:S02]  /*71f0*/  FFMA.FTZ R6, R234, c[0x0][0x2d0], -R4 ;  /* 0x0000b400ea067a23 */ /* 0x000fe40000010804 */
[----:B------:R-:W-:Y:S01]  /*7200*/  IMAD.MOV.U32 R148, RZ, RZ, R154 ;  /* 0x000000ffff947224 */ /* 0x000fe200078e009a */
[----:B------:R2:W5:Y:S01]  /*7210*/  LDL.LU R234, [R1+0x8c] ;  /* 0x00008c0001ea7983 */ /* 0x0005620000300800 */
[----:B------:R-:W-:-:S03]  /*7220*/  IMAD.MOV.U32 R154, RZ, RZ, R152 ;  /* 0x000000ffff9a7224 */ /* 0x000fc600078e0098 */
[----:B------:R-:W2:Y:S01]  /*7230*/  LDL R152, [R1+0x58] ;  /* 0x0000580001987983 */ /* 0x000ea20000100800 */
[----:B------:R-:W-:Y:S02]  /*7240*/  FFMA.FTZ R35, R178, c[0x0][0x2d0], -R4 ;  /* 0x0000b400b2237a23 */ /* 0x000fe40000010804 */
        /* <DEDUP_REMOVED lines=14> */
[----:B------:R-:W-:Y:S01]  /*7330*/  IMAD.MOV.U32 R182, RZ, RZ, R181 ;  /* 0x000000ffffb67224 */ /* 0x000fe200078e00b5 */
[----:B------:R1:W-:Y:S01]  /*7340*/  MUFU.EX2 R105, R5 ;  /* 0x0000000500697308 */ /* 0x0003e20000000800 */
[----:B------:R-:W-:Y:S02]  /*7350*/  FFMA.FTZ R34, R233, c[0x0][0x2d0], -R4 ;  /* 0x0000b400e9227a23 */ /* 0x000fe40000010804 */
[----:B------:R-:W-:Y:S01]  /*7360*/  IMAD.MOV.U32 R154, RZ, RZ, R68 ;  /* 0x000000ffff9a7224 */ /* 0x000fe200078e0044 */
[----:B------:R2:W5:Y:S01]  /*7370*/  LDL.LU R233, [R1+0x88] ;  /* 0x0000880001e97983 */ /* 0x0005620000300800 */
[----:B------:R-:W-:-:S02]  /*7380*/  IMAD.MOV.U32 R181, RZ, RZ, R180 ;  /* 0x000000ffffb57224 */ /* 0x000fc400078e00b4 */
[----:B------:R-:W-:Y:S02]  /*7390*/  FFMA.FTZ R68, R232, c[0x0][0x2d0], -R4 ;  /* 0x0000b400e8447a23 */ /* 0x000fe40000010804 */
[----:B------:R-:W-:Y:S01]  /*73a0*/  IMAD.MOV.U32 R180, RZ, RZ, R142 ;  /* 0x000000ffffb47224 */ /* 0x000fe200078e008e */
[----:B------:R2:W5:Y:S01]  /*73b0*/  LDL.LU R232, [R1+0x84] ;  /* 0x0000840001e87983 */ /* 0x0005620000300800 */
[----:B------:R-:W-:Y:S02]  /*73c0*/  IMAD.MOV.U32 R142, RZ, RZ, R138 ;  /* 0x000000ffff8e7224 */ /* 0x000fe400078e008a */
[----:B------:R-:W-:Y:S02]  /*73d0*/  FFMA.FTZ R92, R230, c[0x0][0x2d0], -R4 ;  /* 0x0000b400e65c7a23 */ /* 0x000fe40000010804 */
[----:B------:R-:W-:Y:S02]  /*73e0*/  IMAD.MOV.U32 R138, RZ, RZ, R135 ;  /* 0x000000ffff8a7224 */ /* 0x000fe400078e0087 */
[----:B-1----:R-:W-:-:S02]  /*73f0*/  FFMA.FTZ R5, R231, c[0x0][0x2d0], -R3 ;  /* 0x0000b400e7057a23 */ /* 0x002fc40000010803 */
[----:B------:R1:W5:Y:S01]  /*7400*/  LDL.LU R231, [R1+0x80] ;  /* 0x0000800001e77983 */ /* 0x0003620000300800 */
[----:B------:R-:W-:Y:S02]  /*7410*/  FFMA.FTZ R103, R229, c[0x0][0x2d0], -R4 ;  /* 0x0000b400e5677a23 */ /* 0x000fe40000010804 */
[----:B------:R-:W-:Y:S01]  /*7420*/  IMAD.MOV.U32 R135, RZ, RZ, R146 ;  /* 0x000000ffff877224 */ /* 0x000fe200078e0092 */
[----:B------:R1:W5:Y:S01]  /*7430*/  LDL.LU R230, [R1+0x7c] ;  /* 0x00007c0001e67983 */ /* 0x0003620000300800 */
[----:B------:R-:W-:Y:S02]  /*7440*/  FFMA.FTZ R107, R226, c[0x0][0x2d0], -R4 ;  /* 0x0000b400e26b7a23 */ /* 0x000fe40000010804 */
[----:B------:R-:W-:Y:S01]  /*7450*/  IMAD.MOV.U32 R146, RZ, RZ, R149 ;  /* 0x000000ffff927224 */ /* 0x000fe200078e0095 */
[----:B------:R1:W5:Y:S01]  /*7460*/  LDL.LU R229, [R1+0x78] ;  /* 0x0000780001e57983 */ /* 0x0003620000300800 */
[----:B------:R-:W-:-:S03]  /*7470*/  IMAD.MOV.U32 R149, RZ, RZ, R154 ;  /* 0x000000ffff957224 */ /* 0x000fc600078e009a */
[----:B------:R1:W5:Y:S04]  /*7480*/  LDL.LU R226, [R1+0x74] ;  /* 0x0000740001e27983 */ /* 0x0003680000300800 */
[----:B------:R-:W2:Y:S01]  /*7490*/  LDL R154, [R1+0x20] ;  /* 0x00002000019a7983 */ /* 0x000ea20000100800 */
[----:B------:R-:W-:Y:S01]  /*74a0*/  HMMA.16816.F32.BF16 R88, R8, R26, R28 ;  /* 0x0000001a0858723c */ /* 0x000fe2000004181c */
[----:B------:R-:W-:Y:S02]  /*74b0*/  FFMA.FTZ R4, R179, c[0x0][0x2d0], -R2 ;  /* 0x0000b400b3047a23 */ /* 0x000fe40000010802 */
[----:B------:R-:W1:Y:S01]  /*74c0*/  LDSM.16.MT88.4 R8, [R227+0x2800] ;  /* 0x00280000e308783b */ /* 0x000e620000004200 */
[----:B------:R-:W-:Y:S02]  /*74d0*/  IMAD.MOV.U32 R179, RZ, RZ, R178 ;  /* 0x000000ffffb37224 */ /* 0x000fe400078e00b2 */
[----:B------:R-:W-:-:S02]  /*74e0*/  FFMA.FTZ R33, R174, c[0x0][0x2d0], -R0 ;  /* 0x0000b400ae217a23 */ /* 0x000fc40000010800 */
[--C-:B------:R-:W-:Y:S02]  /*74f0*/  FFMA.FTZ R32, R173, c[0x0][0x2d0], -R0.reuse ;  /* 0x0000b400ad207a23 */ /* 0x100fe40000010800 */
[--C-:B------:R-:W-:Y:S02]  /*7500*/  FFMA.FTZ R25, R172, c[0x0][0x2d0], -R0.reuse ;  /* 0x0000b400ac197a23 */ /* 0x100fe40000010800 */
[----:B------:R-:W-:Y:S02]  /*7510*/  IMAD.MOV.U32 R178, RZ, RZ, R177 ;  /* 0x000000ffffb27224 */ /* 0x000fe400078e00b1 */
[--C-:B------:R-:W-:Y:S02]  /*7520*/  FFMA.FTZ R24, R167, c[0x0][0x2d0], -R0.reuse ;  /* 0x0000b400a7187a23 */ /* 0x100fe40000010800 */
[--C-:B------:R-:W-:Y:S02]  /*7530*/  FFMA.FTZ R108, R165, c[0x0][0x2d0], -R0.reuse ;  /* 0x0000b400a56c7a23 */ /* 0x100fe40000010800 */
[----:B------:R-:W-:-:S02]  /*7540*/  FFMA.FTZ R109, R164, c[0x0][0x2d0], -R0 ;  /* 0x0000b400a46d7a23 */ /* 0x000fc40000010800 */
[--C-:B------:R-:W-:Y:S02]  /*7550*/  FFMA.FTZ R110, R163, c[0x0][0x2d0], -R0.reuse ;  /* 0x0000b400a36e7a23 */ /* 0x100fe40000010800 */
[----:B------:R-:W-:Y:S02]  /*7560*/  FFMA.FTZ R111, R162, c[0x0][0x2d0], -R0 ;  /* 0x0000b400a26f7a23 */ /* 0x000fe40000010800 */
[--C-:B------:R-:W-:Y:S02]  /*7570*/  FFMA.FTZ R31, R145, c[0x0][0x2d0], -R3.reuse ;  /* 0x0000b400911f7a23 */ /* 0x100fe40000010803 */
[----:B------:R-:W-:Y:S01]  /*7580*/  FFMA.FTZ R30, R183, c[0x0][0x2d0], -R3 ;  /* 0x0000b400b71e7a23 */ /* 0x000fe20000010803 */
[----:B------:R-:W-:Y:S01]  /*7590*/  MUFU.EX2 R106, R5 ;  /* 0x00000005006a7308 */ /* 0x000fe20000000800 */
[----:B------:R-:W-:Y:S01]  /*75a0*/  IMAD.MOV.U32 R177, RZ, RZ, R138 ;  /* 0x000000ffffb17224 */ /* 0x000fe200078e008a */
[----:B------:R-:W-:Y:S01]  /*75b0*/  LDSM.16.MT88.4 R164, [R225+0x3000] ;  /* 0x00300000e1a4783b */ /* 0x000fe20000004200 */
[----:B------:R-:W-:-:S02]  /*75c0*/  FFMA.FTZ R0, R179, c[0x0][0x2d0], -R2 ;  /* 0x0000b400b3007a23 */ /* 0x000fc40000010802 */
[----:B------:R-:W-:Y:S02]  /*75d0*/  IMAD.MOV.U32 R138, RZ, RZ, R135 ;  /* 0x000000ffff8a7224 */ /* 0x000fe400078e0087 */
[----:B------:R-:W-:Y:S01]  /*75e0*/  IMAD.MOV.U32 R135, RZ, RZ, R146 ;  /* 0x000000ffff877224 */ /* 0x000fe200078e0092 */
[----:B------:R1:W-:Y:S01]  /*75f0*/  MUFU.EX2 R93, R0 ;  /* 0x00000000005d7308 */ /* 0x0003e20000000800 */
[--C-:B------:R-:W-:Y:S02]  /*7600*/  FFMA.FTZ R26, R178, c[0x0][0x2d0], -R3.reuse ;  /* 0x0000b400b21a7a23 */ /* 0x100fe40000010803 */
[----:B------:R-:W-:Y:S02]  /*7610*/  FFMA.FTZ R27, R177, c[0x0][0x2d0], -R3 ;  /* 0x0000b400b11b7a23 */ /* 0x000fe40000010803 */
[----:B------:R-:W-:Y:S02]  /*7620*/  IMAD.MOV.U32 R146, RZ, RZ, R147 ;  /* 0x000000ffff927224 */ /* 0x000fe400078e0093 */
[----:B------:R-:W-:-:S02]  /*7630*/  FFMA.FTZ R3, R181, c[0x0][0x2d0], -R2 ;  /* 0x0000b400b5037a23 */ /* 0x000fc40000010802 */
[----:B------:R-:W-:Y:S02]  /*7640*/  IMAD.MOV.U32 R147, RZ, RZ, R160 ;  /* 0x000000ffff937224 */ /* 0x000fe400078e00a0 */
[----:B------:R-:W-:Y:S01]  /*7650*/  IMAD.MOV.U32 R160, RZ, RZ, R159 ;  /* 0x000000ffffa07224 */ /* 0x000fe200078e009f */
[----:B------:R-:W3:Y:S01]  /*7660*/  MUFU.EX2 R100, R4 ;  /* 0x0000000400647308 */ /* 0x000ee20000000800 */
[----:B------:R-:W-:Y:S02]  /*7670*/  IMAD.MOV.U32 R159, RZ, RZ, R158 ;  /* 0x000000ffff9f7224 */ /* 0x000fe400078e009e */
[----:B-1----:R-:W-:Y:S02]  /*7680*/  FFMA.FTZ R0, R182, c[0x0][0x2d0], -R2 ;  /* 0x0000b400b6007a23 */ /* 0x002fe40000010802 */
[----:B------:R-:W-:-:S03]  /*7690*/  IMAD.MOV.U32 R158, RZ, RZ, R119 ;  /* 0x000000ffff9e7224 */ /* 0x000fc600078e0077 */
[----:B------:R-:W-:Y:S01]  /*76a0*/  MUFU.EX2 R94, R0 ;  /* 0x00000000005e7308 */ /* 0x000fe20000000800 */
[----:B------:R-:W-:Y:S01]  /*76b0*/  FFMA.FTZ R36, R138, c[0x0][0x2d0], -R2 ;  /* 0x0000b4008a247a23 */ /* 0x000fe20000010802 */
[----:B------:R1:W5:Y:S01]  /*76c0*/  LDL.LU R119, [R1+0x70] ;  /* 0x0000700001777983 */ /* 0x0003620000300800 */
[----:B------:R-:W-:-:S05]  /*76d0*/  IMAD.MOV.U32 R138, RZ, RZ, R160 ;  /* 0x000000ffff8a7224 */ /* 0x000fca00078e00a0 */
[----:B------:R1:W1:Y:S01]  /*76e0*/  MUFU.EX2 R95, R3 ;  /* 0x00000003005f7308 */ /* 0x0002620000000800 */
[----:B------:R-:W-:Y:S02]  /*76f0*/  IMAD.MOV.U32 R160, RZ, RZ, R158 ;  /* 0x000000ffffa07224 */ /* 0x000fe400078e009e */
[--C-:B------:R-:W-:Y:S02]  /*7700*/  FFMA.FTZ R28, R142, c[0x0][0x2d0], -R2.reuse ;  /* 0x0000b4008e1c7a23 */ /* 0x100fe40000010802 */
[----:B------:R-:W-:Y:S02]  /*7710*/  FFMA.FTZ R37, R135, c[0x0][0x2d0], -R2 ;  /* 0x0000b40087257a23 */ /* 0x000fe40000010802 */
[----:B------:R-:W-:Y:S02]  /*7720*/  IMAD.MOV.U32 R158, RZ, RZ, R144 ;  /* 0x000000ffff9e7224 */ /* 0x000fe400078e0090 */
[----:B------:R-:W-:Y:S02]  /*7730*/  IMAD.MOV.U32 R142, RZ, RZ, R159 ;  /* 0x000000ffff8e7224 */ /* 0x000fe400078e009f */
[----:B------:R-:W-:-:S02]  /*7740*/  IMAD.MOV.U32 R144, RZ, RZ, R143 ;  /* 0x000000ffff907224 */ /* 0x000fc400078e008f */
[----:B------:R-:W-:Y:S02]  /*7750*/  IMAD.MOV.U32 R135, RZ, RZ, R141 ;  /* 0x000000ffff877224 */ /* 0x000fe400078e008d */
[----:B------:R-:W-:Y:S02]  /*7760*/  IMAD.MOV.U32 R159, RZ, RZ, R157 ;  /* 0x000000ffff9f7224 */ /* 0x000fe400078e009d */
[----:B------:R-:W-:Y:S02]  /*7770*/  IMAD.MOV.U32 R141, RZ, RZ, R74 ;  /* 0x000000ffff8d7224 */ /* 0x000fe400078e004a */
[----:B------:R-:W-:Y:S01]  /*7780*/  IMAD.MOV.U32 R143, RZ, RZ, R69 ;  /* 0x000000ffff8f7224 */ /* 0x000fe200078e0045 */
[----:B------:R-:W-:Y:S01]  /*7790*/  MUFU.EX2 R74, R35 ;  /* 0x00000023004a7308 */ /* 0x000fe20000000800 */
[----:B------:R-:W-:-:S07]  /*77a0*/  IMAD.MOV.U32 R157, RZ, RZ, R75 ;  /* 0x000000ffff9d7224 */ /* 0x000fce00078e004b */
[----:B------:R-:W-:Y:S01]  /*77b0*/  MUFU.EX2 R69, R34 ;  /* 0x0000002200457308 */ /* 0x000fe20000000800 */
[----:B-1----:R-:W-:-:S07]  /*77c0*/  FADD.FTZ R3, R161, R7 ;  /* 0x00000007a1037221 */ /* 0x002fce0000010000 */
[----:B------:R1:W1:Y:S01]  /*77d0*/  MUFU.EX2 R75, R6 ;  /* 0x00000006004b7308 */ /* 0x0002620000000800 */
[----:B----4-:R-:W-:-:S07]  /*77e0*/  F2FP.BF16.PACK_AB R4, R104, R102 ;  /* 0x000000666804723e */ /* 0x010fce00000010ff */
[----:B------:R-:W-:Y:S01]  /*77f0*/  MUFU.EX2 R39, R33 ;  /* 0x0000002100277308 */ /* 0x000fe20000000800 */
[----:B---3--:R-:W-:-:S07]  /*7800*/  F2FP.BF16.PACK_AB R5, R93, R100 ;  /* 0x000000645d05723e */ /* 0x008fce00000010ff */
[----:B------:R-:W3:Y:S01]  /*7810*/  MUFU.EX2 R38, R32 ;  /* 0x0000002000267308 */ /* 0x000ee20000000800 */
[----:B-1----:R-:W-:-:S07]  /*7820*/  F2FP.BF16.PACK_AB R6, R106, R105 ;  /* 0x000000696a06723e */ /* 0x002fce00000010ff */
[----:B------:R1:W-:Y:S01]  /*7830*/  MUFU.EX2 R35, R25 ;  /* 0x0000001900237308 */ /* 0x0003e20000000800 */
[----:B------:R-:W-:-:S07]  /*7840*/  F2FP.BF16.PACK_AB R7, R95, R94 ;  /* 0x0000005e5f07723e */ /* 0x000fce00000010ff */
[----:B------:R4:W3:Y:S01]  /*7850*/  MUFU.EX2 R34, R24 ;  /* 0x0000001800227308 */ /* 0x0008e20000000800 */
[----:B------:R-:W-:Y:S02]  /*7860*/  FADD.FTZ R0, R242, R221 ;  /* 0x000000ddf2007221 */ /* 0x000fe40000010000 */
[----:B------:R-:W-:Y:S01]  /*7870*/  FFMA.FTZ R29, R180, c[0x0][0x2d0], -R2 ;  /* 0x0000b400b41d7a23 */ /* 0x000fe20000010802 */
[----:B------:R-:W-:Y:S01]  /*7880*/  HMMA.16816.F32.BF16 R76, R4, R20, R128 ;  /* 0x00000014044c723c */ /* 0x000fe20000041880 */
[----:B------:R-:W-:Y:S02]  /*7890*/  FADD.FTZ R2, R213, R0 ;  /* 0x00000000d5027221 */ /* 0x000fe40000010000 */
[----:B------:R-:W-:Y:S02]  /*78a0*/  FADD.FTZ R0, R175, R3 ;  /* 0x00000003af007221 */ /* 0x000fe40000010000 */
[----:B-1----:R-:W-:-:S03]  /*78b0*/  FADD.FTZ R25, R138, R142 ;  /* 0x0000008e8a197221 */ /* 0x002fc60000010000 */
[----:B------:R-:W-:Y:S01]  /*78c0*/  HMMA.16816.F32.BF16 R128, R4, R22, R124 ;  /* 0x000000160480723c */ /* 0x000fe2000004187c */
[----:B------:R-:W-:Y:S02]  /*78d0*/  IMAD.MOV.U32 R182, RZ, RZ, R133 ;  /* 0x000000ffffb67224 */ /* 0x000fe400078e0085 */
[----:B------:R-:W-:-:S05]  /*78e0*/  FADD.FTZ R2, R214, R2 ;  /* 0x00000002d6027221 */ /* 0x000fca0000010000 */
[----:B------:R-:W-:Y:S01]  /*78f0*/  HMMA.16816.F32.BF16 R120, R4, R16, R120 ;  /* 0x000000100478723c */ /* 0x000fe20000041878 */
[----:B----4-:R-:W-:Y:S02]  /*7900*/  FADD.FTZ R24, R249, R244 ;  /* 0x000000f4f9187221 */ /* 0x010fe40000010000 */
[----:B------:R-:W-:-:S05]  /*7910*/  FADD.FTZ R25, R135, R25 ;  /* 0x0000001987197221 */ /* 0x000fca0000010000 */
[----:B------:R-:W-:Y:S01]  /*7920*/  HMMA.16816.F32.BF16 R112, R4, R18, R112 ;  /* 0x000000120470723c */ /* 0x000fe20000041870 */
[----:B------:R-:W-:-:S07]  /*7930*/  IMAD.MOV.U32 R145, RZ, RZ, R151 ;  /* 0x000000ffff917224 */ /* 0x000fce00078e0097 */
[----:B------:R-:W-:Y:S01]  /*7940*/  HMMA.16816.F32.BF16 R96, R4, R12, R96 ;  /* 0x0000000c0460723c */ /* 0x000fe20000041860 */
[----:B------:R-:W-:-:S07]  /*7950*/  IMAD.MOV.U32 R142, RZ, RZ, R148 ;  /* 0x000000ffff8e7224 */ /* 0x000fce00078e0094 */
[----:B------:R-:W-:Y:S01]  /*7960*/  HMMA.16816.F32.BF16 R84, R4, R14, R84 ;  /* 0x0000000e0454723c */ /* 0x000fe20000041854 */
[----:B------:R-:W-:-:S07]  /*7970*/  FADD.FTZ R0, R176, R0 ;  /* 0x00000000b0007221 */ /* 0x000fce0000010000 */
[----:B------:R-:W-:Y:S01]  /*7980*/  HMMA.16816.F32.BF16 R80, R4, R8, R80 ;  /* 0x000000080450723c */ /* 0x000fe20000041850 */
[----:B------:R-:W-:-:S07]  /*7990*/  FADD.FTZ R2, R182, R2 ;  /* 0x00000002b6027221 */ /* 0x000fce0000010000 */
[----:B------:R-:W-:Y:S07]  /*79a0*/  HMMA.16816.F32.BF16 R52, R4, R10, R52 ;  /* 0x0000000a0434723c */ /* 0x000fee0000041834 */
[----:B------:R-:W-:Y:S02]  /*79b0*/  F2FP.BF16.PACK_AB R4, R75, R101 ;  /* 0x000000654b04723e */ /* 0x000fe400000010ff */
[----:B---3--:R-:W-:Y:S02]  /*79c0*/  F2FP.BF16.PACK_AB R5, R38, R39 ;  /* 0x000000272605723e */ /* 0x008fe400000010ff */
[----:B------:R-:W-:-:S02]  /*79d0*/  F2FP.BF16.PACK_AB R6, R69, R74 ;  /* 0x0000004a4506723e */ /* 0x000fc400000010ff */
[----:B------:R-:W-:Y:S01]  /*79e0*/  F2FP.BF16.PACK_AB R7, R34, R35 ;  /* 0x000000232207723e */ /* 0x000fe200000010ff */
[----:B------:R-:W-:Y:S02]  /*79f0*/  IMAD.MOV.U32 R183, RZ, RZ, R150 ;  /* 0x000000ffffb77224 */ /* 0x000fe400078e0096 */
[----:B------:R-:W-:Y:S02]  /*7a00*/  IMAD.MOV.U32 R181, RZ, RZ, R132 ;  /* 0x000000ffffb57224 */ /* 0x000fe400078e0084 */
[----:B------:R-:W-:Y:S02]  /*7a10*/  FADD.FTZ R3, R246, R24 ;  /* 0x00000018f6037221 */ /* 0x000fe40000010000 */
[----:B------:R-:W-:Y:S01]  /*7a20*/  HMMA.16816.F32.BF16 R168, R4, R8, R168 ;  /* 0x0000000804a8723c */ /* 0x000fe200000418a8 */
[----:B------:R-:W-:Y:S02]  /*7a30*/  FADD.FTZ R0, R217, R0 ;  /* 0x00000000d9007221 */ /* 0x000fe40000010000 */
[----:B------:R-:W-:-:S02]  /*7a40*/  FADD.FTZ R2, R142, R2 ;  /* 0x000000028e027221 */ /* 0x000fc40000010000 */
[----:B------:R-:W-:Y:S02]  /*7a50*/  IMAD.MOV.U32 R242, RZ, RZ, R147 ;  /* 0x000000fffff27224 */ /* 0x000fe400078e0093 */
[----:B------:R-:W-:Y:S02]  /*7a60*/  FADD.FTZ R8, R145, R25 ;  /* 0x0000001991087221 */ /* 0x000fe40000010000 */
[----:B------:R-:W-:Y:S02]  /*7a70*/  IMAD.MOV.U32 R180, RZ, RZ, R134 ;  /* 0x000000ffffb47224 */ /* 0x000fe400078e0086 */
[----:B------:R-:W-:Y:S02]  /*7a80*/  FADD.FTZ R3, R183, R3 ;  /* 0x00000003b7037221 */ /* 0x000fe40000010000 */
[----:B------:R-:W-:Y:S01]  /*7a90*/  IMAD.MOV.U32 R221, RZ, RZ, R160 ;  /* 0x000000ffffdd7224 */ /* 0x000fe200078e00a0 */
[----:B------:R-:W-:Y:S01]  /*7aa0*/  HMMA.16816.F32.BF16 R48, R4, R16, R48 ;  /* 0x000000100430723c */ /* 0x000fe20000041830 */
[----:B------:R-:W-:-:S02]  /*7ab0*/  FADD.FTZ R8, R181, R8 ;  /* 0x00000008b5087221 */ /* 0x000fc40000010000 */
[----:B------:R-:W-:-:S05]  /*7ac0*/  IMAD.MOV.U32 R244, RZ, RZ, R146 ;  /* 0x000000fffff47224 */ /* 0x000fca00078e0092 */
[----:B------:R-:W-:Y:S01]  /*7ad0*/  HMMA.16816.F32.BF16 R44, R4, R18, R44 ;  /* 0x00000012042c723c */ /* 0x000fe2000004182c */
[----:B------:R-:W-:-:S07]  /*7ae0*/  IMAD.MOV.U32 R181, RZ, RZ, R143 ;  /* 0x000000ffffb57224 */ /* 0x000fce00078e008f */
[----:B------:R-:W-:Y:S01]  /*7af0*/  HMMA.16816.F32.BF16 R64, R4, R20, R64 ;  /* 0x000000140440723c */ /* 0x000fe20000041840 */
[----:B------:R-:W-:-:S07]  /*7b00*/  FADD.FTZ R0, R216, R0 ;  /* 0x00000000d8007221 */ /* 0x000fce0000010000 */
[----:B------:R-:W-:Y:S01]  /*7b10*/  HMMA.16816.F32.BF16 R60, R4, R22, R60 ;  /* 0x00000016043c723c */ /* 0x000fe2000004183c */
[----:B------:R-:W-:-:S07]  /*7b20*/  FADD.FTZ R2, R242, R2 ;  /* 0x00000002f2027221 */ /* 0x000fce0000010000 */
[----:B------:R-:W-:Y:S01]  /*7b30*/  HMMA.16816.F32.BF16 R40, R4, R12, R40 ;  /* 0x0000000c0428723c */ /* 0x000fe20000041828 */
[----:B------:R-:W-:-:S07]  /*7b40*/  FADD.FTZ R3, R180, R3 ;  /* 0x00000003b4037221 */ /* 0x000fce0000010000 */
[C---:B------:R-:W-:Y:S01]  /*7b50*/  HMMA.16816.F32.BF16 R56, R4.reuse, R14, R56 ;  /* 0x0000000e0438723c */ /* 0x040fe20000041838 */
[----:B------:R-:W-:Y:S02]  /*7b60*/  IMAD.MOV.U32 R180, RZ, RZ, R141 ;  /* 0x000000ffffb47224 */ /* 0x000fe400078e008d */
[----:B------:R-:W-:Y:S02]  /*7b70*/  IMAD.MOV.U32 R182, RZ, RZ, R144 ;  /* 0x000000ffffb67224 */ /* 0x000fe400078e0090 */
[----:B------:R-:W-:Y:S02]  /*7b80*/  IMAD.MOV.U32 R138, RZ, RZ, R149 ;  /* 0x000000ffff8a7224 */ /* 0x000fe400078e0095 */
[----:B------:R-:W-:Y:S01]  /*7b90*/  IMAD.MOV.U32 R155, RZ, RZ, R159 ;  /* 0x000000ffff9b7224 */ /* 0x000fe200078e009f */
[----:B------:R-:W-:Y:S01]  /*7ba0*/  HMMA.16816.F32.BF16 R16, R4, R10, R88 ;  /* 0x0000000a0410723c */ /* 0x000fe20000041858 */
[----:B------:R-:W-:Y:S02]  /*7bb0*/  FADD.FTZ R0, R221, R0 ;  /* 0x00000000dd007221 */ /* 0x000fe40000010000 */
[----:B------:R-:W-:-:S02]  /*7bc0*/  IMAD.MOV.U32 R153, RZ, RZ, R158 ;  /* 0x000000ffff997224 */ /* 0x000fc400078e009e */
[----:B------:R-:W-:Y:S02]  /*7bd0*/  IMAD.MOV.U32 R213, RZ, RZ, R137 ;  /* 0x000000ffffd57224 */ /* 0x000fe400078e0089 */
[----:B------:R-:W-:Y:S01]  /*7be0*/  IMAD.MOV.U32 R249, RZ, RZ, R139 ;  /* 0x000000fffff97224 */ /* 0x000fe200078e008b */
[----:B------:R-:W-:Y:S01]  /*7bf0*/  MUFU.EX2 R9, R108 ;  /* 0x0000006c00097308 */ /* 0x000fe20000000800 */
[----:B------:R-:W-:Y:S01]  /*7c00*/  FADD.FTZ R7, R181, R2 ;  /* 0x00000002b5077221 */ /* 0x000fe20000010000 */
[----:B------:R-:W1:Y:S01]  /*7c10*/  LDSM.16.MT88.4 R148, [R228+0x3000] ;  /* 0x00300000e494783b */ /* 0x000e620000004200 */
[----:B--2---:R-:W-:-:S03]  /*7c20*/  @P4 IMAD.HI.U32 R2, R152, c[0x0][0x2c8], RZ ;  /* 0x0000b20098024a27 */ /* 0x004fc600078e00ff */
[----:B------:R-:W2:Y:S01]  /*7c30*/  LDSM.16.MT88.4 R132, [R224+0x3000] ;  /* 0x00300000e084783b */ /* 0x000ea20000004200 */
[----:B------:R-:W-:Y:S02]  /*7c40*/  FADD.FTZ R6, R180, R0 ;  /* 0x00000000b4067221 */ /* 0x000fe40000010000 */
[----:B------:R-:W-:Y:S01]  /*7c50*/  IMAD.MOV.U32 R0, RZ, RZ, R152 ;  /* 0x000000ffff007224 */ /* 0x000fe200078e0098 */
[----:B------:R-:W-:Y:S01]  /*7c60*/  @P4 SHF.R.U32.HI R0, RZ, c[0x0][0x2cc], R2 ;  /* 0x0000b300ff004a19 */ /* 0x000fe20000011602 */
[----:B------:R-:W-:Y:S02]  /*7c70*/  FADD.FTZ R3, R244, R3 ;  /* 0x00000003f4037221 */ /* 0x000fe40000010000 */
[----:B------:R-:W-:Y:S01]  /*7c80*/  IMAD.MOV.U32 R183, RZ, RZ, R157 ;  /* 0x000000ffffb77224 */ /* 0x000fe200078e009d */
[----:B------:R-:W3:Y:S01]  /*7c90*/  MUFU.EX2 R22, R68 ;  /* 0x0000004400167308 */ /* 0x000ee20000000800 */
[----:B------:R-:W-:Y:S01]  /*7ca0*/  IMAD.MOV.U32 R2, RZ, RZ, c[0x0][0x168] ;  /* 0x00005a00ff027624 */ /* 0x000fe200078e00ff */
[----:B------:R-:W4:Y:S01]  /*7cb0*/  LDSM.16.MT88.4 R12, [R227+0x3000] ;  /* 0x00300000e30c783b */ /* 0x000f220000004200 */
[----:B------:R-:W-:-:S03]  /*7cc0*/  FADD.FTZ R5, R182, R3 ;  /* 0x00000003b6057221 */ /* 0x000fc60000010000 */
[----:B------:R-:W-:Y:S01]  /*7cd0*/  IADD3 R3, R0, c[0x0][0x1d0], -R2 ;  /* 0x0000740000037a10 */ /* 0x000fe20007ffe802 */
[----:B------:R-:W-:Y:S02]  /*7ce0*/  IMAD.MOV.U32 R2, RZ, RZ, RZ ;  /* 0x000000ffff027224 */ /* 0x000fe400078e00ff */
[----:B------:R-:W-:Y:S02]  /*7cf0*/  IMAD.MOV.U32 R174, RZ, RZ, R138 ;  /* 0x000000ffffae7224 */ /* 0x000fe400078e008a */
[----:B------:R-:W-:-:S04]  /*7d00*/  IMAD.HI R2, R3, -0x6db6db6d, R2 ;  /* 0x9249249303027827 */ /* 0x000fc800078e0202 */
[----:B------:R-:W-:Y:S01]  /*7d10*/  FADD.FTZ R4, R174, R8 ;  /* 0x00000008ae047221 */ /* 0x000fe20000010000 */
[----:B------:R-:W-:Y:S01]  /*7d20*/  SHF.R.U32.HI R0, RZ, 0x1f, R2 ;  /* 0x0000001fff007819 */ /* 0x000fe20000011602 */
[----:B------:R-:W-:Y:S02]  /*7d30*/  IMAD.MOV.U32 R214, RZ, RZ, R153 ;  /* 0x000000ffffd67224 */ /* 0x000fe400078e0099 */
[----:B------:R-:W-:Y:S02]  /*7d40*/  FADD.FTZ R4, R155, R4 ;  /* 0x000000049b047221 */ /* 0x000fe40000010000 */
[----:B------:R-:W-:Y:S01]  /*7d50*/  IMAD.MOV.U32 R246, RZ, RZ, R183 ;  /* 0x000000fffff67224 */ /* 0x000fe200078e00b7 */
[----:B------:R-:W-:Y:S01]  /*7d60*/  LEA.HI.SX32 R8, R2, R0, 0x1a ;  /* 0x0000000002087211 */ /* 0x000fe200078fd2ff */
        /* <DEDUP_REMOVED lines=10> */
[----:B------:R-:W-:Y:S02]  /*7e10*/  IMAD.MOV.U32 R244, RZ, RZ, R136 ;  /* 0x000000fffff47224 */ /* 0x000fe400078e0088 */
        /* <DEDUP_REMOVED lines=40> */
[----:B------:R-:W-:Y:S01]  /*80a0*/  FADD.FTZ R0, R101, R0 ;  /* 0x0000000065007221 */ /* 0x000fe20000010000 */
[----:B------:R-:W1:Y:S01]  /*80b0*/  MUFU.EX2 R33, R26 ;  /* 0x0000001a00217308 */ /* 0x000e620000000800 */
[----:B------:R-:W-:Y:S02]  /*80c0*/  FADD.FTZ R3, R39, R3 ;  /* 0x0000000327037221 */ /* 0x000fe40000010000 */
[----:B------:R-:W-:Y:S02]  /*80d0*/  FADD.FTZ R4, R102, R4 ;  /* 0x0000000466047221 */ /* 0x000fe40000010000 */
[----:B------:R-:W-:Y:S02]  /*80e0*/  FADD.FTZ R5, R100, R5 ;  /* 0x0000000564057221 */ /* 0x000fe40000010000 */
[----:B------:R-:W-:Y:S01]  /*80f0*/  FADD.FTZ R0, R75, R0 ;  /* 0x000000004b007221 */ /* 0x000fe20000010000 */
[----:B------:R-:W1:Y:S01]  /*8100*/  MUFU.EX2 R29, R29 ;  /* 0x0000001d001d7308 */ /* 0x000e620000000800 */
[----:B------:R-:W-:-:S02]  /*8110*/  FADD.FTZ R3, R38, R3 ;  /* 0x0000000326037221 */ /* 0x000fc40000010000 */
[----:B------:R-:W-:Y:S02]  /*8120*/  FADD.FTZ R4, R104, R4 ;  /* 0x0000000468047221 */ /* 0x000fe40000010000 */
[----:B------:R-:W-:-:S03]  /*8130*/  FADD.FTZ R5, R93, R5 ;  /* 0x000000055d057221 */ /* 0x000fc60000010000 */
[----:B------:R-:W1:Y:S01]  /*8140*/  MUFU.EX2 R10, R92 ;  /* 0x0000005c000a7308 */ /* 0x000e620000000800 */
[----:B------:R-:W-:Y:S02]  /*8150*/  FADD.FTZ R0, R74, R0 ;  /* 0x000000004a007221 */ /* 0x000fe40000010000 */
[----:B------:R-:W-:-:S05]  /*8160*/  FADD.FTZ R3, R35, R3 ;  /* 0x0000000323037221 */ /* 0x000fca0000010000 */
[----:B------:R-:W1:Y:S01]  /*8170*/  MUFU.EX2 R11, R109 ;  /* 0x0000006d000b7308 */ /* 0x000e620000000800 */
[----:B------:R-:W-:Y:S02]  /*8180*/  FADD.FTZ R4, R105, R4 ;  /* 0x0000000469047221 */ /* 0x000fe40000010000 */
[----:B------:R-:W-:-:S05]  /*8190*/  FADD.FTZ R5, R94, R5 ;  /* 0x000000055e057221 */ /* 0x000fca0000010000 */
[----:B------:R-:W1:Y:S01]  /*81a0*/  MUFU.EX2 R32, R27 ;  /* 0x0000001b00207308 */ /* 0x000e620000000800 */
[----:B------:R-:W-:-:S07]  /*81b0*/  FADD.FTZ R2, R69, R0 ;  /* 0x0000000045027221 */ /* 0x000fce0000010000 */
[----:B------:R-:W1:Y:S01]  /*81c0*/  MUFU.EX2 R28, R28 ;  /* 0x0000001c001c7308 */ /* 0x000e620000000800 */
[----:B------:R-:W-:-:S07]  /*81d0*/  FADD.FTZ R0, R34, R3 ;  /* 0x0000000322007221 */ /* 0x000fce0000010000 */
[----:B------:R-:W1:Y:S01]  /*81e0*/  MUFU.EX2 R20, R103 ;  /* 0x0000006700147308 */ /* 0x000e620000000800 */
[----:B------:R-:W-:-:S07]  /*81f0*/  FADD.FTZ R4, R106, R4 ;  /* 0x000000046a047221 */ /* 0x000fce0000010000 */
[----:B------:R-:W1:Y:S01]  /*8200*/  MUFU.EX2 R21, R110 ;  /* 0x0000006e00157308 */ /* 0x000e620000000800 */
[----:B------:R-:W-:-:S07]  /*8210*/  FADD.FTZ R5, R95, R5 ;  /* 0x000000055f057221 */ /* 0x000fce0000010000 */
[----:B------:R-:W2:Y:S01]  /*8220*/  MUFU.EX2 R31, R31 ;  /* 0x0000001f001f7308 */ /* 0x000ea20000000800 */
[----:B---3--:R-:W-:-:S07]  /*8230*/  FADD.FTZ R3, R22, R2 ;  /* 0x0000000216037221 */ /* 0x008fce0000010000 */
[----:B------:R-:W3:Y:S01]  /*8240*/  MUFU.EX2 R27, R36 ;  /* 0x00000024001b7308 */ /* 0x000ee20000000800 */
[----:B------:R-:W-:Y:S02]  /*8250*/  FADD.FTZ R2, R9, R0 ;  /* 0x0000000009027221 */ /* 0x000fe40000010000 */
[----:B-1----:R-:W-:-:S05]  /*8260*/  FADD.FTZ R0, R33, R4 ;  /* 0x0000000421007221 */ /* 0x002fca0000010000 */
[----:B------:R-:W1:Y:S01]  /*8270*/  MUFU.EX2 R23, R107 ;  /* 0x0000006b00177308 */ /* 0x000e620000000800 */
[----:B------:R-:W-:-:S07]  /*8280*/  FADD.FTZ R5, R29, R5 ;  /* 0x000000051d057221 */ /* 0x000fce0000010000 */
[----:B------:R-:W1:Y:S01]  /*8290*/  MUFU.EX2 R24, R111 ;  /* 0x0000006f00187308 */ /* 0x000e620000000800 */
[----:B------:R-:W-:-:S07]  /*82a0*/  FADD.FTZ R3, R10, R3 ;  /* 0x000000030a037221 */ /* 0x000fce0000010000 */
[----:B------:R-:W1:Y:S01]  /*82b0*/  MUFU.EX2 R26, R37 ;  /* 0x00000025001a7308 */ /* 0x000e620000000800 */
[----:B------:R-:W-:-:S07]  /*82c0*/  FADD.FTZ R2, R11, R2 ;  /* 0x000000020b027221 */ /* 0x000fce0000010000 */
[----:B------:R-:W1:Y:S01]  /*82d0*/  MUFU.EX2 R30, R30 ;  /* 0x0000001e001e7308 */ /* 0x000e620000000800 */
[----:B------:R-:W-:Y:S02]  /*82e0*/  FADD.FTZ R0, R32, R0 ;  /* 0x0000000020007221 */ /* 0x000fe40000010000 */
[----:B------:R-:W-:Y:S02]  /*82f0*/  IMAD.MOV.U32 R221, RZ, RZ, R154 ;  /* 0x000000ffffdd7224 */ /* 0x000fe400078e009a */
[----:B------:R-:W-:Y:S02]  /*8300*/  FADD.FTZ R5, R28, R5 ;  /* 0x000000051c057221 */ /* 0x000fe40000010000 */
[----:B------:R-:W-:Y:S02]  /*8310*/  FADD.FTZ R4, R20, R3 ;  /* 0x0000000314047221 */ /* 0x000fe40000010000 */
[----:B------:R-:W-:Y:S02]  /*8320*/  FADD.FTZ R3, R21, R2 ;  /* 0x0000000215037221 */ /* 0x000fe40000010000 */
[----:B--2---:R-:W-:Y:S01]  /*8330*/  FADD.FTZ R2, R31, R0 ;  /* 0x000000001f027221 */ /* 0x004fe20000010000 */
[----:B------:R-:W-:Y:S01]  /*8340*/  IMNMX R6, R221, R8, !PT ;  /* 0x00000008dd067217 */ /* 0x000fe20007800200 */
[----:B---3--:R-:W-:-:S02]  /*8350*/  FADD.FTZ R0, R27, R5 ;  /* 0x000000051b007221 */ /* 0x008fc40000010000 */
[----:B------:R-:W-:Y:S02]  /*8360*/  IMAD.MOV.U32 R138, RZ, RZ, R140 ;  /* 0x000000ffff8a7224 */ /* 0x000fe400078e008c */
[----:B-1----:R-:W-:Y:S02]  /*8370*/  FADD.FTZ R4, R23, R4 ;  /* 0x0000000417047221 */ /* 0x002fe40000010000 */
[----:B------:R-:W-:Y:S02]  /*8380*/  FADD.FTZ R3, R24, R3 ;  /* 0x0000000318037221 */ /* 0x000fe40000010000 */
[----:B------:R-:W-:Y:S01]  /*8390*/  FADD.FTZ R0, R26, R0 ;  /* 0x000000001a007221 */ /* 0x000fe20000010000 */
[----:B------:R1:W-:Y:S01]  /*83a0*/  STL [R1], R6 ;  /* 0x0000000601007387 */ /* 0x0003e20000100800 */
[----:B------:R-:W-:Y:S02]  /*83b0*/  FADD.FTZ R2, R30, R2 ;  /* 0x000000021e027221 */ /* 0x000fe40000010000 */
[----:B------:R-:W-:Y:S01]  /*83c0*/  IMAD.MOV.U32 R242, RZ, RZ, R138 ;  /* 0x000000fffff27224 */ /* 0x000fe200078e008a */
[----:B------:R1:W-:Y:S04]  /*83d0*/  STL [R1+0x10], R4 ;  /* 0x0000100401007387 */ /* 0x0003e80000100800 */
[----:B------:R1:W-:Y:S01]  /*83e0*/  STL [R1+0x14], R3 ;  /* 0x0000140301007387 */ /* 0x0003e20000100800 */
[----:B------:R-:W-:-:S03]  /*83f0*/  IADD3 R242, R242, -0x2, RZ ;  /* 0xfffffffef2f27810 */ /* 0x000fc60007ffe0ff */
[----:B------:R1:W-:Y:S04]  /*8400*/  STL [R1+0x1c], R0 ;  /* 0x00001c0001007387 */ /* 0x0003e80000100800 */
[----:B------:R1:W-:Y:S01]  /*8410*/  STL [R1+0x18], R2 ;  /* 0x0000180201007387 */ /* 0x0003e20000100800 */
[----:B------:R-:W-:Y:S02]  /*8420*/  ISETP.GE.AND P0, PT, R242, R6, PT ;  /* 0x00000006f200720c */ /* 0x000fe40003f06270 */
[----:B------:R-:W-:Y:S02]  /*8430*/  F2FP.BF16.PACK_AB R176, R32, R33 ;  /* 0x0000002120b0723e */ /* 0x000fe400000010ff */
[----:B------:R-:W-:Y:S02]  /*8440*/  F2FP.BF16.PACK_AB R177, R28, R29 ;  /* 0x0000001d1cb1723e */ /* 0x000fe400000010ff */
[----:B------:R-:W-:-:S02]  /*8450*/  F2FP.BF16.PACK_AB R178, R30, R31 ;  /* 0x0000001f1eb2723e */ /* 0x000fc400000010ff */
[----:B------:R-:W-:Y:S02]  /*8460*/  F2FP.BF16.PACK_AB R179, R26, R27 ;  /* 0x0000001b1ab3723e */ /* 0x000fe400000010ff */
[----:B------:R-:W-:Y:S02]  /*8470*/  F2FP.BF16.PACK_AB R180, R10, R22 ;  /* 0x000000160ab4723e */ /* 0x000fe400000010ff */
[----:B------:R-:W-:Y:S02]  /*8480*/  F2FP.BF16.PACK_AB R181, R11, R9 ;  /* 0x000000090bb5723e */ /* 0x000fe400000010ff */
[----:B------:R-:W-:Y:S02]  /*8490*/  F2FP.BF16.PACK_AB R182, R23, R20 ;  /* 0x0000001417b6723e */ /* 0x000fe400000010ff */
[----:B------:R-:W-:Y:S01]  /*84a0*/  F2FP.BF16.PACK_AB R183, R24, R21 ;  /* 0x0000001518b7723e */ /* 0x000fe200000010ff */
        /* <DEDUP_REMOVED lines=8> */
[----:B------:R-:W-:Y:S08]  /*8530*/  HMMA.16816.F32.BF16 R152, R180, R164, R40 ;  /* 0x000000a4b498723c */ /* 0x000ff00000041828 */
[----:B----4-:R-:W-:Y:S08]  /*8540*/  HMMA.16816.F32.BF16 R172, R176, R12, R80 ;  /* 0x0000000cb0ac723c */ /* 0x010ff00000041850 */
[C---:B------:R-:W-:Y:S08]  /*8550*/  HMMA.16816.F32.BF16 R132, R180.reuse, R134, R60 ;  /* 0x00000086b484723c */ /* 0x040ff0000004183c */
[C---:B------:R-:W-:Y:S08]  /*8560*/  HMMA.16816.F32.BF16 R148, R180.reuse, R150, R44 ;  /* 0x00000096b494723c */ /* 0x040ff0000004182c */
[C---:B------:R-:W-:Y:S08]  /*8570*/  HMMA.16816.F32.BF16 R164, R180.reuse, R166, R56 ;  /* 0x000000a6b4a4723c */ /* 0x040ff00000041838 */
[----:B------:R-:W-:Y:S08]  /*8580*/  HMMA.16816.F32.BF16 R168, R180, R12, R168 ;  /* 0x0000000cb4a8723c */ /* 0x000ff000000418a8 */
[-C--:B------:R-:W-:Y:S08]  /*8590*/  HMMA.16816.F32.BF16 R176, R176, R14.reuse, R52 ;  /* 0x0000000eb0b0723c */ /* 0x080ff00000041834 */
[----:B------:R-:W-:Y:S01]  /*85a0*/  HMMA.16816.F32.BF16 R180, R180, R14, R16 ;  /* 0x0000000eb4b4723c */ /* 0x000fe20000041810 */
[----:B------:R-:W-:Y:S07]  /*85b0*/  @!P0 BRA `(.L_x_1140) ;  /* 0x0000657000008947 */ /* 0x000fee0003800000 */
[----:B-1----:R-:W2:Y:S01]  /*85c0*/  LDL R221, [R1+0x8] ;  /* 0x0000080001dd7983 */ /* 0x002ea20000100800 */
[----:B------:R-:W-:Y:S01]  /*85d0*/  MOV R116, R72 ;  /* 0x0000004800747202 */ /* 0x000fe20000000f00 */
[----:B------:R-:W-:Y:S01]  /*85e0*/  IMAD.MOV.U32 R118, RZ, RZ, R70 ;  /* 0x000000ffff767224 */ /* 0x000fe200078e0046 */
[----:B------:R-:W-:Y:S01]  /*85f0*/  MOV R3, R73 ;  /* 0x0000004900037202 */ /* 0x000fe20000000f00 */
[----:B------:R-:W-:Y:S01]  /*8600*/  IMAD.MOV.U32 R204, RZ, RZ, R242 ;  /* 0x000000ffffcc7224 */ /* 0x000fe200078e00f2 */
[----:B------:R-:W-:Y:S01]  /*8610*/  MOV R117, R71 ;  /* 0x0000004700757202 */ /* 0x000fe20000000f00 */
[----:B--2---:R-:W-:-:S05]  /*8620*/  @P4 IMAD.HI.U32 R0, R221, c[0x0][0x2c8], RZ ;  /* 0x0000b200dd004a27 */ /* 0x004fca00078e00ff */
[----:B------:R-:W-:-:S05]  /*8630*/  @P4 SHF.R.U32.HI R0, RZ, c[0x0][0x2cc], R0 ;  /* 0x0000b300ff004a19 */ /* 0x000fca0000011600 */
[----:B------:R1:W-:Y:S02]  /*8640*/  @P4 STL [R1+0x4], R0 ;  /* 0x0000040001004387 */ /* 0x0003e40000100800 */
.L_x_1141:
[----:B------:R-:W-:Y:S04]  /*8650*/  DEPBAR.LE SB0, 0x0 ;  /* 0x000080000000791a */ /* 0x000fe80000000000 */
[----:B------:R-:W-:Y:S01]  /*8660*/  WARPSYNC 0xffffffff ;  /* 0xffffffff00007948 */ /* 0x000fe20003800000 */
[----:B------:R-:W-:Y:S08]  /*8670*/  BAR.SYNC.DEFER_BLOCKING 0x0 ;  /* 0x0000000000007b1d */ /* 0x000ff00000010000 */
[----:B-----5:R-:W-:Y:S08]  /*8680*/  LDSM.16.M88.4 R112, [R230] ;  /* 0x00000000e670783b */ /* 0x020ff00000000200 */
[----:B--2---:R-:W2:Y:S08]  /*8690*/  LDSM.16.M88.4 R16, [R119] ;  /* 0x000000007710783b */ /* 0x004eb00000000200 */
[----:B------:R-:W3:Y:S08]  /*86a0*/  LDSM.16.M88.4 R108, [R230+0x2000] ;  /* 0x00200000e66c783b */ /* 0x000ef00000000200 */
[----:B------:R-:W2:Y:S08]  /*86b0*/  LDSM.16.M88.4 R32, [R119+0x800] ;  /* 0x000800007720783b */ /* 0x000eb00000000200 */
[----:B------:R-:W1:Y:S08]  /*86c0*/  LDSM.16.M88.4 R48, [R119+0x1000] ;  /* 0x001000007730783b */ /* 0x000e700000000200 */
[----:B------:R-:W1:Y:S08]  /*86d0*/  LDSM.16.M88.4 R64, [R119+0x1800] ;  /* 0x001800007740783b */ /* 0x000e700000000200 */
[----:B------:R-:W4:Y:S04]  /*86e0*/  LDL R250, [R1+0x20] ;  /* 0x0000200001fa7983 */ /* 0x000f280000100800 */
[----:B------:R-:W1:Y:S08]  /*86f0*/  LDSM.16.M88.4 R80, [R119+0x2000] ;  /* 0x002000007750783b */ /* 0x000e700000000200 */
[----:B------:R-:W4:Y:S04]  /*8700*/  LDL R2, [R1+0x3c] ;  /* 0x00003c0001027983 */ /* 0x000f280000100800 */
[----:B------:R-:W4:Y:S06]  /*8710*/  LDL.64 R206, [R1+0x30] ;  /* 0x0000300001ce7983 */ /* 0x000f2c0000100a00 */
[----:B------:R-:W1:Y:S08]  /*8720*/  LDSM.16.M88.4 R96, [R119+0x2800] ;  /* 0x002800007760783b */ /* 0x000e700000000200 */
[----:B------:R-:W1:Y:S08]  /*8730*/  LDSM.16.M88.4 R184, [R119+0x3000] ;  /* 0x0030000077b8783b */ /* 0x000e700000000200 */
[----:B------:R-:W-:Y:S08]  /*8740*/  LDSM.16.M88.4 R188, [R233] ;  /* 0x00000000e9bc783b */ /* 0x000ff00000000200 */
[----:B------:R-:W1:Y:S08]  /*8750*/  LDSM.16.M88.4 R192, [R234] ;  /* 0x00000000eac0783b */ /* 0x000e700000000200 */
[----:B------:R-:W1:Y:S08]  /*8760*/  LDSM.16.M88.4 R196, [R233+0x2000] ;  /* 0x00200000e9c4783b */ /* 0x000e700000000200 */
[----:B------:R-:W1:Y:S08]  /*8770*/  LDSM.16.M88.4 R200, [R240] ;  /* 0x00000000f0c8783b */ /* 0x000e700000000200 */
[----:B------:R2:W-:Y:S04]  /*8780*/  STL [R1+0x70], R230 ;  /* 0x000070e601007387 */ /* 0x0005e80000100800 */
[----:B------:R3:W-:Y:S04]  /*8790*/  STL [R1+0x74], R119 ;  /* 0x0000747701007387 */ /* 0x0007e80000100800 */
[----:B------:R-:W-:Y:S04]  /*87a0*/  STL [R1+0x78], R234 ;  /* 0x000078ea01007387 */ /* 0x000fe80000100800 */
[----:B------:R-:W-:Y:S04]  /*87b0*/  STL [R1+0x7c], R233 ;  /* 0x00007ce901007387 */ /* 0x000fe80000100800 */
[----:B--2---:R-:W2:Y:S04]  /*87c0*/  LDL R230, [R1+0x4] ;  /* 0x0000040001e67983 */ /* 0x004ea80000100800 */
[----:B---3--:R-:W3:Y:S01]  /*87d0*/  LDL R119, [R1+0x40] ;  /* 0x0000400001777983 */ /* 0x008ee20000100800 */
        /* <DEDUP_REMOVED lines=26> */
[----:B----4-:R-:W-:Y:S06]  /*8980*/  ISETP.GT.AND P2, PT, R250, R204, PT ;  /* 0x000000ccfa00720c */ /* 0x010fec0003f44270 */
[-C--:B------:R-:W-:Y:S07]  /*8990*/  HMMA.16816.F32.BF16 R108, R108, R186.reuse, RZ ;  /* 0x000000ba6c6c723c */ /* 0x080fee00000418ff */
[----:B------:R-:W-:Y:S01]  /*89a0*/  @!P2 SHF.R.S32.HI R0, RZ, 0x1f, R204 ;  /* 0x0000001fff00a819 */ /* 0x000fe200000114cc */
[----:B------:R-:W-:Y:S01]  /*89b0*/  HMMA.16816.F32.BF16 R112, R112, R186, RZ ;  /* 0x000000ba7070723c */ /* 0x000fe200000418ff */
[----:B------:R-:W1:Y:S03]  /*89c0*/  LDSM.16.M88.4 R184, [R239] ;  /* 0x00000000efb8783b */ /* 0x000e660000000200 */
[----:B------:R-:W-:Y:S04]  /*89d0*/  @!P2 IMAD R0, R0, c[0x0][0x208], RZ ;  /* 0x000082000000aa24 */ /* 0x000fe800078e02ff */
[-C--:B------:R-:W-:Y:S05]  /*89e0*/  HMMA.16816.F32.BF16 R4, R188, R192.reuse, R4 ;  /* 0x000000c0bc04723c */ /* 0x080fea0000041804 */
[C---:B------:R-:W-:Y:S03]  /*89f0*/  @!P2 IMAD R0, R204.reuse, c[0x0][0x20c], R0 ;  /* 0x00008300cc00aa24 */ /* 0x040fe600078e0200 */
[C---:B------:R-:W-:Y:S08]  /*8a00*/  HMMA.16816.F32.BF16 R8, R196.reuse, R192, R8 ;  /* 0x000000c0c408723c */ /* 0x040ff00000041808 */
[-C--:B------:R-:W-:Y:S08]  /*8a10*/  HMMA.16816.F32.BF16 R12, R196, R194.reuse, R12 ;  /* 0x000000c2c40c723c */ /* 0x080ff0000004180c */
[C---:B------:R-:W-:Y:S01]  /*8a20*/  HMMA.16816.F32.BF16 R16, R188.reuse, R194, R16 ;  /* 0x000000c2bc10723c */ /* 0x040fe20000041810 */
[----:B------:R-:W4:Y:S07]  /*8a30*/  LDSM.16.M88.4 R192, [R238] ;  /* 0x00000000eec0783b */ /* 0x000f2e0000000200 */
[-C--:B------:R-:W-:Y:S08]  /*8a40*/  HMMA.16816.F32.BF16 R20, R188, R200.reuse, R20 ;  /* 0x000000c8bc14723c */ /* 0x080ff00000041814 */
[C---:B------:R-:W-:Y:S08]  /*8a50*/  HMMA.16816.F32.BF16 R24, R196.reuse, R200, R24 ;  /* 0x000000c8c418723c */ /* 0x040ff00000041818 */
[-C--:B------:R-:W-:Y:S08]  /*8a60*/  HMMA.16816.F32.BF16 R28, R196, R202.reuse, R28 ;  /* 0x000000cac41c723c */ /* 0x080ff0000004181c */
[C---:B------:R-:W-:Y:S01]  /*8a70*/  HMMA.16816.F32.BF16 R32, R188.reuse, R202, R32 ;  /* 0x000000cabc20723c */ /* 0x040fe20000041820 */
[----:B------:R-:W2:Y:S07]  /*8a80*/  LDSM.16.M88.4 R200, [R237] ;  /* 0x00000000edc8783b */ /* 0x000eae0000000200 */
[-C--:B-1----:R-:W-:Y:S08]  /*8a90*/  HMMA.16816.F32.BF16 R36, R188, R184.reuse, R36 ;  /* 0x000000b8bc24723c */ /* 0x082ff00000041824 */
[C---:B------:R-:W-:Y:S08]  /*8aa0*/  HMMA.16816.F32.BF16 R40, R196.reuse, R184, R40 ;  /* 0x000000b8c428723c */ /* 0x040ff00000041828 */
[-C--:B------:R-:W-:Y:S08]  /*8ab0*/  HMMA.16816.F32.BF16 R44, R196, R186.reuse, R44 ;  /* 0x000000bac42c723c */ /* 0x080ff0000004182c */
[C---:B------:R-:W-:Y:S01]  /*8ac0*/  HMMA.16816.F32.BF16 R48, R188.reuse, R186, R48 ;  /* 0x000000babc30723c */ /* 0x040fe20000041830 */
[----:B------:R-:W1:Y:S07]  /*8ad0*/  LDSM.16.M88.4 R184, [R236] ;  /* 0x00000000ecb8783b */ /* 0x000e6e0000000200 */
[-C--:B----4-:R-:W-:Y:S08]  /*8ae0*/  HMMA.16816.F32.BF16 R52, R188, R192.reuse, R52 ;  /* 0x000000c0bc34723c */ /* 0x090ff00000041834 */
[C---:B------:R-:W-:Y:S08]  /*8af0*/  HMMA.16816.F32.BF16 R56, R196.reuse, R192, R56 ;  /* 0x000000c0c438723c */ /* 0x040ff00000041838 */
[-C--:B------:R-:W-:Y:S08]  /*8b00*/  HMMA.16816.F32.BF16 R60, R196, R194.reuse, R60 ;  /* 0x000000c2c43c723c */ /* 0x080ff0000004183c */
[C---:B------:R-:W-:Y:S01]  /*8b10*/  HMMA.16816.F32.BF16 R64, R188.reuse, R194, R64 ;  /* 0x000000c2bc40723c */ /* 0x040fe20000041840 */
[----:B------:R-:W4:Y:S07]  /*8b20*/  LDSM.16.M88.4 R192, [R235] ;  /* 0x00000000ebc0783b */ /* 0x000f2e0000000200 */
[-C--:B--2---:R-:W-:Y:S08]  /*8b30*/  HMMA.16816.F32.BF16 R68, R188, R200.reuse, R68 ;  /* 0x000000c8bc44723c */ /* 0x084ff00000041844 */
[C---:B------:R-:W-:Y:S07]  /*8b40*/  HMMA.16816.F32.BF16 R72, R196.reuse, R200, R72 ;  /* 0x000000c8c448723c */ /* 0x040fee0000041848 */
[----:B------:R-:W-:Y:S01]  /*8b50*/  @!P2 MOV R201, R2 ;  /* 0x0000000200c9a202 */ /* 0x000fe20000000f00 */
[-C--:B------:R-:W-:Y:S04]  /*8b60*/  HMMA.16816.F32.BF16 R76, R196, R202.reuse, R76 ;  /* 0x000000cac44c723c */ /* 0x080fe8000004184c */
[----:B------:R-:W-:Y:S04]  /*8b70*/  @!P2 IMAD.MOV.U32 R200, RZ, RZ, R206 ;  /* 0x000000ffffc8a224 */ /* 0x000fe800078e00ce */
[C---:B------:R-:W-:Y:S07]  /*8b80*/  HMMA.16816.F32.BF16 R80, R188.reuse, R202, R80 ;  /* 0x000000cabc50723c */ /* 0x040fee0000041850 */
[----:B------:R-:W-:Y:S01]  /*8b90*/  @!P2 IMAD.WIDE.U32 R202, R204, c[0x0][0x208], RZ ;  /* 0x00008200cccaaa25 */ /* 0x000fe200078e00ff */
[-C--:B-1----:R-:W-:Y:S04]  /*8ba0*/  HMMA.16816.F32.BF16 R84, R188, R184.reuse, R84 ;  /* 0x000000b8bc54723c */ /* 0x082fe80000041854 */
[----:B------:R-:W-:Y:S02]  /*8bb0*/  @!P2 IMAD.IADD R0, R203, 0x1, R0 ;  /* 0x00000001cb00a824 */ /* 0x000fe400078e0200 */
[----:B------:R-:W-:Y:S02]  /*8bc0*/  @!P2 IMAD.WIDE.U32 R200, R202, 0x70, R200 ;  /* 0x00000070cac8a825 */ /* 0x000fe400078e00c8 */
[C---:B------:R-:W-:Y:S04]  /*8bd0*/  HMMA.16816.F32.BF16 R88, R196.reuse, R184, R88 ;  /* 0x000000b8c458723c */ /* 0x040fe80000041858 */
[----:B------:R-:W-:Y:S03]  /*8be0*/  @!P2 IMAD R0, R0, 0x70, RZ ;  /* 0x000000700000a824 */ /* 0x000fe600078e02ff */
[C---:B------:R-:W-:Y:S01]  /*8bf0*/  @!P2 LEA R184, P0, R200.reuse, c[0x0][0x1f8], 0x1 ;  /* 0x00007e00c8b8aa11 */ /* 0x040fe200078008ff */
[----:B------:R-:W-:Y:S01]  /*8c00*/  @!P2 IMAD.IADD R0, R201, 0x1, R0 ;  /* 0x00000001c900a824 */ /* 0x000fe200078e0200 */
[-C--:B------:R-:W-:Y:S03]  /*8c10*/  HMMA.16816.F32.BF16 R92, R196, R186.reuse, R92 ;  /* 0x000000bac45c723c */ /* 0x080fe6000004185c */
[----:B------:R-:W-:Y:S01]  /*8c20*/  @!P2 IMAD.MOV.U32 R201, RZ, RZ, c[0x0][0x208] ;  /* 0x00008200ffc9a624 */ /* 0x000fe200078e00ff */
[----:B------:R-:W-:Y:S02]  /*8c30*/  @!P2 LEA.HI.X R185, R200, c[0x0][0x1fc], R0, 0x1, P0 ;  /* 0x00007f00c8b9aa11 */ /* 0x000fe400000f0c00 */
[----:B------:R-:W-:Y:S01]  /*8c40*/  @!P2 MOV R0, 0x5 ;  /* 0x000000050000a802 */ /* 0x000fe20000000f00 */
[C---:B------:R-:W-:Y:S01]  /*8c50*/  @!P2 IMAD.SHL.U32 R2, R201.reuse, 0x20, RZ ;  /* 0x00000020c902a824 */ /* 0x040fe200078e00ff */
[C---:B------:R-:W-:Y:S01]  /*8c60*/  HMMA.16816.F32.BF16 R96, R188.reuse, R186, R96 ;  /* 0x000000babc60723c */ /* 0x040fe20000041860 */
[----:B------:R-:W-:Y:S01]  /*8c70*/  @!PT LDS RZ, [RZ] ;  /* 0x00000000fffff984 */ /* 0x000fe20000000800 */
[----:B------:R-:W-:Y:S01]  /*8c80*/  @!PT LDS RZ, [RZ] ;  /* 0x00000000fffff984 */ /* 0x000fe20000000800 */
[----:B------:R-:W-:Y:S01]  /*8c90*/  @!PT LDS RZ, [RZ] ;  /* 0x00000000fffff984 */ /* 0x000fe20000000800 */
[----:B------:R1:W-:Y:S03]  /*8ca0*/  @!P2 LDGSTS.E.BYPASS.LTC128B.128 [R241+0x100], [R184.64], !P6 ;  /* 0x00100000b8f1afae */ /* 0x0003e6000f101d48 */
[----:B------:R-:W-:Y:S02]  /*8cb0*/  @!P2 SHF.L.U64.HI R0, R201, R0, c[0x0][0x20c] ;  /* 0x00008300c900a619 */ /* 0x000fe40000010200 */
[-C--:B------:R-:W-:Y:S02]  /*8cc0*/  @!P2 IADD3 R200, P0, R184, R2.reuse, RZ ;  /* 0x00000002b8c8a210 */ /* 0x080fe40007f1e0ff */
[-C--:B----4-:R-:W-:Y:S04]  /*8cd0*/  HMMA.16816.F32.BF16 R100, R188, R192.reuse, R100 ;  /* 0x000000c0bc64723c */ /* 0x090fe80000041864 */
[--C-:B------:R-:W-:Y:S04]  /*8ce0*/  @!P2 IMAD.X R201, R185, 0x1, R0.reuse, P0 ;  /* 0x00000001b9c9a824 */ /* 0x100fe800000e0600 */
[C---:B------:R-:W-:Y:S01]  /*8cf0*/  HMMA.16816.F32.BF16 R104, R196.reuse, R192, R104 ;  /* 0x000000c0c468723c */ /* 0x040fe20000041868 */
[----:B------:R2:W-:Y:S07]  /*8d00*/  @!P2 LDGSTS.E.BYPASS.LTC128B.128 [R241+0x900], [R200.64], !P6 ;  /* 0x00900000c8f1afae */ /* 0x0005ee000f101d48 */
[-C--:B------:R-:W-:Y:S04]  /*8d10*/  HMMA.16816.F32.BF16 R108, R196, R194.reuse, R108 ;  /* 0x000000c2c46c723c */ /* 0x080fe8000004186c */
[----:B-1----:R-:W-:Y:S04]  /*8d20*/  @!P2 IADD3 R184, P0, R200, R2, RZ ;  /* 0x00000002c8b8a210 */ /* 0x002fe80007f1e0ff */
[----:B------:R-:W-:Y:S01]  /*8d30*/  @!P2 IADD3.X R185, R201, R0, RZ, P0, !PT ;  /* 0x00000000c9b9a210 */ /* 0x000fe200007fe4ff */
[----:B------:R-:W-:Y:S04]  /*8d40*/  HMMA.16816.F32.BF16 R112, R188, R194, R112 ;  /* 0x000000c2bc70723c */ /* 0x000fe80000041870 */
[----:B------:R1:W-:Y:S01]  /*8d50*/  @!P2 LDGSTS.E.BYPASS.LTC128B.128 [R241+0x1100], [R184.64], !P6 ;  /* 0x01100000b8f1afae */ /* 0x0003e2000f101d48 */
[-C--:B--2---:R-:W-:Y:S04]  /*8d60*/  @!P2 IADD3 R200, P1, R184, R2.reuse, RZ ;  /* 0x00000002b8c8a210 */ /* 0x084fe80007f3e0ff */
[-C--:B------:R-:W-:Y:S03]  /*8d70*/  @!P2 IADD3 R186, P0, R200, R2.reuse, RZ ;  /* 0x00000002c8baa210 */ /* 0x080fe60007f1e0ff */
[--C-:B------:R-:W-:Y:S04]  /*8d80*/  @!P2 IMAD.X R201, R185, 0x1, R0.reuse, P1 ;  /* 0x00000001b9c9a824 */ /* 0x100fe800008e0600 */
[--C-:B------:R-:W-:Y:S01]  /*8d90*/  @!P2 IMAD.X R187, R201, 0x1, R0.reuse, P0 ;  /* 0x00000001c9bba824 */ /* 0x100fe200000e0600 */
[----:B------:R2:W-:Y:S08]  /*8da0*/  @!P2 LDGSTS.E.BYPASS.LTC128B.128 [R241+0x1900], [R200.64], !P6 ;  /* 0x01900000c8f1afae */ /* 0x0005f0000f101d48 */
[----:B------:R4:W-:Y:S01]  /*8db0*/  @!P2 LDGSTS.E.BYPASS.LTC128B.128 [R241+0x2100], [R186.64], !P6 ;  /* 0x02100000baf1afae */ /* 0x0009e2000f101d48 */
[----:B-1----:R-:W-:Y:S04]  /*8dc0*/  @!P2 IADD3 R184, P1, R186, R2, RZ ;  /* 0x00000002bab8a210 */ /* 0x002fe80007f3e0ff */
[----:B------:R-:W-:Y:S02]  /*8dd0*/  @!P2 IADD3.X R185, R187, R0, RZ, P1, !PT ;  /* 0x00000000bbb9a210 */ /* 0x000fe40000ffe4ff */
[----:B------:R-:W-:Y:S03]  /*8de0*/  @!P2 IADD3 R202, P0, R184, R2, RZ ;  /* 0x00000002b8caa210 */ /* 0x000fe60007f1e0ff */
[----:B------:R4:W-:Y:S02]  /*8df0*/  @!P2 LDGSTS.E.BYPASS.LTC128B.128 [R241+0x2900], [R184.64], !P6 ;  /* 0x02900000b8f1afae */ /* 0x0009e4000f101d48 */
[----:B------:R-:W-:Y:S06]  /*8e00*/  @!P2 IMAD.X R203, R185, 0x1, R0, P0 ;  /* 0x00000001b9cba824 */ /* 0x000fec00000e0600 */
[----:B------:R2:W-:Y:S08]  /*8e10*/  @!P2 LDGSTS.E.BYPASS.LTC128B.128 [R241+0x3100], [R202.64], !P6 ;  /* 0x03100000caf1afae */ /* 0x0005f0000f101d48 */
[----:B------:R-:W-:Y:S08]  /*8e20*/  LDSM.16.M88.4 R196, [R231+0x2000] ;  /* 0x00200000e7c4783b */ /* 0x000ff00000000200 */
[----:B------:R-:W-:Y:S08]  /*8e30*/  LDSM.16.M88.4 R188, [R229+0x800] ;  /* 0x00080000e5bc783b */ /* 0x000ff00000000200 */
[----:B----4-:R-:W-:Y:S08]  /*8e40*/  LDSM.16.M88.4 R184, [R231] ;  /* 0x00000000e7b8783b */ /* 0x010ff00000000200 */
[----:B--2---:R-:W1:Y:S08]  /*8e50*/  LDSM.16.M88.4 R200, [R229] ;  /* 0x00000000e5c8783b */ /* 0x004e700000000200 */
[----:B------:R-:W2:Y:S08]  /*8e60*/  LDSM.16.M88.4 R192, [R229+0x1000] ;  /* 0x00100000e5c0783b */ /* 0x000eb00000000200 */
[----:B------:R4:W3:Y:S04]  /*8e70*/  LDL R0, [R1+0x8] ;  /* 0x0000080001007983 */ /* 0x0008e80000100800 */
[----:B------:R-:W0:Y:S01]  /*8e80*/  LDGDEPBAR ;  /* 0x00000000000079af */ /* 0x000e220000000000 */
[-C--:B-1----:R-:W-:Y:S08]  /*8e90*/  HMMA.16816.F32.BF16 R4, R184, R200.reuse, R4 ;  /* 0x000000c8b804723c */ /* 0x082ff00000041804 */
        /* <DEDUP_REMOVED lines=8> */
[----:B------:R-:W4:Y:S07]  /*8f20*/  LDSM.16.M88.4 R188, [R229+0x2000] ;  /* 0x00200000e5bc783b */ /* 0x000f2e0000000200 */
[-C--:B--2---:R-:W-:Y:S08]  /*8f30*/  HMMA.16816.F32.BF16 R36, R184, R192.reuse, R36 ;  /* 0x000000c0b824723c */ /* 0x084ff00000041824 */
[C---:B------:R-:W-:Y:S08]  /*8f40*/  HMMA.16816.F32.BF16 R40, R196.reuse, R192, R40 ;  /* 0x000000c0c428723c */ /* 0x040ff00000041828 */
[-C--:B------:R-:W-:Y:S08]  /*8f50*/  HMMA.16816.F32.BF16 R44, R196, R194.reuse, R44 ;  /* 0x000000c2c42c723c */ /* 0x080ff0000004182c */
[C---:B------:R-:W-:Y:S01]  /*8f60*/  HMMA.16816.F32.BF16 R48, R184.reuse, R194, R48 ;  /* 0x000000c2b830723c */ /* 0x040fe20000041830 */
[----:B------:R-:W2:Y:S07]  /*8f70*/  LDSM.16.M88.4 R192, [R229+0x2800] ;  /* 0x00280000e5c0783b */ /* 0x000eae0000000200 */
[-C--:B-1----:R-:W-:Y:S08]  /*8f80*/  HMMA.16816.F32.BF16 R52, R184, R200.reuse, R52 ;  /* 0x000000c8b834723c */ /* 0x082ff00000041834 */
[C---:B------:R-:W-:Y:S08]  /*8f90*/  HMMA.16816.F32.BF16 R56, R196.reuse, R200, R56 ;  /* 0x000000c8c438723c */ /* 0x040ff00000041838 */
[-C--:B------:R-:W-:Y:S08]  /*8fa0*/  HMMA.16816.F32.BF16 R60, R196, R202.reuse, R60 ;  /* 0x000000cac43c723c */ /* 0x080ff0000004183c */
[C---:B------:R-:W-:Y:S01]  /*8fb0*/  HMMA.16816.F32.BF16 R64, R184.reuse, R202, R64 ;  /* 0x000000cab840723c */ /* 0x040fe20000041840 */
[----:B------:R-:W1:Y:S07]  /*8fc0*/  LDSM.16.M88.4 R200, [R229+0x3000] ;  /* 0x00300000e5c8783b */ /* 0x000e6e0000000200 */
[-C--:B----4-:R-:W-:Y:S08]  /*8fd0*/  HMMA.16816.F32.BF16 R68, R184, R188.reuse, R68 ;  /* 0x000000bcb844723c */ /* 0x090ff00000041844 */
[C---:B------:R-:W-:Y:S08]  /*8fe0*/  HMMA.16816.F32.BF16 R72, R196.reuse, R188, R72 ;  /* 0x000000bcc448723c */ /* 0x040ff00000041848 */
[-C--:B------:R-:W-:Y:S08]  /*8ff0*/  HMMA.16816.F32.BF16 R76, R196, R190.reuse, R76 ;  /* 0x000000bec44c723c */ /* 0x080ff0000004184c */
[C---:B------:R-:W-:Y:S01]  /*9000*/  HMMA.16816.F32.BF16 R80, R184.reuse, R190, R80 ;  /* 0x000000beb850723c */ /* 0x040fe20000041850 */
[----:B------:R-:W-:Y:S07]  /*9010*/  LDSM.16.M88.4 R188, [R232] ;  /* 0x00000000e8bc783b */ /* 0x000fee0000000200 */
[-C--:B--2---:R-:W-:Y:S08]  /*9020*/  HMMA.16816.F32.BF16 R84, R184, R192.reuse, R84 ;  /* 0x000000c0b854723c */ /* 0x084ff00000041854 */
[C---:B------:R-:W-:Y:S08]  /*9030*/  HMMA.16816.F32.BF16 R88, R196.reuse, R192, R88 ;  /* 0x000000c0c458723c */ /* 0x040ff00000041858 */
[-C--:B------:R-:W-:Y:S08]  /*9040*/  HMMA.16816.F32.BF16 R92, R196, R194.reuse, R92 ;  /* 0x000000c2c45c723c */ /* 0x080ff0000004185c */
[C---:B------:R-:W-:Y:S01]  /*9050*/  HMMA.16816.F32.BF16 R96, R184.reuse, R194, R96 ;  /* 0x000000c2b860723c */ /* 0x040fe20000041860 */
[----:B------:R-:W2:Y:S07]  /*9060*/  LDSM.16.M88.4 R192, [R226] ;  /* 0x00000000e2c0783b */ /* 0x000eae0000000200 */
[-C--:B-1----:R-:W-:Y:S08]  /*9070*/  HMMA.16816.F32.BF16 R100, R184, R200.reuse, R100 ;  /* 0x000000c8b864723c */ /* 0x082ff00000041864 */
[C---:B------:R-:W-:Y:S08]  /*9080*/  HMMA.16816.F32.BF16 R104, R196.reuse, R200, R104 ;  /* 0x000000c8c468723c */ /* 0x040ff00000041868 */
[-C--:B------:R-:W-:Y:S01]  /*9090*/  HMMA.16816.F32.BF16 R108, R196, R202.reuse, R108 ;  /* 0x000000cac46c723c */ /* 0x080fe2000004186c */
[----:B------:R-:W1:Y:S07]  /*90a0*/  LDSM.16.M88.4 R196, [R232+0x2000] ;  /* 0x00200000e8c4783b */ /* 0x000e6e0000000200 */
[----:B------:R-:W-:Y:S08]  /*90b0*/  HMMA.16816.F32.BF16 R112, R184, R202, R112 ;  /* 0x000000cab870723c */ /* 0x000ff00000041870 */
[-C--:B--2---:R-:W-:Y:S11]  /*90c0*/  HMMA.16816.F32.BF16 R4, R188, R192.reuse, R4 ;  /* 0x000000c0bc04723c */ /* 0x084ff60000041804 */
[----:B------:R-:W-:Y:S11]  /*90d0*/  @!UPT UIADD3 URZ, URZ, URZ, URZ ;  /* 0x0000003f3f3ff290 */ /* 0x000ff6000fffe03f */
[----:B------:R-:W-:Y:S02]  /*90e0*/  @!UPT UIADD3 URZ, URZ, URZ, URZ ;  /* 0x0000003f3f3ff290 */ /* 0x000fe4000fffe03f */
[----:B------:R-:W-:Y:S01]  /*90f0*/  FMUL.FTZ R4, R4, c[0x0][0x320] ;  /* 0x0000c80004047a20 */ /* 0x000fe20000410000 */
[C---:B-1----:R-:W-:Y:S03]  /*9100*/  HMMA.16816.F32.BF16 R8, R196.reuse, R192, R8 ;  /* 0x000000c0c408723c */ /* 0x042fe60000041808 */
[----:B------:R-:W-:Y:S01]  /*9110*/  MUFU.TANH R245, R4 ;  /* 0x0000000400f57308 */ /* 0x000fe20000002400 */
[----:B------:R-:W-:Y:S02]  /*9120*/  FMUL.FTZ R5, R5, c[0x0][0x320] ;  /* 0x0000c80005057a20 */ /* 0x000fe40000410000 */
[----:B------:R-:W-:Y:S02]  /*9130*/  FMUL.FTZ R6, R6, c[0x0][0x320] ;  /* 0x0000c80006067a20 */ /* 0x000fe40000410000 */
[----:B------:R-:W-:Y:S01]  /*9140*/  FMUL.FTZ R7, R7, c[0x0][0x320] ;  /* 0x0000c80007077a20 */ /* 0x000fe20000410000 */
[-C--:B------:R-:W-:Y:S04]  /*9150*/  HMMA.16816.F32.BF16 R12, R196, R194.reuse, R12 ;  /* 0x000000c2c40c723c */ /* 0x080fe8000004180c */
[----:B------:R-:W1:Y:S04]  /*9160*/  MUFU.TANH R244, R5 ;  /* 0x0000000500f47308 */ /* 0x000e680000002400 */
[C---:B------:R-:W-:Y:S06]  /*9170*/  HMMA.16816.F32.BF16 R16, R188.reuse, R194, R16 ;  /* 0x000000c2bc10723c */ /* 0x040fec0000041810 */
[----:B------:R-:W-:Y:S01]  /*9180*/  MUFU.TANH R243, R6 ;  /* 0x0000000600f37308 */ /* 0x000fe20000002400 */
[----:B------:R-:W-:Y:S02]  /*9190*/  FMUL.FTZ R8, R8, c[0x0][0x320] ;  /* 0x0000c80008087a20 */ /* 0x000fe40000410000 */
[----:B------:R-:W-:Y:S03]  /*91a0*/  FMUL.FTZ R9, R9, c[0x0][0x320] ;  /* 0x0000c80009097a20 */ /* 0x000fe60000410000 */
[----:B------:R-:W-:Y:S02]  /*91b0*/  FMUL.FTZ R10, R10, c[0x0][0x320] ;  /* 0x0000c8000a0a7a20 */ /* 0x000fe40000410000 */
[----:B------:R-:W-:Y:S02]  /*91c0*/  FMUL.FTZ R11, R11, c[0x0][0x320] ;  /* 0x0000c8000b0b7a20 */ /* 0x000fe40000410000 */
[----:B------:R2:W-:Y:S01]  /*91d0*/  MUFU.TANH R242, R7 ;  /* 0x0000000700f27308 */ /* 0x0005e20000002400 */
[----:B------:R-:W-:Y:S02]  /*91e0*/  FMUL.FTZ R12, R12, c[0x0][0x320] ;  /* 0x0000c8000c0c7a20 */ /* 0x000fe40000410000 */
[----:B------:R-:W-:Y:S02]  /*91f0*/  FMUL.FTZ R13, R13, c[0x0][0x320] ;  /* 0x0000c8000d0d7a20 */ /* 0x000fe40000410000 */
[----:B------:R-:W-:Y:S02]  /*9200*/  FMUL.FTZ R14, R14, c[0x0][0x320] ;  /* 0x0000c8000e0e7a20 */ /* 0x000fe40000410000 */
[----:B------:R-:W-:Y:S02]  /*9210*/  FMUL.FTZ R15, R15, c[0x0][0x320] ;  /* 0x0000c8000f0f7a20 */ /* 0x000fe40000410000 */
[----:B---3--:R-:W-:Y:S01]  /*9220*/  @P4 IMAD.MOV.U32 R0, RZ, RZ, R230 ;  /* 0x000000ffff004224 */ /* 0x008fe200078e00e6 */
[----:B------:R-:W-:Y:S01]  /*9230*/  MUFU.TANH R223, R8 ;  /* 0x0000000800df7308 */ /* 0x000fe20000002400 */
[----:B------:R-:W-:Y:S02]  /*9240*/  FMUL.FTZ R16, R16, c[0x0][0x320] ;  /* 0x0000c80010107a20 */ /* 0x000fe40000410000 */
[----:B------:R-:W-:Y:S01]  /*9250*/  FMUL.FTZ R19, R19, c[0x0][0x320] ;  /* 0x0000c80013137a20 */ /* 0x000fe20000410000 */
[----:B------:R-:W-:Y:S01]  /*9260*/  SHFL.IDX PT, R2, R0, 0x1, 0x1c1f ;  /* 0x003c1f0000027f89 */ /* 0x000fe200000e0000 */
[----:B------:R-:W-:Y:S02]  /*9270*/  FMUL.FTZ R18, R18, c[0x0][0x320] ;  /* 0x0000c80012127a20 */ /* 0x000fe40000410000 */
[----:B------:R-:W-:Y:S03]  /*9280*/  FMUL.FTZ R17, R17, c[0x0][0x320] ;  /* 0x0000c80011117a20 */ /* 0x000fe60000410000 */
[----:B------:R-:W-:Y:S02]  /*9290*/  MUFU.TANH R222, R9 ;  /* 0x0000000900de7308 */ /* 0x000fe40000002400 */
[----:B--2---:R-:W2:Y:S08]  /*92a0*/  LDSM.16.M88.4 R4, [R226+0x800] ;  /* 0x00080000e204783b */ /* 0x004eb00000000200 */
[----:B------:R-:W-:Y:S10]  /*92b0*/  MUFU.TANH R214, R17 ;  /* 0x0000001100d67308 */ /* 0x000ff40000002400 */
[----:B------:R-:W3:Y:S10]  /*92c0*/  MUFU.TANH R221, R10 ;  /* 0x0000000a00dd7308 */ /* 0x000ef40000002400 */
[----:B------:R4:W-:Y:S10]  /*92d0*/  MUFU.TANH R220, R11 ;  /* 0x0000000b00dc7308 */ /* 0x0009f40000002400 */
[----:B------:R-:W-:Y:S01]  /*92e0*/  MUFU.TANH R219, R12 ;  /* 0x0000000c00db7308 */ /* 0x000fe20000002400 */
[-C--:B--2---:R-:W-:Y:S09]  /*92f0*/  HMMA.16816.F32.BF16 R20, R188, R4.reuse, R20 ;  /* 0x00000004bc14723c */ /* 0x084ff20000041814 */
[----:B------:R-:W-:Y:S01]  /*9300*/  MUFU.TANH R218, R13 ;  /* 0x0000000d00da7308 */ /* 0x000fe20000002400 */
[C---:B------:R-:W-:Y:S01]  /*9310*/  HMMA.16816.F32.BF16 R24, R196.reuse, R4, R24 ;  /* 0x00000004c418723c */ /* 0x040fe20000041818 */
[----:B----4-:R-:W2:Y:S08]  /*9320*/  LDSM.16.M88.4 R8, [R226+0x1000] ;  /* 0x00100000e208783b */ /* 0x010eb00000000200 */
[----:B------:R-:W-:Y:S01]  /*9330*/  MUFU.TANH R217, R14 ;  /* 0x0000000e00d97308 */ /* 0x000fe20000002400 */
[-C--:B------:R-:W-:Y:S04]  /*9340*/  HMMA.16816.F32.BF16 R28, R196, R6.reuse, R28 ;  /* 0x00000006c41c723c */ /* 0x080fe8000004181c */
[----:B------:R-:W-:Y:S04]  /*9350*/  FMUL.FTZ R20, R20, c[0x0][0x320] ;  /* 0x0000c80014147a20 */ /* 0x000fe80000410000 */
[C---:B------:R-:W-:Y:S01]  /*9360*/  HMMA.16816.F32.BF16 R32, R188.reuse, R6, R32 ;  /* 0x00000006bc20723c */ /* 0x040fe20000041820 */
[----:B------:R4:W1:Y:S01]  /*9370*/  MUFU.TANH R216, R15 ;  /* 0x0000000f00d87308 */ /* 0x0008620000002400 */
        /* <DEDUP_REMOVED lines=13> */
[-C--:B--2---:R-:W-:Y:S01]  /*9450*/  HMMA.16816.F32.BF16 R36, R188, R8.reuse, R36 ;  /* 0x00000008bc24723c */ /* 0x084fe20000041824 */
[----:B----4-:R-:W-:Y:S02]  /*9460*/  LDSM.16.M88.4 R12, [R226+0x3000] ;  /* 0x00300000e20c783b */ /* 0x010fe40000000200 */
[----:B------:R-:W-:Y:S02]  /*9470*/  FMUL.FTZ R33, R33, c[0x0][0x320] ;  /* 0x0000c80021217a20 */ /* 0x000fe40000410000 */
[----:B------:R-:W-:Y:S01]  /*9480*/  FMUL.FTZ R28, R28, c[0x0][0x320] ;  /* 0x0000c8001c1c7a20 */ /* 0x000fe20000410000 */
[----:B------:R-:W-:Y:S01]  /*9490*/  MUFU.TANH R211, R20 ;  /* 0x0000001400d37308 */ /* 0x000fe20000002400 */
        /* <DEDUP_REMOVED lines=9> */
[----:B------:R-:W4:Y:S02]  /*9530*/  LDSM.16.M88.4 R8, [R226+0x2000] ;  /* 0x00200000e208783b */ /* 0x000f240000000200 */
[----:B------:R-:W-:Y:S02]  /*9540*/  FMUL.FTZ R38, R38, c[0x0][0x320] ;  /* 0x0000c80026267a20 */ /* 0x000fe40000410000 */
[----:B------:R-:W-:Y:S02]  /*9550*/  FMUL.FTZ R39, R39, c[0x0][0x320] ;  /* 0x0000c80027277a20 */ /* 0x000fe40000410000 */
[-C--:B-1----:R-:W-:Y:S03]  /*9560*/  HMMA.16816.F32.BF16 R52, R188, R4.reuse, R52 ;  /* 0x00000004bc34723c */ /* 0x082fe60000041834 */
[----:B------:R-:W1:Y:S01]  /*9570*/  MUFU.TANH R208, R23 ;  /* 0x0000001700d07308 */ /* 0x000e620000002400 */
[----:B------:R-:W-:Y:S02]  /*9580*/  FMUL.FTZ R40, R40, c[0x0][0x320] ;  /* 0x0000c80028287a20 */ /* 0x000fe40000410000 */
[----:B------:R-:W-:Y:S02]  /*9590*/  FMUL.FTZ R37, R37, c[0x0][0x320] ;  /* 0x0000c80025257a20 */ /* 0x000fe40000410000 */
[C---:B------:R-:W-:Y:S04]  /*95a0*/  HMMA.16816.F32.BF16 R56, R196.reuse, R4, R56 ;  /* 0x00000004c438723c */ /* 0x040fe80000041838 */
[----:B------:R-:W-:Y:S01]  /*95b0*/  FMUL.FTZ R45, R45, c[0x0][0x320] ;  /* 0x0000c8002d2d7a20 */ /* 0x000fe20000410000 */
[----:B------:R-:W-:Y:S01]  /*95c0*/  MUFU.TANH R210, R21 ;  /* 0x0000001500d27308 */ /* 0x000fe20000002400 */
[----:B------:R-:W-:Y:S02]  /*95d0*/  FMUL.FTZ R41, R41, c[0x0][0x320] ;  /* 0x0000c80029297a20 */ /* 0x000fe40000410000 */
[-C--:B------:R-:W-:Y:S04]  /*95e0*/  HMMA.16816.F32.BF16 R60, R196, R6.reuse, R60 ;  /* 0x00000006c43c723c */ /* 0x080fe8000004183c */
[----:B------:R-:W-:Y:S02]  /*95f0*/  FMUL.FTZ R50, R50, c[0x0][0x320] ;  /* 0x0000c80032327a20 */ /* 0x000fe40000410000 */
[----:B------:R-:W-:Y:S01]  /*9600*/  FMUL.FTZ R43, R43, c[0x0][0x320] ;  /* 0x0000c8002b2b7a20 */ /* 0x000fe20000410000 */
[----:B------:R-:W-:Y:S01]  /*9610*/  MUFU.TANH R187, R31 ;  /* 0x0000001f00bb7308 */ /* 0x000fe20000002400 */
[C---:B------:R-:W-:Y:S01]  /*9620*/  HMMA.16816.F32.BF16 R64, R188.reuse, R6, R64 ;  /* 0x00000006bc40723c */ /* 0x040fe20000041840 */
[----:B------:R-:W1:Y:S01]  /*9630*/  LDSM.16.M88.4 R4, [R226+0x2800] ;  /* 0x00280000e204783b */ /* 0x000e620000000200 */
[----:B------:R-:W-:Y:S04]  /*9640*/  DEPBAR.LE SB0, 0x0 ;  /* 0x000080000000791a */ /* 0x000fe80000000000 */
[----:B------:R-:W-:Y:S02]  /*9650*/  FMUL.FTZ R53, R53, c[0x0][0x320] ;  /* 0x0000c80035357a20 */ /* 0x000fe40000410000 */
[----:B------:R-:W-:Y:S01]  /*9660*/  FMUL.FTZ R59, R59, c[0x0][0x320] ;  /* 0x0000c8003b3b7a20 */ /* 0x000fe20000410000 */
[----:B------:R-:W-:Y:S01]  /*9670*/  MUFU.TANH R192, R36 ;  /* 0x0000002400c07308 */ /* 0x000fe20000002400 */
[-C--:B----4-:R-:W-:Y:S01]  /*9680*/  HMMA.16816.F32.BF16 R68, R188, R8.reuse, R68 ;  /* 0x00000008bc44723c */ /* 0x090fe20000041844 */
[----:B------:R-:W-:Y:S04]  /*9690*/  BAR.SYNC.DEFER_BLOCKING 0x0 ;  /* 0x0000000000007b1d */ /* 0x000fe80000010000 */
[----:B------:R-:W-:Y:S02]  /*96a0*/  FMUL.FTZ R58, R58, c[0x0][0x320] ;  /* 0x0000c8003a3a7a20 */ /* 0x000fe40000410000 */
[----:B------:R-:W-:Y:S01]  /*96b0*/  FMUL.FTZ R54, R54, c[0x0][0x320] ;  /* 0x0000c80036367a20 */ /* 0x000fe20000410000 */
[C---:B------:R-:W-:Y:S01]  /*96c0*/  HMMA.16816.F32.BF16 R72, R196.reuse, R8, R72 ;  /* 0x00000008c448723c */ /* 0x040fe20000041848 */
[----:B------:R-:W-:Y:S01]  /*96d0*/  MUFU.TANH R36, R40 ;  /* 0x0000002800247308 */ /* 0x000fe20000002400 */
[----:B------:R-:W-:Y:S02]  /*96e0*/  SHFL.IDX PT, R9, R0, 0x2, 0x1c1f ;  /* 0x005c1f0000097f89 */ /* 0x000fe400000e0000 */
[----:B------:R-:W-:Y:S02]  /*96f0*/  FMUL.FTZ R55, R55, c[0x0][0x320] ;  /* 0x0000c80037377a20 */ /* 0x000fe40000410000 */
[----:B------:R-:W-:Y:S02]  /*9700*/  FMUL.FTZ R61, R61, c[0x0][0x320] ;  /* 0x0000c8003d3d7a20 */ /* 0x000fe40000410000 */
[-C--:B------:R-:W-:Y:S02]  /*9710*/  HMMA.16816.F32.BF16 R76, R196, R10.reuse, R76 ;  /* 0x0000000ac44c723c */ /* 0x080fe4000004184c */
[----:B------:R-:W-:Y:S01]  /*9720*/  SHFL.IDX PT, R8, R0, 0x3, 0x1c1f ;  /* 0x007c1f0000087f89 */ /* 0x000fe200000e0000 */
[----:B------:R-:W-:Y:S01]  /*9730*/  MUFU.TANH R31, R59 ;  /* 0x0000003b001f7308 */ /* 0x000fe20000002400 */
[----:B------:R-:W-:Y:S02]  /*9740*/  FMUL.FTZ R62, R62, c[0x0][0x320] ;  /* 0x0000c8003e3e7a20 */ /* 0x000fe40000410000 */
[----:B------:R-:W-:Y:S02]  /*9750*/  FMUL.FTZ R60, R60, c[0x0][0x320] ;  /* 0x0000c8003c3c7a20 */ /* 0x000fe40000410000 */
[C---:B------:R-:W-:Y:S04]  /*9760*/  HMMA.16816.F32.BF16 R80, R188.reuse, R10, R80 ;  /* 0x0000000abc50723c */ /* 0x040fe80000041850 */
[----:B------:R-:W-:Y:S01]  /*9770*/  FMUL.FTZ R56, R56, c[0x0][0x320] ;  /* 0x0000c80038387a20 */ /* 0x000fe20000410000 */
[----:B------:R4:W-:Y:S01]  /*9780*/  MUFU.TANH R206, R25 ;  /* 0x0000001900ce7308 */ /* 0x0009e20000002400 */
[----:B------:R-:W-:Y:S02]  /*9790*/  FMUL.FTZ R63, R63, c[0x0][0x320] ;  /* 0x0000c8003f3f7a20 */ /* 0x000fe40000410000 */
[-C--:B-1----:R-:W-:Y:S04]  /*97a0*/  HMMA.16816.F32.BF16 R84, R188, R4.reuse, R84 ;  /* 0x00000004bc54723c */ /* 0x082fe80000041854 */
[----:B------:R-:W-:Y:S02]  /*97b0*/  FMUL.FTZ R73, R73, c[0x0][0x320] ;  /* 0x0000c80049497a20 */ /* 0x000fe40000410000 */
[----:B------:R-:W-:Y:S01]  /*97c0*/  FMUL.FTZ R57, R57, c[0x0][0x320] ;  /* 0x0000c80039397a20 */ /* 0x000fe20000410000 */
[----:B------:R-:W1:Y:S01]  /*97d0*/  MUFU.TANH R205, R28 ;  /* 0x0000001c00cd7308 */ /* 0x000e620000002400 */
[C---:B------:R-:W-:Y:S01]  /*97e0*/  HMMA.16816.F32.BF16 R88, R196.reuse, R4, R88 ;  /* 0x00000004c458723c */ /* 0x040fe20000041858 */
[----:B------:R-:W1:Y:S03]  /*97f0*/  SHFL.IDX PT, R5, R0, RZ, 0x1c1f ;  /* 0x001c1fff00057589 */ /* 0x000e6600000e0000 */
[----:B------:R-:W-:Y:S02]  /*9800*/  FMUL.FTZ R52, R52, c[0x0][0x320] ;  /* 0x0000c80034347a20 */ /* 0x000fe40000410000 */
[----:B------:R-:W-:Y:S02]  /*9810*/  FMUL.FTZ R64, R64, c[0x0][0x320] ;  /* 0x0000c80040407a20 */ /* 0x000fe40000410000 */
[-C--:B------:R-:W-:Y:S01]  /*9820*/  HMMA.16816.F32.BF16 R92, R196, R6.reuse, R92 ;  /* 0x00000006c45c723c */ /* 0x080fe2000004185c */
[----:B------:R-:W-:Y:S03]  /*9830*/  MUFU.TANH R203, R29 ;  /* 0x0000001d00cb7308 */ /* 0x000fe60000002400 */
[----:B------:R-:W-:Y:S02]  /*9840*/  IMAD R4, R204, -0x70, RZ ;  /* 0xffffff90cc047824 */ /* 0x000fe400078e02ff */
[----:B----4-:R-:W-:Y:S02]  /*9850*/  FMUL.FTZ R25, R82, c[0x0][0x320] ;  /* 0x0000c80052197a20 */ /* 0x010fe40000410000 */
[C---:B------:R-:W-:Y:S03]  /*9860*/  HMMA.16816.F32.BF16 R96, R188.reuse, R6, R96 ;  /* 0x00000006bc60723c */ /* 0x040fe60000041860 */
[----:B------:R-:W-:Y:S01]  /*9870*/  MUFU.TANH R29, R61 ;  /* 0x0000003d001d7308 */ /* 0x000fe20000002400 */
[----:B------:R-:W-:Y:S01]  /*9880*/  IADD3 R4, -R119, 0x1, R4 ;  /* 0x0000000177047810 */ /* 0x000fe20007ffe104 */
[----:B------:R-:W-:Y:S02]  /*9890*/  FMUL.FTZ R85, R85, c[0x0][0x320] ;  /* 0x0000c80055557a20 */ /* 0x000fe40000410000 */
[----:B------:R-:W-:Y:S01]  /*98a0*/  FMUL.FTZ R7, R80, c[0x0][0x320] ;  /* 0x0000c80050077a20 */ /* 0x000fe20000410000 */
[-C--:B------:R-:W-:Y:S04]  /*98b0*/  HMMA.16816.F32.BF16 R100, R188, R12.reuse, R100 ;  /* 0x0000000cbc64723c */ /* 0x080fe80000041864 */
[----:B------:R-:W-:Y:S01]  /*98c0*/  IADD3 R4, R4, c[0x0][0x1d0], RZ ;  /* 0x0000740004047a10 */ /* 0x000fe20007ffe0ff */
[----:B------:R-:W-:Y:S01]  /*98d0*/  MUFU.TANH R28, R62 ;  /* 0x0000003e001c7308 */ /* 0x000fe20000002400 */
[----:B------:R-:W-:Y:S02]  /*98e0*/  FMUL.FTZ R65, R65, c[0x0][0x320] ;  /* 0x0000c80041417a20 */ /* 0x000fe40000410000 */
[C---:B------:R-:W-:Y:S04]  /*98f0*/  HMMA.16816.F32.BF16 R104, R196.reuse, R12, R104 ;  /* 0x0000000cc468723c */ /* 0x040fe80000041868 */
[----:B------:R-:W-:Y:S01]  /*9900*/  IADD3 R4, R4, -c[0x0][0x168], RZ ;  /* 0x80005a0004047a10 */ /* 0x000fe20007ffe0ff */
[----:B------:R-:W-:Y:S02]  /*9910*/  FMUL.FTZ R69, R69, c[0x0][0x320] ;  /* 0x0000c80045457a20 */ /* 0x000fe40000410000 */
[----:B------:R4:W-:Y:S01]  /*9920*/  MUFU.TANH R209, R22 ;  /* 0x0000001600d17308 */ /* 0x0009e20000002400 */
[C---:B-1----:R-:W-:Y:S01]  /*9930*/  IADD3 R5, R4.reuse, R5, RZ ;  /* 0x0000000504057210 */ /* 0x042fe20007ffe0ff */
[C---:B------:R-:W-:Y:S01]  /*9940*/  IMAD.IADD R0, R4.reuse, 0x1, R9 ;  /* 0x0000000104007824 */ /* 0x040fe200078e0209 */
[-C--:B------:R-:W-:Y:S03]  /*9950*/  HMMA.16816.F32.BF16 R108, R196, R14.reuse, R108 ;  /* 0x0000000ec46c723c */ /* 0x080fe6000004186c */
[C---:B------:R-:W-:Y:S01]  /*9960*/  IMAD.IADD R2, R4.reuse, 0x1, R2 ;  /* 0x0000000104027824 */ /* 0x040fe200078e0202 */
[----:B------:R-:W-:Y:S01]  /*9970*/  IADD3 R4, R4, R8, RZ ;  /* 0x0000000804047210 */ /* 0x000fe20007ffe0ff */
[----:B------:R-:W-:Y:S01]  /*9980*/  FMUL.FTZ R92, R92, c[0x0][0x320] ;  /* 0x0000c8005c5c7a20 */ /* 0x000fe20000410000 */
[----:B------:R-:W-:Y:S01]  /*9990*/  ISETP.GT.AND P1, PT, R5, 0x1, PT ;  /* 0x000000010500780c */ /* 0x000fe20003f24270 */
[----:B------:R-:W1:Y:S01]  /*99a0*/  MUFU.TANH R185, R30 ;  /* 0x0000001e00b97308 */ /* 0x000e620000002400 */
[----:B------:R-:W-:Y:S04]  /*99b0*/  HMMA.16816.F32.BF16 R112, R188, R14, R112 ;  /* 0x0000000ebc70723c */ /* 0x000fe80000041870 */
[----:B------:R-:W-:Y:S01]  /*99c0*/  FSEL R9, R244, -INF , P1 ;  /* 0xff800000f4097808 */ /* 0x000fe20000800000 */
[----:B------:R-:W-:Y:S01]  /*99d0*/  FMUL.FTZ R70, R70, c[0x0][0x320] ;  /* 0x0000c80046467a20 */ /* 0x000fe20000410000 */
[----:B------:R-:W-:Y:S01]  /*99e0*/  ISETP.GT.AND P1, PT, R4, RZ, PT ;  /* 0x000000ff0400720c */ /* 0x000fe20003f24270 */
[----:B------:R-:W-:Y:S01]  /*99f0*/  FMUL.FTZ R75, R75, c[0x0][0x320] ;  /* 0x0000c8004b4b7a20 */ /* 0x000fe20000410000 */
[----:B------:R-:W-:Y:S01]  /*9a00*/  ISETP.GT.AND P0, PT, R2, RZ, PT ;  /* 0x000000ff0200720c */ /* 0x000fe20003f04270 */
[----:B------:R-:W-:Y:S01]  /*9a10*/  MUFU.TANH R193, R35 ;  /* 0x0000002300c17308 */ /* 0x000fe20000002400 */
[----:B------:R-:W-:Y:S02]  /*9a20*/  ISETP.GT.AND P3, PT, R0, RZ, PT ;  /* 0x000000ff0000720c */ /* 0x000fe40003f64270 */
[----:B---3--:R-:W-:Y:S01]  /*9a30*/  FSEL R20, R221, -INF , P1 ;  /* 0xff800000dd147808 */ /* 0x008fe20000800000 */
[----:B------:R-:W-:Y:S01]  /*9a40*/  FMUL.FTZ R76, R76, c[0x0][0x320] ;  /* 0x0000c8004c4c7a20 */ /* 0x000fe20000410000 */
[----:B------:R-:W-:Y:S01]  /*9a50*/  FSEL R12, R243, -INF , P0 ;  /* 0xff800000f30c7808 */ /* 0x000fe20000000000 */
[----:B------:R-:W-:Y:S01]  /*9a60*/  FMUL.FTZ R77, R77, c[0x0][0x320] ;  /* 0x0000c8004d4d7a20 */ /* 0x000fe20000410000 */
[----:B------:R-:W-:Y:S01]  /*9a70*/  FSEL R16, R223, -INF , P3 ;  /* 0xff800000df107808 */ /* 0x000fe20001800000 */
[----:B------:R-:W-:Y:S01]  /*9a80*/  FMUL.FTZ R84, R84, c[0x0][0x320] ;  /* 0x0000c80054547a20 */ /* 0x000fe20000410000 */
[C---:B------:R-:W-:Y:S01]  /*9a90*/  ISETP.GT.AND P1, PT, R4.reuse, 0x9, PT ;  /* 0x000000090400780c */ /* 0x040fe20003f24270 */
[----:B------:R-:W-:Y:S01]  /*9aa0*/  MUFU.TANH R35, R41 ;  /* 0x0000002900237308 */ /* 0x000fe20000002400 */
[----:B------:R-:W-:Y:S01]  /*9ab0*/  ISETP.GT.AND P0, PT, R4, 0x1, PT ;  /* 0x000000010400780c */ /* 0x000fe20003f04270 */
[----:B------:R-:W-:Y:S01]  /*9ac0*/  FMUL.FTZ R87, R87, c[0x0][0x320] ;  /* 0x0000c80057577a20 */ /* 0x000fe20000410000 */
[----:B------:R-:W-:Y:S01]  /*9ad0*/  FSEL R23, R216, -INF , P1 ;  /* 0xff800000d8177808 */ /* 0x000fe20000800000 */
[----:B------:R-:W-:Y:S01]  /*9ae0*/  FMUL.FTZ R83, R83, c[0x0][0x320] ;  /* 0x0000c80053537a20 */ /* 0x000fe20000410000 */
[----:B------:R-:W-:Y:S01]  /*9af0*/  FSEL R21, R220, -INF , P0 ;  /* 0xff800000dc157808 */ /* 0x000fe20000000000 */
[----:B------:R-:W-:Y:S01]  /*9b00*/  FMUL.FTZ R112, R112, c[0x0][0x320] ;  /* 0x0000c80070707a20 */ /* 0x000fe20000410000 */
[----:B------:R-:W-:Y:S01]  /*9b10*/  ISETP.GT.AND P2, PT, R5, RZ, PT ;  /* 0x000000ff0500720c */ /* 0x000fe20003f44270 */
[----:B------:R-:W-:Y:S01]  /*9b20*/  FMUL.FTZ R86, R86, c[0x0][0x320] ;  /* 0x0000c80056567a20 */ /* 0x000fe20000410000 */
[----:B------:R-:W-:Y:S01]  /*9b30*/  ISETP.GT.AND P3, PT, R0, 0x9, PT ;  /* 0x000000090000780c */ /* 0x000fe20003f64270 */
[----:B------:R-:W-:Y:S01]  /*9b40*/  MUFU.TANH R201, R45 ;  /* 0x0000002d00c97308 */ /* 0x000fe20000002400 */
[----:B------:R-:W-:Y:S01]  /*9b50*/  FSEL R8, R245, -INF , P2 ;  /* 0xff800000f5087808 */ /* 0x000fe20001000000 */
[----:B------:R-:W-:Y:S01]  /*9b60*/  FMUL.FTZ R113, R113, c[0x0][0x320] ;  /* 0x0000c80071717a20 */ /* 0x000fe20000410000 */
[----:B------:R-:W-:Y:S01]  /*9b70*/  FSEL R19, R218, -INF , P3 ;  /* 0xff800000da137808 */ /* 0x000fe20001800000 */
[----:B------:R-:W-:Y:S01]  /*9b80*/  FMUL.FTZ R98, R98, c[0x0][0x320] ;  /* 0x0000c80062627a20 */ /* 0x000fe20000410000 */
[C---:B------:R-:W-:Y:S01]  /*9b90*/  ISETP.GT.AND P5, PT, R2.reuse, 0x1, PT ;  /* 0x000000010200780c */ /* 0x040fe20003fa4270 */
[----:B------:R-:W-:Y:S01]  /*9ba0*/  FMUL.FTZ R99, R99, c[0x0][0x320] ;  /* 0x0000c80063637a20 */ /* 0x000fe20000410000 */
[----:B------:R-:W-:Y:S01]  /*9bb0*/  ISETP.GT.AND P3, PT, R2, 0x8, PT ;  /* 0x000000080200780c */ /* 0x000fe20003f64270 */
[----:B------:R-:W-:Y:S01]  /*9bc0*/  FMUL.FTZ R93, R93, c[0x0][0x320] ;  /* 0x0000c8005d5d7a20 */ /* 0x000fe20000410000 */
[----:B------:R-:W-:Y:S01]  /*9bd0*/  FSEL R13, R242, -INF , P5 ;  /* 0xff800000f20d7808 */ /* 0x000fe20002800000 */
[----:B------:R-:W3:Y:S01]  /*9be0*/  MUFU.TANH R184, R26 ;  /* 0x0000001a00b87308 */ /* 0x000ee20000002400 */
[----:B--2---:R-:W-:Y:S01]  /*9bf0*/  FSEL R14, R213, -INF , P3 ;  /* 0xff800000d50e7808 */ /* 0x004fe20001800000 */
[----:B------:R-:W-:Y:S01]  /*9c00*/  FMUL.FTZ R90, R90, c[0x0][0x320] ;  /* 0x0000c8005a5a7a20 */ /* 0x000fe20000410000 */
[----:B------:R-:W-:Y:S01]  /*9c10*/  ISETP.GT.AND P3, PT, R2, 0x11, PT ;  /* 0x000000110200780c */ /* 0x000fe20003f64270 */
[----:B------:R-:W-:Y:S01]  /*9c20*/  FMUL.FTZ R94, R94, c[0x0][0x320] ;  /* 0x0000c8005e5e7a20 */ /* 0x000fe20000410000 */
[----:B------:R-:W-:Y:S01]  /*9c30*/  ISETP.GT.AND P2, PT, R0, 0x1, PT ;  /* 0x000000010000780c */ /* 0x000fe20003f44270 */
[----:B------:R-:W-:Y:S01]  /*9c40*/  FMUL.FTZ R91, R91, c[0x0][0x320] ;  /* 0x0000c8005b5b7a20 */ /* 0x000fe20000410000 */
[----:B------:R-:W-:Y:S01]  /*9c50*/  FSEL R59, R208, -INF , P3 ;  /* 0xff800000d03b7808 */ /* 0x000fe20001800000 */
[----:B------:R-:W-:Y:S01]  /*9c60*/  FMUL.FTZ R6, R78, c[0x0][0x320] ;  /* 0x0000c8004e067a20 */ /* 0x000fe20000410000 */
[----:B------:R-:W-:Y:S01]  /*9c70*/  FSEL R17, R222, -INF , P2 ;  /* 0xff800000de117808 */ /* 0x000fe20001000000 */
[----:B------:R2:W-:Y:S01]  /*9c80*/  MUFU.TANH R26, R73 ;  /* 0x00000049001a7308 */ /* 0x0005e20000002400 */
[----:B------:R-:W-:Y:S01]  /*9c90*/  ISETP.GT.AND P2, PT, R4, 0x8, PT ;  /* 0x000000080400780c */ /* 0x000fe20003f44270 */
[----:B------:R-:W-:Y:S01]  /*9ca0*/  FMUL.FTZ R48, R48, c[0x0][0x320] ;  /* 0x0000c80030307a20 */ /* 0x000fe20000410000 */
[----:B------:R-:W-:Y:S01]  /*9cb0*/  ISETP.GT.AND P0, PT, R5, 0x8, PT ;  /* 0x000000080500780c */ /* 0x000fe20003f04270 */
[----:B------:R-:W-:Y:S01]  /*9cc0*/  FMUL.FTZ R109, R109, c[0x0][0x320] ;  /* 0x0000c8006d6d7a20 */ /* 0x000fe20000410000 */
[----:B----4-:R-:W-:Y:S01]  /*9cd0*/  FSEL R22, R217, -INF , P2 ;  /* 0xff800000d9167808 */ /* 0x010fe20001000000 */
        /* <DEDUP_REMOVED lines=11> */
[----:B------:R-:W-:Y:S01]  /*9d90*/  ISETP.GT.AND P5, PT, R5, 0x9, PT ;  /* 0x000000090500780c */ /* 0x000fe20003fa4270 */
[----:B------:R-:W-:Y:S01]  /*9da0*/  FMUL.FTZ R68, R68, c[0x0][0x320] ;  /* 0x0000c80044447a20 */ /* 0x000fe20000410000 */
[----:B------:R-:W-:Y:S01]  /*9db0*/  ISETP.GT.AND P2, PT, R2, 0x9, PT ;  /* 0x000000090200780c */ /* 0x000fe20003f44270 */
[----:B------:R-:W-:Y:S01]  /*9dc0*/  MUFU.TANH R6, R6 ;  /* 0x0000000600067308 */ /* 0x000fe20000002400 */
[----:B------:R-:W-:Y:S01]  /*9dd0*/  FSEL R11, R214, -INF , P5 ;  /* 0xff800000d60b7808 */ /* 0x000fe20002800000 */
[----:B------:R-:W-:Y:S01]  /*9de0*/  FMUL.FTZ R47, R47, c[0x0][0x320] ;  /* 0x0000c8002f2f7a20 */ /* 0x000fe20000410000 */
[----:B------:R-:W-:Y:S01]  /*9df0*/  FSEL R15, R212, -INF , P2 ;  /* 0xff800000d40f7808 */ /* 0x000fe20001000000 */
[----:B------:R-:W-:Y:S01]  /*9e00*/  FMUL.FTZ R66, R66, c[0x0][0x320] ;  /* 0x0000c80042427a20 */ /* 0x000fe20000410000 */
[----:B--2---:R-:W-:Y:S01]  /*9e10*/  FMNMX.FTZ R73, R8, R3, !PT ;  /* 0x0000000308497209 */ /* 0x004fe20007810000 */
[----:B------:R-:W-:Y:S01]  /*9e20*/  FMUL.FTZ R67, R67, c[0x0][0x320] ;  /* 0x0000c80043437a20 */ /* 0x000fe20000410000 */
[----:B------:R-:W-:Y:S01]  /*9e30*/  ISETP.GT.AND P2, PT, R0, 0x10, PT ;  /* 0x000000100000780c */ /* 0x000fe20003f44270 */
[----:B------:R-:W-:Y:S01]  /*9e40*/  FMUL.FTZ R71, R71, c[0x0][0x320] ;  /* 0x0000c80047477a20 */ /* 0x000fe20000410000 */
[----:B------:R-:W-:Y:S01]  /*9e50*/  FMNMX.FTZ R73, R9, R73, !PT ;  /* 0x0000004909497209 */ /* 0x000fe20007810000 */
[----:B------:R-:W2:Y:S01]  /*9e60*/  MUFU.TANH R38, R38 ;  /* 0x0000002600267308 */ /* 0x000ea20000002400 */
[----:B------:R-:W-:Y:S01]  /*9e70*/  ISETP.GT.AND P5, PT, R2, 0x10, PT ;  /* 0x000000100200780c */ /* 0x000fe20003fa4270 */
[----:B------:R-:W-:Y:S01]  /*9e80*/  FMUL.FTZ R72, R72, c[0x0][0x320] ;  /* 0x0000c80048487a20 */ /* 0x000fe20000410000 */
[----:B------:R-:W-:Y:S01]  /*9e90*/  FMNMX.FTZ R73, R10, R73, !PT ;  /* 0x000000490a497209 */ /* 0x000fe20007810000 */
[----:B------:R-:W-:Y:S01]  /*9ea0*/  FMUL.FTZ R96, R96, c[0x0][0x320] ;  /* 0x0000c80060607a20 */ /* 0x000fe20000410000 */
[----:B------:R-:W-:Y:S01]  /*9eb0*/  ISETP.GT.AND P1, PT, R5, 0x10, PT ;  /* 0x000000100500780c */ /* 0x000fe20003f24270 */
[----:B------:R-:W-:Y:S01]  /*9ec0*/  FMUL.FTZ R97, R97, c[0x0][0x320] ;  /* 0x0000c80061617a20 */ /* 0x000fe20000410000 */
[----:B------:R-:W-:Y:S01]  /*9ed0*/  FMNMX.FTZ R73, R11, R73, !PT ;  /* 0x000000490b497209 */ /* 0x000fe20007810000 */
[----:B------:R-:W-:Y:S01]  /*9ee0*/  FMUL.FTZ R100, R100, c[0x0][0x320] ;  /* 0x0000c80064647a20 */ /* 0x000fe20000410000 */
[----:B------:R-:W-:Y:S01]  /*9ef0*/  FSEL R40, R211, -INF , P1 ;  /* 0xff800000d3287808 */ /* 0x000fe20000800000 */
[----:B------:R-:W-:Y:S01]  /*9f00*/  MUFU.TANH R109, R109 ;  /* 0x0000006d006d7308 */ /* 0x000fe20000002400 */
[----:B------:R-:W-:Y:S01]  /*9f10*/  ISETP.GT.AND P1, PT, R0, 0x11, PT ;  /* 0x000000110000780c */ /* 0x000fe20003f24270 */
[----:B------:R-:W-:Y:S01]  /*9f20*/  FMUL.FTZ R102, R102, c[0x0][0x320] ;  /* 0x0000c80066667a20 */ /* 0x000fe20000410000 */
[----:B------:R-:W-:Y:S01]  /*9f30*/  FMNMX.FTZ R73, R40, R73, !PT ;  /* 0x0000004928497209 */ /* 0x000fe20007810000 */
[----:B------:R-:W-:Y:S01]  /*9f40*/  FMUL.FTZ R114, R114, c[0x0][0x320] ;  /* 0x0000c80072727a20 */ /* 0x000fe20000410000 */
[----:B------:R-:W-:Y:S01]  /*9f50*/  FSEL R62, R206, -INF , P1 ;  /* 0xff800000ce3e7808 */ /* 0x000fe20000800000 */
[----:B------:R-:W-:Y:S01]  /*9f60*/  FMUL.FTZ R115, R115, c[0x0][0x320] ;  /* 0x0000c80073737a20 */ /* 0x000fe20000410000 */
[----:B------:R-:W-:Y:S01]  /*9f70*/  ISETP.GT.AND P1, PT, R4, 0x18, PT ;  /* 0x000000180400780c */ /* 0x000fe20003f24270 */
[----:B------:R-:W-:Y:S01]  /*9f80*/  FMUL.FTZ R88, R88, c[0x0][0x320] ;  /* 0x0000c80058587a20 */ /* 0x000fe20000410000 */
[----:B------:R-:W-:Y:S01]  /*9f90*/  ISETP.GT.AND P3, PT, R5, 0x19, PT ;  /* 0x000000190500780c */ /* 0x000fe20003f64270 */
[----:B------:R4:W-:Y:S01]  /*9fa0*/  MUFU.TANH R32, R58 ;  /* 0x0000003a00207308 */ /* 0x0009e20000002400 */
[----:B-1----:R-:W-:Y:S01]  /*9fb0*/  FSEL R185, R185, -INF , P1 ;  /* 0xff800000b9b97808 */ /* 0x002fe20000800000 */
[----:B------:R-:W-:Y:S01]  /*9fc0*/  FMUL.FTZ R89, R89, c[0x0][0x320] ;  /* 0x0000c80059597a20 */ /* 0x000fe20000410000 */
[----:B------:R-:W-:Y:S01]  /*9fd0*/  FSEL R45, R195, -INF , P3 ;  /* 0xff800000c32d7808 */ /* 0x000fe20001800000 */
[----:B------:R-:W-:Y:S01]  /*9fe0*/  FMUL.FTZ R79, R79, c[0x0][0x320] ;  /* 0x0000c8004f4f7a20 */ /* 0x000fe20000410000 */
[----:B------:R-:W-:Y:S01]  /*9ff0*/  ISETP.GT.AND P1, PT, R2, 0x19, PT ;  /* 0x000000190200780c */ /* 0x000fe20003f24270 */
[----:B------:R-:W-:Y:S01]  /*a000*/  FMUL.FTZ R104, R104, c[0x0][0x320] ;  /* 0x0000c80068687a20 */ /* 0x000fe20000410000 */
[----:B------:R-:W-:Y:S01]  /*a010*/  ISETP.GT.AND P3, PT, R2, 0x20, PT ;  /* 0x000000200200780c */ /* 0x000fe20003f64270 */
[----:B------:R-:W-:Y:S01]  /*a020*/  FMUL.FTZ R105, R105, c[0x0][0x320] ;  /* 0x0000c80069697a20 */ /* 0x000fe20000410000 */
[----:B------:R-:W-:Y:S01]  /*a030*/  IADD3 R242, R204, -0x1, RZ ;  /* 0xffffffffccf27810 */ /* 0x000fe20007ffe0ff */
[----:B------:R1:W-:Y:S01]  /*a040*/  MUFU.TANH R207, R24 ;  /* 0x0000001800cf7308 */ /* 0x0003e20000002400 */
[----:B------:R-:W-:Y:S01]  /*a050*/  ISETP.GT.AND P0, PT, R5, 0x11, PT ;  /* 0x000000110500780c */ /* 0x000fe20003f04270 */
[----:B------:R-:W-:Y:S02]  /*a060*/  FMUL.FTZ R108, R108, c[0x0][0x320] ;  /* 0x0000c8006c6c7a20 */ /* 0x000fe40000410000 */
[----:B------:R-:W-:Y:S01]  /*a070*/  FMUL.FTZ R95, R95, c[0x0][0x320] ;  /* 0x0000c8005f5f7a20 */ /* 0x000fe20000410000 */
[----:B------:R-:W-:Y:S01]  /*a080*/  FSEL R41, R210, -INF , P0 ;  /* 0xff800000d2297808 */ /* 0x000fe20000000000 */
[----:B------:R-:W-:Y:S01]  /*a090*/  FMUL.FTZ R106, R106, c[0x0][0x320] ;  /* 0x0000c8006a6a7a20 */ /* 0x000fe20000410000 */
[----:B------:R-:W-:Y:S01]  /*a0a0*/  ISETP.GT.AND P0, PT, R4, 0x10, PT ;  /* 0x000000100400780c */ /* 0x000fe20003f04270 */
[----:B------:R-:W-:Y:S01]  /*a0b0*/  FMUL.FTZ R110, R110, c[0x0][0x320] ;  /* 0x0000c8006e6e7a20 */ /* 0x000fe20000410000 */
[----:B------:R-:W-:Y:S01]  /*a0c0*/  FMNMX.FTZ R73, R41, R73, !PT ;  /* 0x0000004929497209 */ /* 0x000fe20007810000 */
[----:B------:R-:W1:Y:S01]  /*a0d0*/  MUFU.TANH R43, R43 ;  /* 0x0000002b002b7308 */ /* 0x000e620000002400 */
[----:B---3--:R-:W-:Y:S01]  /*a0e0*/  FSEL R184, R184, -INF , P0 ;  /* 0xff800000b8b87808 */ /* 0x008fe20000000000 */
[----:B------:R-:W-:Y:S01]  /*a0f0*/  FMUL.FTZ R74, R74, c[0x0][0x320] ;  /* 0x0000c8004a4a7a20 */ /* 0x000fe20000410000 */
[----:B------:R-:W-:Y:S01]  /*a100*/  ISETP.GT.AND P0, PT, R4, 0x19, PT ;  /* 0x000000190400780c */ /* 0x000fe20003f04270 */
[----:B------:R-:W-:Y:S01]  /*a110*/  FMUL.FTZ R101, R101, c[0x0][0x320] ;  /* 0x0000c80065657a20 */ /* 0x000fe20000410000 */
[----:B----4-:R-:W-:Y:S02]  /*a120*/  FSEL R58, R193, -INF , P1 ;  /* 0xff800000c13a7808 */ /* 0x010fe40000800000 */
[----:B--2---:R-:W-:Y:S02]  /*a130*/  FSEL R193, R38, -INF , P3 ;  /* 0xff80000026c17808 */ /* 0x004fe40001800000 */
[----:B------:R-:W-:Y:S01]  /*a140*/  FSEL R187, R187, -INF , P0 ;  /* 0xff800000bbbb7808 */ /* 0x000fe20000000000 */
[----:B------:R2:W-:Y:S01]  /*a150*/  MUFU.TANH R30, R60 ;  /* 0x0000003c001e7308 */ /* 0x0005e20000002400 */
[----:B------:R-:W-:Y:S02]  /*a160*/  ISETP.GT.AND P1, PT, R0, 0x20, PT ;  /* 0x000000200000780c */ /* 0x000fe40003f24270 */
[----:B------:R-:W-:Y:S01]  /*a170*/  ISETP.GT.AND P3, PT, R4, 0x21, PT ;  /* 0x000000210400780c */ /* 0x000fe20003f64270 */
[----:B-1----:R-:W-:Y:S01]  /*a180*/  FMUL.FTZ R24, R81, c[0x0][0x320] ;  /* 0x0000c80051187a20 */ /* 0x002fe20000410000 */
[----:B------:R-:W-:Y:S02]  /*a190*/  FSEL R198, R36, -INF , P1 ;  /* 0xff80000024c67808 */ /* 0x000fe40000800000 */
[----:B------:R-:W-:Y:S02]  /*a1a0*/  ISETP.GT.AND P1, PT, R0, 0x29, PT ;  /* 0x000000290000780c */ /* 0x000fe40003f24270 */
[----:B------:R-:W-:Y:S01]  /*a1b0*/  ISETP.GT.AND P0, PT, R5, 0x20, PT ;  /* 0x000000200500780c */ /* 0x000fe20003f04270 */
[----:B------:R-:W-:Y:S01]  /*a1c0*/  MUFU.TANH R194, R34 ;  /* 0x0000002200c27308 */ /* 0x000fe20000002400 */
[----:B------:R-:W-:Y:S02]  /*a1d0*/  FSEL R201, R201, -INF , P1 ;  /* 0xff800000c9c97808 */ /* 0x000fe40000800000 */
[----:B------:R-:W-:Y:S02]  /*a1e0*/  FSEL R189, R192, -INF , P0 ;  /* 0xff800000c0bd7808 */ /* 0x000fe40000000000 */
[----:B------:R-:W-:Y:S02]  /*a1f0*/  FSEL R205, R43, -INF , P3 ;  /* 0xff8000002bcd7808 */ /* 0x000fe40001800000 */
[----:B------:R-:W-:Y:S02]  /*a200*/  ISETP.GT.AND P3, PT, R5, 0x28, PT ;  /* 0x000000280500780c */ /* 0x000fe40003f64270 */
[----:B------:R-:W-:Y:S01]  /*a210*/  ISETP.GT.AND P0, PT, R0, 0x21, PT ;  /* 0x000000210000780c */ /* 0x000fe20003f04270 */
[----:B------:R1:W-:Y:S01]  /*a220*/  MUFU.TANH R34, R56 ;  /* 0x0000003800227308 */ /* 0x0003e20000002400 */
[----:B------:R-:W-:Y:S02]  /*a230*/  ISETP.GT.AND P1, PT, R2, 0x28, PT ;  /* 0x000000280200780c */ /* 0x000fe40003f24270 */
[----:B------:R-:W-:Y:S02]  /*a240*/  FSEL R199, R35, -INF , P0 ;  /* 0xff80000023c77808 */ /* 0x000fe40000000000 */
[----:B--2---:R-:W-:Y:S02]  /*a250*/  FSEL R60, R207, -INF , P2 ;  /* 0xff800000cf3c7808 */ /* 0x004fe40001000000 */
[----:B------:R-:W-:Y:S02]  /*a260*/  ISETP.GT.AND P2, PT, R0, 0x19, PT ;  /* 0x000000190000780c */ /* 0x000fe40003f44270 */
[C---:B------:R-:W-:Y:S01]  /*a270*/  ISETP.GT.AND P0, PT, R4.reuse, 0x28, PT ;  /* 0x000000280400780c */ /* 0x040fe20003f04270 */
[----:B------:R-:W2:Y:S10]  /*a280*/  MUFU.TANH R186, R27 ;  /* 0x0000001b00ba7308 */ /* 0x000eb40000002400 */
[----:B------:R-:W3:Y:S01]  /*a290*/  MUFU.TANH R48, R48 ;  /* 0x0000003000307308 */ /* 0x000ee20000002400 */
[----:B-1----:R-:W-:Y:S02]  /*a2a0*/  FSEL R56, R209, -INF , P5 ;  /* 0xff800000d1387808 */ /* 0x002fe40002800000 */
[----:B------:R-:W-:Y:S07]  /*a2b0*/  ISETP.GT.AND P5, PT, R4, 0x11, PT ;  /* 0x000000110400780c */ /* 0x000fee0003fa4270 */
[----:B------:R1:W-:Y:S01]  /*a2c0*/  MUFU.TANH R27, R63 ;  /* 0x0000003f001b7308 */ /* 0x0003e20000002400 */
[----:B--2---:R-:W-:Y:S02]  /*a2d0*/  FSEL R186, R186, -INF , P5 ;  /* 0xff800000baba7808 */ /* 0x004fe40002800000 */
[C---:B------:R-:W-:Y:S07]  /*a2e0*/  ISETP.GT.AND P5, PT, R5.reuse, 0x18, PT ;  /* 0x000000180500780c */ /* 0x040fee0003fa4270 */
[----:B------:R-:W2:Y:S01]  /*a2f0*/  MUFU.TANH R53, R53 ;  /* 0x0000003500357308 */ /* 0x000ea20000002400 */
[----:B---3--:R-:W-:Y:S02]  /*a300*/  FSEL R190, R48, -INF , P3 ;  /* 0xff80000030be7808 */ /* 0x008fe40001800000 */
[----:B------:R-:W-:Y:S07]  /*a310*/  ISETP.GT.AND P3, PT, R5, 0x31, PT ;  /* 0x000000310500780c */ /* 0x000fee0003f64270 */
[----:B------:R3:W-:Y:S01]  /*a320*/  MUFU.TANH R33, R57 ;  /* 0x0000003900217308 */ /* 0x0007e20000002400 */
[----:B-1----:R-:W-:Y:S02]  /*a330*/  FSEL R63, R203, -INF , P2 ;  /* 0xff800000cb3f7808 */ /* 0x002fe40001000000 */
[----:B------:R-:W-:Y:S07]  /*a340*/  ISETP.GT.AND P2, PT, R2, 0x18, PT ;  /* 0x000000180200780c */ /* 0x000fee0003f44270 */
[----:B------:R1:W-:Y:S01]  /*a350*/  MUFU.TANH R200, R44 ;  /* 0x0000002c00c87308 */ /* 0x0003e20000002400 */
[----:B--2---:R-:W-:Y:S02]  /*a360*/  FSEL R215, R53, -INF , P3 ;  /* 0xff80000035d77808 */ /* 0x004fe40001800000 */
[----:B------:R-:W-:Y:S07]  /*a370*/  ISETP.GT.AND P3, PT, R4, 0x30, PT ;  /* 0x000000300400780c */ /* 0x000fee0003f64270 */
[----:B------:R-:W2:Y:S01]  /*a380*/  MUFU.TANH R39, R39 ;  /* 0x0000002700277308 */ /* 0x000ea20000002400 */
[----:B------:R-:W-:Y:S02]  /*a390*/  FSEL R234, R32, -INF , P3 ;  /* 0xff80000020ea7808 */ /* 0x000fe40001800000 */
[----:B------:R-:W-:Y:S02]  /*a3a0*/  ISETP.GT.AND P3, PT, R4, 0x39, PT ;  /* 0x000000390400780c */ /* 0x000fe40003f64270 */
[----:B---3--:R-:W-:Y:S02]  /*a3b0*/  FSEL R57, R194, -INF , P2 ;  /* 0xff800000c2397808 */ /* 0x008fe40001000000 */
[----:B------:R-:W-:Y:S03]  /*a3c0*/  ISETP.GT.AND P2, PT, R2, 0x21, PT ;  /* 0x000000210200780c */ /* 0x000fe60003f44270 */
[----:B------:R-:W3:Y:S01]  /*a3d0*/  MUFU.TANH R46, R46 ;  /* 0x0000002e002e7308 */ /* 0x000ee20000002400 */
[----:B-1----:R-:W-:Y:S02]  /*a3e0*/  FSEL R44, R202, -INF , P5 ;  /* 0xff800000ca2c7808 */ /* 0x002fe40002800000 */
[----:B------:R-:W-:Y:S02]  /*a3f0*/  ISETP.GT.AND P5, PT, R5, 0x21, PT ;  /* 0x000000210500780c */ /* 0x000fe40003fa4270 */
[----:B------:R-:W-:Y:S05]  /*a400*/  FMNMX.FTZ R73, R44, R73, !PT ;  /* 0x000000492c497209 */ /* 0x000fea0007810000 */
[----:B------:R-:W1:Y:S01]  /*a410*/  MUFU.TANH R37, R37 ;  /* 0x0000002500257308 */ /* 0x000e620000002400 */
[----:B------:R-:W-:Y:S02]  /*a420*/  FMNMX.FTZ R73, R45, R73, !PT ;  /* 0x000000492d497209 */ /* 0x000fe40007810000 */
[----:B--2---:R-:W-:Y:S02]  /*a430*/  FSEL R196, R39, -INF , P2 ;  /* 0xff80000027c47808 */ /* 0x004fe40001000000 */
[----:B------:R-:W-:Y:S02]  /*a440*/  ISETP.GT.AND P2, PT, R0, 0x28, PT ;  /* 0x000000280000780c */ /* 0x000fe40003f44270 */
[----:B------:R-:W-:Y:S03]  /*a450*/  FMNMX.FTZ R73, R189, R73, !PT ;  /* 0x00000049bd497209 */ /* 0x000fe60007810000 */
        /* <DEDUP_REMOVED lines=12> */
[----:B------:R-:W-:Y:S02]  /*a520*/  FSEL R51, R27, -INF , P3 ;  /* 0xff8000001b337808 */ /* 0x000fe40001800000 */
[----:B------:R-:W-:Y:S03]  /*a530*/  ISETP.GT.AND P3, PT, R5, 0x40, PT ;  /* 0x000000400500780c */ /* 0x000fe60003f64270 */
[----:B------:R-:W2:Y:S01]  /*a540*/  MUFU.TANH R68, R68 ;  /* 0x0000004400447308 */ /* 0x000ea20000002400 */
[----:B------:R-:W-:Y:S02]  /*a550*/  ISETP.GT.AND P0, PT, R0, 0x30, PT ;  /* 0x000000300000780c */ /* 0x000fe40003f04270 */
[----:B---3--:R-:W-:Y:S02]  /*a560*/  FSEL R203, R42, -INF , P5 ;  /* 0xff8000002acb7808 */ /* 0x008fe40002800000 */
[----:B------:R-:W-:Y:S02]  /*a570*/  ISETP.GT.AND P5, PT, R4, 0x29, PT ;  /* 0x000000290400780c */ /* 0x000fe40003fa4270 */
[----:B------:R-:W-:Y:S03]  /*a580*/  FSEL R48, R34, -INF , P0 ;  /* 0xff80000022307808 */ /* 0x000fe60000000000 */
[----:B------:R-:W3:Y:S01]  /*a590*/  MUFU.TANH R47, R47 ;  /* 0x0000002f002f7308 */ /* 0x000ee20000002400 */
[----:B------:R-:W-:Y:S02]  /*a5a0*/  ISETP.GT.AND P0, PT, R0, 0x39, PT ;  /* 0x000000390000780c */ /* 0x000fe40003f04270 */
[----:B-1----:R-:W-:Y:S02]  /*a5b0*/  FSEL R192, R49, -INF , P2 ;  /* 0xff80000031c07808 */ /* 0x002fe40001000000 */
[----:B------:R-:W-:Y:S02]  /*a5c0*/  FSEL R82, R29, -INF , P0 ;  /* 0xff8000001d527808 */ /* 0x000fe40000000000 */
[C---:B------:R-:W-:Y:S03]  /*a5d0*/  ISETP.GT.AND P2, PT, R2.reuse, 0x30, PT ;  /* 0x000000300200780c */ /* 0x040fe60003f44270 */
[----:B------:R-:W1:Y:S01]  /*a5e0*/  MUFU.TANH R52, R52 ;  /* 0x0000003400347308 */ /* 0x000e620000002400 */
[----:B------:R-:W-:Y:S02]  /*a5f0*/  ISETP.GT.AND P0, PT, R2, 0x38, PT ;  /* 0x000000380200780c */ /* 0x000fe40003f04270 */
[----:B------:R-:W-:Y:S02]  /*a600*/  FMNMX.FTZ R73, R192, R73, !PT ;  /* 0x00000049c0497209 */ /* 0x000fe40007810000 */
[----:B--2---:R-:W-:Y:S02]  /*a610*/  FSEL R49, R68, -INF , P3 ;  /* 0xff80000044317808 */ /* 0x004fe40001800000 */
[----:B------:R-:W-:Y:S03]  /*a620*/  ISETP.GT.AND P3, PT, R0, 0x41, PT ;  /* 0x000000410000780c */ /* 0x000fe60003f64270 */
[----:B------:R-:W2:Y:S01]  /*a630*/  MUFU.TANH R54, R54 ;  /* 0x0000003600367308 */ /* 0x000ea20000002400 */
[----:B------:R-:W-:Y:S02]  /*a640*/  FSEL R46, R26, -INF , P3 ;  /* 0xff8000001a2e7808 */ /* 0x000fe40001800000 */
[----:B------:R-:W-:Y:S02]  /*a650*/  ISETP.GT.AND P3, PT, R4, 0x48, PT ;  /* 0x000000480400780c */ /* 0x000fe40003f64270 */
[----:B---3--:R-:W-:Y:S02]  /*a660*/  FSEL R211, R47, -INF , P5 ;  /* 0xff8000002fd37808 */ /* 0x008fe40002800000 */
[----:B------:R-:W-:Y:S02]  /*a670*/  FSEL R244, R6, -INF , P3 ;  /* 0xff80000006f47808 */ /* 0x000fe40001800000 */
[----:B------:R-:W-:Y:S01]  /*a680*/  FMNMX.FTZ R6, R12, R116, !PT ;  /* 0x000000740c067209 */ /* 0x000fe20007810000 */
[----:B------:R-:W3:Y:S01]  /*a690*/  MUFU.TANH R85, R85 ;  /* 0x0000005500557308 */ /* 0x000ee20000002400 */
[----:B------:R-:W-:Y:S02]  /*a6a0*/  ISETP.GT.AND P5, PT, R5, 0x30, PT ;  /* 0x000000300500780c */ /* 0x000fe40003fa4270 */
[----:B------:R-:W-:Y:S02]  /*a6b0*/  FMNMX.FTZ R6, R13, R6, !PT ;  /* 0x000000060d067209 */ /* 0x000fe40007810000 */
[----:B-1----:R-:W-:Y:S02]  /*a6c0*/  FSEL R212, R52, -INF , P5 ;  /* 0xff80000034d47808 */ /* 0x002fe40002800000 */
[----:B------:R-:W-:Y:S02]  /*a6d0*/  ISETP.GT.AND P5, PT, R0, 0x31, PT ;  /* 0x000000310000780c */ /* 0x000fe40003fa4270 */
[----:B------:R-:W-:Y:S01]  /*a6e0*/  ISETP.GT.AND P3, PT, R5, 0x51, PT ;  /* 0x000000510500780c */ /* 0x000fe20003f64270 */
[----:B------:R-:W1:Y:S01]  /*a6f0*/  MUFU.TANH R50, R50 ;  /* 0x0000003200327308 */ /* 0x000e620000002400 */
[----:B------:R-:W-:Y:S02]  /*a700*/  FSEL R33, R33, -INF , P5 ;  /* 0xff80000021217808 */ /* 0x000fe40002800000 */
[----:B------:R-:W-:Y:S02]  /*a710*/  ISETP.GT.AND P5, PT, R4, 0x38, PT ;  /* 0x000000380400780c */ /* 0x000fe40003fa4270 */
[----:B--2---:R-:W-:Y:S02]  /*a720*/  FSEL R248, R54, -INF , P2 ;  /* 0xff80000036f87808 */ /* 0x004fe40001000000 */
[----:B------:R-:W-:Y:S02]  /*a730*/  ISETP.GT.AND P2, PT, R4, 0x31, PT ;  /* 0x000000310400780c */ /* 0x000fe40003f44270 */
[----:B------:R-:W-:Y:S01]  /*a740*/  FSEL R78, R28, -INF , P5 ;  /* 0xff8000001c4e7808 */ /* 0x000fe20002800000 */
[----:B------:R-:W2:Y:S01]  /*a750*/  MUFU.TANH R112, R112 ;  /* 0x0000007000707308 */ /* 0x000ea20000002400 */
[----:B------:R-:W-:Y:S02]  /*a760*/  ISETP.GT.AND P5, PT, R2, 0x39, PT ;  /* 0x000000390200780c */ /* 0x000fe40003fa4270 */
[----:B------:R-:W-:Y:S02]  /*a770*/  FMNMX.FTZ R6, R14, R6, !PT ;  /* 0x000000060e067209 */ /* 0x000fe40007810000 */
[----:B---3--:R-:W-:Y:S02]  /*a780*/  FSEL R42, R85, -INF , P3 ;  /* 0xff800000552a7808 */ /* 0x008fe40001800000 */
[----:B------:R-:W-:Y:S02]  /*a790*/  ISETP.GT.AND P3, PT, R5, 0x68, PT ;  /* 0x000000680500780c */ /* 0x000fe40003f64270 */
[----:B------:R-:W-:Y:S01]  /*a7a0*/  FMNMX.FTZ R73, R212, R73, !PT ;  /* 0x00000049d4497209 */ /* 0x000fe20007810000 */
[----:B------:R-:W3:Y:S03]  /*a7b0*/  MUFU.TANH R55, R55 ;  /* 0x0000003700377308 */ /* 0x000ee60000002400 */
[----:B------:R-:W-:Y:S02]  /*a7c0*/  FMNMX.FTZ R73, R215, R73, !PT ;  /* 0x00000049d7497209 */ /* 0x000fe40007810000 */
[----:B-1----:R-:W-:Y:S02]  /*a7d0*/  FSEL R194, R50, -INF , P1 ;  /* 0xff80000032c27808 */ /* 0x002fe40000800000 */
[----:B------:R-:W-:Y:S02]  /*a7e0*/  FSEL R50, R31, -INF , P2 ;  /* 0xff8000001f327808 */ /* 0x000fe40001000000 */
[----:B------:R-:W4:Y:S01]  /*a7f0*/  LDL R31, [R1+0x38] ;  /* 0x00003800011f7983 */ /* 0x000f220000100800 */
[----:B------:R-:W1:Y:S01]  /*a800*/  MUFU.TANH R64, R64 ;  /* 0x0000004000407308 */ /* 0x000e620000002400 */
[----:B------:R-:W-:Y:S02]  /*a810*/  ISETP.GT.AND P1, PT, R2, 0x31, PT ;  /* 0x000000310200780c */ /* 0x000fe40003f24270 */
[----:B------:R-:W-:Y:S02]  /*a820*/  ISETP.GT.AND P2, PT, R5, 0x38, PT ;  /* 0x000000380500780c */ /* 0x000fe40003f44270 */
[----:B--2---:R-:W-:Y:S01]  /*a830*/  FSEL R29, R112, -INF , P3 ;  /* 0xff800000701d7808 */ /* 0x004fe20001800000 */
[----:B------:R-:W-:Y:S01]  /*a840*/  IMAD.MOV.U32 R112, RZ, RZ, R33 ;  /* 0x000000ffff707224 */ /* 0x000fe200078e0021 */
[----:B------:R-:W-:Y:S01]  /*a850*/  ISETP.GT.AND P3, PT, R2, 0x58, PT ;  /* 0x000000580200780c */ /* 0x000fe20003f64270 */
[----:B------:R-:W2:Y:S02]  /*a860*/  LDL.64 R32, [R1+0x28] ;  /* 0x0000280001207983 */ /* 0x000ea40000100a00 */
[----:B------:R-:W1:Y:S01]  /*a870*/  MUFU.TANH R65, R65 ;  /* 0x0000004100417308 */ /* 0x000e620000002400 */
[----:B---3--:R-:W-:Y:S02]  /*a880*/  FSEL R251, R55, -INF , P1 ;  /* 0xff80000037fb7808 */ /* 0x008fe40000800000 */
[----:B------:R-:W-:Y:S07]  /*a890*/  ISETP.GT.AND P1, PT, R0, 0x38, PT ;  /* 0x000000380000780c */ /* 0x000fee0003f24270 */
[----:B------:R-:W-:Y:S01]  /*a8a0*/  MUFU.TANH R66, R66 ;  /* 0x0000004200427308 */ /* 0x000fe20000002400 */
[----:B------:R-:W-:Y:S02]  /*a8b0*/  FSEL R81, R30, -INF , P1 ;  /* 0xff8000001e517808 */ /* 0x000fe40000800000 */
[C---:B------:R-:W-:Y:S02]  /*a8c0*/  ISETP.GT.AND P1, PT, R5.reuse, 0x39, PT ;  /* 0x000000390500780c */ /* 0x040fe40003f24270 */
[----:B-1----:R-:W-:Y:S02]  /*a8d0*/  FSEL R207, R64, -INF , P2 ;  /* 0xff80000040cf7808 */ /* 0x002fe40001000000 */
[----:B------:R-:W-:Y:S02]  /*a8e0*/  ISETP.GT.AND P2, PT, R5, 0x41, PT ;  /* 0x000000410500780c */ /* 0x000fe40003f44270 */
[----:B------:R-:W-:Y:S01]  /*a8f0*/  FMNMX.FTZ R73, R207, R73, !PT ;  /* 0x00000049cf497209 */ /* 0x000fe20007810000 */
[----:B------:R-:W1:Y:S01]  /*a900*/  MUFU.TANH R67, R67 ;  /* 0x0000004300437308 */ /* 0x000e620000002400 */
[----:B------:R-:W-:Y:S02]  /*a910*/  FSEL R218, R65, -INF , P1 ;  /* 0xff80000041da7808 */ /* 0x000fe40000800000 */
[----:B------:R-:W-:Y:S02]  /*a920*/  ISETP.GT.AND P1, PT, R2, 0x40, PT ;  /* 0x000000400200780c */ /* 0x000fe40003f24270 */
[----:B------:R-:W-:Y:S05]  /*a930*/  FMNMX.FTZ R73, R218, R73, !PT ;  /* 0x00000049da497209 */ /* 0x000fea0007810000 */
[----:B------:R-:W3:Y:S01]  /*a940*/  MUFU.TANH R69, R69 ;  /* 0x0000004500457308 */ /* 0x000ee20000002400 */
[----:B------:R-:W-:Y:S09]  /*a950*/  FMNMX.FTZ R73, R49, R73, !PT ;  /* 0x0000004931497209 */ /* 0x000ff20007810000 */
[----:B------:R3:W-:Y:S01]  /*a960*/  MUFU.TANH R243, R92 ;  /* 0x0000005c00f37308 */ /* 0x0007e20000002400 */
[----:B-1----:R-:W-:Y:S02]  /*a970*/  FSEL R67, R67, -INF , P5 ;  /* 0xff80000043437808 */ /* 0x002fe40002800000 */
[----:B------:R-:W-:Y:S07]  /*a980*/  ISETP.GT.AND P5, PT, R0, 0x40, PT ;  /* 0x000000400000780c */ /* 0x000fee0003fa4270 */
[----:B------:R-:W1:Y:S01]  /*a990*/  MUFU.TANH R70, R70 ;  /* 0x0000004600467308 */ /* 0x000e620000002400 */
[----:B---3--:R-:W-:Y:S02]  /*a9a0*/  FSEL R230, R69, -INF , P2 ;  /* 0xff80000045e67808 */ /* 0x008fe40001000000 */
[----:B------:R-:W-:Y:S02]  /*a9b0*/  ISETP.GT.AND P2, PT, R4, 0x40, PT ;  /* 0x000000400400780c */ /* 0x000fe40003f44270 */
[----:B------:R-:W-:Y:S05]  /*a9c0*/  FMNMX.FTZ R73, R230, R73, !PT ;  /* 0x00000049e6497209 */ /* 0x000fea0007810000 */
[----:B------:R-:W3:Y:S01]  /*a9d0*/  MUFU.TANH R71, R71 ;  /* 0x0000004700477308 */ /* 0x000ee20000002400 */
[----:B------:R-:W-:Y:S02]  /*a9e0*/  FSEL R92, R66, -INF , P0 ;  /* 0xff800000425c7808 */ /* 0x000fe40000000000 */
[----:B------:R-:W-:Y:S07]  /*a9f0*/  ISETP.GT.AND P0, PT, R2, 0x41, PT ;  /* 0x000000410200780c */ /* 0x000fee0003f04270 */
[----:B------:R-:W3:Y:S01]  /*aa00*/  MUFU.TANH R72, R72 ;  /* 0x0000004800487308 */ /* 0x000ee20000002400 */
[----:B-1----:R-:W-:Y:S02]  /*aa10*/  FSEL R38, R70, -INF , P1 ;  /* 0xff80000046267808 */ /* 0x002fe40000800000 */
[----:B------:R-:W-:Y:S07]  /*aa20*/  ISETP.GT.AND P1, PT, R4, 0x41, PT ;  /* 0x000000410400780c */ /* 0x000fee0003f24270 */
[----:B------:R-:W1:Y:S01]  /*aa30*/  MUFU.TANH R74, R74 ;  /* 0x0000004a004a7308 */ /* 0x000e620000002400 */
[----:B---3--:R-:W-:Y:S02]  /*aa40*/  FSEL R71, R71, -INF , P0 ;  /* 0xff80000047477808 */ /* 0x008fe40000000000 */
[----:B------:R-:W-:Y:S03]  /*aa50*/  ISETP.GT.AND P0, PT, R0, 0x48, PT ;  /* 0x000000480000780c */ /* 0x000fe60003f04270 */
[----:B------:R-:W-:Y:S04]  /*aa60*/  IMAD.MOV.U32 R85, RZ, RZ, R71 ;  /* 0x000000ffff557224 */ /* 0x000fe800078e0047 */
[----:B------:R-:W3:Y:S01]  /*aa70*/  MUFU.TANH R75, R75 ;  /* 0x0000004b004b7308 */ /* 0x000ee20000002400 */
[----:B------:R-:W-:Y:S02]  /*aa80*/  FSEL R245, R72, -INF , P5 ;  /* 0xff80000048f57808 */ /* 0x000fe40002800000 */
[----:B------:R-:W-:Y:S07]  /*aa90*/  ISETP.GT.AND P5, PT, R0, 0x49, PT ;  /* 0x000000490000780c */ /* 0x000fee0003fa4270 */
[----:B------:R-:W3:Y:S01]  /*aaa0*/  MUFU.TANH R76, R76 ;  /* 0x0000004c004c7308 */ /* 0x000ee20000002400 */
[----:B-1----:R-:W-:Y:S01]  /*aab0*/  FSEL R221, R74, -INF , P2 ;  /* 0xff8000004add7808 */ /* 0x002fe20001000000 */
[----:B------:R-:W-:Y:S01]  /*aac0*/  FMUL.FTZ R74, R111, c[0x0][0x320] ;  /* 0x0000c8006f4a7a20 */ /* 0x000fe20000410000 */
[----:B------:R-:W-:Y:S01]  /*aad0*/  ISETP.GT.AND P2, PT, R5, 0x48, PT ;  /* 0x000000480500780c */ /* 0x000fe20003f44270 */
[----:B------:R-:W-:Y:S06]  /*aae0*/  IMAD.MOV.U32 R111, RZ, RZ, R78 ;  /* 0x000000ffff6f7224 */ /* 0x000fec00078e004e */
[----:B------:R-:W1:Y:S01]  /*aaf0*/  MUFU.TANH R77, R77 ;  /* 0x0000004d004d7308 */ /* 0x000e620000002400 */
[----:B---3--:R-:W-:Y:S02]  /*ab00*/  FSEL R39, R75, -INF , P1 ;  /* 0xff8000004b277808 */ /* 0x008fe40000800000 */
[----:B------:R-:W-:Y:S07]  /*ab10*/  ISETP.GT.AND P1, PT, R5, 0x49, PT ;  /* 0x000000490500780c */ /* 0x000fee0003f24270 */
[----:B------:R-:W-:Y:S01]  /*ab20*/  MUFU.TANH R74, R74 ;  /* 0x0000004a004a7308 */ /* 0x000fe20000002400 */
[----:B------:R-:W-:Y:S02]  /*ab30*/  FSEL R47, R76, -INF , P0 ;  /* 0xff8000004c2f7808 */ /* 0x000fe40000000000 */
[----:B------:R-:W-:Y:S07]  /*ab40*/  ISETP.GT.AND P0, PT, R2, 0x48, PT ;  /* 0x000000480200780c */ /* 0x000fee0003f04270 */
[----:B------:R-:W3:Y:S01]  /*ab50*/  MUFU.TANH R7, R7 ;  /* 0x0000000700077308 */ /* 0x000ee20000002400 */
[----:B-1----:R-:W-:Y:S02]  /*ab60*/  FSEL R119, R77, -INF , P5 ;  /* 0xff8000004d777808 */ /* 0x002fe40002800000 */
[----:B------:R-:W-:Y:S07]  /*ab70*/  ISETP.GT.AND P5, PT, R5, 0x50, PT ;  /* 0x000000500500780c */ /* 0x000fee0003fa4270 */
[----:B------:R-:W1:Y:S10]  /*ab80*/  MUFU.TANH R24, R24 ;  /* 0x0000001800187308 */ /* 0x000e740000002400 */
[----:B------:R-:W1:Y:S01]  /*ab90*/  MUFU.TANH R25, R25 ;  /* 0x0000001900197308 */ /* 0x000e620000002400 */
[----:B---3--:R-:W-:Y:S02]  /*aba0*/  FSEL R35, R7, -INF , P2 ;  /* 0xff80000007237808 */ /* 0x008fe40001000000 */
[----:B------:R-:W-:Y:S02]  /*abb0*/  ISETP.GT.AND P2, PT, R5, 0x58, PT ;  /* 0x000000580500780c */ /* 0x000fe40003f44270 */
[----:B------:R-:W-:Y:S05]  /*abc0*/  FMNMX.FTZ R73, R35, R73, !PT ;  /* 0x0000004923497209 */ /* 0x000fea0007810000 */
[----:B------:R-:W3:Y:S01]  /*abd0*/  MUFU.TANH R84, R84 ;  /* 0x0000005400547308 */ /* 0x000ee20000002400 */
[----:B-1----:R-:W-:Y:S01]  /*abe0*/  FSEL R37, R24, -INF , P1 ;  /* 0xff80000018257808 */ /* 0x002fe20000800000 */
[----:B------:R-:W-:Y:S01]  /*abf0*/  FMUL.FTZ R24, R103, c[0x0][0x320] ;  /* 0x0000c80067187a20 */ /* 0x000fe20000410000 */
[----:B------:R-:W-:Y:S02]  /*ac00*/  ISETP.GT.AND P1, PT, R5, 0x59, PT ;  /* 0x000000590500780c */ /* 0x000fe40003f24270 */
[----:B------:R-:W-:Y:S05]  /*ac10*/  FMNMX.FTZ R73, R37, R73, !PT ;  /* 0x0000004925497209 */ /* 0x000fea0007810000 */
[----:B------:R-:W1:Y:S01]  /*ac20*/  MUFU.TANH R96, R96 ;  /* 0x0000006000607308 */ /* 0x000e620000002400 */
[----:B------:R-:W-:Y:S02]  /*ac30*/  FSEL R233, R25, -INF , P0 ;  /* 0xff80000019e97808 */ /* 0x000fe40000000000 */
[C---:B------:R-:W-:Y:S07]  /*ac40*/  ISETP.GT.AND P0, PT, R5.reuse, 0x60, PT ;  /* 0x000000600500780c */ /* 0x040fee0003f04270 */
[----:B------:R-:W1:Y:S01]  /*ac50*/  MUFU.TANH R101, R101 ;  /* 0x0000006500657308 */ /* 0x000e620000002400 */
[----:B---3--:R-:W-:Y:S01]  /*ac60*/  FSEL R43, R84, -INF , P5 ;  /* 0xff800000542b7808 */ /* 0x008fe20002800000 */
[----:B------:R-:W-:Y:S01]  /*ac70*/  IMAD.MOV.U32 R84, RZ, RZ, R119 ;  /* 0x000000ffff547224 */ /* 0x000fe200078e0077 */
[----:B------:R-:W-:Y:S02]  /*ac80*/  ISETP.GT.AND P5, PT, R5, 0x61, PT ;  /* 0x000000610500780c */ /* 0x000fe40003fa4270 */
[----:B------:R-:W-:Y:S05]  /*ac90*/  FMNMX.FTZ R73, R43, R73, !PT ;  /* 0x000000492b497209 */ /* 0x000fea0007810000 */
[----:B------:R-:W3:Y:S01]  /*aca0*/  MUFU.TANH R87, R87 ;  /* 0x0000005700577308 */ /* 0x000ee20000002400 */
[----:B------:R-:W-:Y:S02]  /*acb0*/  FMNMX.FTZ R73, R42, R73, !PT ;  /* 0x000000492a497209 */ /* 0x000fe40007810000 */
[----:B-1----:R-:W-:Y:S02]  /*acc0*/  FSEL R25, R96, -INF , P2 ;  /* 0xff80000060197808 */ /* 0x002fe40001000000 */
[----:B------:R-:W-:Y:S02]  /*acd0*/  ISETP.GT.AND P2, PT, R5, 0x69, PT ;  /* 0x000000690500780c */ /* 0x000fe40003f44270 */
[----:B------:R-:W-:Y:S03]  /*ace0*/  FMNMX.FTZ R5, R15, R6, !PT ;  /* 0x000000060f057209 */ /* 0x000fe60007810000 */
[----:B------:R-:W1:Y:S01]  /*acf0*/  MUFU.TANH R97, R97 ;  /* 0x0000006100617308 */ /* 0x000e620000002400 */
[----:B------:R-:W-:Y:S02]  /*ad00*/  FMNMX.FTZ R6, R16, R117, !PT ;  /* 0x0000007510067209 */ /* 0x000fe40007810000 */
[----:B------:R-:W-:Y:S02]  /*ad10*/  FMNMX.FTZ R5, R56, R5, !PT ;  /* 0x0000000538057209 */ /* 0x000fe40007810000 */
[----:B------:R-:W-:Y:S02]  /*ad20*/  FSEL R28, R101, -INF , P5 ;  /* 0xff800000651c7808 */ /* 0x000fe40002800000 */
[----:B------:R-:W-:Y:S02]  /*ad30*/  FMNMX.FTZ R5, R59, R5, !PT ;  /* 0x000000053b057209 */ /* 0x000fe40007810000 */
[----:B------:R-:W-:Y:S01]  /*ad40*/  ISETP.GT.AND P5, PT, R2, 0x51, PT ;  /* 0x000000510200780c */ /* 0x000fe20003fa4270 */
[----:B------:R-:W1:Y:S01]  /*ad50*/  MUFU.TANH R100, R100 ;  /* 0x0000006400647308 */ /* 0x000e620000002400 */
[----:B------:R-:W-:Y:S02]  /*ad60*/  FMNMX.FTZ R5, R57, R5, !PT ;  /* 0x0000000539057209 */ /* 0x000fe40007810000 */
[----:B------:R-:W-:Y:S02]  /*ad70*/  FMNMX.FTZ R73, R25, R73, !PT ;  /* 0x0000004919497209 */ /* 0x000fe40007810000 */
[----:B------:R-:W-:Y:S02]  /*ad80*/  FMNMX.FTZ R5, R58, R5, !PT ;  /* 0x000000053a057209 */ /* 0x000fe40007810000 */
[----:B---3--:R-:W-:Y:S02]  /*ad90*/  FSEL R80, R87, -INF , P5 ;  /* 0xff80000057507808 */ /* 0x008fe40002800000 */
[----:B------:R-:W-:Y:S01]  /*ada0*/  FMNMX.FTZ R5, R193, R5, !PT ;  /* 0x00000005c1057209 */ /* 0x000fe20007810000 */
[----:B------:R-:W-:Y:S01]  /*adb0*/  MUFU.TANH R83, R83 ;  /* 0x0000005300537308 */ /* 0x000fe20000002400 */
[----:B------:R-:W-:Y:S02]  /*adc0*/  MOV R87, R67 ;  /* 0x0000004300577202 */ /* 0x000fe40000000f00 */
[----:B------:R-:W-:Y:S02]  /*add0*/  FMNMX.FTZ R5, R196, R5, !PT ;  /* 0x00000005c4057209 */ /* 0x000fe40007810000 */
[----:B-1----:R-:W-:Y:S02]  /*ade0*/  FSEL R26, R97, -INF , P1 ;  /* 0xff800000611a7808 */ /* 0x002fe40000800000 */
[----:B------:R-:W-:Y:S02]  /*adf0*/  FMNMX.FTZ R5, R194, R5, !PT ;  /* 0x00000005c2057209 */ /* 0x000fe40007810000 */
[----:B------:R-:W-:Y:S01]  /*ae00*/  FMNMX.FTZ R6, R17, R6, !PT ;  /* 0x0000000611067209 */ /* 0x000fe20007810000 */
[----:B------:R-:W1:Y:S01]  /*ae10*/  MUFU.TANH R86, R86 ;  /* 0x0000005600567308 */ /* 0x000e620000002400 */
[----:B------:R-:W-:Y:S02]  /*ae20*/  FMNMX.FTZ R5, R197, R5, !PT ;  /* 0x00000005c5057209 */ /* 0x000fe40007810000 */
[----:B------:R-:W-:Y:S02]  /*ae30*/  FMNMX.FTZ R73, R26, R73, !PT ;  /* 0x000000491a497209 */ /* 0x000fe40007810000 */
[----:B------:R-:W-:Y:S02]  /*ae40*/  FMNMX.FTZ R5, R248, R5, !PT ;  /* 0x00000005f8057209 */ /* 0x000fe40007810000 */
[----:B------:R-:W-:Y:S02]  /*ae50*/  FSEL R27, R100, -INF , P0 ;  /* 0xff800000641b7808 */ /* 0x000fe40000000000 */
[----:B------:R-:W-:Y:S01]  /*ae60*/  FMNMX.FTZ R5, R251, R5, !PT ;  /* 0x00000005fb057209 */ /* 0x000fe20007810000 */
[----:B------:R-:W3:Y:S01]  /*ae70*/  MUFU.TANH R113, R113 ;  /* 0x0000007100717308 */ /* 0x000ee20000002400 */
[----:B------:R-:W-:Y:S02]  /*ae80*/  ISETP.GT.AND P0, PT, R2, 0x50, PT ;  /* 0x000000500200780c */ /* 0x000fe40003f04270 */
[----:B------:R-:W-:Y:S02]  /*ae90*/  FMNMX.FTZ R72, R92, R5, !PT ;  /* 0x000000055c487209 */ /* 0x000fe40007810000 */
[----:B------:R-:W-:Y:S02]  /*aea0*/  FMNMX.FTZ R5, R20, R118, !PT ;  /* 0x0000007614057209 */ /* 0x000fe40007810000 */
[----:B------:R-:W-:Y:S02]  /*aeb0*/  FMNMX.FTZ R72, R87, R72, !PT ;  /* 0x0000004857487209 */ /* 0x000fe40007810000 */
[----:B------:R-:W-:Y:S01]  /*aec0*/  FMNMX.FTZ R5, R21, R5, !PT ;  /* 0x0000000515057209 */ /* 0x000fe20007810000 */
[----:B------:R-:W3:Y:S01]  /*aed0*/  MUFU.TANH R98, R98 ;  /* 0x0000006200627308 */ /* 0x000ee20000002400 */
[----:B------:R-:W-:Y:S02]  /*aee0*/  FMNMX.FTZ R72, R38, R72, !PT ;  /* 0x0000004826487209 */ /* 0x000fe40007810000 */
[----:B------:R-:W-:Y:S02]  /*aef0*/  FMNMX.FTZ R5, R22, R5, !PT ;  /* 0x0000000516057209 */ /* 0x000fe40007810000 */
[----:B------:R-:W-:Y:S02]  /*af00*/  FMNMX.FTZ R72, R85, R72, !PT ;  /* 0x0000004855487209 */ /* 0x000fe40007810000 */
[----:B-1----:R-:W-:Y:S01]  /*af10*/  FSEL R119, R86, -INF , P0 ;  /* 0xff80000056777808 */ /* 0x002fe20000000000 */
[----:B------:R-:W-:Y:S01]  /*af20*/  IMAD.MOV.U32 R86, RZ, RZ, R35 ;  /* 0x000000ffff567224 */ /* 0x000fe200078e0023 */
[----:B------:R-:W-:Y:S01]  /*af30*/  FMNMX.FTZ R72, R233, R72, !PT ;  /* 0x00000048e9487209 */ /* 0x000fe20007810000 */
[----:B------:R-:W1:Y:S01]  /*af40*/  MUFU.TANH R99, R99 ;  /* 0x0000006300637308 */ /* 0x000e620000002400 */
[----:B------:R-:W-:Y:S02]  /*af50*/  ISETP.GT.AND P1, PT, R2, 0x49, PT ;  /* 0x000000490200780c */ /* 0x000fe40003f24270 */
[----:B------:R-:W-:Y:S02]  /*af60*/  FMNMX.FTZ R6, R18, R6, !PT ;  /* 0x0000000612067209 */ /* 0x000fe40007810000 */
[----:B---3--:R-:W-:Y:S02]  /*af70*/  FSEL R52, R113, -INF , P2 ;  /* 0xff80000071347808 */ /* 0x008fe40001000000 */
[----:B------:R-:W-:Y:S02]  /*af80*/  FMNMX.FTZ R5, R23, R5, !PT ;  /* 0x0000000517057209 */ /* 0x000fe40007810000 */
[----:B------:R-:W-:Y:S01]  /*af90*/  FSEL R100, R83, -INF , P1 ;  /* 0xff80000053647808 */ /* 0x000fe20000800000 */
[----:B------:R-:W3:Y:S01]  /*afa0*/  MUFU.TANH R102, R102 ;  /* 0x0000006600667308 */ /* 0x000ee20000002400 */
[----:B------:R-:W-:Y:S02]  /*afb0*/  FMNMX.FTZ R73, R27, R73, !PT ;  /* 0x000000491b497209 */ /* 0x000fe40007810000 */
[----:B------:R-:W-:Y:S02]  /*afc0*/  ISETP.GT.AND P2, PT, R2, 0x59, PT ;  /* 0x000000590200780c */ /* 0x000fe40003f44270 */
[----:B------:R-:W-:Y:S01]  /*afd0*/  FSEL R83, R98, -INF , P3 ;  /* 0xff80000062537808 */ /* 0x000fe20001800000 */
[----:B------:R-:W-:Y:S01]  /*afe0*/  IMAD.MOV.U32 R98, RZ, RZ, R25 ;  /* 0x000000ffff627224 */ /* 0x000fe200078e0019 */
[C---:B------:R-:W-:Y:S02]  /*aff0*/  ISETP.GT.AND P1, PT, R2.reuse, 0x60, PT ;  /* 0x000000600200780c */ /* 0x040fe40003f24270 */
[C---:B------:R-:W-:Y:S01]  /*b000*/  ISETP.GT.AND P0, PT, R2.reuse, 0x61, PT ;  /* 0x000000610200780c */ /* 0x040fe20003f04270 */
[----:B------:R-:W1:Y:S01]  /*b010*/  MUFU.TANH R24, R24 ;  /* 0x0000001800187308 */ /* 0x000e620000002400 */
[C---:B------:R-:W-:Y:S02]  /*b020*/  ISETP.GT.AND P5, PT, R2.reuse, 0x68, PT ;  /* 0x000000680200780c */ /* 0x040fe40003fa4270 */
[----:B------:R-:W-:Y:S02]  /*b030*/  ISETP.GT.AND P3, PT, R2, 0x69, PT ;  /* 0x000000690200780c */ /* 0x000fe40003f64270 */
[----:B------:R-:W-:Y:S02]  /*b040*/  FMNMX.FTZ R2, R19, R6, !PT ;  /* 0x0000000613027209 */ /* 0x000fe40007810000 */
[----:B------:R-:W-:Y:S02]  /*b050*/  FMNMX.FTZ R73, R28, R73, !PT ;  /* 0x000000491c497209 */ /* 0x000fe40007810000 */
[----:B------:R-:W-:Y:S01]  /*b060*/  FMNMX.FTZ R2, R60, R2, !PT ;  /* 0x000000023c027209 */ /* 0x000fe20007810000 */
[----:B------:R-:W2:Y:S01]  /*b070*/  MUFU.TANH R114, R114 ;  /* 0x0000007200727308 */ /* 0x000ea20000002400 */
[----:B------:R-:W-:Y:S02]  /*b080*/  FMNMX.FTZ R73, R29, R73, !PT ;  /* 0x000000491d497209 */ /* 0x000fe40007810000 */
[----:B------:R-:W-:Y:S02]  /*b090*/  FMNMX.FTZ R72, R100, R72, !PT ;  /* 0x0000004864487209 */ /* 0x000fe40007810000 */
[----:B------:R-:W-:Y:S02]  /*b0a0*/  FMNMX.FTZ R2, R62, R2, !PT ;  /* 0x000000023e027209 */ /* 0x000fe40007810000 */
[----:B------:R-:W-:Y:S02]  /*b0b0*/  FMNMX.FTZ R73, R52, R73, !PT ;  /* 0x0000004934497209 */ /* 0x000fe40007810000 */
[----:B------:R-:W-:Y:S01]  /*b0c0*/  FMNMX.FTZ R72, R119, R72, !PT ;  /* 0x0000004877487209 */ /* 0x000fe20007810000 */
[----:B------:R-:W2:Y:S01]  /*b0d0*/  MUFU.TANH R115, R115 ;  /* 0x0000007300737308 */ /* 0x000ea20000002400 */
[----:B------:R-:W-:Y:S01]  /*b0e0*/  FMNMX.FTZ R2, R61, R2, !PT ;  /* 0x000000023d027209 */ /* 0x000fe20007810000 */
[----:B------:R-:W4:Y:S01]  /*b0f0*/  SHFL.BFLY PT, R7, R73, 0x2, 0x1f ;  /* 0x0c401f0049077f89 */ /* 0x000f2200000e0000 */
[----:B------:R-:W-:Y:S02]  /*b100*/  FMNMX.FTZ R72, R80, R72, !PT ;  /* 0x0000004850487209 */ /* 0x000fe40007810000 */
[----:B------:R-:W-:Y:S02]  /*b110*/  FMNMX.FTZ R2, R63, R2, !PT ;  /* 0x000000023f027209 */ /* 0x000fe40007810000 */
[----:B------:R-:W-:Y:S02]  /*b120*/  FMNMX.FTZ R72, R83, R72, !PT ;  /* 0x0000004853487209 */ /* 0x000fe40007810000 */
[----:B-1----:R-:W-:Y:S01]  /*b130*/  FSEL R252, R99, -INF , P2 ;  /* 0xff80000063fc7808 */ /* 0x002fe20001000000 */
[----:B------:R-:W1:Y:S01]  /*b140*/  MUFU.TANH R88, R88 ;  /* 0x0000005800587308 */ /* 0x000e620000002400 */
[----:B------:R-:W-:Y:S02]  /*b150*/  FMNMX.FTZ R2, R198, R2, !PT ;  /* 0x00000002c6027209 */ /* 0x000fe40007810000 */
[----:B---3--:R-:W-:Y:S02]  /*b160*/  FSEL R113, R102, -INF , P1 ;  /* 0xff80000066717808 */ /* 0x008fe40000800000 */
[----:B------:R-:W-:Y:S02]  /*b170*/  FMNMX.FTZ R72, R252, R72, !PT ;  /* 0x00000048fc487209 */ /* 0x000fe40007810000 */
[----:B------:R-:W-:Y:S02]  /*b180*/  FMNMX.FTZ R2, R199, R2, !PT ;  /* 0x00000002c7027209 */ /* 0x000fe40007810000 */
[----:B------:R-:W-:Y:S01]  /*b190*/  FSEL R249, R24, -INF , P0 ;  /* 0xff80000018f97808 */ /* 0x000fe20000000000 */
[----:B------:R-:W3:Y:S01]  /*b1a0*/  MUFU.TANH R89, R89 ;  /* 0x0000005900597308 */ /* 0x000ee20000002400 */
[----:B------:R-:W-:Y:S01]  /*b1b0*/  FMNMX.FTZ R72, R113, R72, !PT ;  /* 0x0000004871487209 */ /* 0x000fe20007810000 */
[----:B------:R-:W-:Y:S01]  /*b1c0*/  FMUL.FTZ R24, R107, c[0x0][0x320] ;  /* 0x0000c8006b187a20 */ /* 0x000fe20000410000 */
[----:B------:R-:W-:Y:S02]  /*b1d0*/  FMNMX.FTZ R2, R200, R2, !PT ;  /* 0x00000002c8027209 */ /* 0x000fe40007810000 */
[----:B--2---:R-:W-:Y:S02]  /*b1e0*/  FSEL R247, R114, -INF , P5 ;  /* 0xff80000072f77808 */ /* 0x004fe40002800000 */
[----:B------:R-:W-:Y:S02]  /*b1f0*/  FMNMX.FTZ R72, R249, R72, !PT ;  /* 0x00000048f9487209 */ /* 0x000fe40007810000 */
[----:B------:R-:W-:Y:S01]  /*b200*/  FMNMX.FTZ R2, R201, R2, !PT ;  /* 0x00000002c9027209 */ /* 0x000fe20007810000 */
[----:B------:R-:W2:Y:S01]  /*b210*/  MUFU.TANH R93, R93 ;  /* 0x0000005d005d7308 */ /* 0x000ea20000002400 */
[----:B------:R-:W-:Y:S02]  /*b220*/  FSEL R246, R115, -INF , P3 ;  /* 0xff80000073f67808 */ /* 0x000fe40001800000 */
[----:B------:R-:W-:Y:S02]  /*b230*/  FMNMX.FTZ R72, R247, R72, !PT ;  /* 0x00000048f7487209 */ /* 0x000fe40007810000 */
[----:B------:R-:W-:Y:S02]  /*b240*/  FMNMX.FTZ R2, R48, R2, !PT ;  /* 0x0000000230027209 */ /* 0x000fe40007810000 */
[----:B------:R-:W-:Y:S02]  /*b250*/  FMNMX.FTZ R72, R246, R72, !PT ;  /* 0x00000048f6487209 */ /* 0x000fe40007810000 */
[----:B------:R-:W-:Y:S01]  /*b260*/  FMNMX.FTZ R2, R112, R2, !PT ;  /* 0x0000000270027209 */ /* 0x000fe20007810000 */
[----:B------:R-:W1:Y:S01]  /*b270*/  MUFU.TANH R79, R79 ;  /* 0x0000004f004f7308 */ /* 0x000e620000002400 */
[----:B----4-:R-:W-:Y:S01]  /*b280*/  FMNMX.FTZ R73, R73, R7, !PT ;  /* 0x0000000749497209 */ /* 0x010fe20007810000 */
[----:B------:R-:W-:Y:S01]  /*b290*/  SHFL.BFLY PT, R6, R72, 0x2, 0x1f ;  /* 0x0c401f0048067f89 */ /* 0x000fe200000e0000 */
[----:B------:R-:W-:Y:S02]  /*b2a0*/  FMNMX.FTZ R2, R81, R2, !PT ;  /* 0x0000000251027209 */ /* 0x000fe40007810000 */
[----:B------:R-:W-:Y:S02]  /*b2b0*/  ISETP.GT.AND P5, PT, R0, 0x58, PT ;  /* 0x000000580000780c */ /* 0x000fe40003fa4270 */
[----:B------:R-:W-:Y:S02]  /*b2c0*/  FMNMX.FTZ R2, R82, R2, !PT ;  /* 0x0000000252027209 */ /* 0x000fe40007810000 */
[----:B------:R-:W-:Y:S01]  /*b2d0*/  FSEL R243, R243, -INF , P5 ;  /* 0xff800000f3f37808 */ /* 0x000fe20002800000 */
[----:B------:R-:W4:Y:S01]  /*b2e0*/  MUFU.TANH R90, R90 ;  /* 0x0000005a005a7308 */ /* 0x000f220000002400 */
[----:B------:R-:W2:Y:S01]  /*b2f0*/  SHFL.BFLY PT, R7, R73, 0x1, 0x1f ;  /* 0x0c201f0049077f89 */ /* 0x000ea200000e0000 */
[----:B------:R-:W-:Y:S02]  /*b300*/  ISETP.GT.AND P5, PT, R0, 0x69, PT ;  /* 0x000000690000780c */ /* 0x000fe40003fa4270 */
[----:B------:R-:W-:Y:S02]  /*b310*/  FMNMX.FTZ R2, R245, R2, !PT ;  /* 0x00000002f5027209 */ /* 0x000fe40007810000 */
[----:B------:R-:W-:Y:S02]  /*b320*/  FSEL R109, R109, -INF , P5 ;  /* 0xff8000006d6d7808 */ /* 0x000fe40002800000 */
[----:B------:R-:W-:Y:S02]  /*b330*/  ISETP.GT.AND P5, PT, R204, R250, PT ;  /* 0x000000facc00720c */ /* 0x000fe40003fa4270 */
[----:B------:R-:W4:Y:S01]  /*b340*/  MUFU.TANH R104, R104 ;  /* 0x0000006800687308 */ /* 0x000f220000002400 */
[----:B------:R-:W-:Y:S02]  /*b350*/  FMNMX.FTZ R2, R46, R2, !PT ;  /* 0x000000022e027209 */ /* 0x000fe40007810000 */
[----:B------:R-:W-:Y:S02]  /*b360*/  ISETP.GT.AND P1, PT, R0, 0x50, PT ;  /* 0x000000500000780c */ /* 0x000fe40003f24270 */
[----:B------:R-:W-:Y:S02]  /*b370*/  FMNMX.FTZ R2, R47, R2, !PT ;  /* 0x000000022f027209 */ /* 0x000fe40007810000 */
[----:B-1----:R-:W-:Y:S02]  /*b380*/  FSEL R103, R88, -INF , P1 ;  /* 0xff80000058677808 */ /* 0x002fe40000800000 */
[----:B------:R-:W-:Y:S01]  /*b390*/  FMNMX.FTZ R2, R84, R2, !PT ;  /* 0x0000000254027209 */ /* 0x000fe20007810000 */
[----:B------:R-:W1:Y:S01]  /*b3a0*/  MUFU.TANH R105, R105 ;  /* 0x0000006900697308 */ /* 0x000e620000002400 */
[C---:B------:R-:W-:Y:S02]  /*b3b0*/  ISETP.GT.AND P0, PT, R0.reuse, 0x51, PT ;  /* 0x000000510000780c */ /* 0x040fe40003f04270 */
[----:B------:R-:W-:Y:S02]  /*b3c0*/  FMNMX.FTZ R2, R103, R2, !PT ;  /* 0x0000000267027209 */ /* 0x000fe40007810000 */
[----:B---3--:R-:W-:Y:S02]  /*b3d0*/  FSEL R223, R89, -INF , P0 ;  /* 0xff80000059df7808 */ /* 0x008fe40000000000 */
[----:B--2---:R-:W-:Y:S02]  /*b3e0*/  FMNMX.FTZ R73, R73, R7, !PT ;  /* 0x0000000749497209 */ /* 0x004fe40007810000 */
[----:B------:R-:W-:Y:S01]  /*b3f0*/  ISETP.GT.AND P3, PT, R0, 0x59, PT ;  /* 0x000000590000780c */ /* 0x000fe20003f64270 */
[----:B------:R-:W2:Y:S01]  /*b400*/  MUFU.TANH R108, R108 ;  /* 0x0000006c006c7308 */ /* 0x000ea20000002400 */
[C---:B------:R-:W-:Y:S01]  /*b410*/  ISETP.GT.AND P2, PT, R4.reuse, 0x49, PT ;  /* 0x000000490400780c */ /* 0x040fe20003f44270 */
[----:B------:R-:W-:Y:S01]  /*b420*/  FMUL.FTZ R75, R73, c[0x0][0x2d0] ;  /* 0x0000b400494b7a20 */ /* 0x000fe20000410000 */
[----:B------:R-:W-:Y:S02]  /*b430*/  FSEL R210, R93, -INF , P3 ;  /* 0xff8000005dd27808 */ /* 0x000fe40001800000 */
[----:B------:R-:W-:Y:S02]  /*b440*/  FSEL R97, R79, -INF , P2 ;  /* 0xff8000004f617808 */ /* 0x000fe40001000000 */
[----:B------:R-:W-:Y:S02]  /*b450*/  ISETP.GT.AND P3, PT, R4, 0x50, PT ;  /* 0x000000500400780c */ /* 0x000fe40003f64270 */
[----:B------:R-:W-:Y:S01]  /*b460*/  FMNMX.FTZ R72, R72, R6, !PT ;  /* 0x0000000648487209 */ /* 0x000fe20007810000 */
[----:B------:R-:W3:Y:S01]  /*b470*/  MUFU.TANH R94, R94 ;  /* 0x0000005e005e7308 */ /* 0x000ee20000002400 */
[----:B----4-:R-:W-:Y:S02]  /*b480*/  FSEL R222, R90, -INF , P3 ;  /* 0xff8000005ade7808 */ /* 0x010fe40001800000 */
[----:B------:R-:W-:Y:S01]  /*b490*/  MOV R90, R38 ;  /* 0x00000026005a7202 */ /* 0x000fe20000000f00 */
[----:B------:R-:W4:Y:S01]  /*b4a0*/  SHFL.BFLY PT, R6, R72, 0x1, 0x1f ;  /* 0x0c201f0048067f89 */ /* 0x000f2200000e0000 */
[----:B------:R-:W-:Y:S02]  /*b4b0*/  FSETP.NEU.FTZ.AND P3, PT, R73, -INF , PT ;  /* 0xff8000004900780b */ /* 0x000fe40003f7d000 */
[----:B------:R-:W-:Y:S02]  /*b4c0*/  ISETP.GT.AND P2, PT, R0, 0x60, PT ;  /* 0x000000600000780c */ /* 0x000fe40003f44270 */
[----:B------:R-:W-:Y:S01]  /*b4d0*/  FSEL R75, R75, RZ, P3 ;  /* 0x000000ff4b4b7208 */ /* 0x000fe20001800000 */
[----:B------:R-:W4:Y:S01]  /*b4e0*/  MUFU.TANH R95, R95 ;  /* 0x0000005f005f7308 */ /* 0x000f220000002400 */
[----:B------:R-:W-:Y:S02]  /*b4f0*/  FMNMX.FTZ R5, R184, R5, !PT ;  /* 0x00000005b8057209 */ /* 0x000fe40007810000 */
[----:B------:R-:W-:Y:S01]  /*b500*/  FSEL R208, R104, -INF , P2 ;  /* 0xff80000068d07808 */ /* 0x000fe20001000000 */
[--C-:B------:R-:W-:Y:S01]  /*b510*/  FFMA.FTZ R98, R98, c[0x0][0x2d0], -R75.reuse ;  /* 0x0000b40062627a23 */ /* 0x100fe2000001084b */
[----:B------:R-:W-:Y:S02]  /*b520*/  ISETP.GT.AND P2, PT, R4, 0x51, PT ;  /* 0x000000510400780c */ /* 0x000fe40003f44270 */
[C---:B------:R-:W-:Y:S02]  /*b530*/  ISETP.GT.AND P1, PT, R0.reuse, 0x61, PT ;  /* 0x000000610000780c */ /* 0x040fe40003f24270 */
[----:B------:R-:W-:Y:S01]  /*b540*/  ISETP.GT.AND P0, PT, R0, 0x68, PT ;  /* 0x000000680000780c */ /* 0x000fe20003f04270 */
[----:B------:R-:W4:Y:S01]  /*b550*/  MUFU.TANH R106, R106 ;  /* 0x0000006a006a7308 */ /* 0x000f220000002400 */
[----:B-1----:R-:W-:Y:S02]  /*b560*/  FSEL R107, R105, -INF , P1 ;  /* 0xff800000696b7808 */ /* 0x002fe40000800000 */
[----:B--2---:R-:W-:Y:S02]  /*b570*/  FSEL R104, R108, -INF , P0 ;  /* 0xff8000006c687808 */ /* 0x004fe40000000000 */
[C---:B------:R-:W-:Y:S02]  /*b580*/  ISETP.GT.AND P1, PT, R4.reuse, 0x58, PT ;  /* 0x000000580400780c */ /* 0x040fe40003f24270 */
[----:B------:R-:W-:Y:S02]  /*b590*/  ISETP.GT.AND P0, PT, R4, 0x59, PT ;  /* 0x000000590400780c */ /* 0x000fe40003f04270 */
[----:B---3--:R-:W-:Y:S01]  /*b5a0*/  FSEL R219, R94, -INF , P1 ;  /* 0xff8000005edb7808 */ /* 0x008fe20000800000 */
[----:B------:R-:W1:Y:S01]  /*b5b0*/  MUFU.TANH R24, R24 ;  /* 0x0000001800187308 */ /* 0x000e620000002400 */
[----:B------:R-:W-:Y:S02]  /*b5c0*/  FMNMX.FTZ R5, R186, R5, !PT ;  /* 0x00000005ba057209 */ /* 0x000fe40007810000 */
[----:B------:R-:W-:Y:S02]  /*b5d0*/  FMNMX.FTZ R2, R223, R2, !PT ;  /* 0x00000002df027209 */ /* 0x000fe40007810000 */
[----:B------:R-:W-:Y:S02]  /*b5e0*/  FMNMX.FTZ R5, R185, R5, !PT ;  /* 0x00000005b9057209 */ /* 0x000fe40007810000 */
[----:B------:R-:W-:Y:S02]  /*b5f0*/  FMNMX.FTZ R2, R243, R2, !PT ;  /* 0x00000002f3027209 */ /* 0x000fe40007810000 */
[----:B------:R-:W-:Y:S01]  /*b600*/  FMNMX.FTZ R5, R187, R5, !PT ;  /* 0x00000005bb057209 */ /* 0x000fe20007810000 */
[----:B------:R-:W2:Y:S01]  /*b610*/  MUFU.TANH R91, R91 ;  /* 0x0000005b005b7308 */ /* 0x000ea20000002400 */
[----:B----4-:R-:W-:Y:S01]  /*b620*/  FSEL R217, R95, -INF , P0 ;  /* 0xff8000005fd97808 */ /* 0x010fe20000000000 */
[----:B------:R-:W-:Y:S01]  /*b630*/  IMAD.MOV.U32 R95, RZ, RZ, R112 ;  /* 0x000000ffff5f7224 */ /* 0x000fe200078e0070 */
[----:B------:R-:W-:Y:S02]  /*b640*/  FMNMX.FTZ R5, R203, R5, !PT ;  /* 0x00000005cb057209 */ /* 0x000fe40007810000 */
[C---:B------:R-:W-:Y:S02]  /*b650*/  ISETP.GT.AND P0, PT, R4.reuse, 0x61, PT ;  /* 0x000000610400780c */ /* 0x040fe40003f04270 */
[----:B------:R-:W-:Y:S02]  /*b660*/  FMNMX.FTZ R5, R205, R5, !PT ;  /* 0x00000005cd057209 */ /* 0x000fe40007810000 */
[----:B------:R-:W-:Y:S01]  /*b670*/  ISETP.GT.AND P1, PT, R4, 0x60, PT ;  /* 0x000000600400780c */ /* 0x000fe20003f24270 */
[----:B------:R3:W4:Y:S01]  /*b680*/  MUFU.TANH R7, R110 ;  /* 0x0000006e00077308 */ /* 0x0007220000002400 */
[----:B------:R-:W-:Y:S02]  /*b690*/  FMNMX.FTZ R5, R206, R5, !PT ;  /* 0x00000005ce057209 */ /* 0x000fe40007810000 */
[----:B------:R-:W-:Y:S02]  /*b6a0*/  FMNMX.FTZ R2, R210, R2, !PT ;  /* 0x00000002d2027209 */ /* 0x000fe40007810000 */
[----:B------:R-:W-:Y:S02]  /*b6b0*/  FMNMX.FTZ R5, R211, R5, !PT ;  /* 0x00000005d3057209 */ /* 0x000fe40007810000 */
[----:B------:R-:W-:Y:S02]  /*b6c0*/  FSEL R216, R106, -INF , P1 ;  /* 0xff8000006ad87808 */ /* 0x000fe40000800000 */
[----:B-1----:R-:W-:Y:S02]  /*b6d0*/  FSEL R213, R24, -INF , P0 ;  /* 0xff80000018d57808 */ /* 0x002fe40000000000 */
[----:B------:R-:W-:Y:S02]  /*b6e0*/  ISETP.GT.AND P0, PT, R4, 0x69, PT ;  /* 0x000000690400780c */ /* 0x000fe40003f04270 */
[----:B------:R-:W-:Y:S02]  /*b6f0*/  FMNMX.FTZ R2, R208, R2, !PT ;  /* 0x00000002d0027209 */ /* 0x000fe40007810000 */
[----:B------:R-:W-:Y:S01]  /*b700*/  ISETP.GT.AND P1, PT, R4, 0x68, PT ;  /* 0x000000680400780c */ /* 0x000fe20003f24270 */
[--C-:B------:R-:W-:Y:S01]  /*b710*/  FFMA.FTZ R4, R10, c[0x0][0x2d0], -R75.reuse ;  /* 0x0000b4000a047a23 */ /* 0x100fe2000001084b */
[----:B------:R-:W-:Y:S01]  /*b720*/  FMNMX.FTZ R5, R234, R5, !PT ;  /* 0x00000005ea057209 */ /* 0x000fe20007810000 */
[----:B------:R-:W-:Y:S01]  /*b730*/  @P5 IMAD.MOV.U32 R10, RZ, RZ, 0x5 ;  /* 0x00000005ff0a5424 */ /* 0x000fe200078e00ff */
[----:B------:R-:W-:Y:S01]  /*b740*/  FMNMX.FTZ R2, R107, R2, !PT ;  /* 0x000000026b027209 */ /* 0x000fe20007810000 */
[----:B------:R1:W-:Y:S01]  /*b750*/  MUFU.EX2 R30, R4 ;  /* 0x00000004001e7308 */ /* 0x0003e20000000800 */
[----:B------:R-:W-:Y:S01]  /*b760*/  FMNMX.FTZ R0, R50, R5, !PT ;  /* 0x0000000532007209 */ /* 0x000fe20007810000 */
[----:B------:R-:W-:Y:S01]  /*b770*/  FFMA.FTZ R5, R8, c[0x0][0x2d0], -R75 ;  /* 0x0000b40008057a23 */ /* 0x000fe2000001084b */
[----:B------:R-:W-:Y:S01]  /*b780*/  FMNMX.FTZ R2, R104, R2, !PT ;  /* 0x0000000268027209 */ /* 0x000fe20007810000 */
[----:B---3--:R-:W-:Y:S01]  /*b790*/  IMAD.MOV.U32 R110, RZ, RZ, R27 ;  /* 0x000000ffff6e7224 */ /* 0x008fe200078e001b */
[----:B------:R-:W-:Y:S02]  /*b7a0*/  FMNMX.FTZ R0, R111, R0, !PT ;  /* 0x000000006f007209 */ /* 0x000fe40007810000 */
[----:B------:R-:W-:Y:S01]  /*b7b0*/  FMNMX.FTZ R2, R109, R2, !PT ;  /* 0x000000026d027209 */ /* 0x000fe20007810000 */
[----:B------:R-:W-:Y:S01]  /*b7c0*/  FFMA.FTZ R110, R110, c[0x0][0x2d0], -R75 ;  /* 0x0000b4006e6e7a23 */ /* 0x000fe2000001084b */
[----:B------:R-:W-:Y:S01]  /*b7d0*/  FMNMX.FTZ R72, R72, R6, !PT ;  /* 0x0000000648487209 */ /* 0x000fe20007810000 */
[----:B------:R3:W-:Y:S01]  /*b7e0*/  MUFU.EX2 R94, R5 ;  /* 0x00000005005e7308 */ /* 0x0007e20000000800 */
[----:B------:R-:W-:Y:S01]  /*b7f0*/  FMNMX.FTZ R0, R51, R0, !PT ;  /* 0x0000000033007209 */ /* 0x000fe20007810000 */
[----:B------:R-:W3:Y:S01]  /*b800*/  SHFL.BFLY PT, R71, R2, 0x2, 0x1f ;  /* 0x0c401f0002477f89 */ /* 0x000ee200000e0000 */
[----:B--2---:R-:W-:Y:S01]  /*b810*/  FSEL R220, R91, -INF , P2 ;  /* 0xff8000005bdc7808 */ /* 0x004fe20001000000 */
[C---:B------:R-:W-:Y:S01]  /*b820*/  FMUL.FTZ R88, R72.reuse, c[0x0][0x2d0] ;  /* 0x0000b40048587a20 */ /* 0x040fe20000410000 */
[----:B------:R-:W-:Y:S01]  /*b830*/  FSETP.NEU.FTZ.AND P2, PT, R72, -INF , PT ;  /* 0xff8000004800780b */ /* 0x000fe20003f5d000 */
[----:B------:R-:W-:Y:S01]  /*b840*/  IMAD.MOV.U32 R91, RZ, RZ, R37 ;  /* 0x000000ffff5b7224 */ /* 0x000fe200078e0025 */
[----:B------:R-:W-:Y:S02]  /*b850*/  FMNMX.FTZ R0, R221, R0, !PT ;  /* 0x00000000dd007209 */ /* 0x000fe40007810000 */
[----:B------:R-:W-:Y:S01]  /*b860*/  FSEL R88, R88, RZ, P2 ;  /* 0x000000ff58587208 */ /* 0x000fe20001000000 */
[----:B------:R-:W-:Y:S01]  /*b870*/  MUFU.EX2 R110, R110 ;  /* 0x0000006e006e7308 */ /* 0x000fe20000000800 */
[----:B------:R-:W-:Y:S02]  /*b880*/  FMNMX.FTZ R0, R39, R0, !PT ;  /* 0x0000000027007209 */ /* 0x000fe40007810000 */
[----:B----4-:R-:W-:Y:S01]  /*b890*/  FSEL R209, R7, -INF , P1 ;  /* 0xff80000007d17808 */ /* 0x010fe20000800000 */
[--C-:B-1----:R-:W-:Y:S01]  /*b8a0*/  FFMA.FTZ R4, R12, c[0x0][0x2d0], -R88.reuse ;  /* 0x0000b4000c047a23 */ /* 0x102fe20000010858 */
[----:B------:R-:W-:Y:S01]  /*b8b0*/  FMNMX.FTZ R0, R244, R0, !PT ;  /* 0x00000000f4007209 */ /* 0x000fe20007810000 */
[--C-:B------:R-:W-:Y:S01]  /*b8c0*/  FFMA.FTZ R6, R15, c[0x0][0x2d0], -R88.reuse ;  /* 0x0000b4000f067a23 */ /* 0x100fe20000010858 */
[----:B------:R-:W-:Y:S01]  /*b8d0*/  FSEL R74, R74, -INF , P0 ;  /* 0xff8000004a4a7808 */ /* 0x000fe20000000000 */
[----:B------:R-:W-:Y:S01]  /*b8e0*/  FFMA.FTZ R113, R113, c[0x0][0x2d0], -R88 ;  /* 0x0000b40071717a23 */ /* 0x000fe20000010858 */
[----:B------:R-:W-:Y:S01]  /*b8f0*/  FMNMX.FTZ R0, R97, R0, !PT ;  /* 0x0000000061007209 */ /* 0x000fe20007810000 */
[----:B------:R1:W-:Y:S01]  /*b900*/  MUFU.EX2 R93, R4 ;  /* 0x00000004005d7308 */ /* 0x0003e20000000800 */
[----:B------:R-:W-:Y:S02]  /*b910*/  MOV R101, R26 ;  /* 0x0000001a00657202 */ /* 0x000fe40000000f00 */
[----:B------:R-:W-:Y:S01]  /*b920*/  FMNMX.FTZ R0, R222, R0, !PT ;  /* 0x00000000de007209 */ /* 0x000fe20007810000 */
[--C-:B---3--:R-:W-:Y:S01]  /*b930*/  FFMA.FTZ R5, R9, c[0x0][0x2d0], -R75.reuse ;  /* 0x0000b40009057a23 */ /* 0x108fe2000001084b */
[----:B------:R-:W-:Y:S01]  /*b940*/  @P5 MOV R9, c[0x0][0x1e0] ;  /* 0x0000780000095a02 */ /* 0x000fe20000000f00 */
[--C-:B------:R-:W-:Y:S01]  /*b950*/  FFMA.FTZ R101, R101, c[0x0][0x2d0], -R75.reuse ;  /* 0x0000b40065657a23 */ /* 0x100fe2000001084b */
[----:B------:R-:W-:Y:S02]  /*b960*/  FMNMX.FTZ R0, R220, R0, !PT ;  /* 0x00000000dc007209 */ /* 0x000fe40007810000 */
[----:B------:R-:W-:Y:S01]  /*b970*/  FMNMX.FTZ R71, R2, R71, !PT ;  /* 0x0000004702477209 */ /* 0x000fe20007810000 */
[----:B------:R2:W3:Y:S01]  /*b980*/  MUFU.EX2 R214, R5 ;  /* 0x0000000500d67308 */ /* 0x0004e20000000800 */
[--C-:B------:R-:W-:Y:S01]  /*b990*/  FFMA.FTZ R2, R11, c[0x0][0x2d0], -R75.reuse ;  /* 0x0000b4000b027a23 */ /* 0x100fe2000001084b */
[----:B------:R-:W-:Y:S02]  /*b9a0*/  FMNMX.FTZ R0, R219, R0, !PT ;  /* 0x00000000db007209 */ /* 0x000fe40007810000 */
[----:B------:R-:W-:Y:S02]  /*b9b0*/  MOV R114, R28 ;  /* 0x0000001c00727202 */ /* 0x000fe40000000f00 */
[----:B------:R-:W-:Y:S02]  /*b9c0*/  FMNMX.FTZ R0, R217, R0, !PT ;  /* 0x00000000d9007209 */ /* 0x000fe40007810000 */
[----:B------:R-:W-:Y:S01]  /*b9d0*/  @P5 SHF.R.S32.HI R7, RZ, 0x1f, R242 ;  /* 0x0000001fff075819 */ /* 0x000fe200000114f2 */
[----:B------:R-:W-:Y:S01]  /*b9e0*/  FFMA.FTZ R114, R114, c[0x0][0x2d0], -R75 ;  /* 0x0000b40072727a23 */ /* 0x000fe2000001084b */
[----:B------:R4:W-:Y:S01]  /*b9f0*/  MUFU.EX2 R108, R2 ;  /* 0x00000002006c7308 */ /* 0x0009e20000000800 */
[----:B------:R-:W-:Y:S02]  /*ba00*/  FMNMX.FTZ R0, R216, R0, !PT ;  /* 0x00000000d8007209 */ /* 0x000fe40007810000 */
[----:B------:R-:W-:Y:S02]  /*ba10*/  @P5 IMAD R7, R7, c[0x0][0x1e0], RZ ;  /* 0x0000780007075a24 */ /* 0x000fe400078e02ff */
[--C-:B-1----:R-:W-:Y:S01]  /*ba20*/  FFMA.FTZ R4, R13, c[0x0][0x2d0], -R88.reuse ;  /* 0x0000b4000d047a23 */ /* 0x102fe20000010858 */
[----:B------:R-:W-:Y:S01]  /*ba30*/  FMNMX.FTZ R0, R213, R0, !PT ;  /* 0x00000000d5007209 */ /* 0x000fe20007810000 */
[----:B------:R-:W-:Y:S03]  /*ba40*/  @P5 IMAD R7, R242, c[0x0][0x1e4], R7 ;  /* 0x00007900f2075a24 */ /* 0x000fe600078e0207 */
[----:B------:R1:W1:Y:S01]  /*ba50*/  MUFU.EX2 R202, R4 ;  /* 0x0000000400ca7308 */ /* 0x0002620000000800 */
[----:B------:R-:W-:Y:S01]  /*ba60*/  FMNMX.FTZ R0, R209, R0, !PT ;  /* 0x00000000d1007209 */ /* 0x000fe20007810000 */
[----:B--2---:R-:W2:Y:S03]  /*ba70*/  SHFL.BFLY PT, R5, R71, 0x1, 0x1f ;  /* 0x0c201f0047057f89 */ /* 0x004ea600000e0000 */
[----:B------:R-:W-:Y:S02]  /*ba80*/  FMNMX.FTZ R0, R74, R0, !PT ;  /* 0x000000004a007209 */ /* 0x000fe40007810000 */
[----:B---3--:R-:W-:Y:S03]  /*ba90*/  F2FP.BF16.PACK_AB R76, R214, R94 ;  /* 0x0000005ed64c723e */ /* 0x008fe600000010ff */
[----:B------:R3:W-:Y:S01]  /*baa0*/  MUFU.EX2 R106, R6 ;  /* 0x00000006006a7308 */ /* 0x0007e20000000800 */
[----:B----4-:R-:W4:Y:S01]  /*bab0*/  SHFL.BFLY PT, R2, R0, 0x2, 0x1f ;  /* 0x0c401f0000027f89 */ /* 0x010f2200000e0000 */
[----:B-1----:R-:W-:Y:S01]  /*bac0*/  FFMA.FTZ R4, R14, c[0x0][0x2d0], -R88 ;  /* 0x0000b4000e047a23 */ /* 0x002fe20000010858 */
[----:B------:R-:W-:Y:S07]  /*bad0*/  F2FP.BF16.PACK_AB R77, R202, R93 ;  /* 0x0000005dca4d723e */ /* 0x000fee00000010ff */
[----:B------:R1:W-:Y:S01]  /*bae0*/  MUFU.EX2 R24, R4 ;  /* 0x0000000400187308 */ /* 0x0003e20000000800 */
[----:B--2---:R-:W-:Y:S04]  /*baf0*/  FMNMX.FTZ R71, R71, R5, !PT ;  /* 0x0000000547477209 */ /* 0x004fe80007810000 */
[C---:B------:R-:W-:Y:S01]  /*bb00*/  FSETP.NEU.FTZ.AND P1, PT, R71.reuse, -INF , PT ;  /* 0xff8000004700780b */ /* 0x040fe20003f3d000 */
[----:B------:R-:W-:Y:S02]  /*bb10*/  FMUL.FTZ R89, R71, c[0x0][0x2d0] ;  /* 0x0000b40047597a20 */ /* 0x000fe40000410000 */
[----:B---3--:R-:W-:Y:S01]  /*bb20*/  @P5 IMAD.MOV.U32 R6, RZ, RZ, R32 ;  /* 0x000000ffff065224 */ /* 0x008fe200078e0020 */
[----:B----4-:R-:W-:Y:S02]  /*bb30*/  FMNMX.FTZ R0, R0, R2, !PT ;  /* 0x0000000200007209 */ /* 0x010fe40007810000 */
[----:B------:R-:W-:Y:S03]  /*bb40*/  FSEL R89, R89, RZ, P1 ;  /* 0x000000ff59597208 */ /* 0x000fe60000800000 */
[----:B------:R-:W2:Y:S02]  /*bb50*/  SHFL.BFLY PT, R2, R0, 0x1, 0x1f ;  /* 0x0c201f0000027f89 */ /* 0x000ea400000e0000 */
[----:B------:R-:W-:Y:S02]  /*bb60*/  FFMA.FTZ R103, R103, c[0x0][0x2d0], -R89 ;  /* 0x0000b40067677a23 */ /* 0x000fe40000010859 */
[----:B-1----:R-:W-:Y:S05]  /*bb70*/  @P5 IMAD.WIDE.U32 R4, R242, c[0x0][0x1e0], RZ ;  /* 0x00007800f2045a25 */ /* 0x002fea00078e00ff */
[----:B------:R-:W-:Y:S01]  /*bb80*/  @P5 IADD3 R5, R5, R7, RZ ;  /* 0x0000000705055210 */ /* 0x000fe20007ffe0ff */
[----:B------:R-:W-:Y:S04]  /*bb90*/  @P5 IMAD.MOV.U32 R7, RZ, RZ, R31 ;  /* 0x000000ffff075224 */ /* 0x000fe800078e001f */
[----:B------:R-:W-:Y:S04]  /*bba0*/  @P5 IMAD.WIDE.U32 R6, R4, 0x70, R6 ;  /* 0x0000007004065825 */ /* 0x000fe800078e0006 */
[----:B------:R-:W-:Y:S01]  /*bbb0*/  @P5 IMAD R4, R5, 0x70, RZ ;  /* 0x0000007005045824 */ /* 0x000fe200078e02ff */
[----:B--2---:R-:W-:Y:S01]  /*bbc0*/  FMNMX.FTZ R70, R0, R2, !PT ;  /* 0x0000000200467209 */ /* 0x004fe20007810000 */
[--C-:B------:R-:W-:Y:S01]  /*bbd0*/  FFMA.FTZ R5, R16, c[0x0][0x2d0], -R89.reuse ;  /* 0x0000b40010057a23 */ /* 0x100fe20000010859 */
[----:B------:R-:W-:Y:S01]  /*bbe0*/  @P5 LEA R8, P0, R6, c[0x0][0x1c8], 0x1 ;  /* 0x0000720006085a11 */ /* 0x000fe200078008ff */
[--C-:B------:R-:W-:Y:S02]  /*bbf0*/  FFMA.FTZ R0, R18, c[0x0][0x2d0], -R89.reuse ;  /* 0x0000b40012007a23 */ /* 0x100fe40000010859 */
[----:B------:R1:W-:Y:S01]  /*bc00*/  MUFU.EX2 R191, R5 ;  /* 0x0000000500bf7308 */ /* 0x0003e20000000800 */
[----:B------:R-:W-:Y:S01]  /*bc10*/  @P5 IMAD.IADD R7, R7, 0x1, R4 ;  /* 0x0000000107075824 */ /* 0x000fe200078e0204 */
[----:B------:R-:W-:Y:S01]  /*bc20*/  @P5 SHF.L.U64.HI R4, R9, R10, c[0x0][0x1e4] ;  /* 0x0000790009045619 */ /* 0x000fe2000001020a */
[----:B------:R-:W-:Y:S02]  /*bc30*/  FFMA.FTZ R10, R17, c[0x0][0x2d0], -R89 ;  /* 0x0000b400110a7a23 */ /* 0x000fe40000010859 */
[----:B------:R-:W-:Y:S05]  /*bc40*/  FMUL.FTZ R96, R70, c[0x0][0x2d0] ;  /* 0x0000b40046607a20 */ /* 0x000fea0000410000 */
[----:B------:R2:W-:Y:S10]  /*bc50*/  MUFU.EX2 R14, R0 ;  /* 0x00000000000e7308 */ /* 0x0005f40000000800 */
[----:B------:R3:W4:Y:S01]  /*bc60*/  MUFU.EX2 R195, R10 ;  /* 0x0000000a00c37308 */ /* 0x0007220000000800 */
[----:B-1----:R-:W-:Y:S02]  /*bc70*/  @P5 SHF.L.U32 R5, R9, 0x5, RZ ;  /* 0x0000000509055819 */ /* 0x002fe400000006ff */
[----:B------:R-:W-:Y:S02]  /*bc80*/  @P5 LEA.HI.X R9, R6, c[0x0][0x1cc], R7, 0x1, P0 ;  /* 0x0000730006095a11 */ /* 0x000fe400000f0c07 */
[-C--:B------:R-:W-:Y:S03]  /*bc90*/  @P5 IADD3 R6, P0, R8, R5.reuse, RZ ;  /* 0x0000000508065210 */ /* 0x080fe60007f1e0ff */
[----:B------:R1:W-:Y:S02]  /*bca0*/  @P5 LDGSTS.E.BYPASS.LTC128B.128 [R241+0x3900], [R8.64], !P6 ;  /* 0x0390000008f15fae */ /* 0x0003e4000f101d48 */
[----:B------:R-:W-:Y:S02]  /*bcb0*/  @P5 IMAD.X R7, R4, 0x1, R9, P0 ;  /* 0x0000000104075824 */ /* 0x000fe400000e0609 */
[----:B--2---:R-:W-:Y:S04]  /*bcc0*/  FFMA.FTZ R0, R19, c[0x0][0x2d0], -R89 ;  /* 0x0000b40013007a23 */ /* 0x004fe80000010859 */
[----:B------:R2:W-:Y:S01]  /*bcd0*/  MUFU.EX2 R105, R0 ;  /* 0x0000000000697308 */ /* 0x0005e20000000800 */
[----:B------:R1:W-:Y:S01]  /*bce0*/  @P5 LDGSTS.E.BYPASS.LTC128B.128 [R241+0x4100], [R6.64], !P6 ;  /* 0x0410000006f15fae */ /* 0x0003e2000f101d48 */
[----:B---3--:R-:W-:Y:S02]  /*bcf0*/  @P5 IADD3 R10, P0, R6, R5, RZ ;  /* 0x00000005060a5210 */ /* 0x008fe40007f1e0ff */
[----:B----4-:R-:W-:Y:S03]  /*bd00*/  F2FP.BF16.PACK_AB R64, R195, R191 ;  /* 0x000000bfc340723e */ /* 0x010fe600000010ff */
[----:B------:R-:W-:Y:S01]  /*bd10*/  @P5 IMAD.X R11, R7, 0x1, R4, P0 ;  /* 0x00000001070b5824 */ /* 0x000fe200000e0604 */
[----:B------:R-:W-:Y:S04]  /*bd20*/  @P5 IADD3 R12, P0, R10, R5, RZ ;  /* 0x000000050a0c5210 */ /* 0x000fe80007f1e0ff */
[----:B------:R-:W-:Y:S01]  /*bd30*/  @P5 IADD3.X R13, R11, R4, RZ, P0, !PT ;  /* 0x000000040b0d5210 */ /* 0x000fe200007fe4ff */
[----:B------:R3:W-:Y:S01]  /*bd40*/  @P5 LDGSTS.E.BYPASS.LTC128B.128 [R241+0x4900], [R10.64], !P6 ;  /* 0x049000000af15fae */ /* 0x0007e2000f101d48 */
[----:B------:R-:W-:Y:S04]  /*bd50*/  FSETP.NEU.FTZ.AND P0, PT, R70, -INF , PT ;  /* 0xff8000004600780b */ /* 0x000fe80003f1d000 */
[----:B------:R-:W-:Y:S03]  /*bd60*/  FSEL R96, R96, RZ, P0 ;  /* 0x000000ff60607208 */ /* 0x000fe60000000000 */
[----:B------:R4:W-:Y:S02]  /*bd70*/  @P5 LDGSTS.E.BYPASS.LTC128B.128 [R241+0x5100], [R12.64], !P6 ;  /* 0x051000000cf15fae */ /* 0x0009e4000f101d48 */
[--C-:B--2---:R-:W-:Y:S02]  /*bd80*/  FFMA.FTZ R0, R20, c[0x0][0x2d0], -R96.reuse ;  /* 0x0000b40014007a23 */ /* 0x104fe40000010860 */
[--C-:B------:R-:W-:Y:S02]  /*bd90*/  FFMA.FTZ R2, R23, c[0x0][0x2d0], -R96.reuse ;  /* 0x0000b40017027a23 */ /* 0x100fe40000010860 */
[----:B------:R2:W-:Y:S01]  /*bda0*/  MUFU.EX2 R99, R0 ;  /* 0x0000000000637308 */ /* 0x0005e20000000800 */
[--C-:B------:R-:W-:Y:S09]  /*bdb0*/  FFMA.FTZ R209, R209, c[0x0][0x2d0], -R96.reuse ;  /* 0x0000b400d1d17a23 */ /* 0x100ff20000010860 */
[----:B------:R-:W-:Y:S01]  /*bdc0*/  MUFU.EX2 R102, R2 ;  /* 0x0000000200667308 */ /* 0x000fe20000000800 */
[--C-:B--2---:R-:W-:Y:S09]  /*bdd0*/  FFMA.FTZ R0, R21, c[0x0][0x2d0], -R96.reuse ;  /* 0x0000b40015007a23 */ /* 0x104ff20000010860 */
[----:B------:R2:W1:Y:S02]  /*bde0*/  MUFU.EX2 R115, R0 ;  /* 0x0000000000737308 */ /* 0x0004640000000800 */
[----:B--2---:R-:W-:Y:S01]  /*bdf0*/  FFMA.FTZ R0, R22, c[0x0][0x2d0], -R96 ;  /* 0x0000b40016007a23 */ /* 0x004fe20000010860 */
[----:B-1----:R-:W-:Y:S07]  /*be00*/  F2FP.BF16.PACK_AB R65, R115, R99 ;  /* 0x000000637341723e */ /* 0x002fee00000010ff */
[----:B------:R1:W2:Y:S02]  /*be10*/  MUFU.EX2 R250, R0 ;  /* 0x0000000000fa7308 */ /* 0x0002a40000000800 */
[----:B-1----:R-:W-:Y:S02]  /*be20*/  FSEL R0, R73, RZ, P3 ;  /* 0x000000ff49007208 */ /* 0x002fe40001800000 */
[-C--:B------:R-:W-:Y:S02]  /*be30*/  @P5 IADD3 R8, P3, R12, R5.reuse, RZ ;  /* 0x000000050c085210 */ /* 0x080fe40007f7e0ff */
[----:B--2---:R-:W-:Y:S01]  /*be40*/  F2FP.BF16.PACK_AB R67, R102, R250 ;  /* 0x000000fa6643723e */ /* 0x004fe200000010ff */
[----:B------:R-:W-:Y:S01]  /*be50*/  FADD.FTZ R2, -R0, R3 ;  /* 0x0000000300027221 */ /* 0x000fe20000010100 */
[----:B------:R-:W-:Y:S01]  /*be60*/  FSEL R0, R72, RZ, P2 ;  /* 0x000000ff48007208 */ /* 0x000fe20001000000 */
[----:B------:R-:W-:Y:S01]  /*be70*/  @P5 IMAD.X R9, R13, 0x1, R4, P3 ;  /* 0x000000010d095824 */ /* 0x000fe200018e0604 */
[-C--:B------:R-:W-:Y:S01]  /*be80*/  @P5 IADD3 R6, P2, R8, R5.reuse, RZ ;  /* 0x0000000508065210 */ /* 0x080fe20007f5e0ff */
[----:B------:R-:W-:Y:S02]  /*be90*/  FMUL.FTZ R2, R2, c[0x0][0x2d0] ;  /* 0x0000b40002027a20 */ /* 0x000fe40000410000 */
[----:B------:R-:W-:Y:S01]  /*bea0*/  FADD.FTZ R0, -R0, R116 ;  /* 0x0000007400007221 */ /* 0x000fe20000010100 */
[----:B------:R1:W-:Y:S01]  /*beb0*/  @P5 LDGSTS.E.BYPASS.LTC128B.128 [R241+0x5900], [R8.64], !P6 ;  /* 0x0590000008f15fae */ /* 0x0003e2000f101d48 */
[----:B------:R2:W2:Y:S01]  /*bec0*/  MUFU.EX2 R69, R2 ;  /* 0x0000000200457308 */ /* 0x0004a20000000800 */
[----:B------:R-:W-:Y:S01]  /*bed0*/  @P5 IADD3.X R7, R9, R4, RZ, P2, !PT ;  /* 0x0000000409075210 */ /* 0x000fe200017fe4ff */
[----:B------:R-:W-:Y:S01]  /*bee0*/  FMUL.FTZ R0, R0, c[0x0][0x2d0] ;  /* 0x0000b40000007a20 */ /* 0x000fe20000410000 */
[----:B---3--:R-:W-:Y:S01]  /*bef0*/  @P5 IADD3 R10, P3, R6, R5, RZ ;  /* 0x00000005060a5210 */ /* 0x008fe20007f7e0ff */
[----:B------:R-:W-:Y:S03]  /*bf00*/  IMAD.MOV.U32 R116, RZ, RZ, R30 ;  /* 0x000000ffff747224 */ /* 0x000fe600078e001e */
[----:B------:R3:W-:Y:S01]  /*bf10*/  @P5 LDGSTS.E.BYPASS.LTC128B.128 [R241+0x6100], [R6.64], !P6 ;  /* 0x0610000006f15fae */ /* 0x0007e2000f101d48 */
[----:B------:R-:W-:Y:S01]  /*bf20*/  @P5 IMAD.X R11, R7, 0x1, R4, P3 ;  /* 0x00000001070b5824 */ /* 0x000fe200018e0604 */
[----:B------:R-:W-:Y:S01]  /*bf30*/  F2FP.BF16.PACK_AB R78, R108, R116 ;  /* 0x000000746c4e723e */ /* 0x000fe200000010ff */
[----:B------:R1:W1:Y:S05]  /*bf40*/  MUFU.EX2 R3, R0 ;  /* 0x0000000000037308 */ /* 0x00026a0000000800 */
[----:B------:R3:W-:Y:S08]  /*bf50*/  @P5 LDGSTS.E.BYPASS.LTC128B.128 [R241+0x6900], [R10.64], !P6 ;  /* 0x069000000af15fae */ /* 0x0007f0000f101d48 */
[----:B------:R-:W4:Y:S01]  /*bf60*/  LDSM.16.MT88.4 R20, [R224] ;  /* 0x00000000e014783b */ /* 0x000f220000004200 */
[----:B--2---:R-:W-:Y:S01]  /*bf70*/  FSEL R2, R71, RZ, P1 ;  /* 0x000000ff47027208 */ /* 0x004fe20000800000 */
[C---:B------:R-:W-:Y:S02]  /*bf80*/  FMUL.FTZ R33, R69.reuse, R149 ;  /* 0x0000009545217220 */ /* 0x040fe40000410000 */
[C---:B------:R-:W-:Y:S02]  /*bf90*/  FMUL.FTZ R4, R69.reuse, R120 ;  /* 0x0000007845047220 */ /* 0x040fe40000410000 */
[C---:B------:R-:W-:Y:S02]  /*bfa0*/  FMUL.FTZ R32, R69.reuse, R148 ;  /* 0x0000009445207220 */ /* 0x040fe40000410000 */
[C---:B------:R-:W-:Y:S01]  /*bfb0*/  FMUL.FTZ R5, R69.reuse, R121 ;  /* 0x0000007945057220 */ /* 0x040fe20000410000 */
[----:B------:R-:W0:Y:S01]  /*bfc0*/  LDGDEPBAR ;  /* 0x00000000000079af */ /* 0x000e220000000000 */
[----:B------:R-:W-:Y:S02]  /*bfd0*/  FMUL.FTZ R17, R69, R133 ;  /* 0x0000008545117220 */ /* 0x000fe40000410000 */
[----:B-1----:R-:W-:Y:S01]  /*bfe0*/  FADD.FTZ R0, -R2, R117 ;  /* 0x0000007502007221 */ /* 0x002fe20000010100 */
[----:B------:R-:W-:Y:S01]  /*bff0*/  FSEL R2, R70, RZ, P0 ;  /* 0x000000ff46027208 */ /* 0x000fe20000000000 */
[C---:B------:R-:W-:Y:S02]  /*c000*/  FMUL.FTZ R35, R3.reuse, R151 ;  /* 0x0000009703237220 */ /* 0x040fe40000410000 */
[----:B------:R-:W-:Y:S02]  /*c010*/  FMUL.FTZ R0, R0, c[0x0][0x2d0] ;  /* 0x0000b40000007a20 */ /* 0x000fe40000410000 */
[C---:B------:R-:W-:Y:S02]  /*c020*/  FMUL.FTZ R18, R3.reuse, R134 ;  /* 0x0000008603127220 */ /* 0x040fe40000410000 */
[----:B------:R1:W2:Y:S01]  /*c030*/  MUFU.EX2 R68, R0 ;  /* 0x0000000000447308 */ /* 0x0002a20000000800 */
[----:B------:R-:W-:Y:S02]  /*c040*/  IMAD.MOV.U32 R117, RZ, RZ, R24 ;  /* 0x000000ffff757224 */ /* 0x000fe400078e0018 */
[C---:B---3--:R-:W-:Y:S02]  /*c050*/  FMUL.FTZ R6, R3.reuse, R122 ;  /* 0x0000007a03067220 */ /* 0x048fe40000410000 */
[----:B------:R-:W-:Y:S01]  /*c060*/  FMUL.FTZ R7, R3, R123 ;  /* 0x0000007b03077220 */ /* 0x000fe20000410000 */
[----:B------:R-:W-:Y:S01]  /*c070*/  F2FP.BF16.PACK_AB R79, R106, R117 ;  /* 0x000000756a4f723e */ /* 0x000fe200000010ff */
[----:B------:R-:W-:Y:S02]  /*c080*/  FMUL.FTZ R16, R69, R132 ;  /* 0x0000008445107220 */ /* 0x000fe40000410000 */
[----:B------:R-:W-:Y:S02]  /*c090*/  IMAD.MOV.U32 R132, RZ, RZ, R39 ;  /* 0x000000ffff847224 */ /* 0x000fe400078e0027 */
[----:B------:R-:W3:Y:S01]  /*c0a0*/  LDSM.16.MT88.4 R36, [R228] ;  /* 0x00000000e424783b */ /* 0x000ee20000004200 */
[C---:B------:R-:W-:Y:S01]  /*c0b0*/  FMUL.FTZ R19, R3.reuse, R135 ;  /* 0x0000008703137220 */ /* 0x040fe20000410000 */
[----:B------:R-:W-:Y:S01]  /*c0c0*/  MOV R135, R221 ;  /* 0x000000dd00877202 */ /* 0x000fe20000000f00 */
[----:B------:R-:W-:Y:S02]  /*c0d0*/  IMAD.MOV.U32 R121, RZ, RZ, R29 ;  /* 0x000000ffff797224 */ /* 0x000fe400078e001d */
[----:B------:R-:W-:Y:S01]  /*c0e0*/  FMUL.FTZ R34, R3, R150 ;  /* 0x0000009603227220 */ /* 0x000fe20000410000 */
[----:B------:R-:W-:Y:S01]  /*c0f0*/  MOV R150, R52 ;  /* 0x0000003400967202 */ /* 0x000fe20000000f00 */
[--C-:B------:R-:W-:Y:S01]  /*c100*/  FFMA.FTZ R121, R121, c[0x0][0x2d0], -R75.reuse ;  /* 0x0000b40079797a23 */ /* 0x100fe2000001084b */
[----:B------:R-:W3:Y:S01]  /*c110*/  LDSM.16.MT88.4 R52, [R225] ;  /* 0x00000000e134783b */ /* 0x000ee20000004200 */
[-C--:B----4-:R-:W-:Y:S05]  /*c120*/  HMMA.16816.F32.BF16 R4, R76, R20.reuse, R4 ;  /* 0x000000144c04723c */ /* 0x090fea0000041804 */
[----:B-1----:R-:W-:Y:S01]  /*c130*/  FADD.FTZ R0, -R2, R118 ;  /* 0x0000007602007221 */ /* 0x002fe20000010100 */
[----:B------:R-:W-:Y:S01]  /*c140*/  MOV R118, R14 ;  /* 0x0000000e00767202 */ /* 0x000fe20000000f00 */
[----:B------:R-:W-:Y:S02]  /*c150*/  FFMA.FTZ R2, R40, c[0x0][0x2d0], -R75 ;  /* 0x0000b40028027a23 */ /* 0x000fe4000001084b */
[----:B------:R-:W-:Y:S03]  /*c160*/  FMUL.FTZ R0, R0, c[0x0][0x2d0] ;  /* 0x0000b40000007a20 */ /* 0x000fe60000410000 */
[C---:B--2---:R-:W-:Y:S01]  /*c170*/  FMUL.FTZ R9, R68.reuse, R125 ;  /* 0x0000007d44097220 */ /* 0x044fe20000410000 */
[----:B------:R-:W-:Y:S01]  /*c180*/  F2FP.BF16.PACK_AB R66, R105, R118 ;  /* 0x000000766942723e */ /* 0x000fe200000010ff */
[----:B------:R1:W-:Y:S01]  /*c190*/  MUFU.EX2 R125, R2 ;  /* 0x00000002007d7308 */ /* 0x0003e20000000800 */
[C---:B------:R-:W-:Y:S02]  /*c1a0*/  FMUL.FTZ R13, R68.reuse, R129 ;  /* 0x00000081440d7220 */ /* 0x040fe40000410000 */
[----:B------:R-:W-:Y:S02]  /*c1b0*/  IMAD.MOV.U32 R129, RZ, RZ, R111 ;  /* 0x000000ffff817224 */ /* 0x000fe400078e006f */
[C---:B------:R-:W-:Y:S02]  /*c1c0*/  FMUL.FTZ R12, R68.reuse, R128 ;  /* 0x00000080440c7220 */ /* 0x040fe40000410000 */
[C---:B------:R-:W-:Y:S02]  /*c1d0*/  FMUL.FTZ R8, R68.reuse, R124 ;  /* 0x0000007c44087220 */ /* 0x040fe40000410000 */
[----:B------:R-:W-:Y:S01]  /*c1e0*/  IMAD.MOV.U32 R124, RZ, RZ, R80 ;  /* 0x000000ffff7c7224 */ /* 0x000fe200078e0050 */
[----:B------:R-:W2:Y:S01]  /*c1f0*/  MUFU.EX2 R0, R0 ;  /* 0x0000000000007308 */ /* 0x000ea20000000800 */
[C---:B------:R-:W-:Y:S02]  /*c200*/  FMUL.FTZ R29, R68.reuse, R145 ;  /* 0x00000091441d7220 */ /* 0x040fe40000410000 */
[C---:B------:R-:W-:Y:S02]  /*c210*/  FMUL.FTZ R24, R68.reuse, R140 ;  /* 0x0000008c44187220 */ /* 0x040fe40000410000 */
[C---:B------:R-:W-:Y:S02]  /*c220*/  FMUL.FTZ R25, R68.reuse, R141 ;  /* 0x0000008d44197220 */ /* 0x040fe40000410000 */
[C---:B------:R-:W-:Y:S02]  /*c230*/  FMUL.FTZ R28, R68.reuse, R144 ;  /* 0x00000090441c7220 */ /* 0x040fe40000410000 */
[C---:B------:R-:W-:Y:S02]  /*c240*/  FMUL.FTZ R40, R68.reuse, R156 ;  /* 0x0000009c44287220 */ /* 0x040fe40000410000 */
[----:B------:R-:W-:Y:S02]  /*c250*/  IMAD.MOV.U32 R144, RZ, RZ, R84 ;  /* 0x000000ffff907224 */ /* 0x000fe400078e0054 */
[----:B-1----:R-:W-:Y:S02]  /*c260*/  FFMA.FTZ R2, R41, c[0x0][0x2d0], -R75 ;  /* 0x0000b40029027a23 */ /* 0x002fe4000001084b */
[----:B------:R-:W-:Y:S01]  /*c270*/  FMUL.FTZ R41, R68, R157 ;  /* 0x0000009d44297220 */ /* 0x000fe20000410000 */
[----:B------:R-:W-:Y:S01]  /*c280*/  MOV R157, R42 ;  /* 0x0000002a009d7202 */ /* 0x000fe20000000f00 */
[C---:B--2---:R-:W-:Y:S02]  /*c290*/  FMUL.FTZ R11, R0.reuse, R127 ;  /* 0x0000007f000b7220 */ /* 0x044fe40000410000 */
[----:B------:R1:W-:Y:S01]  /*c2a0*/  MUFU.EX2 R127, R2 ;  /* 0x00000002007f7308 */ /* 0x0003e20000000800 */
[C---:B------:R-:W-:Y:S02]  /*c2b0*/  FMUL.FTZ R31, R0.reuse, R147 ;  /* 0x00000093001f7220 */ /* 0x040fe40000410000 */
[C---:B------:R-:W-:Y:S02]  /*c2c0*/  FMUL.FTZ R26, R0.reuse, R142 ;  /* 0x0000008e001a7220 */ /* 0x040fe40000410000 */
[C---:B------:R-:W-:Y:S02]  /*c2d0*/  FMUL.FTZ R27, R0.reuse, R143 ;  /* 0x0000008f001b7220 */ /* 0x040fe40000410000 */
[C---:B------:R-:W-:Y:S02]  /*c2e0*/  FMUL.FTZ R10, R0.reuse, R126 ;  /* 0x0000007e000a7220 */ /* 0x040fe40000410000 */
[C---:B------:R-:W-:Y:S02]  /*c2f0*/  FMUL.FTZ R14, R0.reuse, R130 ;  /* 0x00000082000e7220 */ /* 0x040fe40000410000 */
[C---:B------:R-:W-:Y:S02]  /*c300*/  FMUL.FTZ R15, R0.reuse, R131 ;  /* 0x00000083000f7220 */ /* 0x040fe40000410000 */
[C---:B------:R-:W-:Y:S01]  /*c310*/  FMUL.FTZ R30, R0.reuse, R146 ;  /* 0x00000092001e7220 */ /* 0x040fe20000410000 */
[C---:B------:R-:W-:Y:S04]  /*c320*/  HMMA.16816.F32.BF16 R8, R64.reuse, R20, R8 ;  /* 0x000000144008723c */ /* 0x040fe80000041808 */
[----:B------:R-:W-:Y:S02]  /*c330*/  FMUL.FTZ R42, R0, R158 ;  /* 0x0000009e002a7220 */ /* 0x000fe40000410000 */
[----:B------:R-:W-:Y:S02]  /*c340*/  IMAD.MOV.U32 R158, RZ, RZ, R43 ;  /* 0x000000ffff9e7224 */ /* 0x000fe400078e002b */
[-C--:B------:R-:W-:Y:S04]  /*c350*/  HMMA.16816.F32.BF16 R12, R64, R22.reuse, R12 ;  /* 0x00000016400c723c */ /* 0x080fe8000004180c */
[--C-:B-1----:R-:W-:Y:S02]  /*c360*/  FFMA.FTZ R2, R44, c[0x0][0x2d0], -R75.reuse ;  /* 0x0000b4002c027a23 */ /* 0x102fe4000001084b */
[C---:B------:R-:W-:Y:S02]  /*c370*/  FMUL.FTZ R20, R69.reuse, R136 ;  /* 0x0000008845147220 */ /* 0x040fe40000410000 */
[----:B------:R1:W-:Y:S01]  /*c380*/  MUFU.EX2 R151, R2 ;  /* 0x0000000200977308 */ /* 0x0003e20000000800 */
[C---:B------:R-:W-:Y:S04]  /*c390*/  HMMA.16816.F32.BF16 R16, R76.reuse, R22, R16 ;  /* 0x000000164c10723c */ /* 0x040fe80000041810 */
[----:B------:R-:W-:Y:S02]  /*c3a0*/  FMUL.FTZ R21, R69, R137 ;  /* 0x0000008945157220 */ /* 0x000fe40000410000 */
[----:B------:R-:W-:Y:S01]  /*c3b0*/  FMUL.FTZ R43, R0, R159 ;  /* 0x0000009f002b7220 */ /* 0x000fe20000410000 */
[----:B------:R-:W-:Y:S01]  /*c3c0*/  MOV R159, R91 ;  /* 0x0000005b009f7202 */ /* 0x000fe20000000f00 */
[C---:B------:R-:W-:Y:S01]  /*c3d0*/  FMUL.FTZ R22, R3.reuse, R138 ;  /* 0x0000008a03167220 */ /* 0x040fe20000410000 */
[----:B------:R-:W-:Y:S03]  /*c3e0*/  MOV R91, R83 ;  /* 0x00000053005b7202 */ /* 0x000fe60000000f00 */
[----:B------:R-:W-:Y:S02]  /*c3f0*/  FMUL.FTZ R23, R3, R139 ;  /* 0x0000008b03177220 */ /* 0x000fe40000410000 */
[C---:B------:R-:W-:Y:S02]  /*c400*/  FMUL.FTZ R44, R68.reuse, R160 ;  /* 0x000000a0442c7220 */ /* 0x040fe40000410000 */
[----:B------:R-:W-:Y:S02]  /*c410*/  IMAD.MOV.U32 R160, RZ, RZ, R90 ;  /* 0x000000ffffa07224 */ /* 0x000fe400078e005a */
[----:B------:R-:W-:Y:S01]  /*c420*/  IMAD.MOV.U32 R90, RZ, RZ, R48 ;  /* 0x000000ffff5a7224 */ /* 0x000fe200078e0030 */
[-C--:B---3--:R-:W-:Y:S03]  /*c430*/  HMMA.16816.F32.BF16 R20, R76, R36.reuse, R20 ;  /* 0x000000244c14723c */ /* 0x088fe60000041814 */
[----:B------:R-:W-:Y:S01]  /*c440*/  FMUL.FTZ R48, R69, R164 ;  /* 0x000000a445307220 */ /* 0x000fe20000410000 */
[----:B------:R-:W-:Y:S01]  /*c450*/  MOV R164, R51 ;  /* 0x0000003300a47202 */ /* 0x000fe20000000f00 */
[----:B-1----:R-:W-:Y:S02]  /*c460*/  FFMA.FTZ R2, R45, c[0x0][0x2d0], -R75 ;  /* 0x0000b4002d027a23 */ /* 0x002fe4000001084b */
[----:B------:R-:W-:Y:S01]  /*c470*/  FMUL.FTZ R45, R68, R161 ;  /* 0x000000a1442d7220 */ /* 0x000fe20000410000 */
[C---:B------:R-:W-:Y:S01]  /*c480*/  HMMA.16816.F32.BF16 R24, R64.reuse, R36, R24 ;  /* 0x000000244018723c */ /* 0x040fe20000041818 */
[----:B------:R1:W-:Y:S03]  /*c490*/  MUFU.EX2 R149, R2 ;  /* 0x0000000200957308 */ /* 0x0003e60000000800 */
[----:B------:R-:W-:Y:S01]  /*c4a0*/  MOV R161, R46 ;  /* 0x0000002e00a17202 */ /* 0x000fe20000000f00 */
[C---:B------:R-:W-:Y:S02]  /*c4b0*/  FMUL.FTZ R46, R0.reuse, R162 ;  /* 0x000000a2002e7220 */ /* 0x040fe40000410000 */
[C---:B------:R-:W-:Y:S01]  /*c4c0*/  FMUL.FTZ R36, R69.reuse, R152 ;  /* 0x0000009845247220 */ /* 0x040fe20000410000 */
[-C--:B------:R-:W-:Y:S04]  /*c4d0*/  HMMA.16816.F32.BF16 R28, R64, R38.reuse, R28 ;  /* 0x00000026401c723c */ /* 0x080fe8000004181c */
[----:B------:R-:W-:Y:S01]  /*c4e0*/  FMUL.FTZ R37, R69, R153 ;  /* 0x0000009945257220 */ /* 0x000fe20000410000 */
[----:B------:R-:W-:Y:S01]  /*c4f0*/  MOV R152, R245 ;  /* 0x000000f500987202 */ /* 0x000fe20000000f00 */
[----:B------:R-:W-:Y:S01]  /*c500*/  IMAD.MOV.U32 R162, RZ, RZ, R47 ;  /* 0x000000ffffa27224 */ /* 0x000fe200078e002f */
[----:B------:R-:W-:Y:S01]  /*c510*/  MOV R153, R85 ;  /* 0x0000005500997202 */ /* 0x000fe20000000f00 */
[C---:B------:R-:W-:Y:S04]  /*c520*/  HMMA.16816.F32.BF16 R32, R76.reuse, R38, R32 ;  /* 0x000000264c20723c */ /* 0x040fe80000041820 */
[----:B------:R-:W-:Y:S01]  /*c530*/  FMUL.FTZ R47, R0, R163 ;  /* 0x000000a3002f7220 */ /* 0x000fe20000410000 */
[----:B------:R-:W-:Y:S01]  /*c540*/  MOV R163, R86 ;  /* 0x0000005600a37202 */ /* 0x000fe20000000f00 */
[----:B------:R-:W-:Y:S02]  /*c550*/  IMAD.MOV.U32 R86, RZ, RZ, R49 ;  /* 0x000000ffff567224 */ /* 0x000fe400078e0031 */
[C---:B------:R-:W-:Y:S04]  /*c560*/  FMUL.FTZ R38, R3.reuse, R154 ;  /* 0x0000009a03267220 */ /* 0x040fe80000410000 */
[----:B-1----:R-:W-:Y:S02]  /*c570*/  FFMA.FTZ R2, R56, c[0x0][0x2d0], -R88 ;  /* 0x0000b40038027a23 */ /* 0x002fe40000010858 */
[----:B------:R-:W-:Y:S02]  /*c580*/  IMAD.MOV.U32 R156, RZ, RZ, R86 ;  /* 0x000000ffff9c7224 */ /* 0x000fe400078e0056 */
[----:B------:R1:W-:Y:S01]  /*c590*/  MUFU.EX2 R120, R2 ;  /* 0x0000000200787308 */ /* 0x0003e20000000800 */
[----:B------:R-:W-:Y:S02]  /*c5a0*/  FMUL.FTZ R39, R3, R155 ;  /* 0x0000009b03277220 */ /* 0x000fe40000410000 */
[----:B------:R-:W-:Y:S01]  /*c5b0*/  FMUL.FTZ R49, R69, R165 ;  /* 0x000000a545317220 */ /* 0x000fe20000410000 */
[----:B------:R-:W-:Y:S01]  /*c5c0*/  MOV R165, R50 ;  /* 0x0000003200a57202 */ /* 0x000fe20000000f00 */
[C---:B------:R-:W-:Y:S02]  /*c5d0*/  FMUL.FTZ R50, R3.reuse, R166 ;  /* 0x000000a603327220 */ /* 0x040fe40000410000 */
[----:B------:R-:W-:Y:S01]  /*c5e0*/  FMUL.FTZ R51, R3, R167 ;  /* 0x000000a703337220 */ /* 0x000fe20000410000 */
[-C--:B------:R-:W-:Y:S03]  /*c5f0*/  HMMA.16816.F32.BF16 R36, R76, R52.reuse, R36 ;  /* 0x000000344c24723c */ /* 0x080fe60000041824 */
[----:B------:R-:W-:Y:S01]  /*c600*/  IMAD.MOV.U32 R166, RZ, RZ, R82 ;  /* 0x000000ffffa67224 */ /* 0x000fe200078e0052 */
[----:B------:R-:W-:Y:S01]  /*c610*/  MOV R167, R81 ;  /* 0x0000005100a77202 */ /* 0x000fe20000000f00 */
[C---:B------:R-:W-:Y:S01]  /*c620*/  FMUL.FTZ R56, R68.reuse, R172 ;  /* 0x000000ac44387220 */ /* 0x040fe20000410000 */
[----:B------:R-:W2:Y:S01]  /*c630*/  LDSM.16.MT88.4 R80, [R227] ;  /* 0x00000000e350783b */ /* 0x000ea20000004200 */
[----:B------:R-:W-:Y:S01]  /*c640*/  IMAD.MOV.U32 R123, RZ, RZ, R91 ;  /* 0x000000ffff7b7224 */ /* 0x000fe200078e005b */
[C---:B------:R-:W-:Y:S04]  /*c650*/  HMMA.16816.F32.BF16 R40, R64.reuse, R52, R40 ;  /* 0x000000344028723c */ /* 0x040fe80000041828 */
[--C-:B------:R-:W-:Y:S03]  /*c660*/  FFMA.FTZ R91, R193, c[0x0][0x2d0], -R88.reuse ;  /* 0x0000b400c15b7a23 */ /* 0x100fe60000010858 */
[--C-:B------:R-:W-:Y:S01]  /*c670*/  FFMA.FTZ R53, R59, c[0x0][0x2d0], -R88.reuse ;  /* 0x0000b4003b357a23 */ /* 0x100fe20000010858 */
[----:B------:R3:W-:Y:S01]  /*c680*/  MUFU.EX2 R136, R91 ;  /* 0x0000005b00887308 */ /* 0x0007e20000000800 */
[----:B-1----:R-:W-:Y:S01]  /*c690*/  FFMA.FTZ R2, R57, c[0x0][0x2d0], -R88 ;  /* 0x0000b40039027a23 */ /* 0x002fe20000010858 */
[-C--:B------:R-:W-:Y:S03]  /*c6a0*/  HMMA.16816.F32.BF16 R44, R64, R54.reuse, R44 ;  /* 0x00000036402c723c */ /* 0x080fe6000004182c */
[----:B------:R-:W-:Y:S01]  /*c6b0*/  FMUL.FTZ R52, R69, R168 ;  /* 0x000000a845347220 */ /* 0x000fe20000410000 */
[----:B------:R-:W-:Y:S01]  /*c6c0*/  MOV R168, R95 ;  /* 0x0000005f00a87202 */ /* 0x000fe20000000f00 */
[----:B------:R-:W-:Y:S02]  /*c6d0*/  IMAD.MOV.U32 R95, RZ, RZ, R244 ;  /* 0x000000ffff5f7224 */ /* 0x000fe400078e00f4 */
[----:B------:R-:W-:Y:S01]  /*c6e0*/  FMUL.FTZ R57, R68, R173 ;  /* 0x000000ad44397220 */ /* 0x000fe20000410000 */
[----:B------:R1:W-:Y:S01]  /*c6f0*/  MUFU.EX2 R147, R2 ;  /* 0x0000000200937308 */ /* 0x0003e20000000800 */
[C---:B------:R-:W-:Y:S04]  /*c700*/  HMMA.16816.F32.BF16 R48, R76.reuse, R54, R48 ;  /* 0x000000364c30723c */ /* 0x040fe80000041830 */
[----:B------:R-:W-:Y:S03]  /*c710*/  FMUL.FTZ R59, R0, R175 ;  /* 0x000000af003b7220 */ /* 0x000fe60000410000 */
[C---:B------:R-:W-:Y:S02]  /*c720*/  FMUL.FTZ R55, R3.reuse, R171 ;  /* 0x000000ab03377220 */ /* 0x040fe40000410000 */
[----:B------:R4:W-:Y:S03]  /*c730*/  MUFU.EX2 R122, R53 ;  /* 0x00000035007a7308 */ /* 0x0009e60000000800 */
[----:B------:R-:W-:Y:S02]  /*c740*/  IMAD.MOV.U32 R171, RZ, RZ, R251 ;  /* 0x000000ffffab7224 */ /* 0x000fe400078e00fb */
[----:B------:R-:W-:Y:S01]  /*c750*/  FMUL.FTZ R54, R3, R170 ;  /* 0x000000aa03367220 */ /* 0x000fe20000410000 */
[----:B------:R-:W-:Y:S01]  /*c760*/  MOV R170, R87 ;  /* 0x0000005700aa7202 */ /* 0x000fe20000000f00 */
[--C-:B---3--:R-:W-:Y:S01]  /*c770*/  FFMA.FTZ R91, R92, c[0x0][0x2d0], -R88.reuse ;  /* 0x0000b4005c5b7a23 */ /* 0x108fe20000010858 */
[----:B------:R-:W3:Y:S01]  /*c780*/  LDSM.16.MT88.4 R84, [R224+0x800] ;  /* 0x00080000e054783b */ /* 0x000ee20000004200 */
[--C-:B-1----:R-:W-:Y:S02]  /*c790*/  FFMA.FTZ R2, R58, c[0x0][0x2d0], -R88.reuse ;  /* 0x0000b4003a027a23 */ /* 0x102fe40000010858 */
[----:B------:R-:W-:Y:S01]  /*c7a0*/  FMUL.FTZ R58, R0, R174 ;  /* 0x000000ae003a7220 */ /* 0x000fe20000410000 */
[----:B------:R-:W-:Y:S01]  /*c7b0*/  MOV R174, R106 ;  /* 0x0000006a00ae7202 */ /* 0x000fe20000000f00 */
[----:B------:R1:W-:Y:S01]  /*c7c0*/  MUFU.EX2 R148, R2 ;  /* 0x0000000200947308 */ /* 0x0003e20000000800 */
[--C-:B------:R-:W-:Y:S02]  /*c7d0*/  FFMA.FTZ R106, R243, c[0x0][0x2d0], -R89.reuse ;  /* 0x0000b400f36a7a23 */ /* 0x100fe40000010859 */
[----:B----4-:R-:W-:Y:S01]  /*c7e0*/  FMUL.FTZ R53, R69, R169 ;  /* 0x000000a945357220 */ /* 0x010fe20000410000 */
[----:B------:R-:W-:Y:S01]  /*c7f0*/  MOV R169, R90 ;  /* 0x0000005a00a97202 */ /* 0x000fe20000000f00 */
[----:B------:R-:W-:Y:S05]  /*c800*/  FFMA.FTZ R90, R197, c[0x0][0x2d0], -R88 ;  /* 0x0000b400c55a7a23 */ /* 0x000fea0000010858 */
[----:B------:R-:W-:Y:S01]  /*c810*/  MUFU.EX2 R244, R90 ;  /* 0x0000005a00f47308 */ /* 0x000fe20000000800 */
[-C--:B--2---:R-:W-:Y:S08]  /*c820*/  HMMA.16816.F32.BF16 R52, R76, R80.reuse, R52 ;  /* 0x000000504c34723c */ /* 0x084ff00000041834 */
[C---:B------:R-:W-:Y:S04]  /*c830*/  HMMA.16816.F32.BF16 R56, R64.reuse, R80, R56 ;  /* 0x000000504038723c */ /* 0x040fe80000041838 */
[--C-:B-1----:R-:W-:Y:S02]  /*c840*/  FFMA.FTZ R2, R60, c[0x0][0x2d0], -R89.reuse ;  /* 0x0000b4003c027a23 */ /* 0x102fe40000010859 */
[----:B------:R-:W-:Y:S02]  /*c850*/  FMUL.FTZ R60, R68, R176 ;  /* 0x000000b0443c7220 */ /* 0x000fe40000410000 */
[----:B------:R1:W-:Y:S04]  /*c860*/  MUFU.EX2 R112, R2 ;  /* 0x0000000200707308 */ /* 0x0003e80000000800 */
[--C-:B-1----:R-:W-:Y:S02]  /*c870*/  FFMA.FTZ R2, R62, c[0x0][0x2d0], -R89.reuse ;  /* 0x0000b4003e027a23 */ /* 0x102fe40000010859 */
[----:B------:R-:W-:Y:S04]  /*c880*/  FMUL.FTZ R62, R0, R178 ;  /* 0x000000b2003e7220 */ /* 0x000fe80000410000 */
[----:B------:R1:W2:Y:S02]  /*c890*/  MUFU.EX2 R134, R2 ;  /* 0x0000000200867308 */ /* 0x0002a40000000800 */
[--C-:B-1----:R-:W-:Y:S01]  /*c8a0*/  FFMA.FTZ R2, R61, c[0x0][0x2d0], -R89.reuse ;  /* 0x0000b4003d027a23 */ /* 0x102fe20000010859 */
[----:B--2---:R-:W-:Y:S01]  /*c8b0*/  F2FP.BF16.PACK_AB R80, R134, R112 ;  /* 0x000000708650723e */ /* 0x004fe200000010ff */
[----:B------:R-:W-:Y:S06]  /*c8c0*/  FMUL.FTZ R61, R68, R177 ;  /* 0x000000b1443d7220 */ /* 0x000fec0000410000 */
[----:B------:R1:W-:Y:S02]  /*c8d0*/  MUFU.EX2 R142, R2 ;  /* 0x00000002008e7308 */ /* 0x0003e40000000800 */
[----:B-1----:R-:W-:Y:S02]  /*c8e0*/  FFMA.FTZ R2, R63, c[0x0][0x2d0], -R89 ;  /* 0x0000b4003f027a23 */ /* 0x002fe40000010859 */
[----:B------:R-:W-:Y:S06]  /*c8f0*/  FMUL.FTZ R63, R0, R179 ;  /* 0x000000b3003f7220 */ /* 0x000fec0000410000 */
[----:B------:R1:W2:Y:S01]  /*c900*/  MUFU.EX2 R143, R2 ;  /* 0x00000002008f7308 */ /* 0x0002a20000000800 */
[-C--:B------:R-:W-:Y:S07]  /*c910*/  HMMA.16816.F32.BF16 R60, R64, R82.reuse, R60 ;  /* 0x00000052403c723c */ /* 0x080fee000004183c */
[C---:B------:R-:W-:Y:S01]  /*c920*/  FMUL.FTZ R64, R69.reuse, R180 ;  /* 0x000000b445407220 */ /* 0x040fe20000410000 */
[----:B------:R-:W-:Y:S01]  /*c930*/  MOV R180, R117 ;  /* 0x0000007500b47202 */ /* 0x000fe20000000f00 */
[----:B------:R-:W-:Y:S01]  /*c940*/  FMUL.FTZ R65, R69, R181 ;  /* 0x000000b545417220 */ /* 0x000fe20000410000 */
[----:B------:R-:W-:Y:S02]  /*c950*/  MUFU.EX2 R117, R106 ;  /* 0x0000006a00757308 */ /* 0x000fe40000000800 */
[C---:B------:R-:W-:Y:S02]  /*c960*/  FMUL.FTZ R66, R3.reuse, R182 ;  /* 0x000000b603427220 */ /* 0x040fe40000410000 */
[----:B------:R-:W-:Y:S02]  /*c970*/  FMUL.FTZ R67, R3, R183 ;  /* 0x000000b703437220 */ /* 0x000fe40000410000 */
[----:B------:R-:W-:Y:S02]  /*c980*/  IMAD.MOV.U32 R181, RZ, RZ, R116 ;  /* 0x000000ffffb57224 */ /* 0x000fe400078e0074 */
[--C-:B-1----:R-:W-:Y:S03]  /*c990*/  FFMA.FTZ R2, R184, c[0x0][0x2d0], -R96.reuse ;  /* 0x0000b400b8027a23 */ /* 0x102fe60000010860 */
[----:B------:R-:W-:Y:S01]  /*c9a0*/  HMMA.16816.F32.BF16 R64, R76, R82, R64 ;  /* 0x000000524c40723c */ /* 0x000fe20000041840 */
[----:B------:R1:W-:Y:S06]  /*c9b0*/  MUFU.EX2 R111, R2 ;  /* 0x00000002006f7308 */ /* 0x0003ec0000000800 */
[----:B------:R-:W-:Y:S02]  /*c9c0*/  F2FP.BF16.PACK_AB R78, R149, R151 ;  /* 0x00000097954e723e */ /* 0x000fe400000010ff */
[----:B------:R-:W-:Y:S03]  /*c9d0*/  F2FP.BF16.PACK_AB R79, R148, R147 ;  /* 0x00000093944f723e */ /* 0x000fe600000010ff */
[----:B------:R-:W-:Y:S02]  /*c9e0*/  F2FP.BF16.PACK_AB R76, R127, R125 ;  /* 0x0000007d7f4c723e */ /* 0x000fe400000010ff */
[----:B------:R-:W-:Y:S02]  /*c9f0*/  F2FP.BF16.PACK_AB R77, R122, R120 ;  /* 0x000000787a4d723e */ /* 0x000fe400000010ff */
[----:B--2---:R-:W-:Y:S05]  /*ca00*/  F2FP.BF16.PACK_AB R82, R143, R142 ;  /* 0x0000008e8f52723e */ /* 0x004fea00000010ff */
[-C--:B---3--:R-:W-:Y:S03]  /*ca10*/  HMMA.16816.F32.BF16 R4, R76, R84.reuse, R4 ;  /* 0x000000544c04723c */ /* 0x088fe60000041804 */
[--C-:B-1----:R-:W-:Y:S02]  /*ca20*/  FFMA.FTZ R2, R186, c[0x0][0x2d0], -R96.reuse ;  /* 0x0000b400ba027a23 */ /* 0x102fe40000010860 */
[----:B------:R-:W-:Y:S10]  /*ca30*/  MUFU.EX2 R186, R101 ;  /* 0x0000006500ba7308 */ /* 0x000ff40000000800 */
[----:B------:R1:W2:Y:S02]  /*ca40*/  MUFU.EX2 R126, R2 ;  /* 0x00000002007e7308 */ /* 0x0002a40000000800 */
[--C-:B-1----:R-:W-:Y:S01]  /*ca50*/  FFMA.FTZ R2, R185, c[0x0][0x2d0], -R96.reuse ;  /* 0x0000b400b9027a23 */ /* 0x102fe20000010860 */
[----:B--2---:R-:W-:Y:S07]  /*ca60*/  F2FP.BF16.PACK_AB R81, R126, R111 ;  /* 0x0000006f7e51723e */ /* 0x004fee00000010ff */
[----:B------:R1:W-:Y:S02]  /*ca70*/  MUFU.EX2 R128, R2 ;  /* 0x0000000200807308 */ /* 0x0003e40000000800 */
[----:B-1----:R-:W-:Y:S08]  /*ca80*/  FFMA.FTZ R2, R187, c[0x0][0x2d0], -R96 ;  /* 0x0000b400bb027a23 */ /* 0x002ff00000010860 */
[----:B------:R-:W-:Y:S10]  /*ca90*/  MUFU.EX2 R187, R98 ;  /* 0x0000006200bb7308 */ /* 0x000ff40000000800 */
        /* <DEDUP_REMOVED lines=9> */
[----:B------:R1:W3:Y:S04]  /*cb30*/  MUFU.EX2 R146, R2 ;  /* 0x0000000200927308 */ /* 0x0002e80000000800 */
[--C-:B-1----:R-:W-:Y:S06]  /*cb40*/  FFMA.FTZ R2, R190, c[0x0][0x2d0], -R75.reuse ;  /* 0x0000b400be027a23 */ /* 0x102fec000001084b */
[----:B------:R1:W-:Y:S01]  /*cb50*/  MUFU.EX2 R176, R2 ;  /* 0x0000000200b07308 */ /* 0x0003e20000000800 */
[-C--:B--2---:R-:W-:Y:S08]  /*cb60*/  HMMA.16816.F32.BF16 R20, R76, R84.reuse, R20 ;  /* 0x000000544c14723c */ /* 0x084ff00000041814 */
[C---:B------:R-:W-:Y:S08]  /*cb70*/  HMMA.16816.F32.BF16 R24, R80.reuse, R84, R24 ;  /* 0x000000545018723c */ /* 0x040ff00000041818 */
[-C--:B------:R-:W-:Y:S04]  /*cb80*/  HMMA.16816.F32.BF16 R28, R80, R86.reuse, R28 ;  /* 0x00000056501c723c */ /* 0x080fe8000004181c */
[----:B-1----:R-:W-:Y:S04]  /*cb90*/  FFMA.FTZ R2, R192, c[0x0][0x2d0], -R75 ;  /* 0x0000b400c0027a23 */ /* 0x002fe8000001084b */
[C---:B------:R-:W-:Y:S01]  /*cba0*/  HMMA.16816.F32.BF16 R32, R76.reuse, R86, R32 ;  /* 0x000000564c20723c */ /* 0x040fe20000041820 */
[----:B------:R1:W2:Y:S01]  /*cbb0*/  MUFU.EX2 R251, R2 ;  /* 0x0000000200fb7308 */ /* 0x0002a20000000800 */
[----:B------:R-:W4:Y:S02]  /*cbc0*/  LDSM.16.MT88.4 R84, [R225+0x800] ;  /* 0x00080000e154783b */ /* 0x000f240000004200 */
[--C-:B-1----:R-:W-:Y:S07]  /*cbd0*/  FFMA.FTZ R2, R196, c[0x0][0x2d0], -R88.reuse ;  /* 0x0000b400c4027a23 */ /* 0x102fee0000010858 */
[----:B------:R1:W1:Y:S01]  /*cbe0*/  MUFU.EX2 R139, R2 ;  /* 0x00000002008b7308 */ /* 0x0002620000000800 */
[-C--:B----4-:R-:W-:Y:S08]  /*cbf0*/  HMMA.16816.F32.BF16 R36, R76, R84.reuse, R36 ;  /* 0x000000544c24723c */ /* 0x090ff00000041824 */
[C---:B------:R-:W-:Y:S04]  /*cc00*/  HMMA.16816.F32.BF16 R40, R80.reuse, R84, R40 ;  /* 0x000000545028723c */ /* 0x040fe80000041828 */
[----:B-1----:R-:W-:Y:S04]  /*cc10*/  FFMA.FTZ R2, R194, c[0x0][0x2d0], -R88 ;  /* 0x0000b400c2027a23 */ /* 0x002fe80000010858 */
[----:B------:R1:W4:Y:S01]  /*cc20*/  MUFU.EX2 R141, R2 ;  /* 0x00000002008d7308 */ /* 0x0003220000000800 */
[-C--:B------:R-:W-:Y:S08]  /*cc30*/  HMMA.16816.F32.BF16 R44, R80, R86.reuse, R44 ;  /* 0x00000056502c723c */ /* 0x080ff0000004182c */
[C---:B------:R-:W-:Y:S01]  /*cc40*/  HMMA.16816.F32.BF16 R48, R76.reuse, R86, R48 ;  /* 0x000000564c30723c */ /* 0x040fe20000041830 */
[----:B------:R-:W2:Y:S03]  /*cc50*/  LDSM.16.MT88.4 R84, [R227+0x800] ;  /* 0x00080000e354783b */ /* 0x000ea60000004200 */
[--C-:B-1----:R-:W-:Y:S04]  /*cc60*/  FFMA.FTZ R2, R198, c[0x0][0x2d0], -R89.reuse ;  /* 0x0000b400c6027a23 */ /* 0x102fe80000010859 */
[----:B------:R1:W-:Y:S01]  /*cc70*/  MUFU.EX2 R137, R2 ;  /* 0x0000000200897308 */ /* 0x0003e20000000800 */
[-C--:B--2---:R-:W-:Y:S03]  /*cc80*/  HMMA.16816.F32.BF16 R52, R76, R84.reuse, R52 ;  /* 0x000000544c34723c */ /* 0x084fe60000041834 */
[----:B-1----:R-:W-:Y:S06]  /*cc90*/  FFMA.FTZ R2, R199, c[0x0][0x2d0], -R89 ;  /* 0x0000b400c7027a23 */ /* 0x002fec0000010859 */
[----:B------:R1:W2:Y:S01]  /*cca0*/  MUFU.EX2 R138, R2 ;  /* 0x00000002008a7308 */ /* 0x0002a20000000800 */
[C---:B------:R-:W-:Y:S07]  /*ccb0*/  HMMA.16816.F32.BF16 R56, R80.reuse, R84, R56 ;  /* 0x000000545038723c */ /* 0x040fee0000041838 */
[----:B------:R-:W-:Y:S01]  /*ccc0*/  FFMA.FTZ R84, R212, c[0x0][0x2d0], -R75 ;  /* 0x0000b400d4547a23 */ /* 0x000fe2000001084b */
[-C--:B------:R-:W-:Y:S01]  /*ccd0*/  HMMA.16816.F32.BF16 R60, R80, R86.reuse, R60 ;  /* 0x00000056503c723c */ /* 0x080fe2000004183c */
[----:B------:R-:W2:Y:S02]  /*cce0*/  LDSM.16.MT88.4 R80, [R224+0x1000] ;  /* 0x00100000e050783b */ /* 0x000ea40000004200 */
[----:B------:R2:W-:Y:S05]  /*ccf0*/  MUFU.EX2 R212, R84 ;  /* 0x0000005400d47308 */ /* 0x0005ea0000000800 */
[----:B------:R-:W-:Y:S04]  /*cd00*/  HMMA.16816.F32.BF16 R64, R76, R86, R64 ;  /* 0x000000564c40723c */ /* 0x000fe80000041840 */
[--C-:B-1----:R-:W-:Y:S03]  /*cd10*/  FFMA.FTZ R2, R200, c[0x0][0x2d0], -R89.reuse ;  /* 0x0000b400c8027a23 */ /* 0x102fe60000010859 */
[----:B---3--:R-:W-:Y:S01]  /*cd20*/  F2FP.BF16.PACK_AB R76, R146, R145 ;  /* 0x00000091924c723e */ /* 0x008fe200000010ff */
[----:B------:R1:W-:Y:S01]  /*cd30*/  MUFU.EX2 R140, R2 ;  /* 0x00000002008c7308 */ /* 0x0003e20000000800 */
[----:B------:R-:W-:Y:S03]  /*cd40*/  F2FP.BF16.PACK_AB R78, R251, R176 ;  /* 0x000000b0fb4e723e */ /* 0x000fe600000010ff */
[----:B------:R-:W-:Y:S02]  /*cd50*/  F2FP.BF16.PACK_AB R77, R139, R136 ;  /* 0x000000888b4d723e */ /* 0x000fe400000010ff */
[----:B----4-:R-:W-:Y:S02]  /*cd60*/  F2FP.BF16.PACK_AB R79, R244, R141 ;  /* 0x0000008df44f723e */ /* 0x010fe400000010ff */
[----:B--2---:R-:W-:Y:S05]  /*cd70*/  F2FP.BF16.PACK_AB R84, R138, R137 ;  /* 0x000000898a54723e */ /* 0x004fea00000010ff */
[-C--:B------:R-:W-:Y:S03]  /*cd80*/  HMMA.16816.F32.BF16 R4, R76, R80.reuse, R4 ;  /* 0x000000504c04723c */ /* 0x080fe60000041804 */
[----:B-1----:R-:W-:Y:S04]  /*cd90*/  FFMA.FTZ R2, R201, c[0x0][0x2d0], -R89 ;  /* 0x0000b400c9027a23 */ /* 0x002fe80000010859 */
[----:B------:R1:W2:Y:S02]  /*cda0*/  MUFU.EX2 R245, R2 ;  /* 0x0000000200f57308 */ /* 0x0002a40000000800 */
[--C-:B-1----:R-:W-:Y:S03]  /*cdb0*/  FFMA.FTZ R2, R203, c[0x0][0x2d0], -R96.reuse ;  /* 0x0000b400cb027a23 */ /* 0x102fe60000010860 */
[----:B--2---:R-:W-:Y:S05]  /*cdc0*/  F2FP.BF16.PACK_AB R86, R245, R140 ;  /* 0x0000008cf556723e */ /* 0x004fea00000010ff */
[----:B------:R-:W-:Y:S10]  /*cdd0*/  MUFU.EX2 R203, R91 ;  /* 0x0000005b00cb7308 */ /* 0x000ff40000000800 */
        /* <DEDUP_REMOVED lines=16> */
[----:B------:R1:W-:Y:S04]  /*cee0*/  MUFU.EX2 R221, R2 ;  /* 0x0000000200dd7308 */ /* 0x0003e80000000800 */
[----:B-1----:R-:W-:Y:S06]  /*cef0*/  FFMA.FTZ R2, R218, c[0x0][0x2d0], -R75 ;  /* 0x0000b400da027a23 */ /* 0x002fec000001084b */
[----:B------:R1:W-:Y:S01]  /*cf00*/  MUFU.EX2 R218, R2 ;  /* 0x0000000200da7308 */ /* 0x0003e20000000800 */
[-C--:B--2---:R-:W-:Y:S08]  /*cf10*/  HMMA.16816.F32.BF16 R20, R76, R80.reuse, R20 ;  /* 0x000000504c14723c */ /* 0x084ff00000041814 */
[C---:B------:R-:W-:Y:S08]  /*cf20*/  HMMA.16816.F32.BF16 R24, R84.reuse, R80, R24 ;  /* 0x000000505418723c */ /* 0x040ff00000041818 */
[-C--:B------:R-:W-:Y:S04]  /*cf30*/  HMMA.16816.F32.BF16 R28, R84, R82.reuse, R28 ;  /* 0x00000052541c723c */ /* 0x080fe8000004181c */
[--C-:B-1----:R-:W-:Y:S04]  /*cf40*/  FFMA.FTZ R2, R248, c[0x0][0x2d0], -R88.reuse ;  /* 0x0000b400f8027a23 */ /* 0x102fe80000010858 */
[C---:B------:R-:W-:Y:S01]  /*cf50*/  HMMA.16816.F32.BF16 R32, R76.reuse, R82, R32 ;  /* 0x000000524c20723c */ /* 0x040fe20000041820 */
[----:B------:R1:W-:Y:S01]  /*cf60*/  MUFU.EX2 R154, R2 ;  /* 0x00000002009a7308 */ /* 0x0003e20000000800 */
[----:B------:R-:W2:Y:S02]  /*cf70*/  LDSM.16.MT88.4 R80, [R225+0x1000] ;  /* 0x00100000e150783b */ /* 0x000ea40000004200 */
[--C-:B-1----:R-:W-:Y:S01]  /*cf80*/  FFMA.FTZ R2, R171, c[0x0][0x2d0], -R88.reuse ;  /* 0x0000b400ab027a23 */ /* 0x102fe20000010858 */
[----:B------:R-:W-:Y:S01]  /*cf90*/  MOV R171, R170 ;  /* 0x000000aa00ab7202 */ /* 0x000fe20000000f00 */
[----:B------:R-:W-:Y:S01]  /*cfa0*/  IMAD.MOV.U32 R170, RZ, RZ, R169 ;  /* 0x000000ffffaa7224 */ /* 0x000fe200078e00a9 */
[----:B------:R-:W-:Y:S04]  /*cfb0*/  MOV R169, R168 ;  /* 0x000000a800a97202 */ /* 0x000fe80000000f00 */
[----:B------:R1:W-:Y:S01]  /*cfc0*/  MUFU.EX2 R207, R2 ;  /* 0x0000000200cf7308 */ /* 0x0003e20000000800 */
[----:B------:R-:W-:Y:S01]  /*cfd0*/  IMAD.MOV.U32 R168, RZ, RZ, R167 ;  /* 0x000000ffffa87224 */ /* 0x000fe200078e00a7 */
[----:B------:R-:W-:Y:S01]  /*cfe0*/  MOV R167, R166 ;  /* 0x000000a600a77202 */ /* 0x000fe20000000f00 */
        /* <DEDUP_REMOVED lines=10> */
[-C--:B--2---:R-:W-:Y:S01]  /*d090*/  HMMA.16816.F32.BF16 R36, R76, R80.reuse, R36 ;  /* 0x000000504c24723c */ /* 0x084fe20000041824 */
[----:B------:R2:W5:Y:S07]  /*d0a0*/  LDL.LU R233, [R1+0x7c] ;  /* 0x00007c0001e97983 */ /* 0x00056e0000300800 */
[C---:B------:R-:W-:Y:S04]  /*d0b0*/  HMMA.16816.F32.BF16 R40, R84.reuse, R80, R40 ;  /* 0x000000505428723c */ /* 0x040fe80000041828 */
[----:B-1----:R-:W-:Y:S02]  /*d0c0*/  FFMA.FTZ R2, R171, c[0x0][0x2d0], -R88 ;  /* 0x0000b400ab027a23 */ /* 0x002fe40000010858 */
[----:B------:R-:W-:Y:S01]  /*d0d0*/  IMAD.MOV.U32 R171, RZ, RZ, R170 ;  /* 0x000000ffffab7224 */ /* 0x000fe200078e00aa */
[----:B------:R-:W-:Y:S01]  /*d0e0*/  MOV R170, R169 ;  /* 0x000000a900aa7202 */ /* 0x000fe20000000f00 */
[-C--:B------:R-:W-:Y:S01]  /*d0f0*/  HMMA.16816.F32.BF16 R44, R84, R82.reuse, R44 ;  /* 0x00000052542c723c */ /* 0x080fe2000004182c */
[----:B------:R1:W-:Y:S03]  /*d100*/  MUFU.EX2 R206, R2 ;  /* 0x0000000200ce7308 */ /* 0x0003e60000000800 */
[----:B------:R-:W-:Y:S01]  /*d110*/  IMAD.MOV.U32 R169, RZ, RZ, R168 ;  /* 0x000000ffffa97224 */ /* 0x000fe200078e00a8 */
[----:B------:R-:W-:Y:S01]  /*d120*/  MOV R168, R167 ;  /* 0x000000a700a87202 */ /* 0x000fe20000000f00 */
[----:B------:R-:W-:Y:S01]  /*d130*/  IMAD.MOV.U32 R167, RZ, RZ, R166 ;  /* 0x000000ffffa77224 */ /* 0x000fe200078e00a6 */
[----:B------:R-:W-:Y:S01]  /*d140*/  MOV R166, R165 ;  /* 0x000000a500a67202 */ /* 0x000fe20000000f00 */
[C---:B------:R-:W-:Y:S04]  /*d150*/  HMMA.16816.F32.BF16 R48, R76.reuse, R82, R48 ;  /* 0x000000524c30723c */ /* 0x040fe80000041830 */
[----:B------:R-:W-:Y:S01]  /*d160*/  IMAD.MOV.U32 R165, RZ, RZ, R164 ;  /* 0x000000ffffa57224 */ /* 0x000fe200078e00a4 */
[----:B------:R-:W-:Y:S01]  /*d170*/  MOV R164, R163 ;  /* 0x000000a300a47202 */ /* 0x000fe20000000f00 */
[----:B------:R-:W-:Y:S01]  /*d180*/  IMAD.MOV.U32 R163, RZ, RZ, R162 ;  /* 0x000000ffffa37224 */ /* 0x000fe200078e00a2 */
[----:B------:R-:W-:Y:S01]  /*d190*/  MOV R162, R160 ;  /* 0x000000a000a27202 */ /* 0x000fe20000000f00 */
[----:B------:R-:W-:Y:S01]  /*d1a0*/  IMAD.MOV.U32 R160, RZ, RZ, R159 ;  /* 0x000000ffffa07224 */ /* 0x000fe200078e009f */
[----:B------:R-:W-:Y:S03]  /*d1b0*/  MOV R159, R158 ;  /* 0x0000009e009f7202 */ /* 0x000fe60000000f00 */
[----:B------:R-:W-:Y:S01]  /*d1c0*/  IMAD.MOV.U32 R158, RZ, RZ, R157 ;  /* 0x000000ffff9e7224 */ /* 0x000fe200078e009d */
[----:B------:R-:W-:Y:S01]  /*d1d0*/  MOV R157, R156 ;  /* 0x0000009c009d7202 */ /* 0x000fe20000000f00 */
[----:B------:R-:W-:Y:S01]  /*d1e0*/  IMAD.MOV.U32 R156, RZ, RZ, R153 ;  /* 0x000000ffff9c7224 */ /* 0x000fe200078e0099 */
[----:B------:R-:W-:Y:S01]  /*d1f0*/  MOV R153, R234 ;  /* 0x000000ea00997202 */ /* 0x000fe20000000f00 */
[----:B------:R-:W-:Y:S01]  /*d200*/  IMAD.MOV.U32 R172, RZ, RZ, R170 ;  /* 0x000000ffffac7224 */ /* 0x000fe200078e00aa */
[----:B------:R2:W5:Y:S01]  /*d210*/  LDL.LU R234, [R1+0x78] ;  /* 0x0000780001ea7983 */ /* 0x0005620000300800 */
[----:B-1----:R-:W-:Y:S01]  /*d220*/  FFMA.FTZ R2, R171, c[0x0][0x2d0], -R89 ;  /* 0x0000b400ab027a23 */ /* 0x002fe20000010859 */
        /* <DEDUP_REMOVED lines=13> */
[----:B------:R1:W-:Y:S01]  /*d300*/  MUFU.EX2 R153, R2 ;  /* 0x0000000200997308 */ /* 0x0003e20000000800 */
[----:B------:R-:W-:Y:S01]  /*d310*/  IMAD.MOV.U32 R159, RZ, RZ, R157 ;  /* 0x000000ffff9f7224 */ /* 0x000fe200078e009d */
[----:B------:R-:W-:Y:S01]  /*d320*/  MOV R157, R156 ;  /* 0x0000009c009d7202 */ /* 0x000fe20000000f00 */
[----:B------:R-:W-:Y:S01]  /*d330*/  FFMA.FTZ R90, R172, c[0x0][0x2d0], -R89 ;  /* 0x0000b400ac5a7a23 */ /* 0x000fe20000010859 */
        /* <DEDUP_REMOVED lines=14> */
[----:B------:R-:W3:Y:S01]  /*d420*/  MUFU.EX2 R158, R90 ;  /* 0x0000005a009e7308 */ /* 0x000ee20000000800 */
[----:B------:R-:W-:Y:S02]  /*d430*/  IMAD.MOV.U32 R129, RZ, RZ, R119 ;  /* 0x000000ffff817224 */ /* 0x000fe400078e0077 */
[----:B------:R2:W5:Y:S01]  /*d440*/  LDL.LU R119, [R1+0x74] ;  /* 0x0000740001777983 */ /* 0x0005620000300800 */
[--C-:B------:R-:W-:Y:S01]  /*d450*/  FFMA.FTZ R80, R166, c[0x0][0x2d0], -R89.reuse ;  /* 0x0000b400a6507a23 */ /* 0x100fe20000010859 */
[----:B------:R-:W-:Y:S01]  /*d460*/  MOV R166, R102 ;  /* 0x0000006600a67202 */ /* 0x000fe20000000f00 */
[--C-:B-1----:R-:W-:Y:S01]  /*d470*/  FFMA.FTZ R2, R173, c[0x0][0x2d0], -R89.reuse ;  /* 0x0000b400ad027a23 */ /* 0x102fe20000010859 */
[----:B------:R-:W-:Y:S01]  /*d480*/  MOV R173, R172 ;  /* 0x000000ac00ad7202 */ /* 0x000fe20000000f00 */
[----:B------:R-:W-:Y:S01]  /*d490*/  IMAD.MOV.U32 R172, RZ, RZ, R160 ;  /* 0x000000ffffac7224 */ /* 0x000fe200078e00a0 */
[----:B------:R-:W-:Y:S01]  /*d4a0*/  MOV R160, R159 ;  /* 0x0000009f00a07202 */ /* 0x000fe20000000f00 */
[----:B------:R2:W5:Y:S01]  /*d4b0*/  LDL.LU R230, [R1+0x70] ;  /* 0x0000700001e67983 */ /* 0x0005620000300800 */
[----:B------:R1:W-:Y:S01]  /*d4c0*/  MUFU.EX2 R159, R2 ;  /* 0x00000002009f7308 */ /* 0x0003e20000000800 */
[----:B------:R-:W-:Y:S09]  /*d4d0*/  FFMA.FTZ R102, R252, c[0x0][0x2d0], -R88 ;  /* 0x0000b400fc667a23 */ /* 0x000ff20000010858 */
[----:B------:R4:W-:Y:S10]  /*d4e0*/  MUFU.EX2 R194, R80 ;  /* 0x0000005000c27308 */ /* 0x0009f40000000800 */
[----:B------:R-:W-:Y:S01]  /*d4f0*/  MUFU.EX2 R184, R102 ;  /* 0x0000006600b87308 */ /* 0x000fe20000000800 */
[--C-:B-1----:R-:W-:Y:S02]  /*d500*/  FFMA.FTZ R2, R173, c[0x0][0x2d0], -R89.reuse ;  /* 0x0000b400ad027a23 */ /* 0x102fe40000010859 */
[----:B------:R-:W-:Y:S02]  /*d510*/  IMAD.MOV.U32 R173, RZ, RZ, R108 ;  /* 0x000000ffffad7224 */ /* 0x000fe400078e006c */
[----:B------:R-:W-:Y:S05]  /*d520*/  FFMA.FTZ R108, R210, c[0x0][0x2d0], -R89 ;  /* 0x0000b400d26c7a23 */ /* 0x000fea0000010859 */
[----:B------:R1:W1:Y:S01]  /*d530*/  MUFU.EX2 R205, R2 ;  /* 0x0000000200cd7308 */ /* 0x0002620000000800 */
[----:B----4-:R-:W4:Y:S01]  /*d540*/  LDSM.16.MT88.4 R80, [R227+0x1000] ;  /* 0x00100000e350783b */ /* 0x010f220000004200 */
[----:B-1----:R-:W-:Y:S02]  /*d550*/  FFMA.FTZ R2, R172, c[0x0][0x2d0], -R96 ;  /* 0x0000b400ac027a23 */ /* 0x002fe40000010860 */
[----:B------:R-:W-:Y:S01]  /*d560*/  IMAD.MOV.U32 R172, RZ, RZ, R160 ;  /* 0x000000ffffac7224 */ /* 0x000fe200078e00a0 */
[----:B------:R-:W-:Y:S01]  /*d570*/  MOV R160, R156 ;  /* 0x0000009c00a07202 */ /* 0x000fe20000000f00 */
[----:B------:R-:W-:Y:S04]  /*d580*/  IMAD.MOV.U32 R156, RZ, RZ, R152 ;  /* 0x000000ffff9c7224 */ /* 0x000fe800078e0098 */
[----:B------:R1:W-:Y:S01]  /*d590*/  MUFU.EX2 R152, R2 ;  /* 0x0000000200987308 */ /* 0x0003e20000000800 */
[-C--:B----4-:R-:W-:Y:S08]  /*d5a0*/  HMMA.16816.F32.BF16 R52, R76, R80.reuse, R52 ;  /* 0x000000504c34723c */ /* 0x090ff00000041834 */
[C---:B------:R-:W-:Y:S04]  /*d5b0*/  HMMA.16816.F32.BF16 R56, R84.reuse, R80, R56 ;  /* 0x000000505438723c */ /* 0x040fe80000041838 */
[----:B-1----:R-:W-:Y:S01]  /*d5c0*/  FFMA.FTZ R2, R171, c[0x0][0x2d0], -R96 ;  /* 0x0000b400ab027a23 */ /* 0x002fe20000010860 */
[----:B------:R-:W-:Y:S01]  /*d5d0*/  MOV R171, R170 ;  /* 0x000000aa00ab7202 */ /* 0x000fe20000000f00 */
[----:B------:R-:W-:Y:S01]  /*d5e0*/  IMAD.MOV.U32 R170, RZ, RZ, R169 ;  /* 0x000000ffffaa7224 */ /* 0x000fe200078e00a9 */
[----:B------:R-:W-:Y:S01]  /*d5f0*/  MOV R169, R168 ;  /* 0x000000a800a97202 */ /* 0x000fe20000000f00 */
[-C--:B------:R-:W-:Y:S01]  /*d600*/  HMMA.16816.F32.BF16 R60, R84, R82.reuse, R60 ;  /* 0x00000052543c723c */ /* 0x080fe2000004183c */
[----:B------:R-:W-:Y:S03]  /*d610*/  LDSM.16.MT88.4 R84, [R228+0x1800] ;  /* 0x00180000e454783b */ /* 0x000fe60000004200 */
[----:B------:R-:W-:Y:S01]  /*d620*/  IMAD.MOV.U32 R168, RZ, RZ, R157 ;  /* 0x000000ffffa87224 */ /* 0x000fe200078e009d */
[----:B---3--:R-:W-:Y:S01]  /*d630*/  F2FP.BF16.PACK_AB R80, R158, R153 ;  /* 0x000000999e50723e */ /* 0x008fe200000010ff */
[----:B------:R1:W3:Y:S01]  /*d640*/  MUFU.EX2 R157, R2 ;  /* 0x00000002009d7308 */ /* 0x0002e20000000800 */
[--C-:B------:R-:W-:Y:S01]  /*d650*/  FFMA.FTZ R92, R169, c[0x0][0x2d0], -R75.reuse ;  /* 0x0000b400a95c7a23 */ /* 0x100fe2000001084b */
[----:B------:R-:W-:Y:S04]  /*d660*/  HMMA.16816.F32.BF16 R64, R76, R82, R64 ;  /* 0x000000524c40723c */ /* 0x000fe80000041840 */
[----:B------:R-:W-:Y:S01]  /*d670*/  MOV R169, R168 ;  /* 0x000000a800a97202 */ /* 0x000fe20000000f00 */
[----:B------:R-:W-:Y:S02]  /*d680*/  IMAD.MOV.U32 R168, RZ, RZ, R162 ;  /* 0x000000ffffa87224 */ /* 0x000fe400078e00a2 */
[----:B------:R-:W-:Y:S01]  /*d690*/  F2FP.BF16.PACK_AB R76, R215, R212 ;  /* 0x000000d4d74c723e */ /* 0x000fe200000010ff */
[----:B------:R-:W-:Y:S01]  /*d6a0*/  MUFU.EX2 R162, R92 ;  /* 0x0000005c00a27308 */ /* 0x000fe20000000800 */
[----:B------:R-:W-:Y:S03]  /*d6b0*/  F2FP.BF16.PACK_AB R78, R218, R221 ;  /* 0x000000ddda4e723e */ /* 0x000fe600000010ff */
[----:B------:R-:W-:Y:S02]  /*d6c0*/  F2FP.BF16.PACK_AB R77, R207, R154 ;  /* 0x0000009acf4d723e */ /* 0x000fe400000010ff */
[----:B------:R-:W-:Y:S02]  /*d6d0*/  F2FP.BF16.PACK_AB R79, R206, R203 ;  /* 0x000000cbce4f723e */ /* 0x000fe400000010ff */
[----:B------:R-:W-:Y:S01]  /*d6e0*/  F2FP.BF16.PACK_AB R82, R205, R159 ;  /* 0x0000009fcd52723e */ /* 0x000fe200000010ff */
[----:B-1----:R-:W-:Y:S01]  /*d6f0*/  FFMA.FTZ R2, R172, c[0x0][0x2d0], -R96 ;  /* 0x0000b400ac027a23 */ /* 0x002fe20000010860 */
[----:B------:R-:W-:Y:S01]  /*d700*/  MOV R172, R160 ;  /* 0x000000a000ac7202 */ /* 0x000fe20000000f00 */
[----:B------:R-:W-:Y:S01]  /*d710*/  IMAD.MOV.U32 R160, RZ, RZ, R156 ;  /* 0x000000ffffa07224 */ /* 0x000fe200078e009c */
[----:B---3--:R-:W-:Y:S01]  /*d720*/  F2FP.BF16.PACK_AB R81, R157, R152 ;  /* 0x000000989d51723e */ /* 0x008fe200000010ff */
[----:B------:R1:W-:Y:S02]  /*d730*/  MUFU.EX2 R156, R2 ;  /* 0x00000002009c7308 */ /* 0x0003e40000000800 */
[----:B------:R-:W-:Y:S01]  /*d740*/  FFMA.FTZ R91, R172, c[0x0][0x2d0], -R75 ;  /* 0x0000b400ac5b7a23 */ /* 0x000fe2000001084b */
[----:B------:R-:W-:Y:S01]  /*d750*/  MOV R172, R118 ;  /* 0x0000007600ac7202 */ /* 0x000fe20000000f00 */
[----:B------:R-:W-:Y:S04]  /*d760*/  FFMA.FTZ R118, R249, c[0x0][0x2d0], -R88 ;  /* 0x0000b400f9767a23 */ /* 0x000fe80000010858 */
[----:B------:R-:W-:Y:S02]  /*d770*/  IMAD.MOV.U32 R179, RZ, RZ, R172 ;  /* 0x000000ffffb37224 */ /* 0x000fe400078e00ac */
[----:B------:R3:W-:Y:S10]  /*d780*/  MUFU.EX2 R198, R91 ;  /* 0x0000005b00c67308 */ /* 0x0007f40000000800 */
[----:B------:R4:W-:Y:S01]  /*d790*/  MUFU.EX2 R106, R118 ;  /* 0x00000076006a7308 */ /* 0x0009e20000000800 */
[--C-:B-1----:R-:W-:Y:S01]  /*d7a0*/  FFMA.FTZ R2, R171, c[0x0][0x2d0], -R96.reuse ;  /* 0x0000b400ab027a23 */ /* 0x102fe20000010860 */
[----:B------:R-:W-:Y:S01]  /*d7b0*/  MOV R171, R170 ;  /* 0x000000aa00ab7202 */ /* 0x000fe20000000f00 */
[----:B------:R-:W-:Y:S01]  /*d7c0*/  IMAD.MOV.U32 R170, RZ, RZ, R165 ;  /* 0x000000ffffaa7224 */ /* 0x000fe200078e00a5 */
[----:B------:R-:W-:Y:S01]  /*d7d0*/  MOV R165, R164 ;  /* 0x000000a400a57202 */ /* 0x000fe20000000f00 */
[----:B------:R-:W-:Y:S05]  /*d7e0*/  IMAD.MOV.U32 R164, RZ, RZ, R163 ;  /* 0x000000ffffa47224 */ /* 0x000fea00078e00a3 */
[----:B------:R1:W1:Y:S01]  /*d7f0*/  MUFU.EX2 R163, R2 ;  /* 0x0000000200a37308 */ /* 0x0002620000000800 */
[--C-:B------:R-:W-:Y:S02]  /*d800*/  FFMA.FTZ R90, R170, c[0x0][0x2d0], -R75.reuse ;  /* 0x0000b400aa5a7a23 */ /* 0x100fe4000001084b */
[--C-:B---3--:R-:W-:Y:S02]  /*d810*/  FFMA.FTZ R91, R164, c[0x0][0x2d0], -R75.reuse ;  /* 0x0000b400a45b7a23 */ /* 0x108fe4000001084b */
[----:B------:R-:W-:Y:S05]  /*d820*/  FFMA.FTZ R164, R74, c[0x0][0x2d0], -R96 ;  /* 0x0000b4004aa47a23 */ /* 0x000fea0000010860 */
[----:B------:R3:W-:Y:S01]  /*d830*/  MUFU.EX2 R201, R90 ;  /* 0x0000005a00c97308 */ /* 0x0007e20000000800 */
[----:B----4-:R-:W-:Y:S09]  /*d840*/  IMAD.MOV.U32 R118, RZ, RZ, R70 ;  /* 0x000000ffff767224 */ /* 0x010ff200078e0046 */
[----:B------:R-:W-:Y:S01]  /*d850*/  MUFU.EX2 R190, R91 ;  /* 0x0000005b00be7308 */ /* 0x000fe20000000800 */
[--C-:B-1----:R-:W-:Y:S01]  /*d860*/  FFMA.FTZ R2, R171, c[0x0][0x2d0], -R75.reuse ;  /* 0x0000b400ab027a23 */ /* 0x102fe2000001084b */
[----:B------:R-:W-:Y:S08]  /*d870*/  F2FP.BF16.PACK_AB R83, R163, R156 ;  /* 0x0000009ca353723e */ /* 0x000ff000000010ff */
[----:B------:R1:W-:Y:S01]  /*d880*/  MUFU.EX2 R199, R2 ;  /* 0x0000000200c77308 */ /* 0x0003e20000000800 */
[----:B---3--:R-:W-:Y:S02]  /*d890*/  FFMA.FTZ R90, R165, c[0x0][0x2d0], -R75 ;  /* 0x0000b400a55a7a23 */ /* 0x008fe4000001084b */
[----:B------:R-:W-:Y:S02]  /*d8a0*/  FFMA.FTZ R165, R109, c[0x0][0x2d0], -R89 ;  /* 0x0000b4006da57a23 */ /* 0x000fe40000010859 */
[----:B------:R-:W-:Y:S05]  /*d8b0*/  FFMA.FTZ R75, R150, c[0x0][0x2d0], -R75 ;  /* 0x0000b400964b7a23 */ /* 0x000fea000001084b */
[----:B------:R-:W-:Y:S01]  /*d8c0*/  MUFU.EX2 R171, R90 ;  /* 0x0000005a00ab7308 */ /* 0x000fe20000000800 */
[--C-:B------:R-:W-:Y:S02]  /*d8d0*/  FFMA.FTZ R150, R104, c[0x0][0x2d0], -R89.reuse ;  /* 0x0000b40068967a23 */ /* 0x100fe40000010859 */
[--C-:B------:R-:W-:Y:S02]  /*d8e0*/  FFMA.FTZ R104, R220, c[0x0][0x2d0], -R96.reuse ;  /* 0x0000b400dc687a23 */ /* 0x100fe40000010860 */
[----:B------:R-:W-:Y:S05]  /*d8f0*/  FFMA.FTZ R109, R217, c[0x0][0x2d0], -R96 ;  /* 0x0000b400d96d7a23 */ /* 0x000fea0000010860 */
[----:B------:R-:W-:Y:S01]  /*d900*/  MUFU.EX2 R116, R104 ;  /* 0x0000006800747308 */ /* 0x000fe20000000800 */
[--C-:B-1----:R-:W-:Y:S09]  /*d910*/  FFMA.FTZ R2, R161, c[0x0][0x2d0], -R88.reuse ;  /* 0x0000b400a1027a23 */ /* 0x102ff20000010858 */
[----:B------:R1:W-:Y:S02]  /*d920*/  MUFU.EX2 R161, R2 ;  /* 0x0000000200a17308 */ /* 0x0003e40000000800 */
[--C-:B-1----:R-:W-:Y:S08]  /*d930*/  FFMA.FTZ R2, R169, c[0x0][0x2d0], -R88.reuse ;  /* 0x0000b400a9027a23 */ /* 0x102ff00000010858 */
[----:B------:R1:W-:Y:S02]  /*d940*/  MUFU.EX2 R196, R2 ;  /* 0x0000000200c47308 */ /* 0x0003e40000000800 */
[--C-:B-1----:R-:W-:Y:S08]  /*d950*/  FFMA.FTZ R2, R168, c[0x0][0x2d0], -R88.reuse ;  /* 0x0000b400a8027a23 */ /* 0x102ff00000010858 */
[----:B------:R1:W-:Y:S02]  /*d960*/  MUFU.EX2 R197, R2 ;  /* 0x0000000200c57308 */ /* 0x0003e40000000800 */
[--C-:B-1----:R-:W-:Y:S02]  /*d970*/  FFMA.FTZ R2, R100, c[0x0][0x2d0], -R88.reuse ;  /* 0x0000b40064027a23 */ /* 0x102fe40000010858 */
[--C-:B------:R-:W-:Y:S06]  /*d980*/  FFMA.FTZ R100, R123, c[0x0][0x2d0], -R88.reuse ;  /* 0x0000b4007b647a23 */ /* 0x100fec0000010858 */
[----:B------:R1:W-:Y:S01]  /*d990*/  MUFU.EX2 R200, R2 ;  /* 0x0000000200c87308 */ /* 0x0003e20000000800 */
[----:B------:R-:W-:Y:S09]  /*d9a0*/  FFMA.FTZ R123, R247, c[0x0][0x2d0], -R88 ;  /* 0x0000b400f77b7a23 */ /* 0x000ff20000010858 */
[----:B------:R-:W-:Y:S10]  /*d9b0*/  MUFU.EX2 R185, R100 ;  /* 0x0000006400b97308 */ /* 0x000ff40000000800 */
[----:B------:R-:W-:Y:S01]  /*d9c0*/  MUFU.EX2 R104, R123 ;  /* 0x0000007b00687308 */ /* 0x000fe20000000800 */
[--C-:B-1----:R-:W-:Y:S09]  /*d9d0*/  FFMA.FTZ R2, R160, c[0x0][0x2d0], -R89.reuse ;  /* 0x0000b400a0027a23 */ /* 0x102ff20000010859 */
[----:B------:R1:W-:Y:S02]  /*d9e0*/  MUFU.EX2 R160, R2 ;  /* 0x0000000200a07308 */ /* 0x0003e40000000800 */
[----:B-1----:R-:W-:Y:S02]  /*d9f0*/  FFMA.FTZ R2, R167, c[0x0][0x2d0], -R89 ;  /* 0x0000b400a7027a23 */ /* 0x002fe40000010859 */
[----:B------:R-:W-:Y:S06]  /*da00*/  IMAD.MOV.U32 R167, RZ, RZ, R105 ;  /* 0x000000ffffa77224 */ /* 0x000fec00078e0069 */
[----:B------:R1:W-:Y:S01]  /*da10*/  MUFU.EX2 R193, R2 ;  /* 0x0000000200c17308 */ /* 0x0003e20000000800 */
[--C-:B------:R-:W-:Y:S02]  /*da20*/  FFMA.FTZ R105, R223, c[0x0][0x2d0], -R89.reuse ;  /* 0x0000b400df697a23 */ /* 0x100fe40000010859 */
[--C-:B-1----:R-:W-:Y:S02]  /*da30*/  FFMA.FTZ R2, R144, c[0x0][0x2d0], -R89.reuse ;  /* 0x0000b40090027a23 */ /* 0x102fe40000010859 */
[--C-:B------:R-:W-:Y:S05]  /*da40*/  FFMA.FTZ R144, R107, c[0x0][0x2d0], -R89.reuse ;  /* 0x0000b4006b907a23 */ /* 0x100fea0000010859 */
[----:B------:R1:W-:Y:S01]  /*da50*/  MUFU.EX2 R192, R2 ;  /* 0x0000000200c07308 */ /* 0x0003e20000000800 */
[--C-:B------:R-:W-:Y:S09]  /*da60*/  FFMA.FTZ R107, R219, c[0x0][0x2d0], -R96.reuse ;  /* 0x0000b400db6b7a23 */ /* 0x100ff20000010860 */
[----:B------:R-:W-:Y:S01]  /*da70*/  MUFU.EX2 R101, R144 ;  /* 0x0000009000657308 */ /* 0x000fe20000000800 */
[--C-:B-1----:R-:W-:Y:S02]  /*da80*/  FFMA.FTZ R2, R135, c[0x0][0x2d0], -R96.reuse ;  /* 0x0000b40087027a23 */ /* 0x102fe40000010860 */
[--C-:B------:R-:W-:Y:S07]  /*da90*/  FFMA.FTZ R135, R213, c[0x0][0x2d0], -R96.reuse ;  /* 0x0000b400d5877a23 */ /* 0x100fee0000010860 */
[----:B------:R1:W-:Y:S02]  /*daa0*/  MUFU.EX2 R168, R2 ;  /* 0x0000000200a87308 */ /* 0x0003e40000000800 */
[--C-:B-1----:R-:W-:Y:S02]  /*dab0*/  FFMA.FTZ R2, R132, c[0x0][0x2d0], -R96.reuse ;  /* 0x0000b40084027a23 */ /* 0x102fe40000010860 */
[--C-:B------:R-:W-:Y:S06]  /*dac0*/  FFMA.FTZ R132, R216, c[0x0][0x2d0], -R96.reuse ;  /* 0x0000b400d8847a23 */ /* 0x100fec0000010860 */
[----:B------:R1:W-:Y:S02]  /*dad0*/  MUFU.EX2 R169, R2 ;  /* 0x0000000200a97308 */ /* 0x0003e40000000800 */
[--C-:B-1----:R-:W-:Y:S02]  /*dae0*/  FFMA.FTZ R2, R95, c[0x0][0x2d0], -R96.reuse ;  /* 0x0000b4005f027a23 */ /* 0x102fe40000010860 */
[----:B------:R-:W3:Y:S06]  /*daf0*/  LDL.LU R95, [R1+0x10] ;  /* 0x00001000015f7983 */ /* 0x000eec0000300800 */
[----:B------:R1:W-:Y:S01]  /*db00*/  MUFU.EX2 R170, R2 ;  /* 0x0000000200aa7308 */ /* 0x0003e20000000800 */
[----:B------:R-:W4:Y:S04]  /*db10*/  LDL.LU R92, [R1+0x14] ;  /* 0x00001400015c7983 */ /* 0x000f280000300800 */
[----:B------:R-:W2:Y:S04]  /*db20*/  LDL.LU R178, [R1+0x18] ;  /* 0x0000180001b27983 */ /* 0x000ea80000300800 */
[----:B------:R-:W2:Y:S01]  /*db30*/  LDL.LU R177, [R1+0x1c] ;  /* 0x00001c0001b17983 */ /* 0x000ea20000300800 */
[----:B-1----:R-:W-:Y:S02]  /*db40*/  FFMA.FTZ R2, R97, c[0x0][0x2d0], -R96 ;  /* 0x0000b40061027a23 */ /* 0x002fe40000010860 */
[--C-:B------:R-:W-:Y:S02]  /*db50*/  FFMA.FTZ R97, R124, c[0x0][0x2d0], -R88.reuse ;  /* 0x0000b4007c617a23 */ /* 0x100fe40000010858 */
[----:B------:R1:W-:Y:S01]  /*db60*/  MUFU.EX2 R189, R2 ;  /* 0x0000000200bd7308 */ /* 0x0003e20000000800 */
[--C-:B------:R-:W-:Y:S09]  /*db70*/  FFMA.FTZ R124, R246, c[0x0][0x2d0], -R88.reuse ;  /* 0x0000b400f67c7a23 */ /* 0x100ff20000010858 */
[----:B------:R-:W-:Y:S01]  /*db80*/  MUFU.EX2 R175, R97 ;  /* 0x0000006100af7308 */ /* 0x000fe20000000800 */
[----:B-1----:R-:W-:Y:S02]  /*db90*/  FFMA.FTZ R2, R129, c[0x0][0x2d0], -R88 ;  /* 0x0000b40081027a23 */ /* 0x002fe40000010858 */
[----:B------:R-:W-:Y:S02]  /*dba0*/  FFMA.FTZ R129, R208, c[0x0][0x2d0], -R89 ;  /* 0x0000b400d0817a23 */ /* 0x000fe40000010859 */
[----:B------:R-:W1:Y:S05]  /*dbb0*/  LDSM.16.MT88.4 R88, [R224+0x1800] ;  /* 0x00180000e058783b */ /* 0x000e6a0000004200 */
[----:B------:R1:W-:Y:S10]  /*dbc0*/  MUFU.EX2 R188, R2 ;  /* 0x0000000200bc7308 */ /* 0x0003f40000000800 */
[----:B------:R-:W-:Y:S01]  /*dbd0*/  MUFU.EX2 R102, R129 ;  /* 0x0000008100667308 */ /* 0x000fe20000000800 */
[----:B-1----:R-:W-:Y:S09]  /*dbe0*/  FFMA.FTZ R2, R222, c[0x0][0x2d0], -R96 ;  /* 0x0000b400de027a23 */ /* 0x002ff20000010860 */
[----:B------:R1:W-:Y:S01]  /*dbf0*/  MUFU.EX2 R172, R2 ;  /* 0x0000000200ac7308 */ /* 0x0003e20000000800 */
[-C--:B------:R-:W-:Y:S08]  /*dc00*/  HMMA.16816.F32.BF16 R4, R76, R88.reuse, R4 ;  /* 0x000000584c04723c */ /* 0x080ff00000041804 */
[C---:B------:R-:W-:Y:S08]  /*dc10*/  HMMA.16816.F32.BF16 R8, R80.reuse, R88, R8 ;  /* 0x000000585008723c */ /* 0x040ff00000041808 */
[-C--:B------:R-:W-:Y:S08]  /*dc20*/  HMMA.16816.F32.BF16 R12, R80, R90.reuse, R12 ;  /* 0x0000005a500c723c */ /* 0x080ff0000004180c */
[C---:B------:R-:W-:Y:S01]  /*dc30*/  HMMA.16816.F32.BF16 R16, R76.reuse, R90, R16 ;  /* 0x0000005a4c10723c */ /* 0x040fe20000041810 */
[----:B------:R-:W-:Y:S07]  /*dc40*/  LDSM.16.MT88.4 R88, [R228+0x2000] ;  /* 0x00200000e458783b */ /* 0x000fee0000004200 */
[-C--:B------:R-:W-:Y:S08]  /*dc50*/  HMMA.16816.F32.BF16 R20, R76, R84.reuse, R20 ;  /* 0x000000544c14723c */ /* 0x080ff00000041814 */
[C---:B------:R-:W-:Y:S08]  /*dc60*/  HMMA.16816.F32.BF16 R24, R80.reuse, R84, R24 ;  /* 0x000000545018723c */ /* 0x040ff00000041818 */
[-C--:B------:R-:W-:Y:S08]  /*dc70*/  HMMA.16816.F32.BF16 R28, R80, R86.reuse, R28 ;  /* 0x00000056501c723c */ /* 0x080ff0000004181c */
[C---:B------:R-:W-:Y:S01]  /*dc80*/  HMMA.16816.F32.BF16 R32, R76.reuse, R86, R32 ;  /* 0x000000564c20723c */ /* 0x040fe20000041820 */
[----:B------:R-:W-:Y:S03]  /*dc90*/  LDSM.16.MT88.4 R84, [R224+0x2000] ;  /* 0x00200000e054783b */ /* 0x000fe60000004200 */
[----:B---3--:R-:W-:Y:S02]  /*dca0*/  FFMA.FTZ R69, R69, R95, R94 ;  /* 0x0000005f45457223 */ /* 0x008fe4000001005e */
[----:B----4-:R-:W-:Y:S03]  /*dcb0*/  FFMA.FTZ R3, R3, R92, R93 ;  /* 0x0000005c03037223 */ /* 0x010fe6000001005d */
[----:B------:R-:W3:Y:S03]  /*dcc0*/  LDSM.16.MT88.4 R92, [R225+0x1800] ;  /* 0x00180000e15c783b */ /* 0x000ee60000004200 */
[----:B------:R-:W-:Y:S02]  /*dcd0*/  FADD.FTZ R74, R214, R69 ;  /* 0x00000045d64a7221 */ /* 0x000fe40000010000 */
[----:B--2---:R-:W-:Y:S01]  /*dce0*/  FFMA.FTZ R68, R68, R178, R191 ;  /* 0x000000b244447223 */ /* 0x004fe200000100bf */
[----:B------:R-:W-:Y:S01]  /*dcf0*/  MOV R178, R173 ;  /* 0x000000ad00b27202 */ /* 0x000fe20000000f00 */
[----:B------:R-:W-:Y:S01]  /*dd00*/  FADD.FTZ R3, R202, R3 ;  /* 0x00000003ca037221 */ /* 0x000fe20000010000 */
[----:B------:R-:W-:Y:S01]  /*dd10*/  MUFU.EX2 R173, R105 ;  /* 0x0000006900ad7308 */ /* 0x000fe20000000800 */
[----:B------:R-:W-:Y:S01]  /*dd20*/  FFMA.FTZ R0, R0, R177, R99 ;  /* 0x000000b100007223 */ /* 0x000fe20000010063 */
[----:B------:R-:W2:Y:S01]  /*dd30*/  LDL R191, [R1] ;  /* 0x0000000001bf7983 */ /* 0x000ea20000100800 */
[----:B------:R-:W-:Y:S02]  /*dd40*/  FADD.FTZ R68, R195, R68 ;  /* 0x00000044c3447221 */ /* 0x000fe40000010000 */
[----:B------:R-:W-:Y:S01]  /*dd50*/  FADD.FTZ R69, R115, R0 ;  /* 0x0000000073457221 */ /* 0x000fe20000010000 */
[----:B------:R-:W4:Y:S01]  /*dd60*/  LDSM.16.MT88.4 R96, [R227+0x1800] ;  /* 0x00180000e360783b */ /* 0x000f220000004200 */
[----:B------:R-:W-:Y:S02]  /*dd70*/  FADD.FTZ R0, R181, R74 ;  /* 0x0000004ab5007221 */ /* 0x000fe40000010000 */
[----:B-1----:R-:W-:Y:S01]  /*dd80*/  FADD.FTZ R2, R179, R68 ;  /* 0x00000044b3027221 */ /* 0x002fe20000010000 */
[----:B------:R-:W-:Y:S01]  /*dd90*/  MUFU.EX2 R105, R75 ;  /* 0x0000004b00697308 */ /* 0x000fe20000000800 */
[----:B------:R-:W-:Y:S02]  /*dda0*/  FADD.FTZ R69, R250, R69 ;  /* 0x00000045fa457221 */ /* 0x000fe40000010000 */
[----:B------:R-:W-:Y:S02]  /*ddb0*/  FADD.FTZ R2, R167, R2 ;  /* 0x00000002a7027221 */ /* 0x000fe40000010000 */
[----:B------:R-:W-:Y:S02]  /*ddc0*/  FADD.FTZ R68, R178, R0 ;  /* 0x00000000b2447221 */ /* 0x000fe40000010000 */
[----:B------:R-:W-:Y:S02]  /*ddd0*/  FADD.FTZ R0, R166, R69 ;  /* 0x00000045a6007221 */ /* 0x000fe40000010000 */
[----:B------:R-:W-:Y:S01]  /*dde0*/  FADD.FTZ R74, R112, R2 ;  /* 0x00000002704a7221 */ /* 0x000fe20000010000 */
        /* <DEDUP_REMOVED lines=8> */
[----:B------:R-:W-:Y:S01]  /*de70*/  IMAD.MOV.U32 R177, RZ, RZ, R174 ;  /* 0x000000ffffb17224 */ /* 0x000fe200078e00ae */
[-C--:B---3--:R-:W-:Y:S03]  /*de80*/  HMMA.16816.F32.BF16 R36, R76, R92.reuse, R36 ;  /* 0x0000005c4c24723c */ /* 0x088fe60000041824 */
[----:B------:R-:W-:Y:S02]  /*de90*/  FADD.FTZ R100, R149, R2 ;  /* 0x0000000295647221 */ /* 0x000fe40000010000 */
[----:B------:R-:W-:Y:S01]  /*dea0*/  FADD.FTZ R3, R177, R3 ;  /* 0x00000003b1037221 */ /* 0x000fe20000010000 */
[----:B------:R-:W1:Y:S01]  /*deb0*/  MUFU.EX2 R74, R164 ;  /* 0x000000a4004a7308 */ /* 0x000e620000000800 */
[----:B------:R-:W-:Y:S01]  /*dec0*/  FADD.FTZ R68, R142, R68 ;  /* 0x000000448e447221 */ /* 0x000fe20000010000 */
[C---:B------:R-:W-:Y:S04]  /*ded0*/  HMMA.16816.F32.BF16 R40, R80.reuse, R92, R40 ;  /* 0x0000005c5028723c */ /* 0x040fe80000041828 */
[----:B------:R-:W-:Y:S04]  /*dee0*/  FADD.FTZ R3, R120, R3 ;  /* 0x0000000378037221 */ /* 0x000fe80000010000 */
[-C--:B------:R-:W-:Y:S01]  /*def0*/  HMMA.16816.F32.BF16 R44, R80, R94.reuse, R44 ;  /* 0x0000005e502c723c */ /* 0x080fe2000004182c */
[----:B------:R-:W3:Y:S03]  /*df00*/  MUFU.EX2 R107, R121 ;  /* 0x00000079006b7308 */ /* 0x000ee60000000800 */
[----:B------:R-:W-:Y:S02]  /*df10*/  FADD.FTZ R0, R122, R3 ;  /* 0x000000037a007221 */ /* 0x000fe40000010000 */
[----:B------:R-:W-:Y:S02]  /*df20*/  FADD.FTZ R3, R126, R69 ;  /* 0x000000457e037221 */ /* 0x000fe40000010000 */
[C---:B------:R-:W-:Y:S01]  /*df30*/  HMMA.16816.F32.BF16 R48, R76.reuse, R94, R48 ;  /* 0x0000005e4c30723c */ /* 0x040fe20000041830 */
[----:B------:R-:W3:Y:S02]  /*df40*/  LDSM.16.MT88.4 R92, [R225+0x2000] ;  /* 0x00200000e15c783b */ /* 0x000ee40000004200 */
[----:B------:R-:W-:Y:S01]  /*df50*/  MUFU.EX2 R174, R103 ;  /* 0x0000006700ae7308 */ /* 0x000fe20000000800 */
[----:B------:R-:W-:Y:S02]  /*df60*/  FADD.FTZ R3, R128, R3 ;  /* 0x0000000380037221 */ /* 0x000fe40000010000 */
[----:B------:R-:W-:Y:S01]  /*df70*/  FADD.FTZ R0, R147, R0 ;  /* 0x0000000093007221 */ /* 0x000fe20000010000 */
[----:B-1----:R-:W-:Y:S01]  /*df80*/  F2FP.BF16.PACK_AB R179, R74, R75 ;  /* 0x0000004b4ab3723e */ /* 0x002fe200000010ff */
[-C--:B----4-:R-:W-:Y:S04]  /*df90*/  HMMA.16816.F32.BF16 R52, R76, R96.reuse, R52 ;  /* 0x000000604c34723c */ /* 0x090fe80000041834 */
[----:B------:R-:W-:Y:S01]  /*dfa0*/  FADD.FTZ R2, R133, R3 ;  /* 0x0000000385027221 */ /* 0x000fe20000010000 */
[----:B------:R-:W1:Y:S01]  /*dfb0*/  MUFU.EX2 R103, R124 ;  /* 0x0000007c00677308 */ /* 0x000e620000000800 */
[----:B------:R-:W-:Y:S02]  /*dfc0*/  FADD.FTZ R69, R148, R0 ;  /* 0x0000000094457221 */ /* 0x000fe40000010000 */
[C---:B------:R-:W-:Y:S04]  /*dfd0*/  HMMA.16816.F32.BF16 R56, R80.reuse, R96, R56 ;  /* 0x000000605038723c */ /* 0x040fe80000041838 */
[----:B---3--:R-:W-:Y:S01]  /*dfe0*/  F2FP.BF16.PACK_AB R182, R105, R107 ;  /* 0x0000006b69b6723e */ /* 0x008fe200000010ff */
[----:B------:R-:W-:Y:S02]  /*dff0*/  FADD.FTZ R0, R143, R68 ;  /* 0x000000448f007221 */ /* 0x000fe40000010000 */
[----:B------:R-:W-:Y:S01]  /*e000*/  MUFU.EX2 R115, R108 ;  /* 0x0000006c00737308 */ /* 0x000fe20000000800 */
[-C--:B------:R-:W-:Y:S04]  /*e010*/  HMMA.16816.F32.BF16 R60, R80, R98.reuse, R60 ;  /* 0x00000062503c723c */ /* 0x080fe8000004183c */
[----:B------:R-:W-:Y:S02]  /*e020*/  FADD.FTZ R68, R145, R100 ;  /* 0x0000006491447221 */ /* 0x000fe40000010000 */
[----:B------:R-:W-:Y:S01]  /*e030*/  FADD.FTZ R2, R130, R2 ;  /* 0x0000000282027221 */ /* 0x000fe20000010000 */
[----:B------:R-:W-:Y:S01]  /*e040*/  F2FP.BF16.PACK_AB R80, R193, R160 ;  /* 0x000000a0c150723e */ /* 0x000fe200000010ff */
[----:B------:R-:W-:Y:S01]  /*e050*/  HMMA.16816.F32.BF16 R64, R76, R98, R64 ;  /* 0x000000624c40723c */ /* 0x000fe20000041840 */
[----:B------:R-:W3:Y:S01]  /*e060*/  LDSM.16.MT88.4 R96, [R227+0x2000] ;  /* 0x00200000e360783b */ /* 0x000ee20000004200 */
[----:B------:R-:W4:Y:S02]  /*e070*/  MUFU.EX2 R108, R113 ;  /* 0x00000071006c7308 */ /* 0x000f240000000800 */
[----:B------:R-:W-:Y:S01]  /*e080*/  F2FP.BF16.PACK_AB R82, R192, R194 ;  /* 0x000000c2c052723e */ /* 0x000fe200000010ff */
[----:B------:R-:W-:Y:S01]  /*e090*/  FADD.FTZ R68, R146, R68 ;  /* 0x0000004492447221 */ /* 0x000fe20000010000 */
[----:B------:R-:W-:Y:S01]  /*e0a0*/  F2FP.BF16.PACK_AB R81, R169, R168 ;  /* 0x000000a8a951723e */ /* 0x000fe200000010ff */
[----:B------:R-:W-:Y:S01]  /*e0b0*/  FADD.FTZ R2, R131, R2 ;  /* 0x0000000283027221 */ /* 0x000fe20000010000 */
[----:B------:R-:W-:Y:S01]  /*e0c0*/  F2FP.BF16.PACK_AB R76, R198, R162 ;  /* 0x000000a2c64c723e */ /* 0x000fe200000010ff */
[----:B------:R-:W-:Y:S03]  /*e0d0*/  FADD.FTZ R68, R176, R68 ;  /* 0x00000044b0447221 */ /* 0x000fe60000010000 */
[----:B------:R-:W-:Y:S01]  /*e0e0*/  F2FP.BF16.PACK_AB R78, R201, R199 ;  /* 0x000000c7c94e723e */ /* 0x000fe200000010ff */
[----:B------:R-:W-:Y:S01]  /*e0f0*/  MUFU.EX2 R111, R109 ;  /* 0x0000006d006f7308 */ /* 0x000fe20000000800 */
[----:B------:R-:W-:Y:S01]  /*e100*/  F2FP.BF16.PACK_AB R77, R196, R161 ;  /* 0x000000a1c44d723e */ /* 0x000fe200000010ff */
[----:B------:R-:W-:Y:S01]  /*e110*/  FADD.FTZ R2, R155, R2 ;  /* 0x000000029b027221 */ /* 0x000fe20000010000 */
[----:B------:R-:W-:Y:S01]  /*e120*/  F2FP.BF16.PACK_AB R79, R200, R197 ;  /* 0x000000c5c84f723e */ /* 0x000fe200000010ff */
[----:B------:R-:W-:Y:S01]  /*e130*/  FADD.FTZ R3, R136, R69 ;  /* 0x0000004588037221 */ /* 0x000fe20000010000 */
[----:B------:R-:W-:Y:S01]  /*e140*/  F2FP.BF16.PACK_AB R83, R189, R170 ;  /* 0x000000aabd53723e */ /* 0x000fe200000010ff */
[----:B------:R-:W-:Y:S01]  /*e150*/  FADD.FTZ R2, R211, R2 ;  /* 0x00000002d3027221 */ /* 0x000fe20000010000 */
[----:B-1----:R-:W-:Y:S01]  /*e160*/  F2FP.BF16.PACK_AB R183, R103, R104 ;  /* 0x0000006867b7723e */ /* 0x002fe200000010ff */
[----:B------:R-:W-:Y:S01]  /*e170*/  FADD.FTZ R0, R137, R0 ;  /* 0x0000000089007221 */ /* 0x000fe20000010000 */
[----:B------:R-:W-:Y:S01]  /*e180*/  F2FP.BF16.PACK_AB R176, R101, R102 ;  /* 0x0000006665b0723e */ /* 0x000fe200000010ff */
[-C--:B------:R-:W-:Y:S01]  /*e190*/  HMMA.16816.F32.BF16 R4, R76, R84.reuse, R4 ;  /* 0x000000544c04723c */ /* 0x080fe20000041804 */
[----:B------:R-:W1:Y:S02]  /*e1a0*/  MUFU.EX2 R109, R114 ;  /* 0x00000072006d7308 */ /* 0x000e640000000800 */
[----:B----4-:R-:W-:Y:S01]  /*e1b0*/  F2FP.BF16.PACK_AB R181, R106, R108 ;  /* 0x0000006c6ab5723e */ /* 0x010fe200000010ff */
[----:B------:R-:W-:Y:S02]  /*e1c0*/  FADD.FTZ R3, R139, R3 ;  /* 0x000000038b037221 */ /* 0x000fe40000010000 */
[----:B------:R-:W-:Y:S02]  /*e1d0*/  FADD.FTZ R0, R138, R0 ;  /* 0x000000008a007221 */ /* 0x000fe40000010000 */
[C---:B------:R-:W-:Y:S04]  /*e1e0*/  HMMA.16816.F32.BF16 R8, R80.reuse, R84, R8 ;  /* 0x000000545008723c */ /* 0x040fe80000041808 */
[----:B------:R-:W-:Y:S02]  /*e1f0*/  FADD.FTZ R3, R141, R3 ;  /* 0x000000038d037221 */ /* 0x000fe40000010000 */
[----:B------:R-:W-:Y:S02]  /*e200*/  FADD.FTZ R69, R140, R0 ;  /* 0x000000008c457221 */ /* 0x000fe40000010000 */
[-C--:B------:R-:W-:Y:S04]  /*e210*/  HMMA.16816.F32.BF16 R12, R80, R86.reuse, R12 ;  /* 0x00000056500c723c */ /* 0x080fe8000004180c */
[----:B------:R-:W-:Y:S04]  /*e220*/  FADD.FTZ R0, R251, R68 ;  /* 0x00000044fb007221 */ /* 0x000fe80000010000 */
[C---:B------:R-:W-:Y:S01]  /*e230*/  HMMA.16816.F32.BF16 R16, R76.reuse, R86, R16 ;  /* 0x000000564c10723c */ /* 0x040fe20000041810 */
[----:B------:R-:W4:Y:S03]  /*e240*/  LDSM.16.MT88.4 R84, [R224+0x2800] ;  /* 0x00280000e054783b */ /* 0x000f260000004200 */
[----:B-1----:R-:W-:Y:S01]  /*e250*/  F2FP.BF16.PACK_AB R180, R109, R110 ;  /* 0x0000006e6db4723e */ /* 0x002fe200000010ff */
[----:B------:R-:W-:Y:S03]  /*e260*/  FADD.FTZ R0, R212, R0 ;  /* 0x00000000d4007221 */ /* 0x000fe60000010000 */
[-C--:B------:R-:W-:Y:S08]  /*e270*/  HMMA.16816.F32.BF16 R20, R76, R88.reuse, R20 ;  /* 0x000000584c14723c */ /* 0x080ff00000041814 */
[C---:B------:R-:W-:Y:S08]  /*e280*/  HMMA.16816.F32.BF16 R24, R80.reuse, R88, R24 ;  /* 0x000000585018723c */ /* 0x040ff00000041818 */
[-C--:B------:R-:W-:Y:S08]  /*e290*/  HMMA.16816.F32.BF16 R28, R80, R90.reuse, R28 ;  /* 0x0000005a501c723c */ /* 0x080ff0000004181c */
[C---:B------:R-:W-:Y:S01]  /*e2a0*/  HMMA.16816.F32.BF16 R32, R76.reuse, R90, R32 ;  /* 0x0000005a4c20723c */ /* 0x040fe20000041820 */
[----:B------:R-:W1:Y:S07]  /*e2b0*/  LDSM.16.MT88.4 R88, [R228+0x2800] ;  /* 0x00280000e458783b */ /* 0x000e6e0000004200 */
[-C--:B------:R-:W-:Y:S08]  /*e2c0*/  HMMA.16816.F32.BF16 R36, R76, R92.reuse, R36 ;  /* 0x0000005c4c24723c */ /* 0x080ff00000041824 */
[C---:B------:R-:W-:Y:S08]  /*e2d0*/  HMMA.16816.F32.BF16 R40, R80.reuse, R92, R40 ;  /* 0x0000005c5028723c */ /* 0x040ff00000041828 */
[-C--:B------:R-:W-:Y:S08]  /*e2e0*/  HMMA.16816.F32.BF16 R44, R80, R94.reuse, R44 ;  /* 0x0000005e502c723c */ /* 0x080ff0000004182c */
[C---:B------:R-:W-:Y:S01]  /*e2f0*/  HMMA.16816.F32.BF16 R48, R76.reuse, R94, R48 ;  /* 0x0000005e4c30723c */ /* 0x040fe20000041830 */
[----:B------:R-:W1:Y:S07]  /*e300*/  LDSM.16.MT88.4 R92, [R225+0x2800] ;  /* 0x00280000e15c783b */ /* 0x000e6e0000004200 */
[-C--:B---3--:R-:W-:Y:S08]  /*e310*/  HMMA.16816.F32.BF16 R52, R76, R96.reuse, R52 ;  /* 0x000000604c34723c */ /* 0x088ff00000041834 */
[C---:B------:R-:W-:Y:S08]  /*e320*/  HMMA.16816.F32.BF16 R56, R80.reuse, R96, R56 ;  /* 0x000000605038723c */ /* 0x040ff00000041838 */
[-C--:B------:R-:W-:Y:S07]  /*e330*/  HMMA.16816.F32.BF16 R60, R80, R98.reuse, R60 ;  /* 0x00000062503c723c */ /* 0x080fee000004183c */
[----:B------:R-:W-:Y:S01]  /*e340*/  F2FP.BF16.PACK_AB R80, R173, R174 ;  /* 0x000000aead50723e */ /* 0x000fe200000010ff */
[----:B------:R-:W-:Y:S01]  /*e350*/  HMMA.16816.F32.BF16 R64, R76, R98, R64 ;  /* 0x000000624c40723c */ /* 0x000fe20000041840 */
[----:B------:R-:W3:Y:S03]  /*e360*/  LDSM.16.MT88.4 R96, [R227+0x2800] ;  /* 0x00280000e360783b */ /* 0x000ee60000004200 */
[----:B------:R-:W-:Y:S02]  /*e370*/  F2FP.BF16.PACK_AB R81, R116, R172 ;  /* 0x000000ac7451723e */ /* 0x000fe400000010ff */
[----:B------:R-:W-:Y:S02]  /*e380*/  F2FP.BF16.PACK_AB R82, R115, R117 ;  /* 0x000000757352723e */ /* 0x000fe400000010ff */
[----:B------:R-:W-:Y:S04]  /*e390*/  F2FP.BF16.PACK_AB R76, R190, R171 ;  /* 0x000000abbe4c723e */ /* 0x000fe800000010ff */
[----:B------:R-:W-:Y:S02]  /*e3a0*/  F2FP.BF16.PACK_AB R77, R175, R188 ;  /* 0x000000bcaf4d723e */ /* 0x000fe400000010ff */
[----:B------:R-:W-:Y:S02]  /*e3b0*/  F2FP.BF16.PACK_AB R78, R186, R187 ;  /* 0x000000bbba4e723e */ /* 0x000fe400000010ff */
[----:B------:R-:W-:Y:S02]  /*e3c0*/  F2FP.BF16.PACK_AB R79, R184, R185 ;  /* 0x000000b9b84f723e */ /* 0x000fe400000010ff */
[----:B------:R-:W-:Y:S05]  /*e3d0*/  F2FP.BF16.PACK_AB R83, R111, R112 ;  /* 0x000000706f53723e */ /* 0x000fea00000010ff */
[-C--:B----4-:R-:W-:Y:S08]  /*e3e0*/  HMMA.16816.F32.BF16 R4, R76, R84.reuse, R4 ;  /* 0x000000544c04723c */ /* 0x090ff00000041804 */
[C---:B------:R-:W-:Y:S01]  /*e3f0*/  HMMA.16816.F32.BF16 R8, R80.reuse, R84, R8 ;  /* 0x000000545008723c */ /* 0x040fe20000041808 */
[----:B------:R4:W-:Y:S07]  /*e400*/  MUFU.EX2 R85, R150 ;  /* 0x0000009600557308 */ /* 0x0009ee0000000800 */
[-C--:B------:R-:W-:Y:S03]  /*e410*/  HMMA.16816.F32.BF16 R12, R80, R86.reuse, R12 ;  /* 0x00000056500c723c */ /* 0x080fe6000004180c */
[----:B------:R3:W3:Y:S05]  /*e420*/  MUFU.EX2 R84, R165 ;  /* 0x000000a500547308 */ /* 0x0006ea0000000800 */
[C---:B------:R-:W-:Y:S05]  /*e430*/  HMMA.16816.F32.BF16 R16, R76.reuse, R86, R16 ;  /* 0x000000564c10723c */ /* 0x040fea0000041810 */
[----:B------:R-:W-:Y:S03]  /*e440*/  MUFU.EX2 R87, R132 ;  /* 0x0000008400577308 */ /* 0x000fe60000000800 */
[-C--:B-1----:R-:W-:Y:S01]  /*e450*/  HMMA.16816.F32.BF16 R20, R76, R88.reuse, R20 ;  /* 0x000000584c14723c */ /* 0x082fe20000041814 */
[----:B----4-:R-:W-:Y:S06]  /*e460*/  LDSM.16.MT88.4 R148, [R228+0x3000] ;  /* 0x00300000e494783b */ /* 0x010fec0000004200 */
[----:B------:R1:W4:Y:S01]  /*e470*/  MUFU.EX2 R86, R135 ;  /* 0x0000008700567308 */ /* 0x0003220000000800 */
[C---:B------:R-:W-:Y:S01]  /*e480*/  HMMA.16816.F32.BF16 R24, R80.reuse, R88, R24 ;  /* 0x000000585018723c */ /* 0x040fe20000041818 */
[----:B---3--:R-:W-:Y:S03]  /*e490*/  LDSM.16.MT88.4 R164, [R225+0x3000] ;  /* 0x00300000e1a4783b */ /* 0x008fe60000004200 */
[----:B------:R-:W-:Y:S02]  /*e4a0*/  F2FP.BF16.PACK_AB R178, R84, R85 ;  /* 0x0000005554b2723e */ /* 0x000fe400000010ff */
[----:B--2---:R-:W-:Y:S02]  /*e4b0*/  ISETP.GT.AND P0, PT, R204, R191, PT ;  /* 0x000000bfcc00720c */ /* 0x004fe40003f04270 */
[-C--:B------:R-:W-:Y:S04]  /*e4c0*/  HMMA.16816.F32.BF16 R28, R80, R90.reuse, R28 ;  /* 0x0000005a501c723c */ /* 0x080fe8000004181c */
[----:B------:R-:W-:Y:S04]  /*e4d0*/  MOV R204, R242 ;  /* 0x000000f200cc7202 */ /* 0x000fe80000000f00 */
[C---:B------:R-:W-:Y:S01]  /*e4e0*/  HMMA.16816.F32.BF16 R32, R76.reuse, R90, R32 ;  /* 0x0000005a4c20723c */ /* 0x040fe20000041820 */
[----:B-1----:R-:W1:Y:S07]  /*e4f0*/  LDSM.16.MT88.4 R132, [R224+0x3000] ;  /* 0x00300000e084783b */ /* 0x002e6e0000004200 */
[-C--:B------:R-:W-:Y:S04]  /*e500*/  HMMA.16816.F32.BF16 R36, R76, R92.reuse, R36 ;  /* 0x0000005c4c24723c */ /* 0x080fe80000041824 */
[----:B----4-:R-:W-:Y:S04]  /*e510*/  F2FP.BF16.PACK_AB R177, R86, R87 ;  /* 0x0000005756b1723e */ /* 0x010fe800000010ff */
[C---:B------:R-:W-:Y:S08]  /*e520*/  HMMA.16816.F32.BF16 R40, R80.reuse, R92, R40 ;  /* 0x0000005c5028723c */ /* 0x040ff00000041828 */
[-C--:B------:R-:W-:Y:S08]  /*e530*/  HMMA.16816.F32.BF16 R44, R80, R94.reuse, R44 ;  /* 0x0000005e502c723c */ /* 0x080ff0000004182c */
[C---:B------:R-:W-:Y:S08]  /*e540*/  HMMA.16816.F32.BF16 R48, R76.reuse, R94, R48 ;  /* 0x0000005e4c30723c */ /* 0x040ff00000041830 */
[-C--:B------:R-:W-:Y:S08]  /*e550*/  HMMA.16816.F32.BF16 R52, R76, R96.reuse, R52 ;  /* 0x000000604c34723c */ /* 0x080ff00000041834 */
[C---:B------:R-:W-:Y:S08]  /*e560*/  HMMA.16816.F32.BF16 R56, R80.reuse, R96, R56 ;  /* 0x000000605038723c */ /* 0x040ff00000041838 */
[-C--:B------:R-:W-:Y:S08]  /*e570*/  HMMA.16816.F32.BF16 R60, R80, R98.reuse, R60 ;  /* 0x00000062503c723c */ /* 0x080ff0000004183c */
[----:B------:R-:W-:Y:S08]  /*e580*/  HMMA.16816.F32.BF16 R64, R76, R98, R64 ;  /* 0x000000624c40723c */ /* 0x000ff00000041840 */
[-C--:B-1----:R-:W-:Y:S01]  /*e590*/  HMMA.16816.F32.BF16 R120, R180, R132.reuse, R4 ;  /* 0x00000084b478723c */ /* 0x082fe20000041804 */
[----:B------:R-:W1:Y:S07]  /*e5a0*/  LDSM.16.MT88.4 R4, [R227+0x3000] ;  /* 0x00300000e304783b */ /* 0x000e6e0000004200 */
[C---:B------:R-:W-:Y:S07]  /*e5b0*/  HMMA.16816.F32.BF16 R124, R176.reuse, R132, R8 ;  /* 0x00000084b07c723c */ /* 0x040fee0000041808 */
[----:B------:R-:W-:Y:S01]  /*e5c0*/  FADD.FTZ R11, R244, R3 ;  /* 0x00000003f40b7221 */ /* 0x000fe20000010000 */
[-C--:B------:R-:W-:Y:S04]  /*e5d0*/  HMMA.16816.F32.BF16 R128, R176, R134.reuse, R12 ;  /* 0x00000086b080723c */ /* 0x080fe8000004180c */
        /* <DEDUP_REMOVED lines=79> */
[----:B------:R-:W-:Y:S01]  /*ead0*/  FADD.FTZ R0, R74, R0 ;  /* 0x000000004a007221 */ /* 0x000fe20000010000 */
[----:B------:R1:W-:Y:S04]  /*eae0*/  STL [R1+0x14], R3 ;  /* 0x0000140301007387 */ /* 0x0003e80000100800 */
[----:B------:R2:W-:Y:S04]  /*eaf0*/  STL [R1+0x18], R2 ;  /* 0x0000180201007387 */ /* 0x0005e80000100800 */
[----:B------:R2:W-:Y:S01]  /*eb00*/  STL [R1+0x1c], R0 ;  /* 0x00001c0001007387 */ /* 0x0005e20000100800 */
[----:B-1----:R-:W-:Y:S01]  /*eb10*/  IMAD.MOV.U32 R3, RZ, RZ, R73 ;  /* 0x000000ffff037224 */ /* 0x002fe200078e0049 */
[----:B------:R-:W-:-:S05]  /*eb20*/  @P0 BRA `(.L_x_1141) ;  /* 0xffff9b2000000947 */ /* 0x000fca000383ffff */
.L_x_1140:
[----:B-12---:R-:W2:Y:S02]  /*eb30*/  LDL R0, [R1+0x20] ;  /* 0x0000200001007983 */ /* 0x006ea40000100800 */
[----:B--2---:R-:W-:-:S13]  /*eb40*/  ISETP.GE.AND P0, PT, R242, R0, PT ;  /* 0x00000000f200720c */ /* 0x004fda0003f06270 */
[----:B------:R-:W-:Y:S05]  /*eb50*/  @!P0 BRA `(.L_x_1142) ;  /* 0x000055b000008947 */ /* 0x000fea0003800000 */
[----:B------:R-:W-:Y:S01]  /*eb60*/  IMAD.MOV.U32 R3, RZ, RZ, R72 ;  /* 0x000000ffff037224 */ /* 0x000fe200078e0048 */
[----:B------:R-:W-:Y:S01]  /*eb70*/  MOV R117, R70 ;  /* 0x0000004600757202 */ /* 0x000fe20000000f00 */
[----:B------:R-:W-:Y:S01]  /*eb80*/  IMAD.MOV.U32 R2, RZ, RZ, R73 ;  /* 0x000000ffff027224 */ /* 0x000fe200078e0049 */
[----:B------:R-:W-:Y:S02]  /*eb90*/  MOV R116, R71 ;  /* 0x0000004700747202 */ /* 0x000fe40000000f00 */
.L_x_1143:
[----:B--2---:R-:W2:Y:S01]  /*eba0*/  LDL R76, [R1+0x3c] ;  /* 0x00003c00014c7983 */ /* 0x004ea20000100800 */
[----:B------:R-:W-:Y:S04]  /*ebb0*/  DEPBAR.LE SB0, 0x0 ;  /* 0x000080000000791a */ /* 0x000fe80000000000 */
[----:B------:R-:W3:Y:S01]  /*ebc0*/  LDL.64 R74, [R1+0x30] ;  /* 0x00003000014a7983 */ /* 0x000ee20000100a00 */
[----:B------:R-:W-:Y:S01]  /*ebd0*/  WARPSYNC 0xffffffff ;  /* 0xffffffff00007948 */ /* 0x000fe20003800000 */
[----:B------:R-:W-:Y:S01]  /*ebe0*/  SHF.R.S32.HI R0, RZ, 0x1f, R242 ;  /* 0x0000001fff007819 */ /* 0x000fe200000114f2 */
[----:B------:R-:W-:Y:S01]  /*ebf0*/  IMAD.WIDE.U32 R72, R242, c[0x0][0x208], RZ ;  /* 0x00008200f2487a25 */ /* 0x000fe200078e00ff */
[----:B------:R-:W-:Y:S02]  /*ec00*/  MOV R78, c[0x0][0x208] ;  /* 0x00008200004e7a02 */ /* 0x000fe40000000f00 */
[----:B------:R-:W-:Y:S01]  /*ec10*/  BAR.SYNC.DEFER_BLOCKING 0x0 ;  /* 0x0000000000007b1d */ /* 0x000fe20000010000 */
[----:B------:R-:W-:Y:S01]  /*ec20*/  IMAD R0, R0, c[0x0][0x208], RZ ;  /* 0x0000820000007a24 */ /* 0x000fe200078e02ff */
[----:B------:R-:W-:Y:S02]  /*ec30*/  SHF.L.U32 R104, R78, 0x5, RZ ;  /* 0x000000054e687819 */ /* 0x000fe400000006ff */
[----:B------:R-:W-:Y:S01]  /*ec40*/  MOV R246, 0x5 ;  /* 0x0000000500f67802 */ /* 0x000fe20000000f00 */
[----:B------:R-:W-:Y:S03]  /*ec50*/  IMAD R0, R242, c[0x0][0x20c], R0 ;  /* 0x00008300f2007a24 */ /* 0x000fe600078e0200 */
[----:B-----5:R-:W-:Y:S02]  /*ec60*/  STL [R1+0x70], R230 ;  /* 0x000070e601007387 */ /* 0x020fe40000100800 */
[----:B------:R-:W-:Y:S02]  /*ec70*/  IADD3 R0, R73, R0, RZ ;  /* 0x0000000049007210 */ /* 0x000fe40007ffe0ff */
[----:B------:R-:W-:Y:S03]  /*ec80*/  STL [R1+0x74], R119 ;  /* 0x0000747701007387 */ /* 0x000fe60000100800 */
[----:B------:R-:W-:Y:S01]  /*ec90*/  IMAD R0, R0, 0x70, RZ ;  /* 0x0000007000007824 */ /* 0x000fe200078e02ff */
[----:B------:R-:W-:Y:S04]  /*eca0*/  STL [R1+0x78], R234 ;  /* 0x000078ea01007387 */ /* 0x000fe80000100800 */
[----:B------:R-:W-:Y:S04]  /*ecb0*/  STL [R1+0x7c], R233 ;  /* 0x00007ce901007387 */ /* 0x000fe80000100800 */
[----:B------:R-:W-:Y:S08]  /*ecc0*/  LDSM.16.M88.4 R112, [R230] ;  /* 0x00000000e670783b */ /* 0x000ff00000000200 */
[----:B------:R-:W1:Y:S08]  /*ecd0*/  LDSM.16.M88.4 R16, [R119] ;  /* 0x000000007710783b */ /* 0x000e700000000200 */
[----:B------:R-:W4:Y:S08]  /*ece0*/  LDSM.16.M88.4 R108, [R230+0x2000] ;  /* 0x00200000e66c783b */ /* 0x000f300000000200 */
[----:B------:R-:W1:Y:S08]  /*ecf0*/  LDSM.16.M88.4 R32, [R119+0x800] ;  /* 0x000800007720783b */ /* 0x000e700000000200 */
[----:B------:R-:W1:Y:S08]  /*ed00*/  LDSM.16.M88.4 R48, [R119+0x1000] ;  /* 0x001000007730783b */ /* 0x000e700000000200 */
        /* <DEDUP_REMOVED lines=9> */
[----:B------:R-:W1:Y:S08]  /*eda0*/  LDSM.16.M88.4 R208, [R238] ;  /* 0x00000000eed0783b */ /* 0x000e700000000200 */
[----:B------:R-:W2:Y:S08]  /*edb0*/  LDSM.16.M88.4 R212, [R237] ;  /* 0x00000000edd4783b */ /* 0x000eb00000000200 */
[----:B------:R-:W2:Y:S08]  /*edc0*/  LDSM.16.M88.4 R216, [R236] ;  /* 0x00000000ecd8783b */ /* 0x000eb00000000200 */
[----:B------:R-:W2:Y:S08]  /*edd0*/  LDSM.16.M88.4 R220, [R235] ;  /* 0x00000000ebdc783b */ /* 0x000eb00000000200 */
[----:B------:R-:W-:Y:S04]  /*ede0*/  STL [R1+0x80], R240 ;  /* 0x000080f001007387 */ /* 0x000fe80000100800 */
[----:B------:R-:W-:Y:S04]  /*edf0*/  STL [R1+0x84], R239 ;  /* 0x000084ef01007387 */ /* 0x000fe80000100800 */
[----:B------:R-:W-:Y:S01]  /*ee00*/  STL [R1+0x88], R238 ;  /* 0x000088ee01007387 */ /* 0x000fe20000100800 */
[-C--:B-1----:R-:W-:Y:S08]  /*ee10*/  HMMA.16816.F32.BF16 R4, R112, R16.reuse, RZ ;  /* 0x000000107004723c */ /* 0x082ff000000418ff */
[C---:B----4-:R-:W-:Y:S08]  /*ee20*/  HMMA.16816.F32.BF16 R8, R108.reuse, R16, RZ ;  /* 0x000000106c08723c */ /* 0x050ff000000418ff */
        /* <DEDUP_REMOVED lines=11> */
[C---:B------:R-:W-:Y:S04]  /*eee0*/  HMMA.16816.F32.BF16 R56, R108.reuse, R64, RZ ;  /* 0x000000406c38723c */ /* 0x040fe800000418ff */
[----:B--2---:R-:W-:Y:S04]  /*eef0*/  MOV R77, R76 ;  /* 0x0000004c004d7202 */ /* 0x004fe80000000f00 */
[-C--:B------:R-:W-:Y:S01]  /*ef00*/  HMMA.16816.F32.BF16 R60, R108, R66.reuse, RZ ;  /* 0x000000426c3c723c */ /* 0x080fe200000418ff */
[----:B---3--:R-:W-:Y:S07]  /*ef10*/  MOV R76, R74 ;  /* 0x0000004a004c7202 */ /* 0x008fee0000000f00 */
[C---:B------:R-:W-:Y:S04]  /*ef20*/  HMMA.16816.F32.BF16 R64, R112.reuse, R66, RZ ;  /* 0x000000427040723c */ /* 0x040fe800000418ff */
[----:B------:R-:W-:Y:S04]  /*ef30*/  IMAD.WIDE.U32 R76, R72, 0x70, R76 ;  /* 0x00000070484c7825 */ /* 0x000fe800078e004c */
[-C--:B------:R-:W-:Y:S01]  /*ef40*/  HMMA.16816.F32.BF16 R68, R112, R80.reuse, RZ ;  /* 0x000000507044723c */ /* 0x080fe200000418ff */
[----:B------:R-:W-:Y:S03]  /*ef50*/  LEA R90, P0, R76, c[0x0][0x1f8], 0x1 ;  /* 0x00007e004c5a7a11 */ /* 0x000fe600078008ff */
[----:B------:R-:W-:Y:S02]  /*ef60*/  IADD3 R0, R77, R0, RZ ;  /* 0x000000004d007210 */ /* 0x000fe40007ffe0ff */
[----:B------:R-:W-:Y:S02]  /*ef70*/  IADD3 R88, P1, R90, R104, RZ ;  /* 0x000000685a587210 */ /* 0x000fe40007f3e0ff */
[----:B------:R-:W-:Y:S01]  /*ef80*/  LEA.HI.X R91, R76, c[0x0][0x1fc], R0, 0x1, P0 ;  /* 0x00007f004c5b7a11 */ /* 0x000fe200000f0c00 */
[C---:B------:R-:W-:Y:S03]  /*ef90*/  HMMA.16816.F32.BF16 R72, R108.reuse, R80, RZ ;  /* 0x000000506c48723c */ /* 0x040fe600000418ff */
[----:B------:R-:W-:Y:S01]  /*efa0*/  SHF.L.U64.HI R0, R78, R246, c[0x0][0x20c] ;  /* 0x000083004e007619 */ /* 0x000fe200000102f6 */
[----:B------:R-:W-:Y:S01]  /*efb0*/  @!PT LDS RZ, [RZ] ;  /* 0x00000000fffff984 */ /* 0x000fe20000000800 */
[----:B------:R-:W-:Y:S01]  /*efc0*/  @!PT LDS RZ, [RZ] ;  /* 0x00000000fffff984 */ /* 0x000fe20000000800 */
[----:B------:R-:W-:Y:S01]  /*efd0*/  @!PT LDS RZ, [RZ] ;  /* 0x00000000fffff984 */ /* 0x000fe20000000800 */
[----:B------:R1:W-:Y:S01]  /*efe0*/  LDGSTS.E.BYPASS.LTC128B.128 [R241+0x100], [R90.64], !P6 ;  /* 0x001000005af17fae */ /* 0x0003e2000f101d48 */
[----:B------:R-:W-:Y:S02]  /*eff0*/  IADD3 R94, P0, R88, R104, RZ ;  /* 0x00000068585e7210 */ /* 0x000fe40007f1e0ff */
[----:B------:R-:W-:Y:S01]  /*f000*/  IADD3.X R89, R91, R0, RZ, P1, !PT ;  /* 0x000000005b597210 */ /* 0x000fe20000ffe4ff */
[-C--:B------:R-:W-:Y:S01]  /*f010*/  HMMA.16816.F32.BF16 R76, R108, R82.reuse, RZ ;  /* 0x000000526c4c723c */ /* 0x080fe200000418ff */
[----:B------:R-:W-:Y:S03]  /*f020*/  IADD3 R92, P1, R94, R104, RZ ;  /* 0x000000685e5c7210 */ /* 0x000fe60007f3e0ff */
[----:B------:R1:W-:Y:S01]  /*f030*/  LDGSTS.E.BYPASS.LTC128B.128 [R241+0x900], [R88.64], !P6 ;  /* 0x0090000058f17fae */ /* 0x0003e2000f101d48 */
[----:B------:R-:W-:Y:S02]  /*f040*/  IADD3.X R95, R89, R0, RZ, P0, !PT ;  /* 0x00000000595f7210 */ /* 0x000fe400007fe4ff */
[----:B------:R-:W-:Y:S01]  /*f050*/  IADD3 R102, P0, R92, R104, RZ ;  /* 0x000000685c667210 */ /* 0x000fe20007f1e0ff */
[C---:B------:R-:W-:Y:S04]  /*f060*/  HMMA.16816.F32.BF16 R80, R112.reuse, R82, RZ ;  /* 0x000000527050723c */ /* 0x040fe800000418ff */
[----:B------:R2:W-:Y:S01]  /*f070*/  LDGSTS.E.BYPASS.LTC128B.128 [R241+0x1100], [R94.64], !P6 ;  /* 0x011000005ef17fae */ /* 0x0005e2000f101d48 */
[-C--:B------:R-:W-:Y:S03]  /*f080*/  IADD3.X R93, R95, R0.reuse, RZ, P1, !PT ;  /* 0x000000005f5d7210 */ /* 0x080fe60000ffe4ff */
[-C--:B------:R-:W-:Y:S01]  /*f090*/  HMMA.16816.F32.BF16 R84, R112, R96.reuse, RZ ;  /* 0x000000607054723c */ /* 0x080fe200000418ff */
[----:B------:R-:W-:Y:S03]  /*f0a0*/  IADD3.X R103, R93, R0, RZ, P0, !PT ;  /* 0x000000005d677210 */ /* 0x000fe600007fe4ff */
[----:B------:R2:W-:Y:S01]  /*f0b0*/  LDGSTS.E.BYPASS.LTC128B.128 [R241+0x1900], [R92.64], !P6 ;  /* 0x019000005cf17fae */ /* 0x0005e2000f101d48 */
[----:B------:R-:W-:Y:S04]  /*f0c0*/  IADD3 R100, P0, R102, R104, RZ ;  /* 0x0000006866647210 */ /* 0x000fe80007f1e0ff */
[----:B------:R-:W-:Y:S03]  /*f0d0*/  IADD3.X R101, R103, R0, RZ, P0, !PT ;  /* 0x0000000067657210 */ /* 0x000fe600007fe4ff */
[----:B------:R3:W-:Y:S01]  /*f0e0*/  LDGSTS.E.BYPASS.LTC128B.128 [R241+0x2100], [R102.64], !P6 ;  /* 0x0210000066f17fae */ /* 0x0007e2000f101d48 */
[C---:B-1----:R-:W-:Y:S07]  /*f0f0*/  HMMA.16816.F32.BF16 R88, R108.reuse, R96, RZ ;  /* 0x000000606c58723c */ /* 0x042fee00000418ff */
[----:B------:R1:W-:Y:S01]  /*f100*/  LDGSTS.E.BYPASS.LTC128B.128 [R241+0x2900], [R100.64], !P6 ;  /* 0x0290000064f17fae */ /* 0x0003e2000f101d48 */
[-C--:B--2---:R-:W-:Y:S01]  /*f110*/  HMMA.16816.F32.BF16 R92, R108, R98.reuse, RZ ;  /* 0x000000626c5c723c */ /* 0x084fe200000418ff */
[----:B---3--:R-:W-:Y:S07]  /*f120*/  IADD3 R102, P0, R100, R104, RZ ;  /* 0x0000006864667210 */ /* 0x008fee0007f1e0ff */
[C---:B------:R-:W-:Y:S04]  /*f130*/  HMMA.16816.F32.BF16 R96, R112.reuse, R98, RZ ;  /* 0x000000627060723c */ /* 0x040fe800000418ff */
[----:B------:R-:W-:Y:S05]  /*f140*/  IADD3.X R103, R101, R0, RZ, P0, !PT ;  /* 0x0000000065677210 */ /* 0x000fea00007fe4ff */
[----:B------:R1:W-:Y:S08]  /*f150*/  LDGSTS.E.BYPASS.LTC128B.128 [R241+0x3100], [R102.64], !P6 ;  /* 0x0310000066f17fae */ /* 0x0003f0000f101d48 */
[----:B------:R-:W0:Y:S01]  /*f160*/  LDGDEPBAR ;  /* 0x00000000000079af */ /* 0x000e220000000000 */
[-C--:B-1----:R-:W-:Y:S08]  /*f170*/  HMMA.16816.F32.BF16 R100, R112, R184.reuse, RZ ;  /* 0x000000b87064723c */ /* 0x082ff000000418ff */
[C---:B------:R-:W-:Y:S08]  /*f180*/  HMMA.16816.F32.BF16 R104, R108.reuse, R184, RZ ;  /* 0x000000b86c68723c */ /* 0x040ff000000418ff */
[-C--:B------:R-:W-:Y:S08]  /*f190*/  HMMA.16816.F32.BF16 R108, R108, R186.reuse, RZ ;  /* 0x000000ba6c6c723c */ /* 0x080ff000000418ff */
[----:B------:R-:W-:Y:S01]  /*f1a0*/  HMMA.16816.F32.BF16 R112, R112, R186, RZ ;  /* 0x000000ba7070723c */ /* 0x000fe200000418ff */
[----:B------:R-:W-:Y:S07]  /*f1b0*/  LDSM.16.M88.4 R184, [R231] ;  /* 0x00000000e7b8783b */ /* 0x000fee0000000200 */
[-C--:B------:R-:W-:Y:S08]  /*f1c0*/  HMMA.16816.F32.BF16 R4, R188, R192.reuse, R4 ;  /* 0x000000c0bc04723c */ /* 0x080ff00000041804 */
[C---:B------:R-:W-:Y:S08]  /*f1d0*/  HMMA.16816.F32.BF16 R8, R196.reuse, R192, R8 ;  /* 0x000000c0c408723c */ /* 0x040ff00000041808 */
[-C--:B------:R-:W-:Y:S08]  /*f1e0*/  HMMA.16816.F32.BF16 R12, R196, R194.reuse, R12 ;  /* 0x000000c2c40c723c */ /* 0x080ff0000004180c */
[C---:B------:R-:W-:Y:S01]  /*f1f0*/  HMMA.16816.F32.BF16 R16, R188.reuse, R194, R16 ;  /* 0x000000c2bc10723c */ /* 0x040fe20000041810 */
[----:B------:R-:W1:Y:S07]  /*f200*/  LDSM.16.M88.4 R192, [R229] ;  /* 0x00000000e5c0783b */ /* 0x000e6e0000000200 */
        /* <DEDUP_REMOVED lines=14> */
[----:B------:R-:W4:Y:S07]  /*f2f0*/  LDSM.16.M88.4 R208, [R229+0x1000] ;  /* 0x00100000e5d0783b */ /* 0x000f2e0000000200 */
[-C--:B------:R-:W-:Y:S08]  /*f300*/  HMMA.16816.F32.BF16 R68, R188, R212.reuse, R68 ;  /* 0x000000d4bc44723c */ /* 0x080ff00000041844 */
[C---:B------:R-:W-:Y:S08]  /*f310*/  HMMA.16816.F32.BF16 R72, R196.reuse, R212, R72 ;  /* 0x000000d4c448723c */ /* 0x040ff00000041848 */
[-C--:B------:R-:W-:Y:S08]  /*f320*/  HMMA.16816.F32.BF16 R76, R196, R214.reuse, R76 ;  /* 0x000000d6c44c723c */ /* 0x080ff0000004184c */
[C---:B------:R-:W-:Y:S01]  /*f330*/  HMMA.16816.F32.BF16 R80, R188.reuse, R214, R80 ;  /* 0x000000d6bc50723c */ /* 0x040fe20000041850 */
[----:B------:R-:W-:Y:S07]  /*f340*/  LDSM.16.M88.4 R212, [R232] ;  /* 0x00000000e8d4783b */ /* 0x000fee0000000200 */
        /* <DEDUP_REMOVED lines=24> */
[C---:B------:R-:W-:Y:S08]  /*f4d0*/  HMMA.16816.F32.BF16 R48, R184.reuse, R210, R48 ;  /* 0x000000d2b830723c */ /* 0x040ff00000041830 */
[-C--:B------:R-:W-:Y:S08]  /*f4e0*/  HMMA.16816.F32.BF16 R52, R184, R188.reuse, R52 ;  /* 0x000000bcb834723c */ /* 0x080ff00000041834 */
[C---:B------:R-:W-:Y:S08]  /*f4f0*/  HMMA.16816.F32.BF16 R56, R200.reuse, R188, R56 ;  /* 0x000000bcc838723c */ /* 0x040ff00000041838 */
[-C--:B------:R-:W-:Y:S08]  /*f500*/  HMMA.16816.F32.BF16 R60, R200, R190.reuse, R60 ;  /* 0x000000bec83c723c */ /* 0x080ff0000004183c */
[C---:B------:R-:W-:Y:S01]  /*f510*/  HMMA.16816.F32.BF16 R64, R184.reuse, R190, R64 ;  /* 0x000000beb840723c */ /* 0x040fe20000041840 */
[----:B------:R-:W3:Y:S07]  /*f520*/  LDSM.16.M88.4 R188, [R232+0x2000] ;  /* 0x00200000e8bc783b */ /* 0x000eee0000000200 */
        /* <DEDUP_REMOVED lines=11> */
[----:B------:R-:W-:Y:S08]  /*f5e0*/  HMMA.16816.F32.BF16 R112, R184, R206, R112 ;  /* 0x000000ceb870723c */ /* 0x000ff00000041870 */
[-C--:B------:R-:W-:Y:S08]  /*f5f0*/  HMMA.16816.F32.BF16 R4, R212, R216.reuse, R4 ;  /* 0x000000d8d404723c */ /* 0x080ff00000041804 */
        /* <DEDUP_REMOVED lines=23> */
[----:B------:R-:W-:Y:S09]  /*f770*/  FMUL.FTZ R19, R19, c[0x0][0x320] ;  /* 0x0000c80013137a20 */ /* 0x000ff20000410000 */
[----:B------:R1:W-:Y:S10]  /*f780*/  MUFU.TANH R185, R7 ;  /* 0x0000000700b97308 */ /* 0x0003f40000002400 */
[----:B------:R-:W-:Y:S10]  /*f790*/  MUFU.TANH R13, R13 ;  /* 0x0000000d000d7308 */ /* 0x000ff40000002400 */
[----:B------:R-:W3:Y:S01]  /*f7a0*/  MUFU.TANH R193, R8 ;  /* 0x0000000800c17308 */ /* 0x000ee20000002400 */
[----:B-1----:R-:W1:Y:S09]  /*f7b0*/  LDSM.16.M88.4 R4, [R226+0x800] ;  /* 0x00080000e204783b */ /* 0x002e720000000200 */
[----:B------:R-:W-:Y:S10]  /*f7c0*/  MUFU.TANH R14, R14 ;  /* 0x0000000e000e7308 */ /* 0x000ff40000002400 */
[----:B------:R-:W4:Y:S10]  /*f7d0*/  MUFU.TANH R192, R9 ;  /* 0x0000000900c07308 */ /* 0x000f340000002400 */
[----:B------:R-:W-:Y:S10]  /*f7e0*/  MUFU.TANH R15, R15 ;  /* 0x0000000f000f7308 */ /* 0x000ff40000002400 */
[----:B------:R-:W-:Y:S01]  /*f7f0*/  MUFU.TANH R195, R10 ;  /* 0x0000000a00c37308 */ /* 0x000fe20000002400 */
[-C--:B-1----:R-:W-:Y:S09]  /*f800*/  HMMA.16816.F32.BF16 R20, R212, R4.reuse, R20 ;  /* 0x00000004d414723c */ /* 0x082ff20000041814 */
[----:B------:R1:W-:Y:S01]  /*f810*/  MUFU.TANH R194, R11 ;  /* 0x0000000b00c27308 */ /* 0x0003e20000002400 */
[C---:B------:R-:W-:Y:S09]  /*f820*/  HMMA.16816.F32.BF16 R24, R188.reuse, R4, R24 ;  /* 0x00000004bc18723c */ /* 0x040ff20000041818 */
[----:B------:R-:W2:Y:S01]  /*f830*/  MUFU.TANH R18, R18 ;  /* 0x0000001200127308 */ /* 0x000ea20000002400 */
[-C--:B------:R-:W-:Y:S04]  /*f840*/  HMMA.16816.F32.BF16 R28, R188, R6.reuse, R28 ;  /* 0x00000006bc1c723c */ /* 0x080fe8000004181c */
[----:B------:R-:W-:Y:S04]  /*f850*/  FMUL.FTZ R22, R22, c[0x0][0x320] ;  /* 0x0000c80016167a20 */ /* 0x000fe80000410000 */
[C---:B------:R-:W-:Y:S01]  /*f860*/  HMMA.16816.F32.BF16 R32, R212.reuse, R6, R32 ;  /* 0x00000006d420723c */ /* 0x040fe20000041820 */
[----:B------:R-:W-:Y:S01]  /*f870*/  MUFU.TANH R16, R16 ;  /* 0x0000001000107308 */ /* 0x000fe20000002400 */
[----:B------:R-:W-:Y:S02]  /*f880*/  LDSM.16.M88.4 R4, [R226+0x1800] ;  /* 0x00180000e204783b */ /* 0x000fe40000000200 */
[----:B------:R-:W-:Y:S02]  /*f890*/  FMUL.FTZ R20, R20, c[0x0][0x320] ;  /* 0x0000c80014147a20 */ /* 0x000fe40000410000 */
[----:B------:R-:W-:Y:S02]  /*f8a0*/  FMUL.FTZ R23, R23, c[0x0][0x320] ;  /* 0x0000c80017177a20 */ /* 0x000fe40000410000 */
[----:B------:R-:W-:Y:S02]  /*f8b0*/  FMUL.FTZ R21, R21, c[0x0][0x320] ;  /* 0x0000c80015157a20 */ /* 0x000fe40000410000 */
[----:B-1----:R-:W1:Y:S01]  /*f8c0*/  LDSM.16.M88.4 R8, [R226+0x1000] ;  /* 0x00100000e208783b */ /* 0x002e620000000200 */
        /* <DEDUP_REMOVED lines=14> */
[----:B------:R-:W-:Y:S07]  /*f9b0*/  FMUL.FTZ R34, R34, c[0x0][0x320] ;  /* 0x0000c80022227a20 */ /* 0x000fee0000410000 */
[----:B------:R-:W-:Y:S01]  /*f9c0*/  MUFU.TANH R30, R30 ;  /* 0x0000001e001e7308 */ /* 0x000fe20000002400 */
[-C--:B-1----:R-:W-:Y:S09]  /*f9d0*/  HMMA.16816.F32.BF16 R36, R212, R8.reuse, R36 ;  /* 0x00000008d424723c */ /* 0x082ff20000041824 */
[----:B------:R-:W1:Y:S01]  /*f9e0*/  MUFU.TANH R22, R22 ;  /* 0x0000001600167308 */ /* 0x000e620000002400 */
[C---:B------:R-:W-:Y:S09]  /*f9f0*/  HMMA.16816.F32.BF16 R40, R188.reuse, R8, R40 ;  /* 0x00000008bc28723c */ /* 0x040ff20000041828 */
[----:B------:R-:W-:Y:S01]  /*fa00*/  MUFU.TANH R20, R20 ;  /* 0x0000001400147308 */ /* 0x000fe20000002400 */
[-C--:B------:R-:W-:Y:S09]  /*fa10*/  HMMA.16816.F32.BF16 R44, R188, R10.reuse, R44 ;  /* 0x0000000abc2c723c */ /* 0x080ff2000004182c */
[----:B------:R-:W1:Y:S01]  /*fa20*/  MUFU.TANH R23, R23 ;  /* 0x0000001700177308 */ /* 0x000e620000002400 */
[C---:B------:R-:W-:Y:S01]  /*fa30*/  HMMA.16816.F32.BF16 R48, R212.reuse, R10, R48 ;  /* 0x0000000ad430723c */ /* 0x040fe20000041830 */
[----:B------:R-:W1:Y:S03]  /*fa40*/  LDSM.16.M88.4 R8, [R226+0x2000] ;  /* 0x00200000e208783b */ /* 0x000e660000000200 */
[----:B------:R-:W-:Y:S02]  /*fa50*/  FMUL.FTZ R38, R38, c[0x0][0x320] ;  /* 0x0000c80026267a20 */ /* 0x000fe40000410000 */
[----:B------:R-:W-:Y:S03]  /*fa60*/  FMUL.FTZ R36, R36, c[0x0][0x320] ;  /* 0x0000c80024247a20 */ /* 0x000fe60000410000 */
[----:B------:R-:W1:Y:S01]  /*fa70*/  MUFU.TANH R24, R24 ;  /* 0x0000001800187308 */ /* 0x000e620000002400 */
[-C--:B------:R-:W-:Y:S03]  /*fa80*/  HMMA.16816.F32.BF16 R52, R212, R4.reuse, R52 ;  /* 0x00000004d434723c */ /* 0x080fe60000041834 */
[----:B------:R-:W-:Y:S02]  /*fa90*/  FMUL.FTZ R39, R39, c[0x0][0x320] ;  /* 0x0000c80027277a20 */ /* 0x000fe40000410000 */
[----:B------:R-:W-:Y:S03]  /*faa0*/  FMUL.FTZ R37, R37, c[0x0][0x320] ;  /* 0x0000c80025257a20 */ /* 0x000fe60000410000 */
[C---:B------:R-:W-:Y:S01]  /*fab0*/  HMMA.16816.F32.BF16 R56, R188.reuse, R4, R56 ;  /* 0x00000004bc38723c */ /* 0x040fe20000041838 */
[----:B------:R-:W1:Y:S03]  /*fac0*/  MUFU.TANH R21, R21 ;  /* 0x0000001500157308 */ /* 0x000e660000002400 */
[----:B------:R-:W-:Y:S02]  /*fad0*/  FMUL.FTZ R47, R47, c[0x0][0x320] ;  /* 0x0000c8002f2f7a20 */ /* 0x000fe40000410000 */
[----:B------:R-:W-:Y:S02]  /*fae0*/  FMUL.FTZ R40, R40, c[0x0][0x320] ;  /* 0x0000c80028287a20 */ /* 0x000fe40000410000 */
[-C--:B------:R-:W-:Y:S03]  /*faf0*/  HMMA.16816.F32.BF16 R60, R188, R6.reuse, R60 ;  /* 0x00000006bc3c723c */ /* 0x080fe6000004183c */
[----:B------:R-:W2:Y:S01]  /*fb00*/  MUFU.TANH R25, R25 ;  /* 0x0000001900197308 */ /* 0x000ea20000002400 */
[----:B------:R-:W-:Y:S02]  /*fb10*/  FMUL.FTZ R48, R48, c[0x0][0x320] ;  /* 0x0000c80030307a20 */ /* 0x000fe40000410000 */
[----:B------:R-:W-:Y:S02]  /*fb20*/  FMUL.FTZ R49, R49, c[0x0][0x320] ;  /* 0x0000c80031317a20 */ /* 0x000fe40000410000 */
[C---:B------:R-:W-:Y:S01]  /*fb30*/  HMMA.16816.F32.BF16 R64, R212.reuse, R6, R64 ;  /* 0x00000006d440723c */ /* 0x040fe20000041840 */
[----:B------:R-:W2:Y:S03]  /*fb40*/  LDSM.16.M88.4 R4, [R226+0x2800] ;  /* 0x00280000e204783b */ /* 0x000ea60000000200 */
[----:B------:R-:W-:Y:S01]  /*fb50*/  FMUL.FTZ R54, R54, c[0x0][0x320] ;  /* 0x0000c80036367a20 */ /* 0x000fe20000410000 */
        /* <DEDUP_REMOVED lines=11> */
[----:B------:R-:W-:Y:S01]  /*fc10*/  MUFU.TANH R28, R28 ;  /* 0x0000001c001c7308 */ /* 0x000fe20000002400 */
[-C--:B------:R-:W-:Y:S03]  /*fc20*/  HMMA.16816.F32.BF16 R76, R188, R10.reuse, R76 ;  /* 0x0000000abc4c723c */ /* 0x080fe6000004184c */
[----:B------:R-:W-:Y:S02]  /*fc30*/  FMUL.FTZ R66, R66, c[0x0][0x320] ;  /* 0x0000c80042427a20 */ /* 0x000fe40000410000 */
[----:B------:R-:W-:Y:S02]  /*fc40*/  FMUL.FTZ R64, R64, c[0x0][0x320] ;  /* 0x0000c80040407a20 */ /* 0x000fe40000410000 */
[----:B------:R-:W-:Y:S01]  /*fc50*/  FMUL.FTZ R70, R70, c[0x0][0x320] ;  /* 0x0000c80046467a20 */ /* 0x000fe20000410000 */
[C---:B------:R-:W-:Y:S01]  /*fc60*/  HMMA.16816.F32.BF16 R80, R212.reuse, R10, R80 ;  /* 0x0000000ad450723c */ /* 0x040fe20000041850 */
[----:B------:R-:W1:Y:S01]  /*fc70*/  MUFU.TANH R35, R35 ;  /* 0x0000002300237308 */ /* 0x000e620000002400 */
[----:B------:R-:W1:Y:S01]  /*fc80*/  LDSM.16.M88.4 R8, [R226+0x3000] ;  /* 0x00300000e208783b */ /* 0x000e620000000200 */
[----:B------:R-:W-:Y:S04]  /*fc90*/  DEPBAR.LE SB0, 0x0 ;  /* 0x000080000000791a */ /* 0x000fe80000000000 */
[----:B------:R-:W-:Y:S01]  /*fca0*/  FMUL.FTZ R73, R73, c[0x0][0x320] ;  /* 0x0000c80049497a20 */ /* 0x000fe20000410000 */
[-C--:B--2---:R-:W-:Y:S03]  /*fcb0*/  HMMA.16816.F32.BF16 R84, R212, R4.reuse, R84 ;  /* 0x00000004d454723c */ /* 0x084fe60000041854 */
[----:B------:R2:W-:Y:S01]  /*fcc0*/  MUFU.TANH R239, R73 ;  /* 0x0000004900ef7308 */ /* 0x0005e20000002400 */
[----:B------:R-:W-:Y:S01]  /*fcd0*/  BAR.SYNC.DEFER_BLOCKING 0x0 ;  /* 0x0000000000007b1d */ /* 0x000fe20000010000 */
[----:B------:R-:W-:Y:S02]  /*fce0*/  FMUL.FTZ R65, R65, c[0x0][0x320] ;  /* 0x0000c80041417a20 */ /* 0x000fe40000410000 */
[----:B------:R-:W-:Y:S01]  /*fcf0*/  FMUL.FTZ R71, R71, c[0x0][0x320] ;  /* 0x0000c80047477a20 */ /* 0x000fe20000410000 */
[C---:B------:R-:W-:Y:S04]  /*fd00*/  HMMA.16816.F32.BF16 R88, R188.reuse, R4, R88 ;  /* 0x00000004bc58723c */ /* 0x040fe80000041858 */
[----:B------:R-:W-:Y:S01]  /*fd10*/  FMUL.FTZ R76, R76, c[0x0][0x320] ;  /* 0x0000c8004c4c7a20 */ /* 0x000fe20000410000 */
[----:B------:R-:W1:Y:S01]  /*fd20*/  MUFU.TANH R33, R33 ;  /* 0x0000002100217308 */ /* 0x000e620000002400 */
[----:B------:R-:W-:Y:S01]  /*fd30*/  FMUL.FTZ R77, R77, c[0x0][0x320] ;  /* 0x0000c8004d4d7a20 */ /* 0x000fe20000410000 */
[----:B------:R-:W-:Y:S01]  /*fd40*/  FMNMX.FTZ R4, R186, R3, !PT ;  /* 0x00000003ba047209 */ /* 0x000fe20007810000 */
[-C--:B------:R-:W-:Y:S04]  /*fd50*/  HMMA.16816.F32.BF16 R92, R188, R6.reuse, R92 ;  /* 0x00000006bc5c723c */ /* 0x080fe8000004185c */
[----:B---3--:R-:W-:Y:S01]  /*fd60*/  FMNMX.FTZ R5, R193, R116, !PT ;  /* 0x00000074c1057209 */ /* 0x008fe20007810000 */
[----:B------:R-:W-:Y:S02]  /*fd70*/  FMUL.FTZ R80, R80, c[0x0][0x320] ;  /* 0x0000c80050507a20 */ /* 0x000fe40000410000 */
[----:B------:R-:W-:Y:S01]  /*fd80*/  MUFU.TANH R29, R29 ;  /* 0x0000001d001d7308 */ /* 0x000fe20000002400 */
[C---:B------:R-:W-:Y:S04]  /*fd90*/  HMMA.16816.F32.BF16 R96, R212.reuse, R6, R96 ;  /* 0x00000006d460723c */ /* 0x040fe80000041860 */
[----:B--2---:R-:W-:Y:S01]  /*fda0*/  FMNMX.FTZ R73, R118, R0, !PT ;  /* 0x0000000076497209 */ /* 0x004fe20007810000 */
[----:B------:R-:W-:Y:S01]  /*fdb0*/  FMUL.FTZ R81, R81, c[0x0][0x320] ;  /* 0x0000c80051517a20 */ /* 0x000fe20000410000 */
[----:B------:R-:W-:Y:S01]  /*fdc0*/  FMNMX.FTZ R0, R185, R4, !PT ;  /* 0x00000004b9007209 */ /* 0x000fe20007810000 */
[----:B------:R-:W-:Y:S01]  /*fdd0*/  FMUL.FTZ R82, R82, c[0x0][0x320] ;  /* 0x0000c80052527a20 */ /* 0x000fe20000410000 */
[----:B----4-:R-:W-:Y:S01]  /*fde0*/  FMNMX.FTZ R4, R192, R5, !PT ;  /* 0x00000005c0047209 */ /* 0x010fe20007810000 */
[----:B------:R-:W2:Y:S01]  /*fdf0*/  MUFU.TANH R38, R38 ;  /* 0x0000002600267308 */ /* 0x000ea20000002400 */
[-C--:B-1----:R-:W-:Y:S03]  /*fe00*/  HMMA.16816.F32.BF16 R100, R212, R8.reuse, R100 ;  /* 0x00000008d464723c */ /* 0x082fe60000041864 */
[----:B------:R-:W-:Y:S01]  /*fe10*/  FMNMX.FTZ R0, R18, R0, !PT ;  /* 0x0000000012007209 */ /* 0x000fe20007810000 */
[----:B------:R-:W-:Y:S01]  /*fe20*/  FMUL.FTZ R90, R90, c[0x0][0x320] ;  /* 0x0000c8005a5a7a20 */ /* 0x000fe20000410000 */
[----:B------:R-:W-:Y:S01]  /*fe30*/  FMNMX.FTZ R4, R12, R4, !PT ;  /* 0x000000040c047209 */ /* 0x000fe20007810000 */
[----:B------:R-:W-:Y:S01]  /*fe40*/  FMUL.FTZ R91, R91, c[0x0][0x320] ;  /* 0x0000c8005b5b7a20 */ /* 0x000fe20000410000 */
[----:B------:R-:W-:Y:S01]  /*fe50*/  FMNMX.FTZ R0, R19, R0, !PT ;  /* 0x0000000013007209 */ /* 0x000fe20007810000 */
[C---:B------:R-:W-:Y:S01]  /*fe60*/  HMMA.16816.F32.BF16 R104, R188.reuse, R8, R104 ;  /* 0x00000008bc68723c */ /* 0x040fe20000041868 */
[----:B------:R-:W1:Y:S03]  /*fe70*/  MUFU.TANH R36, R36 ;  /* 0x0000002400247308 */ /* 0x000e660000002400 */
[----:B------:R-:W-:Y:S01]  /*fe80*/  FMNMX.FTZ R73, R16, R73, !PT ;  /* 0x0000004910497209 */ /* 0x000fe20007810000 */
[----:B------:R-:W-:Y:S01]  /*fe90*/  FMUL.FTZ R50, R50, c[0x0][0x320] ;  /* 0x0000c80032327a20 */ /* 0x000fe20000410000 */
[----:B------:R-:W-:Y:S01]  /*fea0*/  FMNMX.FTZ R5, R22, R0, !PT ;  /* 0x0000000016057209 */ /* 0x000fe20007810000 */
[----:B------:R-:W-:Y:S01]  /*feb0*/  FMUL.FTZ R93, R93, c[0x0][0x320] ;  /* 0x0000c8005d5d7a20 */ /* 0x000fe20000410000 */
[-C--:B------:R-:W-:Y:S03]  /*fec0*/  HMMA.16816.F32.BF16 R108, R188, R10.reuse, R108 ;  /* 0x0000000abc6c723c */ /* 0x080fe6000004186c */
[----:B------:R-:W-:Y:S01]  /*fed0*/  MUFU.TANH R39, R39 ;  /* 0x0000002700277308 */ /* 0x000fe20000002400 */
[----:B------:R-:W-:Y:S01]  /*fee0*/  FMNMX.FTZ R5, R23, R5, !PT ;  /* 0x0000000517057209 */ /* 0x000fe20007810000 */
[----:B------:R-:W-:Y:S01]  /*fef0*/  FMUL.FTZ R92, R92, c[0x0][0x320] ;  /* 0x0000c8005c5c7a20 */ /* 0x000fe20000410000 */
[----:B------:R-:W-:Y:S01]  /*ff00*/  FMNMX.FTZ R4, R13, R4, !PT ;  /* 0x000000040d047209 */ /* 0x000fe20007810000 */
[----:B------:R-:W-:Y:S01]  /*ff10*/  FMUL.FTZ R83, R83, c[0x0][0x320] ;  /* 0x0000c80053537a20 */ /* 0x000fe20000410000 */
[----:B------:R-:W-:Y:S01]  /*ff20*/  HMMA.16816.F32.BF16 R112, R212, R10, R112 ;  /* 0x0000000ad470723c */ /* 0x000fe20000041870 */
[----:B------:R-:W3:Y:S03]  /*ff30*/  LDL R10, [R1+0x38] ;  /* 0x00003800010a7983 */ /* 0x000ee60000100800 */
[----:B------:R-:W-:Y:S01]  /*ff40*/  FMNMX.FTZ R73, R17, R73, !PT ;  /* 0x0000004911497209 */ /* 0x000fe20007810000 */
[----:B------:R-:W-:Y:S01]  /*ff50*/  MUFU.TANH R40, R40 ;  /* 0x0000002800287308 */ /* 0x000fe20000002400 */
[----:B------:R-:W-:Y:S01]  /*ff60*/  FMUL.FTZ R84, R84, c[0x0][0x320] ;  /* 0x0000c80054547a20 */ /* 0x000fe20000410000 */
[----:B------:R-:W-:Y:S01]  /*ff70*/  FMNMX.FTZ R0, R24, R4, !PT ;  /* 0x0000000418007209 */ /* 0x000fe20007810000 */
[----:B------:R-:W-:Y:S01]  /*ff80*/  FMUL.FTZ R86, R86, c[0x0][0x320] ;  /* 0x0000c80056567a20 */ /* 0x000fe20000410000 */
[----:B------:R-:W-:Y:S03]  /*ff90*/  FMNMX.FTZ R73, R20, R73, !PT ;  /* 0x0000004914497209 */ /* 0x000fe60007810000 */
[----:B------:R-:W-:Y:S01]  /*ffa0*/  FMUL.FTZ R87, R87, c[0x0][0x320] ;  /* 0x0000c80057577a20 */ /* 0x000fe20000410000 */
[----:B------:R-:W-:Y:S01]  /*ffb0*/  FMNMX.FTZ R73, R21, R73, !PT ;  /* 0x0000004915497209 */ /* 0x000fe20007810000 */
[----:B------:R-:W-:Y:S01]  /*ffc0*/  FMUL.FTZ R98, R98, c[0x0][0x320] ;  /* 0x0000c80062627a20 */ /* 0x000fe20000410000 */
[----:B------:R-:W4:Y:S01]  /*ffd0*/  MUFU.TANH R37, R37 ;  /* 0x0000002500257308 */ /* 0x000f220000002400 */
        /* <DEDUP_REMOVED lines=9> */
[----:B------:R-:W4:Y:S01]  /*10070*/  MUFU.TANH R50, R50 ;  /* 0x0000003200327308 */ /* 0x000f220000002400 */
[----:B------:R-:W-:Y:S01]  /*10080*/  FMNMX.FTZ R73, R33, R73, !PT ;  /* 0x0000004921497209 */ /* 0x000fe20007810000 */
[----:B------:R-:W-:Y:S01]  /*10090*/  FMUL.FTZ R96, R96, c[0x0][0x320] ;  /* 0x0000c80060607a20 */ /* 0x000fe20000410000 */
[----:B--2---:R-:W-:Y:S01]  /*100a0*/  FMNMX.FTZ R5, R38, R5, !PT ;  /* 0x0000000526057209 */ /* 0x004fe20007810000 */
[----:B------:R-:W-:Y:S01]  /*100b0*/  FMUL.FTZ R97, R97, c[0x0][0x320] ;  /* 0x0000c80061617a20 */ /* 0x000fe20000410000 */
[----:B-1----:R-:W-:Y:S01]  /*100c0*/  FMNMX.FTZ R73, R36, R73, !PT ;  /* 0x0000004924497209 */ /* 0x002fe20007810000 */
[----:B------:R-:W-:Y:S01]  /*100d0*/  FMUL.FTZ R101, R101, c[0x0][0x320] ;  /* 0x0000c80065657a20 */ /* 0x000fe20000410000 */
[----:B------:R-:W-:Y:S01]  /*100e0*/  FMNMX.FTZ R0, R28, R0, !PT ;  /* 0x000000001c007209 */ /* 0x000fe20007810000 */
[----:B------:R-:W-:Y:S02]  /*100f0*/  FMUL.FTZ R100, R100, c[0x0][0x320] ;  /* 0x0000c80064647a20 */ /* 0x000fe40000410000 */
[----:B------:R-:W1:Y:S01]  /*10100*/  MUFU.TANH R48, R48 ;  /* 0x0000003000307308 */ /* 0x000e620000002400 */
[----:B------:R-:W-:Y:S01]  /*10110*/  FMNMX.FTZ R0, R29, R0, !PT ;  /* 0x000000001d007209 */ /* 0x000fe20007810000 */
[----:B------:R-:W-:Y:S01]  /*10120*/  FMUL.FTZ R112, R112, c[0x0][0x320] ;  /* 0x0000c80070707a20 */ /* 0x000fe20000410000 */
[----:B----4-:R-:W-:Y:S01]  /*10130*/  FMNMX.FTZ R73, R37, R73, !PT ;  /* 0x0000004925497209 */ /* 0x010fe20007810000 */
[----:B------:R-:W-:Y:S01]  /*10140*/  FMUL.FTZ R95, R95, c[0x0][0x320] ;  /* 0x0000c8005f5f7a20 */ /* 0x000fe20000410000 */
[----:B------:R-:W-:Y:S01]  /*10150*/  FMNMX.FTZ R4, R40, R0, !PT ;  /* 0x0000000028047209 */ /* 0x000fe20007810000 */
[----:B------:R-:W-:Y:S01]  /*10160*/  FMUL.FTZ R94, R94, c[0x0][0x320] ;  /* 0x0000c8005e5e7a20 */ /* 0x000fe20000410000 */
[----:B------:R-:W-:Y:S01]  /*10170*/  FMNMX.FTZ R0, R39, R5, !PT ;  /* 0x0000000527007209 */ /* 0x000fe20007810000 */
[----:B------:R-:W-:Y:S02]  /*10180*/  FMUL.FTZ R106, R106, c[0x0][0x320] ;  /* 0x0000c8006a6a7a20 */ /* 0x000fe40000410000 */
[----:B------:R-:W2:Y:S01]  /*10190*/  MUFU.TANH R51, R51 ;  /* 0x0000003300337308 */ /* 0x000ea20000002400 */
[----:B------:R-:W-:Y:S01]  /*101a0*/  FMUL.FTZ R88, R88, c[0x0][0x320] ;  /* 0x0000c80058587a20 */ /* 0x000fe20000410000 */
[----:B------:R-:W-:Y:S01]  /*101b0*/  FMNMX.FTZ R5, R195, R117, !PT ;  /* 0x00000075c3057209 */ /* 0x000fe20007810000 */
[----:B------:R-:W-:Y:S01]  /*101c0*/  FMUL.FTZ R104, R104, c[0x0][0x320] ;  /* 0x0000c80068687a20 */ /* 0x000fe20000410000 */
[----:B------:R-:W-:Y:S01]  /*101d0*/  FMNMX.FTZ R0, R50, R0, !PT ;  /* 0x0000000032007209 */ /* 0x000fe20007810000 */
[----:B------:R-:W-:Y:S01]  /*101e0*/  FMUL.FTZ R105, R105, c[0x0][0x320] ;  /* 0x0000c80069697a20 */ /* 0x000fe20000410000 */
[----:B------:R-:W-:Y:S01]  /*101f0*/  FMNMX.FTZ R5, R194, R5, !PT ;  /* 0x00000005c2057209 */ /* 0x000fe20007810000 */
[----:B------:R-:W-:Y:S02]  /*10200*/  FMUL.FTZ R68, R68, c[0x0][0x320] ;  /* 0x0000c80044447a20 */ /* 0x000fe40000410000 */
[----:B------:R-:W-:Y:S01]  /*10210*/  FMUL.FTZ R69, R69, c[0x0][0x320] ;  /* 0x0000c80045457a20 */ /* 0x000fe20000410000 */
[----:B------:R-:W4:Y:S01]  /*10220*/  MUFU.TANH R49, R49 ;  /* 0x0000003100317308 */ /* 0x000f220000002400 */
[----:B------:R-:W-:Y:S01]  /*10230*/  FMNMX.FTZ R5, R14, R5, !PT ;  /* 0x000000050e057209 */ /* 0x000fe20007810000 */
[----:B------:R-:W-:Y:S01]  /*10240*/  FMUL.FTZ R114, R114, c[0x0][0x320] ;  /* 0x0000c80072727a20 */ /* 0x000fe20000410000 */
[----:B-1----:R-:W-:Y:S01]  /*10250*/  FMNMX.FTZ R73, R48, R73, !PT ;  /* 0x0000004930497209 */ /* 0x002fe20007810000 */
[----:B------:R-:W-:Y:S01]  /*10260*/  FMUL.FTZ R113, R113, c[0x0][0x320] ;  /* 0x0000c80071717a20 */ /* 0x000fe20000410000 */
[----:B------:R-:W-:Y:S01]  /*10270*/  FMNMX.FTZ R5, R15, R5, !PT ;  /* 0x000000050f057209 */ /* 0x000fe20007810000 */
[----:B------:R-:W-:Y:S02]  /*10280*/  FMUL.FTZ R59, R59, c[0x0][0x320] ;  /* 0x0000c8003b3b7a20 */ /* 0x000fe40000410000 */
[----:B------:R-:W-:Y:S02]  /*10290*/  FMUL.FTZ R62, R62, c[0x0][0x320] ;  /* 0x0000c8003e3e7a20 */ /* 0x000fe40000410000 */
[----:B------:R-:W1:Y:S01]  /*102a0*/  MUFU.TANH R202, R54 ;  /* 0x0000003600ca7308 */ /* 0x000e620000002400 */
[----:B------:R-:W-:Y:S02]  /*102b0*/  FMUL.FTZ R75, R75, c[0x0][0x320] ;  /* 0x0000c8004b4b7a20 */ /* 0x000fe40000410000 */
[----:B------:R-:W-:Y:S01]  /*102c0*/  FMUL.FTZ R107, R107, c[0x0][0x320] ;  /* 0x0000c8006b6b7a20 */ /* 0x000fe20000410000 */
[----:B--2---:R-:W-:Y:S01]  /*102d0*/  FMNMX.FTZ R0, R51, R0, !PT ;  /* 0x0000000033007209 */ /* 0x004fe20007810000 */
        /* <DEDUP_REMOVED lines=10> */
[----:B------:R-:W2:Y:S01]  /*10380*/  MUFU.TANH R47, R52 ;  /* 0x00000034002f7308 */ /* 0x000ea20000002400 */
[----:B------:R-:W-:Y:S02]  /*10390*/  FMUL.FTZ R78, R78, c[0x0][0x320] ;  /* 0x0000c8004e4e7a20 */ /* 0x000fe40000410000 */
[----:B------:R-:W-:Y:S01]  /*103a0*/  FMUL.FTZ R79, R79, c[0x0][0x320] ;  /* 0x0000c8004f4f7a20 */ /* 0x000fe20000410000 */
[----:B-1----:R-:W-:Y:S01]  /*103b0*/  FMNMX.FTZ R0, R202, R0, !PT ;  /* 0x00000000ca007209 */ /* 0x002fe20007810000 */
[----:B------:R-:W-:Y:S02]  /*103c0*/  FMUL.FTZ R41, R41, c[0x0][0x320] ;  /* 0x0000c80029297a20 */ /* 0x000fe40000410000 */
[----:B------:R-:W-:Y:S02]  /*103d0*/  FMUL.FTZ R44, R44, c[0x0][0x320] ;  /* 0x0000c8002c2c7a20 */ /* 0x000fe40000410000 */
[----:B------:R-:W-:Y:S01]  /*103e0*/  FMUL.FTZ R45, R45, c[0x0][0x320] ;  /* 0x0000c8002d2d7a20 */ /* 0x000fe20000410000 */
[----:B------:R1:W4:Y:S01]  /*103f0*/  MUFU.TANH R203, R55 ;  /* 0x0000003700cb7308 */ /* 0x0003220000002400 */
[----:B------:R-:W-:Y:S02]  /*10400*/  FMUL.FTZ R57, R57, c[0x0][0x320] ;  /* 0x0000c80039397a20 */ /* 0x000fe40000410000 */
[----:B------:R-:W-:Y:S02]  /*10410*/  FMUL.FTZ R108, R108, c[0x0][0x320] ;  /* 0x0000c8006c6c7a20 */ /* 0x000fe40000410000 */
[----:B------:R-:W-:Y:S02]  /*10420*/  FMUL.FTZ R109, R109, c[0x0][0x320] ;  /* 0x0000c8006d6d7a20 */ /* 0x000fe40000410000 */
[----:B------:R-:W-:Y:S03]  /*10430*/  FMUL.FTZ R74, R74, c[0x0][0x320] ;  /* 0x0000c8004a4a7a20 */ /* 0x000fe60000410000 */
[----:B------:R4:W4:Y:S01]  /*10440*/  MUFU.TANH R198, R53 ;  /* 0x0000003500c67308 */ /* 0x0009220000002400 */
[----:B--2---:R-:W-:Y:S09]  /*10450*/  FMNMX.FTZ R73, R47, R73, !PT ;  /* 0x000000492f497209 */ /* 0x004ff20007810000 */
[----:B------:R-:W2:Y:S01]  /*10460*/  MUFU.TANH R200, R66 ;  /* 0x0000004200c87308 */ /* 0x000ea20000002400 */
[----:B-1----:R-:W3:Y:S01]  /*10470*/  LDL.64 R54, [R1+0x28] ;  /* 0x0000280001367983 */ /* 0x002ee20000100a00 */
[----:B----4-:R-:W-:Y:S08]  /*10480*/  FMNMX.FTZ R0, R203, R0, !PT ;  /* 0x00000000cb007209 */ /* 0x010ff00007810000 */
[----:B------:R-:W-:Y:S01]  /*10490*/  MUFU.TANH R205, R56 ;  /* 0x0000003800cd7308 */ /* 0x000fe20000002400 */
[----:B------:R-:W4:Y:S01]  /*104a0*/  LDL R53, [R1+0x20] ;  /* 0x0000200001357983 */ /* 0x000f220000100800 */
[----:B------:R-:W-:Y:S08]  /*104b0*/  FMNMX.FTZ R73, R198, R73, !PT ;  /* 0x00000049c6497209 */ /* 0x000ff00007810000 */
[----:B------:R-:W1:Y:S01]  /*104c0*/  MUFU.TANH R56, R64 ;  /* 0x0000004000387308 */ /* 0x000e620000002400 */
[----:B--2---:R-:W-:Y:S09]  /*104d0*/  FMNMX.FTZ R0, R200, R0, !PT ;  /* 0x00000000c8007209 */ /* 0x004ff20007810000 */
[----:B------:R-:W2:Y:S10]  /*104e0*/  MUFU.TANH R201, R67 ;  /* 0x0000004300c97308 */ /* 0x000eb40000002400 */
[----:B------:R-:W2:Y:S01]  /*104f0*/  MUFU.TANH R197, R70 ;  /* 0x0000004600c57308 */ /* 0x000ea20000002400 */
[----:B-1----:R-:W-:Y:S09]  /*10500*/  FMNMX.FTZ R73, R56, R73, !PT ;  /* 0x0000004938497209 */ /* 0x002ff20007810000 */
[----:B------:R1:W-:Y:S01]  /*10510*/  MUFU.TANH R211, R80 ;  /* 0x0000005000d37308 */ /* 0x0003e20000002400 */
[----:B--2---:R-:W-:Y:S09]  /*10520*/  FMNMX.FTZ R0, R201, R0, !PT ;  /* 0x00000000c9007209 */ /* 0x004ff20007810000 */
[----:B------:R-:W-:Y:S10]  /*10530*/  MUFU.TANH R204, R60 ;  /* 0x0000003c00cc7308 */ /* 0x000ff40000002400 */
[----:B------:R-:W2:Y:S01]  /*10540*/  MUFU.TANH R60, R65 ;  /* 0x00000041003c7308 */ /* 0x000ea20000002400 */
[----:B-1----:R-:W-:Y:S04]  /*10550*/  MOV R80, R197 ;  /* 0x000000c500507202 */ /* 0x002fe80000000f00 */
[----:B------:R-:W-:Y:S05]  /*10560*/  FMNMX.FTZ R0, R80, R0, !PT ;  /* 0x0000000050007209 */ /* 0x000fea0007810000 */
[----:B------:R-:W1:Y:S10]  /*10570*/  MUFU.TANH R209, R71 ;  /* 0x0000004700d17308 */ /* 0x000e740000002400 */
[----:B------:R-:W-:Y:S01]  /*10580*/  MUFU.TANH R243, R90 ;  /* 0x0000005a00f37308 */ /* 0x000fe20000002400 */
[----:B--2---:R-:W-:Y:S09]  /*10590*/  FMNMX.FTZ R73, R60, R73, !PT ;  /* 0x000000493c497209 */ /* 0x004ff20007810000 */
[----:B------:R1:W-:Y:S10]  /*105a0*/  MUFU.TANH R90, R93 ;  /* 0x0000005d005a7308 */ /* 0x0003f40000002400 */
[----:B------:R-:W2:Y:S10]  /*105b0*/  MUFU.TANH R210, R68 ;  /* 0x0000004400d27308 */ /* 0x000eb40000002400 */
[----:B------:R-:W2:Y:S01]  /*105c0*/  MUFU.TANH R196, R69 ;  /* 0x0000004500c47308 */ /* 0x000ea20000002400 */
[----:B-1----:R-:W-:Y:S04]  /*105d0*/  MOV R93, R209 ;  /* 0x000000d1005d7202 */ /* 0x002fe80000000f00 */
[----:B------:R-:W-:Y:S05]  /*105e0*/  FMNMX.FTZ R0, R93, R0, !PT ;  /* 0x000000005d007209 */ /* 0x000fea0007810000 */
[----:B------:R-:W-:Y:S01]  /*105f0*/  MUFU.TANH R220, R91 ;  /* 0x0000005b00dc7308 */ /* 0x000fe20000002400 */
[----:B--2---:R-:W-:Y:S09]  /*10600*/  FMNMX.FTZ R73, R210, R73, !PT ;  /* 0x00000049d2497209 */ /* 0x004ff20007810000 */
[----:B------:R1:W-:Y:S10]  /*10610*/  MUFU.TANH R91, R92 ;  /* 0x0000005c005b7308 */ /* 0x0003f40000002400 */
[----:B------:R2:W2:Y:S10]  /*10620*/  MUFU.TANH R222, R81 ;  /* 0x0000005100de7308 */ /* 0x0004b40000002400 */
[----:B------:R-:W2:Y:S01]  /*10630*/  MUFU.TANH R238, R82 ;  /* 0x0000005200ee7308 */ /* 0x000ea20000002400 */
[----:B-1----:R-:W-:Y:S04]  /*10640*/  MOV R92, R196 ;  /* 0x000000c4005c7202 */ /* 0x002fe80000000f00 */
[----:B------:R-:W-:Y:S05]  /*10650*/  FMNMX.FTZ R73, R92, R73, !PT ;  /* 0x000000495c497209 */ /* 0x000fea0007810000 */
[----:B------:R-:W1:Y:S01]  /*10660*/  MUFU.TANH R247, R83 ;  /* 0x0000005300f77308 */ /* 0x000e620000002400 */
[----:B--2---:R-:W-:Y:S02]  /*10670*/  MOV R81, R211 ;  /* 0x000000d300517202 */ /* 0x004fe40000000f00 */
[----:B------:R-:W-:Y:S02]  /*10680*/  MOV R214, R222 ;  /* 0x000000de00d67202 */ /* 0x000fe40000000f00 */
[----:B------:R-:W-:Y:S05]  /*10690*/  FMNMX.FTZ R73, R81, R73, !PT ;  /* 0x0000004951497209 */ /* 0x000fea0007810000 */
[----:B------:R-:W2:Y:S01]  /*106a0*/  MUFU.TANH R119, R84 ;  /* 0x0000005400777308 */ /* 0x000ea20000002400 */
[----:B------:R-:W-:Y:S02]  /*106b0*/  FMNMX.FTZ R73, R214, R73, !PT ;  /* 0x00000049d6497209 */ /* 0x000fe40007810000 */
[----:B------:R-:W-:Y:S07]  /*106c0*/  FMNMX.FTZ R0, R238, R0, !PT ;  /* 0x00000000ee007209 */ /* 0x000fee0007810000 */
[----:B------:R2:W-:Y:S01]  /*106d0*/  MUFU.TANH R191, R114 ;  /* 0x0000007200bf7308 */ /* 0x0005e20000002400 */
[----:B-1----:R-:W-:Y:S09]  /*106e0*/  FMNMX.FTZ R0, R247, R0, !PT ;  /* 0x00000000f7007209 */ /* 0x002ff20007810000 */
[----:B------:R-:W1:Y:S10]  /*106f0*/  MUFU.TANH R250, R63 ;  /* 0x0000003f00fa7308 */ /* 0x000e740000002400 */
[----:B------:R1:W1:Y:S01]  /*10700*/  MUFU.TANH R63, R86 ;  /* 0x00000056003f7308 */ /* 0x0002620000002400 */
[----:B--2---:R-:W-:Y:S04]  /*10710*/  MOV R114, R119 ;  /* 0x0000007700727202 */ /* 0x004fe80000000f00 */
[----:B------:R-:W-:Y:S05]  /*10720*/  FMNMX.FTZ R73, R114, R73, !PT ;  /* 0x0000004972497209 */ /* 0x000fea0007810000 */
[----:B------:R-:W2:Y:S10]  /*10730*/  MUFU.TANH R26, R26 ;  /* 0x0000001a001a7308 */ /* 0x000eb40000002400 */
[----:B------:R-:W2:Y:S01]  /*10740*/  MUFU.TANH R249, R87 ;  /* 0x0000005700f97308 */ /* 0x000ea20000002400 */
[----:B-1----:R-:W-:Y:S02]  /*10750*/  MOV R86, R250 ;  /* 0x000000fa00567202 */ /* 0x002fe40000000f00 */
[----:B------:R-:W-:Y:S07]  /*10760*/  FMNMX.FTZ R0, R63, R0, !PT ;  /* 0x000000003f007209 */ /* 0x000fee0007810000 */
[----:B------:R-:W1:Y:S01]  /*10770*/  MUFU.TANH R187, R98 ;  /* 0x0000006200bb7308 */ /* 0x000e620000002400 */
[----:B--2---:R-:W-:Y:S04]  /*10780*/  FMNMX.FTZ R5, R26, R5, !PT ;  /* 0x000000051a057209 */ /* 0x004fe80007810000 */
[----:B------:R-:W-:Y:S05]  /*10790*/  FMNMX.FTZ R5, R27, R5, !PT ;  /* 0x000000051b057209 */ /* 0x000fea0007810000 */
[----:B------:R1:W-:Y:S01]  /*107a0*/  MUFU.TANH R217, R102 ;  /* 0x0000006600d97308 */ /* 0x0003e20000002400 */
[----:B------:R-:W-:Y:S02]  /*107b0*/  FMNMX.FTZ R5, R30, R5, !PT ;  /* 0x000000051e057209 */ /* 0x000fe40007810000 */
[----:B------:R-:W-:Y:S07]  /*107c0*/  FMNMX.FTZ R0, R249, R0, !PT ;  /* 0x00000000f9007209 */ /* 0x000fee0007810000 */
[----:B------:R-:W2:Y:S10]  /*107d0*/  MUFU.TANH R233, R85 ;  /* 0x0000005500e97308 */ /* 0x000eb40000002400 */
[----:B------:R-:W3:Y:S01]  /*107e0*/  MUFU.TANH R219, R99 ;  /* 0x0000006300db7308 */ /* 0x000ee20000002400 */
[----:B-1----:R-:W-:Y:S04]  /*107f0*/  MOV R102, R187 ;  /* 0x000000bb00667202 */ /* 0x002fe80000000f00 */
[----:B------:R-:W-:Y:S05]  /*10800*/  FMNMX.FTZ R0, R102, R0, !PT ;  /* 0x0000000066007209 */ /* 0x000fea0007810000 */
[----:B------:R3:W1:Y:S01]  /*10810*/  MUFU.TANH R234, R103 ;  /* 0x0000006700ea7308 */ /* 0x0006620000002400 */
[----:B--2---:R-:W-:Y:S09]  /*10820*/  FMNMX.FTZ R73, R233, R73, !PT ;  /* 0x00000049e9497209 */ /* 0x004ff20007810000 */
[----:B------:R-:W-:Y:S10]  /*10830*/  MUFU.TANH R85, R89 ;  /* 0x0000005900557308 */ /* 0x000ff40000002400 */
[----:B------:R-:W2:Y:S01]  /*10840*/  MUFU.TANH R89, R96 ;  /* 0x0000006000597308 */ /* 0x000ea20000002400 */
[----:B---3--:R-:W-:Y:S04]  /*10850*/  MOV R103, R219 ;  /* 0x000000db00677202 */ /* 0x008fe80000000f00 */
[----:B------:R-:W-:Y:S05]  /*10860*/  FMNMX.FTZ R0, R103, R0, !PT ;  /* 0x0000000067007209 */ /* 0x000fea0007810000 */
[----:B------:R-:W3:Y:S01]  /*10870*/  MUFU.TANH R207, R97 ;  /* 0x0000006100cf7308 */ /* 0x000ee20000002400 */
[----:B------:R-:W-:Y:S02]  /*10880*/  FMNMX.FTZ R0, R217, R0, !PT ;  /* 0x00000000d9007209 */ /* 0x000fe40007810000 */
[----:B----4-:R-:W-:Y:S02]  /*10890*/  ISETP.GT.AND P0, PT, R242, R53, PT ;  /* 0x00000035f200720c */ /* 0x010fe40003f04270 */
[----:B-1----:R-:W-:Y:S02]  /*108a0*/  FMNMX.FTZ R0, R234, R0, !PT ;  /* 0x00000000ea007209 */ /* 0x002fe40007810000 */
[----:B------:R-:W-:Y:S03]  /*108b0*/  IADD3 R242, R242, -0x1, RZ ;  /* 0xfffffffff2f27810 */ /* 0x000fe60007ffe0ff */
[----:B------:R3:W-:Y:S01]  /*108c0*/  MUFU.TANH R98, R101 ;  /* 0x0000006500627308 */ /* 0x0007e20000002400 */
[----:B------:R-:W-:Y:S02]  /*108d0*/  FMNMX.FTZ R0, R191, R0, !PT ;  /* 0x00000000bf007209 */ /* 0x000fe40007810000 */
[----:B--2---:R-:W-:Y:S07]  /*108e0*/  FMNMX.FTZ R73, R89, R73, !PT ;  /* 0x0000004959497209 */ /* 0x004fee0007810000 */
[----:B------:R-:W1:Y:S10]  /*108f0*/  MUFU.TANH R31, R31 ;  /* 0x0000001f001f7308 */ /* 0x000e740000002400 */
[----:B------:R-:W2:Y:S01]  /*10900*/  MUFU.TANH R42, R42 ;  /* 0x0000002a002a7308 */ /* 0x000ea20000002400 */
[----:B---3--:R-:W-:Y:S04]  /*10910*/  MOV R101, R207 ;  /* 0x000000cf00657202 */ /* 0x008fe80000000f00 */
[----:B------:R-:W-:Y:S05]  /*10920*/  FMNMX.FTZ R73, R101, R73, !PT ;  /* 0x0000004965497209 */ /* 0x000fea0007810000 */
[----:B------:R-:W3:Y:S01]  /*10930*/  MUFU.TANH R99, R100 ;  /* 0x0000006400637308 */ /* 0x000ee20000002400 */
[----:B-1----:R-:W-:Y:S09]  /*10940*/  FMNMX.FTZ R5, R31, R5, !PT ;  /* 0x000000051f057209 */ /* 0x002ff20007810000 */
[----:B------:R-:W1:Y:S01]  /*10950*/  MUFU.TANH R43, R43 ;  /* 0x0000002b002b7308 */ /* 0x000e620000002400 */
[----:B--2---:R-:W-:Y:S09]  /*10960*/  FMNMX.FTZ R5, R42, R5, !PT ;  /* 0x000000052a057209 */ /* 0x004ff20007810000 */
[----:B------:R-:W2:Y:S01]  /*10970*/  MUFU.TANH R46, R46 ;  /* 0x0000002e002e7308 */ /* 0x000ea20000002400 */
[----:B---3--:R-:W-:Y:S04]  /*10980*/  FMNMX.FTZ R73, R99, R73, !PT ;  /* 0x0000004963497209 */ /* 0x008fe80007810000 */
[----:B------:R-:W-:Y:S05]  /*10990*/  FMNMX.FTZ R73, R98, R73, !PT ;  /* 0x0000004962497209 */ /* 0x000fea0007810000 */
[----:B------:R-:W3:Y:S01]  /*109a0*/  MUFU.TANH R97, R112 ;  /* 0x0000007000617308 */ /* 0x000ee20000002400 */
[----:B-1----:R-:W-:Y:S09]  /*109b0*/  FMNMX.FTZ R5, R43, R5, !PT ;  /* 0x000000052b057209 */ /* 0x002ff20007810000 */
[----:B------:R-:W1:Y:S01]  /*109c0*/  MUFU.TANH R190, R115 ;  /* 0x0000007300be7308 */ /* 0x000e620000002400 */
[----:B--2---:R-:W-:Y:S04]  /*109d0*/  FMNMX.FTZ R5, R46, R5, !PT ;  /* 0x000000052e057209 */ /* 0x004fe80007810000 */
[----:B------:R-:W-:Y:S05]  /*109e0*/  FMNMX.FTZ R5, R199, R5, !PT ;  /* 0x00000005c7057209 */ /* 0x000fea0007810000 */
[----:B------:R-:W2:Y:S01]  /*109f0*/  MUFU.TANH R113, R113 ;  /* 0x0000007100717308 */ /* 0x000ea20000002400 */
[----:B---3--:R-:W-:Y:S09]  /*10a00*/  FMNMX.FTZ R73, R97, R73, !PT ;  /* 0x0000004961497209 */ /* 0x008ff20007810000 */
[----:B------:R-:W3:Y:S01]  /*10a10*/  MUFU.TANH R221, R58 ;  /* 0x0000003a00dd7308 */ /* 0x000ee20000002400 */
[----:B-1----:R-:W-:Y:S09]  /*10a20*/  FMNMX.FTZ R0, R190, R0, !PT ;  /* 0x00000000be007209 */ /* 0x002ff20007810000 */
[----:B------:R1:W-:Y:S01]  /*10a30*/  MUFU.TANH R248, R72 ;  /* 0x0000004800f87308 */ /* 0x0003e20000002400 */
[----:B--2---:R-:W-:Y:S05]  /*10a40*/  FMNMX.FTZ R73, R113, R73, !PT ;  /* 0x0000004971497209 */ /* 0x004fea0007810000 */
[----:B------:R-:W2:Y:S04]  /*10a50*/  SHFL.BFLY PT, R6, R73, 0x2, 0x1f ;  /* 0x0c401f0049067f89 */ /* 0x000ea800000e0000 */
[----:B------:R-:W4:Y:S01]  /*10a60*/  MUFU.TANH R216, R59 ;  /* 0x0000003b00d87308 */ /* 0x000f220000002400 */
[----:B---3--:R-:W-:Y:S09]  /*10a70*/  FMNMX.FTZ R5, R221, R5, !PT ;  /* 0x00000005dd057209 */ /* 0x008ff20007810000 */
[----:B------:R-:W3:Y:S01]  /*10a80*/  MUFU.TANH R251, R62 ;  /* 0x0000003e00fb7308 */ /* 0x000ee20000002400 */
[----:B-1----:R-:W1:Y:S09]  /*10a90*/  SHFL.BFLY PT, R72, R0, 0x2, 0x1f ;  /* 0x0c401f0000487f89 */ /* 0x002e7200000e0000 */
[----:B------:R-:W1:Y:S01]  /*10aa0*/  MUFU.TANH R245, R74 ;  /* 0x0000004a00f57308 */ /* 0x000e620000002400 */
[----:B--2---:R-:W-:Y:S02]  /*10ab0*/  FMNMX.FTZ R73, R73, R6, !PT ;  /* 0x0000000649497209 */ /* 0x004fe40007810000 */
[----:B----4-:R-:W-:Y:S03]  /*10ac0*/  FMNMX.FTZ R5, R216, R5, !PT ;  /* 0x00000005d8057209 */ /* 0x010fe60007810000 */
[----:B------:R-:W2:Y:S04]  /*10ad0*/  SHFL.BFLY PT, R8, R73, 0x1, 0x1f ;  /* 0x0c201f0049087f89 */ /* 0x000ea800000e0000 */
[----:B------:R4:W4:Y:S01]  /*10ae0*/  MUFU.TANH R244, R75 ;  /* 0x0000004b00f47308 */ /* 0x0009220000002400 */
[----:B---3--:R-:W-:Y:S04]  /*10af0*/  MOV R84, R251 ;  /* 0x000000fb00547202 */ /* 0x008fe80000000f00 */
[----:B------:R-:W-:Y:S05]  /*10b00*/  FMNMX.FTZ R5, R84, R5, !PT ;  /* 0x0000000554057209 */ /* 0x000fea0007810000 */
[----:B------:R3:W-:Y:S01]  /*10b10*/  MUFU.TANH R82, R95 ;  /* 0x0000005f00527308 */ /* 0x0007e20000002400 */
[----:B-1----:R-:W-:Y:S02]  /*10b20*/  FMNMX.FTZ R72, R0, R72, !PT ;  /* 0x0000004800487209 */ /* 0x002fe40007810000 */
[----:B------:R-:W-:Y:S02]  /*10b30*/  FMNMX.FTZ R5, R86, R5, !PT ;  /* 0x0000000556057209 */ /* 0x000fe40007810000 */
[----:B------:R-:W-:Y:S01]  /*10b40*/  MOV R215, R245 ;  /* 0x000000f500d77202 */ /* 0x000fe20000000f00 */
[----:B------:R-:W1:Y:S03]  /*10b50*/  SHFL.BFLY PT, R6, R72, 0x1, 0x1f ;  /* 0x0c201f0048067f89 */ /* 0x000e6600000e0000 */
[----:B------:R-:W-:Y:S01]  /*10b60*/  FMNMX.FTZ R5, R215, R5, !PT ;  /* 0x00000005d7057209 */ /* 0x000fe20007810000 */
[----:B------:R-:W1:Y:S01]  /*10b70*/  MUFU.TANH R252, R78 ;  /* 0x0000004e00fc7308 */ /* 0x000e620000002400 */
[----:B--2---:R-:W-:Y:S01]  /*10b80*/  FMNMX.FTZ R73, R73, R8, !PT ;  /* 0x0000000849497209 */ /* 0x004fe20007810000 */
[----:B----4-:R-:W-:Y:S01]  /*10b90*/  FMUL.FTZ R75, R110, c[0x0][0x320] ;  /* 0x0000c8006e4b7a20 */ /* 0x010fe20000410000 */
[----:B------:R-:W-:Y:S03]  /*10ba0*/  MOV R110, R243 ;  /* 0x000000f3006e7202 */ /* 0x000fe60000000f00 */
[----:B------:R-:W-:Y:S04]  /*10bb0*/  FMUL.FTZ R96, R73, c[0x0][0x2d0] ;  /* 0x0000b40049607a20 */ /* 0x000fe80000410000 */
[----:B------:R-:W2:Y:S01]  /*10bc0*/  MUFU.TANH R223, R79 ;  /* 0x0000004f00df7308 */ /* 0x000ea20000002400 */
[--C-:B------:R-:W-:Y:S02]  /*10bd0*/  FFMA.FTZ R8, R20, c[0x0][0x2d0], -R96.reuse ;  /* 0x0000b40014087a23 */ /* 0x100fe40000010860 */
[--C-:B------:R-:W-:Y:S01]  /*10be0*/  FFMA.FTZ R101, R101, c[0x0][0x2d0], -R96.reuse ;  /* 0x0000b40065657a23 */ /* 0x100fe20000010860 */
[----:B---3--:R-:W-:Y:S04]  /*10bf0*/  MOV R95, R244 ;  /* 0x000000f4005f7202 */ /* 0x008fe80000000f00 */
[----:B------:R-:W-:Y:S02]  /*10c00*/  FMNMX.FTZ R5, R95, R5, !PT ;  /* 0x000000055f057209 */ /* 0x000fe40007810000 */
[----:B------:R3:W-:Y:S01]  /*10c10*/  MUFU.EX2 R244, R8 ;  /* 0x0000000800f47308 */ /* 0x0007e20000000800 */
[----:B-1----:R-:W-:Y:S01]  /*10c20*/  FMNMX.FTZ R72, R72, R6, !PT ;  /* 0x0000000648487209 */ /* 0x002fe20007810000 */
[----:B------:R-:W-:Y:S01]  /*10c30*/  FFMA.FTZ R6, R32, c[0x0][0x2d0], -R96 ;  /* 0x0000b40020067a23 */ /* 0x000fe20000010860 */
[----:B------:R-:W-:Y:S04]  /*10c40*/  MOV R115, R252 ;  /* 0x000000fc00737202 */ /* 0x000fe80000000f00 */
[----:B------:R-:W-:Y:S03]  /*10c50*/  FMNMX.FTZ R0, R115, R5, !PT ;  /* 0x0000000573007209 */ /* 0x000fe60007810000 */
[----:B------:R-:W1:Y:S01]  /*10c60*/  MUFU.TANH R119, R94 ;  /* 0x0000005e00777308 */ /* 0x000e620000002400 */
[----:B--2---:R-:W-:Y:S04]  /*10c70*/  MOV R112, R223 ;  /* 0x000000df00707202 */ /* 0x004fe80000000f00 */
[----:B------:R-:W-:Y:S05]  /*10c80*/  FMNMX.FTZ R0, R112, R0, !PT ;  /* 0x0000000070007209 */ /* 0x000fea0007810000 */
[----:B------:R-:W2:Y:S01]  /*10c90*/  MUFU.TANH R83, R106 ;  /* 0x0000006a00537308 */ /* 0x000ea20000002400 */
[----:B------:R-:W-:Y:S01]  /*10ca0*/  FMNMX.FTZ R5, R110, R0, !PT ;  /* 0x000000006e057209 */ /* 0x000fe20007810000 */
[----:B------:R-:W-:Y:S01]  /*10cb0*/  FMUL.FTZ R0, R111, c[0x0][0x320] ;  /* 0x0000c8006f007a20 */ /* 0x000fe20000410000 */
[----:B---3--:R-:W-:Y:S02]  /*10cc0*/  @P0 MOV R8, c[0x0][0x1e0] ;  /* 0x0000780000080a02 */ /* 0x008fe40000000f00 */
[----:B------:R-:W-:Y:S05]  /*10cd0*/  FMNMX.FTZ R5, R220, R5, !PT ;  /* 0x00000005dc057209 */ /* 0x000fea0007810000 */
[----:B------:R3:W-:Y:S01]  /*10ce0*/  MUFU.TANH R74, R0 ;  /* 0x00000000004a7308 */ /* 0x0007e20000002400 */
[----:B-1----:R-:W-:Y:S02]  /*10cf0*/  FMNMX.FTZ R5, R119, R5, !PT ;  /* 0x0000000577057209 */ /* 0x002fe40007810000 */
[----:B------:R-:W-:Y:S02]  /*10d00*/  MOV R94, R249 ;  /* 0x000000f9005e7202 */ /* 0x000fe40000000f00 */
[----:B------:R-:W-:Y:S05]  /*10d10*/  FMNMX.FTZ R5, R82, R5, !PT ;  /* 0x0000000552057209 */ /* 0x000fea0007810000 */
[----:B------:R-:W1:Y:S01]  /*10d20*/  MUFU.TANH R212, R107 ;  /* 0x0000006b00d47308 */ /* 0x000e620000002400 */
[----:B--2---:R-:W-:Y:S02]  /*10d30*/  FMNMX.FTZ R5, R83, R5, !PT ;  /* 0x0000000553057209 */ /* 0x004fe40007810000 */
[----:B------:R-:W-:Y:S07]  /*10d40*/  MOV R106, R248 ;  /* 0x000000f8006a7202 */ /* 0x000fee0000000f00 */
[----:B------:R-:W2:Y:S01]  /*10d50*/  MUFU.TANH R75, R75 ;  /* 0x0000004b004b7308 */ /* 0x000ea20000002400 */
[----:B---3--:R-:W-:Y:S04]  /*10d60*/  FADD.FTZ R0, -R73, R2 ;  /* 0x0000000249007221 */ /* 0x008fe80000010100 */
[----:B------:R-:W-:Y:S05]  /*10d70*/  FMUL.FTZ R2, R0, c[0x0][0x2d0] ;  /* 0x0000b40000027a20 */ /* 0x000fea0000410000 */
[----:B------:R-:W3:Y:S01]  /*10d80*/  MUFU.TANH R41, R41 ;  /* 0x0000002900297308 */ /* 0x000ee20000002400 */
[----:B-1----:R-:W-:Y:S01]  /*10d90*/  FMNMX.FTZ R0, R212, R5, !PT ;  /* 0x00000005d4007209 */ /* 0x002fe20007810000 */
[--C-:B------:R-:W-:Y:S01]  /*10da0*/  FFMA.FTZ R5, R33, c[0x0][0x2d0], -R96.reuse ;  /* 0x0000b40021057a23 */ /* 0x100fe20000010860 */
[----:B------:R-:W-:Y:S07]  /*10db0*/  MOV R107, R247 ;  /* 0x000000f7006b7202 */ /* 0x000fee0000000f00 */
[----:B------:R1:W-:Y:S01]  /*10dc0*/  MUFU.EX2 R9, R5 ;  /* 0x0000000500097308 */ /* 0x0003e20000000800 */
[----:B--2---:R-:W-:Y:S04]  /*10dd0*/  FMNMX.FTZ R0, R75, R0, !PT ;  /* 0x000000004b007209 */ /* 0x004fe80007810000 */
[----:B------:R-:W-:Y:S05]  /*10de0*/  FMNMX.FTZ R0, R74, R0, !PT ;  /* 0x000000004a007209 */ /* 0x000fea0007810000 */
[----:B------:R-:W2:Y:S01]  /*10df0*/  MUFU.TANH R44, R44 ;  /* 0x0000002c002c7308 */ /* 0x000ea20000002400 */
[----:B---3--:R-:W-:Y:S09]  /*10e00*/  FMNMX.FTZ R4, R41, R4, !PT ;  /* 0x0000000429047209 */ /* 0x008ff20007810000 */
[----:B------:R3:W-:Y:S01]  /*10e10*/  MUFU.EX2 R70, R2 ;  /* 0x0000000200467308 */ /* 0x0007e20000000800 */
[----:B-1----:R-:W-:Y:S09]  /*10e20*/  @P0 MOV R5, R10 ;  /* 0x0000000a00050202 */ /* 0x002ff20000000f00 */
[----:B------:R-:W1:Y:S01]  /*10e30*/  MUFU.TANH R45, R45 ;  /* 0x0000002d002d7308 */ /* 0x000e620000002400 */
[----:B--2---:R-:W-:Y:S09]  /*10e40*/  FMNMX.FTZ R4, R44, R4, !PT ;  /* 0x000000042c047209 */ /* 0x004ff20007810000 */
[----:B------:R-:W2:Y:S01]  /*10e50*/  MUFU.TANH R208, R57 ;  /* 0x0000003900d07308 */ /* 0x000ea20000002400 */
[----:B---3--:R-:W-:Y:S02]  /*10e60*/  FADD.FTZ R2, -R72, R3 ;  /* 0x0000000348027221 */ /* 0x008fe40000010100 */
[----:B------:R-:W3:Y:S02]  /*10e70*/  SHFL.BFLY PT, R3, R0, 0x2, 0x1f ;  /* 0x0c401f0000037f89 */ /* 0x000ee400000e0000 */
[----:B------:R-:W-:Y:S05]  /*10e80*/  FMUL.FTZ R2, R2, c[0x0][0x2d0] ;  /* 0x0000b40002027a20 */ /* 0x000fea0000410000 */
[----:B------:R-:W4:Y:S01]  /*10e90*/  MUFU.TANH R206, R61 ;  /* 0x0000003d00ce7308 */ /* 0x000f220000002400 */
[----:B-1----:R-:W-:Y:S04]  /*10ea0*/  FMNMX.FTZ R4, R45, R4, !PT ;  /* 0x000000042d047209 */ /* 0x002fe80007810000 */
[----:B------:R-:W-:Y:S05]  /*10eb0*/  FMNMX.FTZ R4, R205, R4, !PT ;  /* 0x00000004cd047209 */ /* 0x000fea0007810000 */
[----:B------:R-:W1:Y:S01]  /*10ec0*/  MUFU.TANH R240, R76 ;  /* 0x0000004c00f07308 */ /* 0x000e620000002400 */
[----:B--2---:R-:W-:Y:S04]  /*10ed0*/  FMNMX.FTZ R4, R208, R4, !PT ;  /* 0x00000004d0047209 */ /* 0x004fe80007810000 */
[----:B------:R-:W-:Y:S05]  /*10ee0*/  FMNMX.FTZ R4, R204, R4, !PT ;  /* 0x00000004cc047209 */ /* 0x000fea0007810000 */
[----:B------:R-:W2:Y:S01]  /*10ef0*/  MUFU.TANH R230, R77 ;  /* 0x0000004d00e67308 */ /* 0x000ea20000002400 */
[----:B---3--:R-:W-:Y:S01]  /*10f00*/  FMNMX.FTZ R0, R0, R3, !PT ;  /* 0x0000000300007209 */ /* 0x008fe20007810000 */
[----:B------:R-:W-:Y:S02]  /*10f10*/  FFMA.FTZ R3, R17, c[0x0][0x2d0], -R96 ;  /* 0x0000b40011037a23 */ /* 0x000fe40000010860 */
[----:B------:R-:W-:Y:S01]  /*10f20*/  FMUL.FTZ R17, R70, R133 ;  /* 0x0000008546117220 */ /* 0x000fe20000410000 */
[----:B----4-:R-:W-:Y:S04]  /*10f30*/  FMNMX.FTZ R4, R206, R4, !PT ;  /* 0x00000004ce047209 */ /* 0x010fe80007810000 */
[----:B------:R-:W-:Y:S01]  /*10f40*/  FMNMX.FTZ R4, R248, R4, !PT ;  /* 0x00000004f8047209 */ /* 0x000fe20007810000 */
[----:B------:R-:W3:Y:S03]  /*10f50*/  MUFU.TANH R218, R88 ;  /* 0x0000005800da7308 */ /* 0x000ee60000002400 */
[----:B------:R-:W-:Y:S04]  /*10f60*/  FMNMX.FTZ R4, R239, R4, !PT ;  /* 0x00000004ef047209 */ /* 0x000fe80007810000 */
[----:B-1----:R-:W-:Y:S03]  /*10f70*/  FMNMX.FTZ R4, R240, R4, !PT ;  /* 0x00000004f0047209 */ /* 0x002fe60007810000 */
[----:B------:R1:W4:Y:S01]  /*10f80*/  MUFU.TANH R88, R104 ;  /* 0x0000006800587308 */ /* 0x0003220000002400 */
[----:B--2---:R-:W-:Y:S09]  /*10f90*/  FMNMX.FTZ R4, R230, R4, !PT ;  /* 0x00000004e6047209 */ /* 0x004ff20007810000 */
[----:B------:R2:W-:Y:S01]  /*10fa0*/  MUFU.EX2 R245, R3 ;  /* 0x0000000300f57308 */ /* 0x0005e20000000800 */
[----:B---3--:R-:W-:Y:S02]  /*10fb0*/  FMNMX.FTZ R4, R218, R4, !PT ;  /* 0x00000004da047209 */ /* 0x008fe40007810000 */
[----:B------:R-:W-:Y:S02]  /*10fc0*/  MOV R133, R218 ;  /* 0x000000da00857202 */ /* 0x000fe40000000f00 */
[----:B------:R-:W-:Y:S05]  /*10fd0*/  FMNMX.FTZ R4, R85, R4, !PT ;  /* 0x0000000455047209 */ /* 0x000fea0007810000 */
[----:B------:R-:W3:Y:S01]  /*10fe0*/  MUFU.TANH R87, R105 ;  /* 0x0000006900577308 */ /* 0x000ee20000002400 */
[----:B------:R-:W-:Y:S01]  /*10ff0*/  FMNMX.FTZ R4, R91, R4, !PT ;  /* 0x000000045b047209 */ /* 0x000fe20007810000 */
[----:B-1----:R-:W-:Y:S03]  /*11000*/  FMUL.FTZ R104, R72, c[0x0][0x2d0] ;  /* 0x0000b40048687a20 */ /* 0x002fe60000410000 */
[----:B------:R-:W-:Y:S01]  /*11010*/  FMNMX.FTZ R4, R90, R4, !PT ;  /* 0x000000045a047209 */ /* 0x000fe20007810000 */
[--C-:B------:R-:W-:Y:S04]  /*11020*/  FFMA.FTZ R102, R102, c[0x0][0x2d0], -R104.reuse ;  /* 0x0000b40066667a23 */ /* 0x100fe80000010868 */
[----:B------:R-:W1:Y:S01]  /*11030*/  MUFU.TANH R108, R108 ;  /* 0x0000006c006c7308 */ /* 0x000e620000002400 */
[----:B----4-:R-:W-:Y:S01]  /*11040*/  FMNMX.FTZ R4, R88, R4, !PT ;  /* 0x0000000458047209 */ /* 0x010fe20007810000 */
[--C-:B------:R-:W-:Y:S02]  /*11050*/  FFMA.FTZ R103, R103, c[0x0][0x2d0], -R104.reuse ;  /* 0x0000b40067677a23 */ /* 0x100fe40000010868 */
[--C-:B--2---:R-:W-:Y:S06]  /*11060*/  FFMA.FTZ R3, R186, c[0x0][0x2d0], -R104.reuse ;  /* 0x0000b400ba037a23 */ /* 0x104fec0000010868 */
[----:B------:R-:W2:Y:S01]  /*11070*/  MUFU.TANH R109, R109 ;  /* 0x0000006d006d7308 */ /* 0x000ea20000002400 */
[----:B---3--:R-:W-:Y:S09]  /*11080*/  FMNMX.FTZ R4, R87, R4, !PT ;  /* 0x0000000457047209 */ /* 0x008ff20007810000 */
[----:B------:R3:W-:Y:S01]  /*11090*/  MUFU.EX2 R187, R3 ;  /* 0x0000000300bb7308 */ /* 0x0007e20000000800 */
[----:B-1----:R-:W-:Y:S09]  /*110a0*/  FMNMX.FTZ R4, R108, R4, !PT ;  /* 0x000000046c047209 */ /* 0x002ff20007810000 */
[----:B------:R-:W-:Y:S01]  /*110b0*/  MUFU.EX2 R69, R2 ;  /* 0x0000000200457308 */ /* 0x000fe20000000800 */
[----:B--2---:R-:W-:Y:S05]  /*110c0*/  FMNMX.FTZ R4, R109, R4, !PT ;  /* 0x000000046d047209 */ /* 0x004fea0007810000 */
[----:B------:R-:W1:Y:S04]  /*110d0*/  SHFL.BFLY PT, R7, R4, 0x2, 0x1f ;  /* 0x0c401f0004077f89 */ /* 0x000e6800000e0000 */
[----:B------:R-:W-:Y:S01]  /*110e0*/  MUFU.EX2 R32, R6 ;  /* 0x0000000600207308 */ /* 0x000fe20000000800 */
[----:B---3--:R-:W-:Y:S09]  /*110f0*/  FFMA.FTZ R3, R185, c[0x0][0x2d0], -R104 ;  /* 0x0000b400b9037a23 */ /* 0x008ff20000010868 */
[----:B------:R2:W3:Y:S01]  /*11100*/  MUFU.EX2 R209, R3 ;  /* 0x0000000300d17308 */ /* 0x0004e20000000800 */
[----:B-1----:R-:W-:Y:S01]  /*11110*/  FMNMX.FTZ R4, R4, R7, !PT ;  /* 0x0000000704047209 */ /* 0x002fe20007810000 */
[----:B------:R-:W-:Y:S04]  /*11120*/  FFMA.FTZ R7, R21, c[0x0][0x2d0], -R96 ;  /* 0x0000b40015077a23 */ /* 0x000fe80000010860 */
[----:B------:R-:W1:Y:S01]  /*11130*/  SHFL.BFLY PT, R71, R4, 0x1, 0x1f ;  /* 0x0c201f0004477f89 */ /* 0x000e6200000e0000 */
[----:B--2---:R-:W-:Y:S01]  /*11140*/  FFMA.FTZ R3, R18, c[0x0][0x2d0], -R104 ;  /* 0x0000b40012037a23 */ /* 0x004fe20000010868 */
[----:B---3--:R-:W-:Y:S01]  /*11150*/  F2FP.BF16.PACK_AB R77, R209, R187 ;  /* 0x000000bbd14d723e */ /* 0x008fe200000010ff */
[----:B------:R-:W-:Y:S01]  /*11160*/  FMUL.FTZ R18, R69, R134 ;  /* 0x0000008645127220 */ /* 0x000fe20000410000 */
[----:B------:R-:W-:Y:S01]  /*11170*/  MOV R134, R63 ;  /* 0x0000003f00867202 */ /* 0x000fe20000000f00 */
[----:B------:R2:W-:Y:S01]  /*11180*/  MUFU.EX2 R222, R3 ;  /* 0x0000000300de7308 */ /* 0x0005e20000000800 */
[----:B-1----:R-:W-:Y:S01]  /*11190*/  FMNMX.FTZ R71, R4, R71, !PT ;  /* 0x0000004704477209 */ /* 0x002fe20007810000 */
[----:B------:R-:W-:Y:S08]  /*111a0*/  FFMA.FTZ R4, R184, c[0x0][0x2d0], -R96 ;  /* 0x0000b400b8047a23 */ /* 0x000ff00000010860 */
[----:B------:R1:W-:Y:S01]  /*111b0*/  MUFU.EX2 R207, R4 ;  /* 0x0000000400cf7308 */ /* 0x0003e20000000800 */
[C---:B------:R-:W-:Y:S02]  /*111c0*/  FADD.FTZ R2, -R71.reuse, R116 ;  /* 0x0000007447027221 */ /* 0x040fe40000010100 */
[----:B------:R-:W-:Y:S02]  /*111d0*/  FMUL.FTZ R105, R71, c[0x0][0x2d0] ;  /* 0x0000b40047697a20 */ /* 0x000fe40000410000 */
[----:B------:R-:W-:Y:S02]  /*111e0*/  FMUL.FTZ R2, R2, c[0x0][0x2d0] ;  /* 0x0000b40002027a20 */ /* 0x000fe40000410000 */
[--C-:B--2---:R-:W-:Y:S03]  /*111f0*/  FFMA.FTZ R3, R193, c[0x0][0x2d0], -R105.reuse ;  /* 0x0000b400c1037a23 */ /* 0x104fe60000010869 */
[----:B------:R2:W3:Y:S10]  /*11200*/  MUFU.EX2 R68, R2 ;  /* 0x0000000200447308 */ /* 0x0004f40000000800 */
[----:B------:R4:W-:Y:S01]  /*11210*/  MUFU.EX2 R185, R3 ;  /* 0x0000000300b97308 */ /* 0x0009e20000000800 */
[----:B-1----:R-:W-:Y:S09]  /*11220*/  FFMA.FTZ R4, R22, c[0x0][0x2d0], -R104 ;  /* 0x0000b40016047a23 */ /* 0x002ff20000010868 */
[----:B------:R1:W-:Y:S01]  /*11230*/  MUFU.EX2 R111, R4 ;  /* 0x00000004006f7308 */ /* 0x0003e20000000800 */
[--C-:B--2---:R-:W-:Y:S09]  /*11240*/  FFMA.FTZ R2, R118, c[0x0][0x2d0], -R96.reuse ;  /* 0x0000b40076027a23 */ /* 0x104ff20000010860 */
[----:B------:R2:W2:Y:S01]  /*11250*/  MUFU.EX2 R211, R2 ;  /* 0x0000000200d37308 */ /* 0x0004a20000000800 */
[--C-:B----4-:R-:W-:Y:S09]  /*11260*/  FFMA.FTZ R3, R192, c[0x0][0x2d0], -R105.reuse ;  /* 0x0000b400c0037a23 */ /* 0x110ff20000010869 */
[----:B------:R4:W4:Y:S01]  /*11270*/  MUFU.EX2 R186, R3 ;  /* 0x0000000300ba7308 */ /* 0x0009220000000800 */
[--C-:B-1----:R-:W-:Y:S02]  /*11280*/  FFMA.FTZ R4, R29, c[0x0][0x2d0], -R105.reuse ;  /* 0x0000b4001d047a23 */ /* 0x102fe40000010869 */
[----:B---3--:R-:W-:Y:S02]  /*11290*/  FMUL.FTZ R29, R68, R145 ;  /* 0x00000091441d7220 */ /* 0x008fe40000410000 */
[----:B--2---:R-:W-:Y:S01]  /*112a0*/  FFMA.FTZ R2, R16, c[0x0][0x2d0], -R96 ;  /* 0x0000b40010027a23 */ /* 0x004fe20000010860 */
[----:B------:R-:W-:Y:S04]  /*112b0*/  F2FP.BF16.PACK_AB R76, R211, R207 ;  /* 0x000000cfd34c723e */ /* 0x000fe800000010ff */
[----:B------:R-:W-:Y:S01]  /*112c0*/  MUFU.EX2 R16, R4 ;  /* 0x0000000400107308 */ /* 0x000fe20000000800 */
[--C-:B----4-:R-:W-:Y:S01]  /*112d0*/  FFMA.FTZ R3, R12, c[0x0][0x2d0], -R105.reuse ;  /* 0x0000b4000c037a23 */ /* 0x110fe20000010869 */
[----:B------:R-:W-:Y:S08]  /*112e0*/  F2FP.BF16.PACK_AB R64, R186, R185 ;  /* 0x000000b9ba40723e */ /* 0x000ff000000010ff */
[----:B------:R1:W2:Y:S10]  /*112f0*/  MUFU.EX2 R213, R2 ;  /* 0x0000000200d57308 */ /* 0x0002b40000000800 */
[----:B------:R3:W-:Y:S01]  /*11300*/  MUFU.EX2 R219, R3 ;  /* 0x0000000300db7308 */ /* 0x0007e20000000800 */
[----:B-1----:R-:W1:Y:S01]  /*11310*/  SHFL.BFLY PT, R2, R0, 0x1, 0x1f ;  /* 0x0c201f0000027f89 */ /* 0x002e6200000e0000 */
[----:B--2---:R-:W-:Y:S01]  /*11320*/  F2FP.BF16.PACK_AB R78, R245, R213 ;  /* 0x000000d5f54e723e */ /* 0x004fe200000010ff */
[----:B---3--:R-:W-:Y:S07]  /*11330*/  FFMA.FTZ R3, R13, c[0x0][0x2d0], -R105 ;  /* 0x0000b4000d037a23 */ /* 0x008fee0000010869 */
[----:B------:R2:W3:Y:S01]  /*11340*/  MUFU.EX2 R223, R3 ;  /* 0x0000000300df7308 */ /* 0x0004e20000000800 */
[----:B-1----:R-:W-:Y:S01]  /*11350*/  FMNMX.FTZ R2, R0, R2, !PT ;  /* 0x0000000200027209 */ /* 0x002fe20007810000 */
[----:B------:R-:W-:Y:S02]  /*11360*/  FFMA.FTZ R0, R19, c[0x0][0x2d0], -R104 ;  /* 0x0000b40013007a23 */ /* 0x000fe40000010868 */
[----:B------:R-:W-:Y:S01]  /*11370*/  FMUL.FTZ R19, R69, R135 ;  /* 0x0000008745137220 */ /* 0x000fe20000410000 */
[----:B------:R-:W-:Y:S05]  /*11380*/  MOV R135, R95 ;  /* 0x0000005f00877202 */ /* 0x000fea0000000f00 */
[----:B------:R1:W4:Y:S01]  /*11390*/  MUFU.EX2 R243, R0 ;  /* 0x0000000000f37308 */ /* 0x0003220000000800 */
[----:B------:R-:W-:Y:S04]  /*113a0*/  FMUL.FTZ R100, R2, c[0x0][0x2d0] ;  /* 0x0000b40002647a20 */ /* 0x000fe80000410000 */
[--C-:B------:R-:W-:Y:S02]  /*113b0*/  FFMA.FTZ R4, R26, c[0x0][0x2d0], -R100.reuse ;  /* 0x0000b4001a047a23 */ /* 0x100fe40000010864 */
[--C-:B--2---:R-:W-:Y:S01]  /*113c0*/  FFMA.FTZ R3, R195, c[0x0][0x2d0], -R100.reuse ;  /* 0x0000b400c3037a23 */ /* 0x104fe20000010864 */
[----:B---3--:R-:W-:Y:S03]  /*113d0*/  F2FP.BF16.PACK_AB R66, R223, R219 ;  /* 0x000000dbdf42723e */ /* 0x008fe600000010ff */
[----:B------:R2:W-:Y:S01]  /*113e0*/  MUFU.EX2 R118, R3 ;  /* 0x0000000300767308 */ /* 0x0005e20000000800 */
[----:B-1----:R-:W-:Y:S01]  /*113f0*/  FADD.FTZ R0, -R2, R117 ;  /* 0x0000007502007221 */ /* 0x002fe20000010100 */
[----:B----4-:R-:W-:Y:S08]  /*11400*/  F2FP.BF16.PACK_AB R79, R243, R222 ;  /* 0x000000def34f723e */ /* 0x010ff000000010ff */
[----:B------:R1:W-:Y:S01]  /*11410*/  MUFU.EX2 R117, R7 ;  /* 0x0000000700757308 */ /* 0x0003e20000000800 */
[----:B------:R-:W-:Y:S09]  /*11420*/  FMUL.FTZ R0, R0, c[0x0][0x2d0] ;  /* 0x0000b40000007a20 */ /* 0x000ff20000410000 */
[----:B------:R-:W3:Y:S01]  /*11430*/  MUFU.EX2 R0, R0 ;  /* 0x0000000000007308 */ /* 0x000ee20000000800 */
[--C-:B--2---:R-:W-:Y:S09]  /*11440*/  FFMA.FTZ R3, R194, c[0x0][0x2d0], -R100.reuse ;  /* 0x0000b400c2037a23 */ /* 0x104ff20000010864 */
[----:B------:R2:W4:Y:S01]  /*11450*/  MUFU.EX2 R184, R3 ;  /* 0x0000000300b87308 */ /* 0x0005220000000800 */
[----:B-1----:R-:W-:Y:S09]  /*11460*/  @P0 IMAD.WIDE.U32 R6, R242, c[0x0][0x1e0], RZ ;  /* 0x00007800f2060a25 */ /* 0x002ff200078e00ff */
[----:B------:R1:W-:Y:S01]  /*11470*/  MUFU.EX2 R194, R4 ;  /* 0x0000000400c27308 */ /* 0x0003e20000000800 */
[C---:B---3--:R-:W-:Y:S02]  /*11480*/  FMUL.FTZ R26, R0.reuse, R142 ;  /* 0x0000008e001a7220 */ /* 0x048fe40000410000 */
[----:B------:R-:W-:Y:S02]  /*11490*/  FMUL.FTZ R63, R0, R179 ;  /* 0x000000b3003f7220 */ /* 0x000fe40000410000 */
[----:B--2---:R-:W-:Y:S01]  /*114a0*/  FFMA.FTZ R3, R14, c[0x0][0x2d0], -R100 ;  /* 0x0000b4000e037a23 */ /* 0x004fe20000010864 */
[----:B----4-:R-:W-:Y:S04]  /*114b0*/  F2FP.BF16.PACK_AB R65, R184, R118 ;  /* 0x00000076b841723e */ /* 0x010fe800000010ff */
[----:B------:R2:W-:Y:S01]  /*114c0*/  MUFU.EX2 R188, R3 ;  /* 0x0000000300bc7308 */ /* 0x0005e20000000800 */
[----:B-1----:R-:W-:Y:S05]  /*114d0*/  @P0 MOV R4, R54 ;  /* 0x0000003600040202 */ /* 0x002fea0000000f00 */
[----:B------:R-:W-:Y:S04]  /*114e0*/  @P0 IMAD.WIDE.U32 R4, R6, 0x70, R4 ;  /* 0x0000007006040825 */ /* 0x000fe800078e0004 */
[--C-:B------:R-:W-:Y:S02]  /*114f0*/  FFMA.FTZ R6, R27, c[0x0][0x2d0], -R100.reuse ;  /* 0x0000b4001b067a23 */ /* 0x100fe40000010864 */
[----:B------:R-:W-:Y:S01]  /*11500*/  FMUL.FTZ R27, R0, R143 ;  /* 0x0000008f001b7220 */ /* 0x000fe20000410000 */
[----:B------:R-:W-:Y:S01]  /*11510*/  MOV R143, R111 ;  /* 0x0000006f008f7202 */ /* 0x000fe20000000f00 */
[----:B------:R1:W-:Y:S01]  /*11520*/  MUFU.EX2 R195, R6 ;  /* 0x0000000600c37308 */ /* 0x0003e20000000800 */
[----:B------:R-:W-:Y:S01]  /*11530*/  MOV R111, R215 ;  /* 0x000000d7006f7202 */ /* 0x000fe20000000f00 */
[----:B--2---:R-:W-:Y:S08]  /*11540*/  FFMA.FTZ R3, R15, c[0x0][0x2d0], -R100 ;  /* 0x0000b4000f037a23 */ /* 0x004ff00000010864 */
[----:B------:R2:W3:Y:S01]  /*11550*/  MUFU.EX2 R189, R3 ;  /* 0x0000000300bd7308 */ /* 0x0004e20000000800 */
[----:B-1----:R-:W-:Y:S01]  /*11560*/  @P0 LEA R6, P2, R4, c[0x0][0x1c8], 0x1 ;  /* 0x0000720004060a11 */ /* 0x002fe200078408ff */
[--C-:B--2---:R-:W-:Y:S01]  /*11570*/  FFMA.FTZ R3, R23, c[0x0][0x2d0], -R104.reuse ;  /* 0x0000b40017037a23 */ /* 0x104fe20000010868 */
[----:B---3--:R-:W-:Y:S07]  /*11580*/  F2FP.BF16.PACK_AB R67, R189, R188 ;  /* 0x000000bcbd43723e */ /* 0x008fee00000010ff */
[----:B------:R1:W-:Y:S02]  /*11590*/  MUFU.EX2 R193, R3 ;  /* 0x0000000300c17308 */ /* 0x0003e40000000800 */
[--C-:B-1----:R-:W-:Y:S08]  /*115a0*/  FFMA.FTZ R3, R34, c[0x0][0x2d0], -R104.reuse ;  /* 0x0000b40022037a23 */ /* 0x102ff00000010868 */
[----:B------:R1:W-:Y:S02]  /*115b0*/  MUFU.EX2 R33, R3 ;  /* 0x0000000300217308 */ /* 0x0003e40000000800 */
[----:B-1----:R-:W-:Y:S01]  /*115c0*/  FFMA.FTZ R3, R35, c[0x0][0x2d0], -R104 ;  /* 0x0000b40023037a23 */ /* 0x002fe20000010868 */
[----:B------:R-:W-:Y:S01]  /*115d0*/  MOV R35, R9 ;  /* 0x0000000900237202 */ /* 0x000fe20000000f00 */
[----:B------:R-:W-:Y:S06]  /*115e0*/  FFMA.FTZ R9, R30, c[0x0][0x2d0], -R100 ;  /* 0x0000b4001e097a23 */ /* 0x000fec0000010864 */
[----:B------:R1:W-:Y:S01]  /*115f0*/  MUFU.EX2 R52, R3 ;  /* 0x0000000300347308 */ /* 0x0003e20000000800 */
[----:B------:R-:W-:Y:S09]  /*11600*/  FMUL.FTZ R30, R0, R146 ;  /* 0x00000092001e7220 */ /* 0x000ff20000410000 */
[----:B------:R-:W-:Y:S01]  /*11610*/  MUFU.EX2 R197, R9 ;  /* 0x0000000900c57308 */ /* 0x000fe20000000800 */
[--C-:B-1----:R-:W-:Y:S02]  /*11620*/  FFMA.FTZ R3, R24, c[0x0][0x2d0], -R105.reuse ;  /* 0x0000b40018037a23 */ /* 0x102fe40000010869 */
[C---:B------:R-:W-:Y:S07]  /*11630*/  FMUL.FTZ R24, R68.reuse, R140 ;  /* 0x0000008c44187220 */ /* 0x040fee0000410000 */
[----:B------:R1:W-:Y:S02]  /*11640*/  MUFU.EX2 R116, R3 ;  /* 0x0000000300747308 */ /* 0x0003e40000000800 */
[--C-:B-1----:R-:W-:Y:S02]  /*11650*/  FFMA.FTZ R3, R25, c[0x0][0x2d0], -R105.reuse ;  /* 0x0000b40019037a23 */ /* 0x102fe40000010869 */
[----:B------:R-:W-:Y:S01]  /*11660*/  FMUL.FTZ R25, R68, R141 ;  /* 0x0000008d44197220 */ /* 0x000fe20000410000 */
[----:B------:R-:W-:Y:S05]  /*11670*/  MOV R141, R35 ;  /* 0x00000023008d7202 */ /* 0x000fea0000000f00 */
[----:B------:R1:W-:Y:S01]  /*11680*/  MUFU.EX2 R192, R3 ;  /* 0x0000000300c07308 */ /* 0x0003e20000000800 */
[C---:B------:R-:W-:Y:S01]  /*11690*/  FMUL.FTZ R35, R69.reuse, R151 ;  /* 0x0000009745237220 */ /* 0x040fe20000410000 */
[----:B------:R-:W-:Y:S01]  /*116a0*/  MOV R151, R80 ;  /* 0x0000005000977202 */ /* 0x000fe20000000f00 */
[----:B-1----:R-:W-:Y:S02]  /*116b0*/  FFMA.FTZ R3, R28, c[0x0][0x2d0], -R105 ;  /* 0x0000b4001c037a23 */ /* 0x002fe40000010869 */
[----:B------:R-:W-:Y:S05]  /*116c0*/  FMUL.FTZ R28, R68, R144 ;  /* 0x00000090441c7220 */ /* 0x000fea0000410000 */
[----:B------:R1:W2:Y:S02]  /*116d0*/  MUFU.EX2 R34, R3 ;  /* 0x0000000300227308 */ /* 0x0002a40000000800 */
[----:B-1----:R-:W-:Y:S02]  /*116e0*/  @P0 SHF.R.S32.HI R3, RZ, 0x1f, R242 ;  /* 0x0000001fff030819 */ /* 0x002fe400000114f2 */
[----:B--2---:R-:W-:Y:S01]  /*116f0*/  MOV R142, R34 ;  /* 0x00000022008e7202 */ /* 0x004fe20000000f00 */
[----:B------:R-:W-:Y:S01]  /*11700*/  FMUL.FTZ R34, R69, R150 ;  /* 0x0000009645227220 */ /* 0x000fe20000410000 */
[----:B------:R-:W-:Y:S01]  /*11710*/  MOV R150, R81 ;  /* 0x0000005100967202 */ /* 0x000fe20000000f00 */
[----:B------:R-:W-:Y:S04]  /*11720*/  @P0 IMAD R3, R3, c[0x0][0x1e0], RZ ;  /* 0x0000780003030a24 */ /* 0x000fe800078e02ff */
[----:B------:R-:W-:Y:S05]  /*11730*/  @P0 IMAD R3, R242, c[0x0][0x1e4], R3 ;  /* 0x00007900f2030a24 */ /* 0x000fea00078e0203 */
[----:B------:R-:W-:Y:S05]  /*11740*/  @P0 IADD3 R3, R7, R3, RZ ;  /* 0x0000000307030210 */ /* 0x000fea0007ffe0ff */
[----:B------:R-:W-:Y:S01]  /*11750*/  @P0 IMAD R7, R3, 0x70, RZ ;  /* 0x0000007003070824 */ /* 0x000fe200078e02ff */
[----:B------:R-:W-:Y:S04]  /*11760*/  @P0 SHF.L.U32 R3, R8, 0x5, RZ ;  /* 0x0000000508030819 */ /* 0x000fe800000006ff */
[----:B------:R-:W-:Y:S01]  /*11770*/  @P0 IADD3 R7, R5, R7, RZ ;  /* 0x0000000705070210 */ /* 0x000fe20007ffe0ff */
[----:B------:R-:W-:Y:S01]  /*11780*/  FFMA.FTZ R5, R31, c[0x0][0x2d0], -R100 ;  /* 0x0000b4001f057a23 */ /* 0x000fe20000010864 */
[----:B------:R-:W-:Y:S01]  /*11790*/  @P0 IADD3 R10, P1, R6, R3, RZ ;  /* 0x00000003060a0210 */ /* 0x000fe20007f3e0ff */
[----:B------:R-:W-:Y:S01]  /*117a0*/  FMUL.FTZ R31, R0, R147 ;  /* 0x00000093001f7220 */ /* 0x000fe20000410000 */
[----:B------:R-:W-:Y:S01]  /*117b0*/  @P0 LEA.HI.X R7, R4, c[0x0][0x1cc], R7, 0x1, P2 ;  /* 0x0000730004070a11 */ /* 0x000fe200010f0c07 */
[----:B------:R1:W-:Y:S01]  /*117c0*/  MUFU.EX2 R196, R5 ;  /* 0x0000000500c47308 */ /* 0x0003e20000000800 */
[----:B------:R-:W-:Y:S02]  /*117d0*/  @P0 SHF.L.U64.HI R4, R8, R246, c[0x0][0x1e4] ;  /* 0x0000790008040619 */ /* 0x000fe400000102f6 */
[-C--:B------:R-:W-:Y:S01]  /*117e0*/  @P0 IADD3 R14, P3, R10, R3.reuse, RZ ;  /* 0x000000030a0e0210 */ /* 0x080fe20007f7e0ff */
[----:B------:R2:W-:Y:S01]  /*117f0*/  @P0 LDGSTS.E.BYPASS.LTC128B.128 [R241+0x3900], [R6.64], !P6 ;  /* 0x0390000006f10fae */ /* 0x0005e2000f101d48 */
[-C--:B------:R-:W-:Y:S02]  /*11800*/  @P0 IADD3.X R11, R7, R4.reuse, RZ, P1, !PT ;  /* 0x00000004070b0210 */ /* 0x080fe40000ffe4ff */
[-C--:B------:R-:W-:Y:S02]  /*11810*/  @P0 IADD3 R12, P2, R14, R3.reuse, RZ ;  /* 0x000000030e0c0210 */ /* 0x080fe40007f5e0ff */
[-C--:B------:R-:W-:Y:S02]  /*11820*/  @P0 IADD3.X R15, R11, R4.reuse, RZ, P3, !PT ;  /* 0x000000040b0f0210 */ /* 0x080fe40001ffe4ff */
[-C--:B------:R-:W-:Y:S01]  /*11830*/  @P0 IADD3 R8, P1, R12, R3.reuse, RZ ;  /* 0x000000030c080210 */ /* 0x080fe20007f3e0ff */
[----:B------:R3:W-:Y:S01]  /*11840*/  @P0 LDGSTS.E.BYPASS.LTC128B.128 [R241+0x4100], [R10.64], !P6 ;  /* 0x041000000af10fae */ /* 0x0007e2000f101d48 */
[-C--:B------:R-:W-:Y:S04]  /*11850*/  @P0 IADD3.X R13, R15, R4.reuse, RZ, P2, !PT ;  /* 0x000000040f0d0210 */ /* 0x080fe800017fe4ff */
[-C--:B------:R-:W-:Y:S03]  /*11860*/  @P0 IADD3.X R9, R13, R4.reuse, RZ, P1, !PT ;  /* 0x000000040d090210 */ /* 0x080fe60000ffe4ff */
[----:B------:R4:W-:Y:S01]  /*11870*/  @P0 LDGSTS.E.BYPASS.LTC128B.128 [R241+0x4900], [R14.64], !P6 ;  /* 0x049000000ef10fae */ /* 0x0009e2000f101d48 */
[--C-:B-1----:R-:W-:Y:S07]  /*11880*/  FFMA.FTZ R5, R36, c[0x0][0x2d0], -R96.reuse ;  /* 0x0000b40024057a23 */ /* 0x102fee0000010860 */
[----:B------:R1:W-:Y:S01]  /*11890*/  @P0 LDGSTS.E.BYPASS.LTC128B.128 [R241+0x5100], [R12.64], !P6 ;  /* 0x051000000cf10fae */ /* 0x0003e2000f101d48 */
[----:B------:R1:W1:Y:S01]  /*118a0*/  MUFU.EX2 R58, R5 ;  /* 0x00000005003a7308 */ /* 0x0002620000000800 */
[-C--:B--2---:R-:W-:Y:S04]  /*118b0*/  @P0 IADD3 R6, P2, R8, R3.reuse, RZ ;  /* 0x0000000308060210 */ /* 0x084fe80007f5e0ff */
[----:B------:R-:W-:Y:S02]  /*118c0*/  @P0 IADD3.X R7, R9, R4, RZ, P2, !PT ;  /* 0x0000000409070210 */ /* 0x000fe400017fe4ff */
[----:B------:R2:W-:Y:S01]  /*118d0*/  @P0 LDGSTS.E.BYPASS.LTC128B.128 [R241+0x5900], [R8.64], !P6 ;  /* 0x0590000008f10fae */ /* 0x0005e2000f101d48 */
[----:B---3--:R-:W-:Y:S01]  /*118e0*/  @P0 IADD3 R10, P1, R6, R3, RZ ;  /* 0x00000003060a0210 */ /* 0x008fe20007f3e0ff */
[--C-:B------:R-:W-:Y:S01]  /*118f0*/  FFMA.FTZ R3, R48, c[0x0][0x2d0], -R96.reuse ;  /* 0x0000b40030037a23 */ /* 0x100fe20000010860 */
[----:B------:R-:W-:Y:S02]  /*11900*/  MOV R48, R52 ;  /* 0x0000003400307202 */ /* 0x000fe40000000f00 */
[----:B------:R-:W-:Y:S01]  /*11910*/  @P0 IADD3.X R11, R7, R4, RZ, P1, !PT ;  /* 0x00000004070b0210 */ /* 0x000fe20000ffe4ff */
[----:B------:R3:W3:Y:S02]  /*11920*/  MUFU.EX2 R61, R3 ;  /* 0x00000003003d7308 */ /* 0x0006e40000000800 */
[----:B------:R3:W-:Y:S01]  /*11930*/  @P0 LDGSTS.E.BYPASS.LTC128B.128 [R241+0x6100], [R6.64], !P6 ;  /* 0x0610000006f10fae */ /* 0x0007e2000f101d48 */
[----:B------:R-:W-:Y:S01]  /*11940*/  FMUL.FTZ R4, R70, R120 ;  /* 0x0000007846047220 */ /* 0x000fe20000410000 */
[----:B------:R-:W-:Y:S01]  /*11950*/  MOV R120, R82 ;  /* 0x0000005200787202 */ /* 0x000fe20000000f00 */
[C---:B----4-:R-:W-:Y:S01]  /*11960*/  FMUL.FTZ R14, R0.reuse, R130 ;  /* 0x00000082000e7220 */ /* 0x050fe20000410000 */
[----:B------:R-:W-:Y:S01]  /*11970*/  MOV R130, R32 ;  /* 0x0000002000827202 */ /* 0x000fe20000000f00 */
[----:B------:R-:W-:Y:S01]  /*11980*/  FMUL.FTZ R15, R0, R131 ;  /* 0x00000083000f7220 */ /* 0x000fe20000410000 */
[----:B------:R-:W-:Y:S01]  /*11990*/  MOV R140, R48 ;  /* 0x00000030008c7202 */ /* 0x000fe20000000f00 */
[----:B------:R-:W-:Y:S01]  /*119a0*/  FMUL.FTZ R32, R70, R148 ;  /* 0x0000009446207220 */ /* 0x000fe20000410000 */
[----:B------:R4:W-:Y:S01]  /*119b0*/  @P0 LDGSTS.E.BYPASS.LTC128B.128 [R241+0x6900], [R10.64], !P6 ;  /* 0x069000000af10fae */ /* 0x0009e2000f101d48 */
[--C-:B-1----:R-:W-:Y:S01]  /*119c0*/  FFMA.FTZ R5, R37, c[0x0][0x2d0], -R96.reuse ;  /* 0x0000b40025057a23 */ /* 0x102fe20000010860 */
[----:B------:R-:W-:Y:S01]  /*119d0*/  MOV R148, R214 ;  /* 0x000000d600947202 */ /* 0x000fe20000000f00 */
[C---:B------:R-:W-:Y:S01]  /*119e0*/  FMUL.FTZ R12, R68.reuse, R128 ;  /* 0x00000080440c7220 */ /* 0x040fe20000410000 */
[----:B------:R-:W-:Y:S01]  /*119f0*/  MOV R146, R58 ;  /* 0x0000003a00927202 */ /* 0x000fe20000000f00 */
[----:B------:R1:W1:Y:S01]  /*11a00*/  MUFU.EX2 R57, R5 ;  /* 0x0000000500397308 */ /* 0x0002620000000800 */
[----:B------:R-:W-:Y:S01]  /*11a10*/  FMUL.FTZ R13, R68, R129 ;  /* 0x00000081440d7220 */ /* 0x000fe20000410000 */
[----:B------:R-:W-:Y:S01]  /*11a20*/  MOV R129, R33 ;  /* 0x0000002100817202 */ /* 0x000fe20000000f00 */
[----:B------:R-:W1:Y:S01]  /*11a30*/  LDSM.16.MT88.4 R20, [R224] ;  /* 0x00000000e014783b */ /* 0x000e620000004200 */
[----:B------:R-:W-:Y:S01]  /*11a40*/  FMUL.FTZ R33, R70, R149 ;  /* 0x0000009546217220 */ /* 0x000fe20000410000 */
[----:B------:R-:W-:Y:S01]  /*11a50*/  MOV R149, R93 ;  /* 0x0000005d00957202 */ /* 0x000fe20000000f00 */
[C---:B--2---:R-:W-:Y:S01]  /*11a60*/  FMUL.FTZ R8, R68.reuse, R124 ;  /* 0x0000007c44087220 */ /* 0x044fe20000410000 */
[----:B------:R-:W-:Y:S01]  /*11a70*/  MOV R124, R88 ;  /* 0x00000058007c7202 */ /* 0x000fe20000000f00 */
[----:B------:R-:W-:Y:S01]  /*11a80*/  FMUL.FTZ R9, R68, R125 ;  /* 0x0000007d44097220 */ /* 0x000fe20000410000 */
[----:B------:R-:W-:Y:S01]  /*11a90*/  MOV R125, R87 ;  /* 0x00000057007d7202 */ /* 0x000fe20000000f00 */
[----:B---3--:R-:W-:Y:S01]  /*11aa0*/  FFMA.FTZ R3, R49, c[0x0][0x2d0], -R96 ;  /* 0x0000b40031037a23 */ /* 0x008fe20000010860 */
[----:B------:R-:W-:Y:S01]  /*11ab0*/  MOV R49, R16 ;  /* 0x0000001000317202 */ /* 0x000fe20000000f00 */
[C---:B------:R-:W-:Y:S01]  /*11ac0*/  FMUL.FTZ R16, R70.reuse, R132 ;  /* 0x0000008446107220 */ /* 0x040fe20000410000 */
[----:B------:R-:W-:Y:S01]  /*11ad0*/  LDSM.16.MT88.4 R52, [R225] ;  /* 0x00000000e134783b */ /* 0x000fe20000004200 */
[----:B------:R-:W2:Y:S01]  /*11ae0*/  MUFU.EX2 R59, R3 ;  /* 0x00000003003b7308 */ /* 0x000ea20000000800 */
[C---:B------:R-:W-:Y:S01]  /*11af0*/  FMUL.FTZ R6, R69.reuse, R122 ;  /* 0x0000007a45067220 */ /* 0x040fe20000410000 */
[----:B------:R-:W-:Y:S01]  /*11b00*/  MOV R122, R83 ;  /* 0x00000053007a7202 */ /* 0x000fe20000000f00 */
[----:B------:R-:W-:Y:S01]  /*11b10*/  FMUL.FTZ R7, R69, R123 ;  /* 0x0000007b45077220 */ /* 0x000fe20000410000 */
[----:B------:R-:W-:Y:S01]  /*11b20*/  MOV R147, R49 ;  /* 0x0000003100937202 */ /* 0x000fe20000000f00 */
[----:B------:R-:W-:Y:S01]  /*11b30*/  FMUL.FTZ R48, R70, R164 ;  /* 0x000000a446307220 */ /* 0x000fe20000410000 */
[----:B------:R-:W-:Y:S01]  /*11b40*/  MOV R132, R85 ;  /* 0x0000005500847202 */ /* 0x000fe20000000f00 */
[----:B------:R-:W-:Y:S01]  /*11b50*/  LDSM.16.MT88.4 R80, [R227] ;  /* 0x00000000e350783b */ /* 0x000fe20000004200 */
[----:B----4-:R-:W-:Y:S01]  /*11b60*/  FMUL.FTZ R10, R0, R126 ;  /* 0x0000007e000a7220 */ /* 0x010fe20000410000 */
[----:B------:R-:W-:Y:S01]  /*11b70*/  MOV R131, R61 ;  /* 0x0000003d00837202 */ /* 0x000fe20000000f00 */
[----:B-1----:R-:W-:Y:S01]  /*11b80*/  FMUL.FTZ R5, R70, R121 ;  /* 0x0000007946057220 */ /* 0x002fe20000410000 */
[----:B------:R-:W-:Y:S01]  /*11b90*/  MOV R126, R89 ;  /* 0x00000059007e7202 */ /* 0x000fe20000000f00 */
[----:B------:R-:W-:Y:S01]  /*11ba0*/  FMUL.FTZ R11, R0, R127 ;  /* 0x0000007f000b7220 */ /* 0x000fe20000410000 */
[----:B------:R-:W-:Y:S01]  /*11bb0*/  MOV R123, R94 ;  /* 0x0000005e007b7202 */ /* 0x000fe20000000f00 */
[----:B------:R-:W-:Y:S01]  /*11bc0*/  FMUL.FTZ R49, R70, R165 ;  /* 0x000000a546317220 */ /* 0x000fe20000410000 */
[----:B------:R-:W0:Y:S01]  /*11bd0*/  LDGDEPBAR ;  /* 0x00000000000079af */ /* 0x000e220000000000 */
[----:B------:R-:W-:Y:S01]  /*11be0*/  MOV R145, R57 ;  /* 0x0000003900917202 */ /* 0x000fe20000000f00 */
[----:B------:R-:W-:Y:S01]  /*11bf0*/  FMUL.FTZ R57, R68, R173 ;  /* 0x000000ad44397220 */ /* 0x000fe20000410000 */
[----:B------:R-:W-:Y:S01]  /*11c00*/  MOV R121, R106 ;  /* 0x0000006a00797202 */ /* 0x000fe20000000f00 */
[----:B------:R-:W-:Y:S01]  /*11c10*/  FMUL.FTZ R58, R0, R174 ;  /* 0x000000ae003a7220 */ /* 0x000fe20000410000 */
[----:B------:R-:W-:Y:S01]  /*11c20*/  MOV R106, R91 ;  /* 0x0000005b006a7202 */ /* 0x000fe20000000f00 */
[----:B------:R-:W-:Y:S02]  /*11c30*/  FMUL.FTZ R61, R68, R177 ;  /* 0x000000b1443d7220 */ /* 0x000fe40000410000 */
[--C-:B------:R-:W-:Y:S01]  /*11c40*/  FFMA.FTZ R124, R124, c[0x0][0x2d0], -R105.reuse ;  /* 0x0000b4007c7c7a23 */ /* 0x100fe20000010869 */
[----:B--2---:R-:W-:Y:S01]  /*11c50*/  MOV R127, R59 ;  /* 0x0000003b007f7202 */ /* 0x004fe20000000f00 */
[--C-:B------:R-:W-:Y:S02]  /*11c60*/  FFMA.FTZ R3, R38, c[0x0][0x2d0], -R104.reuse ;  /* 0x0000b40026037a23 */ /* 0x100fe40000010868 */
[----:B------:R-:W-:Y:S01]  /*11c70*/  FMUL.FTZ R59, R0, R175 ;  /* 0x000000af003b7220 */ /* 0x000fe20000410000 */
[-C--:B------:R-:W-:Y:S01]  /*11c80*/  HMMA.16816.F32.BF16 R4, R76, R20.reuse, R4 ;  /* 0x000000144c04723c */ /* 0x080fe20000041804 */
[----:B------:R1:W-:Y:S04]  /*11c90*/  MUFU.EX2 R250, R3 ;  /* 0x0000000300fa7308 */ /* 0x0003e80000000800 */
[--C-:B------:R-:W-:Y:S02]  /*11ca0*/  FFMA.FTZ R125, R125, c[0x0][0x2d0], -R105.reuse ;  /* 0x0000b4007d7d7a23 */ /* 0x100fe40000010869 */
[--C-:B------:R-:W-:Y:S01]  /*11cb0*/  FFMA.FTZ R106, R106, c[0x0][0x2d0], -R105.reuse ;  /* 0x0000b4006a6a7a23 */ /* 0x100fe20000010869 */
[C---:B------:R-:W-:Y:S07]  /*11cc0*/  HMMA.16816.F32.BF16 R8, R64.reuse, R20, R8 ;  /* 0x000000144008723c */ /* 0x040fee0000041808 */
[C---:B------:R-:W-:Y:S01]  /*11cd0*/  FMUL.FTZ R20, R70.reuse, R136 ;  /* 0x0000008846147220 */ /* 0x040fe20000410000 */
[-C--:B------:R-:W-:Y:S04]  /*11ce0*/  HMMA.16816.F32.BF16 R12, R64, R22.reuse, R12 ;  /* 0x00000016400c723c */ /* 0x080fe8000004180c */
[----:B------:R-:W-:Y:S01]  /*11cf0*/  FMUL.FTZ R21, R70, R137 ;  /* 0x0000008946157220 */ /* 0x000fe20000410000 */
[----:B------:R-:W-:Y:S02]  /*11d00*/  MOV R136, R192 ;  /* 0x000000c000887202 */ /* 0x000fe40000000f00 */
[----:B------:R-:W-:Y:S01]  /*11d10*/  MOV R137, R193 ;  /* 0x000000c100897202 */ /* 0x000fe20000000f00 */
[C---:B------:R-:W-:Y:S04]  /*11d20*/  HMMA.16816.F32.BF16 R16, R76.reuse, R22, R16 ;  /* 0x000000164c10723c */ /* 0x040fe80000041810 */
[--C-:B-1----:R-:W-:Y:S01]  /*11d30*/  FFMA.FTZ R3, R39, c[0x0][0x2d0], -R104.reuse ;  /* 0x0000b40027037a23 */ /* 0x102fe20000010868 */
[----:B------:R-:W-:Y:S01]  /*11d40*/  MOV R193, R217 ;  /* 0x000000d900c17202 */ /* 0x000fe20000000f00 */
[----:B------:R-:W1:Y:S01]  /*11d50*/  LDSM.16.MT88.4 R36, [R228] ;  /* 0x00000000e424783b */ /* 0x000e620000004200 */
[C---:B------:R-:W-:Y:S01]  /*11d60*/  FMUL.FTZ R22, R69.reuse, R138 ;  /* 0x0000008a45167220 */ /* 0x040fe20000410000 */
[----:B------:R2:W-:Y:S01]  /*11d70*/  MUFU.EX2 R251, R3 ;  /* 0x0000000300fb7308 */ /* 0x0005e20000000800 */
[----:B------:R-:W-:Y:S03]  /*11d80*/  FMUL.FTZ R23, R69, R139 ;  /* 0x0000008b45177220 */ /* 0x000fe60000410000 */
[----:B------:R-:W-:Y:S02]  /*11d90*/  MOV R139, R116 ;  /* 0x00000074008b7202 */ /* 0x000fe40000000f00 */
[----:B------:R-:W-:Y:S02]  /*11da0*/  MOV R116, R220 ;  /* 0x000000dc00747202 */ /* 0x000fe40000000f00 */
[----:B------:R-:W-:Y:S02]  /*11db0*/  MOV R138, R117 ;  /* 0x00000075008a7202 */ /* 0x000fe40000000f00 */
[----:B------:R-:W-:Y:S02]  /*11dc0*/  MOV R117, R107 ;  /* 0x0000006b00757202 */ /* 0x000fe40000000f00 */
[----:B------:R-:W-:Y:S02]  /*11dd0*/  MOV R107, R90 ;  /* 0x0000005a006b7202 */ /* 0x000fe40000000f00 */
[----:B------:R-:W-:Y:S03]  /*11de0*/  LDSM.16.MT88.4 R88, [R228+0x800] ;  /* 0x00080000e458783b */ /* 0x000fe60000004200 */
[--C-:B------:R-:W-:Y:S02]  /*11df0*/  FFMA.FTZ R107, R107, c[0x0][0x2d0], -R105.reuse ;  /* 0x0000b4006b6b7a23 */ /* 0x100fe40000010869 */
[--C-:B--2---:R-:W-:Y:S02]  /*11e00*/  FFMA.FTZ R3, R50, c[0x0][0x2d0], -R104.reuse ;  /* 0x0000b40032037a23 */ /* 0x104fe40000010868 */
[----:B------:R-:W-:Y:S02]  /*11e10*/  FMUL.FTZ R50, R69, R166 ;  /* 0x000000a645327220 */ /* 0x000fe40000410000 */
[----:B------:R2:W-:Y:S01]  /*11e20*/  MUFU.EX2 R252, R3 ;  /* 0x0000000300fc7308 */ /* 0x0005e20000000800 */
[-C--:B-1----:R-:W-:Y:S08]  /*11e30*/  HMMA.16816.F32.BF16 R20, R76, R36.reuse, R20 ;  /* 0x000000244c14723c */ /* 0x082ff00000041814 */
[C---:B------:R-:W-:Y:S04]  /*11e40*/  HMMA.16816.F32.BF16 R24, R64.reuse, R36, R24 ;  /* 0x000000244018723c */ /* 0x040fe80000041818 */
[----:B--2---:R-:W-:Y:S04]  /*11e50*/  FFMA.FTZ R3, R51, c[0x0][0x2d0], -R104 ;  /* 0x0000b40033037a23 */ /* 0x004fe80000010868 */
[-C--:B------:R-:W-:Y:S01]  /*11e60*/  HMMA.16816.F32.BF16 R28, R64, R38.reuse, R28 ;  /* 0x00000026401c723c */ /* 0x080fe2000004181c */
[----:B------:R1:W2:Y:S03]  /*11e70*/  MUFU.EX2 R62, R3 ;  /* 0x00000003003e7308 */ /* 0x0002a60000000800 */
[C---:B------:R-:W-:Y:S02]  /*11e80*/  FMUL.FTZ R36, R70.reuse, R152 ;  /* 0x0000009846247220 */ /* 0x040fe40000410000 */
[----:B------:R-:W-:Y:S02]  /*11e90*/  FMUL.FTZ R37, R70, R153 ;  /* 0x0000009946257220 */ /* 0x000fe40000410000 */
[C---:B------:R-:W-:Y:S04]  /*11ea0*/  HMMA.16816.F32.BF16 R32, R76.reuse, R38, R32 ;  /* 0x000000264c20723c */ /* 0x040fe80000041820 */
[C---:B------:R-:W-:Y:S03]  /*11eb0*/  FMUL.FTZ R51, R69.reuse, R167 ;  /* 0x000000a745337220 */ /* 0x040fe60000410000 */
[C---:B------:R-:W-:Y:S02]  /*11ec0*/  FMUL.FTZ R39, R69.reuse, R155 ;  /* 0x0000009b45277220 */ /* 0x040fe40000410000 */
[----:B------:R-:W-:Y:S07]  /*11ed0*/  FMUL.FTZ R38, R69, R154 ;  /* 0x0000009a45267220 */ /* 0x000fee0000410000 */
[-C--:B------:R-:W-:Y:S03]  /*11ee0*/  HMMA.16816.F32.BF16 R36, R76, R52.reuse, R36 ;  /* 0x000000344c24723c */ /* 0x080fe60000041824 */
[--C-:B-1----:R-:W-:Y:S01]  /*11ef0*/  FFMA.FTZ R3, R40, c[0x0][0x2d0], -R105.reuse ;  /* 0x0000b40028037a23 */ /* 0x102fe20000010869 */
[----:B--2---:R-:W-:Y:S01]  /*11f00*/  MOV R128, R62 ;  /* 0x0000003e00807202 */ /* 0x004fe20000000f00 */
[----:B------:R-:W-:Y:S01]  /*11f10*/  FMUL.FTZ R40, R68, R156 ;  /* 0x0000009c44287220 */ /* 0x000fe20000410000 */
[----:B------:R-:W-:Y:S01]  /*11f20*/  MOV R156, R92 ;  /* 0x0000005c009c7202 */ /* 0x000fe20000000f00 */
[----:B------:R1:W-:Y:S01]  /*11f30*/  MUFU.EX2 R249, R3 ;  /* 0x0000000300f97308 */ /* 0x0003e20000000800 */
[----:B------:R-:W-:Y:S01]  /*11f40*/  FMUL.FTZ R62, R0, R178 ;  /* 0x000000b2003e7220 */ /* 0x000fe20000410000 */
[----:B------:R-:W-:Y:S03]  /*11f50*/  LDSM.16.MT88.4 R92, [R225+0x800] ;  /* 0x00080000e15c783b */ /* 0x000fe60000004200 */
[----:B------:R-:W-:Y:S02]  /*11f60*/  MOV R164, R156 ;  /* 0x0000009c00a47202 */ /* 0x000fe40000000f00 */
[----:B------:R-:W-:Y:S02]  /*11f70*/  MOV R156, R121 ;  /* 0x00000079009c7202 */ /* 0x000fe40000000f00 */
[----:B------:R-:W-:Y:S01]  /*11f80*/  MOV R121, R233 ;  /* 0x000000e900797202 */ /* 0x000fe20000000f00 */
[--C-:B-1----:R-:W-:Y:S02]  /*11f90*/  FFMA.FTZ R3, R41, c[0x0][0x2d0], -R105.reuse ;  /* 0x0000b40029037a23 */ /* 0x102fe40000010869 */
[----:B------:R-:W-:Y:S01]  /*11fa0*/  FMUL.FTZ R41, R68, R157 ;  /* 0x0000009d44297220 */ /* 0x000fe20000410000 */
[----:B------:R-:W-:Y:S01]  /*11fb0*/  MOV R157, R86 ;  /* 0x00000056009d7202 */ /* 0x000fe20000000f00 */
[----:B------:R1:W2:Y:S03]  /*11fc0*/  MUFU.EX2 R248, R3 ;  /* 0x0000000300f87308 */ /* 0x0002a60000000800 */
[----:B------:R-:W-:Y:S01]  /*11fd0*/  MOV R165, R157 ;  /* 0x0000009d00a57202 */ /* 0x000fe20000000f00 */
[--C-:B-1----:R-:W-:Y:S02]  /*11fe0*/  FFMA.FTZ R3, R44, c[0x0][0x2d0], -R105.reuse ;  /* 0x0000b4002c037a23 */ /* 0x102fe40000010869 */
[C---:B------:R-:W-:Y:S01]  /*11ff0*/  FMUL.FTZ R44, R68.reuse, R160 ;  /* 0x000000a0442c7220 */ /* 0x040fe20000410000 */
[----:B------:R-:W-:Y:S03]  /*12000*/  MOV R160, R216 ;  /* 0x000000d800a07202 */ /* 0x000fe60000000f00 */
[----:B------:R1:W-:Y:S01]  /*12010*/  MUFU.EX2 R246, R3 ;  /* 0x0000000300f67308 */ /* 0x0003e20000000800 */
[----:B------:R-:W-:Y:S02]  /*12020*/  MOV R167, R160 ;  /* 0x000000a000a77202 */ /* 0x000fe40000000f00 */
[----:B------:R-:W-:Y:S02]  /*12030*/  MOV R160, R149 ;  /* 0x0000009500a07202 */ /* 0x000fe40000000f00 */
[----:B------:R-:W-:Y:S02]  /*12040*/  MOV R149, R135 ;  /* 0x0000008700957202 */ /* 0x000fe40000000f00 */
[----:B------:R-:W-:Y:S01]  /*12050*/  MOV R135, R240 ;  /* 0x000000f000877202 */ /* 0x000fe20000000f00 */
[--C-:B-1----:R-:W-:Y:S02]  /*12060*/  FFMA.FTZ R3, R45, c[0x0][0x2d0], -R105.reuse ;  /* 0x0000b4002d037a23 */ /* 0x102fe40000010869 */
[----:B------:R-:W-:Y:S01]  /*12070*/  FMUL.FTZ R45, R68, R161 ;  /* 0x000000a1442d7220 */ /* 0x000fe20000410000 */
[----:B------:R-:W-:Y:S01]  /*12080*/  MOV R161, R221 ;  /* 0x000000dd00a17202 */ /* 0x000fe20000000f00 */
[----:B------:R1:W3:Y:S02]  /*12090*/  MUFU.EX2 R247, R3 ;  /* 0x0000000300f77308 */ /* 0x0002e40000000800 */
[--C-:B-1----:R-:W-:Y:S02]  /*120a0*/  FFMA.FTZ R3, R42, c[0x0][0x2d0], -R100.reuse ;  /* 0x0000b4002a037a23 */ /* 0x102fe40000010864 */
[C---:B------:R-:W-:Y:S06]  /*120b0*/  FMUL.FTZ R42, R0.reuse, R158 ;  /* 0x0000009e002a7220 */ /* 0x040fec0000410000 */
[----:B------:R1:W-:Y:S02]  /*120c0*/  MUFU.EX2 R144, R3 ;  /* 0x0000000300907308 */ /* 0x0003e40000000800 */
[--C-:B-1----:R-:W-:Y:S02]  /*120d0*/  FFMA.FTZ R3, R43, c[0x0][0x2d0], -R100.reuse ;  /* 0x0000b4002b037a23 */ /* 0x102fe40000010864 */
[----:B------:R-:W-:Y:S06]  /*120e0*/  FMUL.FTZ R43, R0, R159 ;  /* 0x0000009f002b7220 */ /* 0x000fec0000410000 */
[----:B------:R1:W4:Y:S01]  /*120f0*/  MUFU.EX2 R192, R3 ;  /* 0x0000000300c07308 */ /* 0x0003220000000800 */
[C---:B------:R-:W-:Y:S07]  /*12100*/  HMMA.16816.F32.BF16 R40, R64.reuse, R52, R40 ;  /* 0x000000344028723c */ /* 0x040fee0000041828 */
[C---:B------:R-:W-:Y:S02]  /*12110*/  FMUL.FTZ R52, R70.reuse, R168 ;  /* 0x000000a846347220 */ /* 0x040fe40000410000 */
[----:B------:R-:W-:Y:S03]  /*12120*/  FMUL.FTZ R53, R70, R169 ;  /* 0x000000a946357220 */ /* 0x000fe60000410000 */
[----:B-1----:R-:W-:Y:S02]  /*12130*/  FFMA.FTZ R3, R46, c[0x0][0x2d0], -R100 ;  /* 0x0000b4002e037a23 */ /* 0x002fe40000010864 */
[C---:B------:R-:W-:Y:S01]  /*12140*/  FMUL.FTZ R46, R0.reuse, R162 ;  /* 0x000000a2002e7220 */ /* 0x040fe20000410000 */
[----:B------:R-:W-:Y:S01]  /*12150*/  MOV R162, R151 ;  /* 0x0000009700a27202 */ /* 0x000fe20000000f00 */
[----:B------:R1:W-:Y:S01]  /*12160*/  MUFU.EX2 R152, R3 ;  /* 0x0000000300987308 */ /* 0x0003e20000000800 */
[----:B------:R-:W-:Y:S02]  /*12170*/  MOV R151, R117 ;  /* 0x0000007500977202 */ /* 0x000fe40000000f00 */
[----:B------:R-:W-:Y:S05]  /*12180*/  MOV R117, R234 ;  /* 0x000000ea00757202 */ /* 0x000fea0000000f00 */
[----:B------:R-:W-:Y:S02]  /*12190*/  FFMA.FTZ R117, R117, c[0x0][0x2d0], -R104 ;  /* 0x0000b40075757a23 */ /* 0x000fe40000010868 */
[----:B-1----:R-:W-:Y:S01]  /*121a0*/  FFMA.FTZ R3, R199, c[0x0][0x2d0], -R100 ;  /* 0x0000b400c7037a23 */ /* 0x002fe20000010864 */
[----:B------:R-:W-:Y:S02]  /*121b0*/  MOV R199, R84 ;  /* 0x0000005400c77202 */ /* 0x000fe40000000f00 */
[----:B------:R-:W1:Y:S01]  /*121c0*/  LDSM.16.MT88.4 R84, [R224+0x800] ;  /* 0x00080000e054783b */ /* 0x000e620000004200 */
[----:B------:R2:W1:Y:S01]  /*121d0*/  MUFU.EX2 R153, R3 ;  /* 0x0000000300997308 */ /* 0x0004620000000800 */
[----:B------:R-:W-:Y:S02]  /*121e0*/  MOV R166, R199 ;  /* 0x000000c700a67202 */ /* 0x000fe40000000f00 */
[----:B------:R-:W-:Y:S02]  /*121f0*/  MOV R199, R148 ;  /* 0x0000009400c77202 */ /* 0x000fe40000000f00 */
[----:B------:R-:W-:Y:S02]  /*12200*/  MOV R168, R166 ;  /* 0x000000a600a87202 */ /* 0x000fe40000000f00 */
[----:B------:R-:W-:Y:S02]  /*12210*/  MOV R166, R162 ;  /* 0x000000a200a67202 */ /* 0x000fe40000000f00 */
[----:B------:R-:W-:Y:S02]  /*12220*/  MOV R162, R199 ;  /* 0x000000c700a27202 */ /* 0x000fe40000000f00 */
[----:B------:R-:W-:Y:S01]  /*12230*/  MOV R148, R239 ;  /* 0x000000ef00947202 */ /* 0x000fe20000000f00 */
[--C-:B--2---:R-:W-:Y:S02]  /*12240*/  FFMA.FTZ R3, R47, c[0x0][0x2d0], -R96.reuse ;  /* 0x0000b4002f037a23 */ /* 0x104fe40000010860 */
[----:B------:R-:W-:Y:S02]  /*12250*/  FMUL.FTZ R47, R0, R163 ;  /* 0x000000a3002f7220 */ /* 0x000fe40000410000 */
[----:B------:R2:W-:Y:S05]  /*12260*/  MUFU.EX2 R221, R3 ;  /* 0x0000000300dd7308 */ /* 0x0005ea0000000800 */
[-C--:B------:R-:W-:Y:S08]  /*12270*/  HMMA.16816.F32.BF16 R44, R64, R54.reuse, R44 ;  /* 0x00000036402c723c */ /* 0x080ff0000004182c */
[C---:B------:R-:W-:Y:S07]  /*12280*/  HMMA.16816.F32.BF16 R48, R76.reuse, R54, R48 ;  /* 0x000000364c30723c */ /* 0x040fee0000041830 */
[C---:B------:R-:W-:Y:S02]  /*12290*/  FMUL.FTZ R54, R69.reuse, R170 ;  /* 0x000000aa45367220 */ /* 0x040fe40000410000 */
[----:B------:R-:W-:Y:S03]  /*122a0*/  FMUL.FTZ R55, R69, R171 ;  /* 0x000000ab45377220 */ /* 0x000fe60000410000 */
[--C-:B--2---:R-:W-:Y:S01]  /*122b0*/  FFMA.FTZ R3, R198, c[0x0][0x2d0], -R96.reuse ;  /* 0x0000b400c6037a23 */ /* 0x104fe20000010860 */
[----:B------:R-:W-:Y:S03]  /*122c0*/  MOV R198, R165 ;  /* 0x000000a500c67202 */ /* 0x000fe60000000f00 */
[-C--:B------:R-:W-:Y:S01]  /*122d0*/  HMMA.16816.F32.BF16 R52, R76, R80.reuse, R52 ;  /* 0x000000504c34723c */ /* 0x080fe20000041834 */
[----:B------:R2:W-:Y:S02]  /*122e0*/  MUFU.EX2 R220, R3 ;  /* 0x0000000300dc7308 */ /* 0x0005e40000000800 */
[--C-:B--2---:R-:W-:Y:S02]  /*122f0*/  FFMA.FTZ R3, R56, c[0x0][0x2d0], -R96.reuse ;  /* 0x0000b40038037a23 */ /* 0x104fe40000010860 */
[----:B------:R-:W-:Y:S06]  /*12300*/  FMUL.FTZ R56, R68, R172 ;  /* 0x000000ac44387220 */ /* 0x000fec0000410000 */
[----:B------:R2:W-:Y:S01]  /*12310*/  MUFU.EX2 R218, R3 ;  /* 0x0000000300da7308 */ /* 0x0005e20000000800 */
[C---:B------:R-:W-:Y:S07]  /*12320*/  HMMA.16816.F32.BF16 R56, R64.reuse, R80, R56 ;  /* 0x000000504038723c */ /* 0x040fee0000041838 */
[----:B------:R-:W-:Y:S02]  /*12330*/  F2FP.BF16.PACK_AB R80, R136, R139 ;  /* 0x0000008b8850723e */ /* 0x000fe400000010ff */
[----:B------:R-:W-:Y:S03]  /*12340*/  F2FP.BF16.PACK_AB R81, R195, R194 ;  /* 0x000000c2c351723e */ /* 0x000fe600000010ff */
[----:B--2---:R-:W-:Y:S02]  /*12350*/  FFMA.FTZ R3, R60, c[0x0][0x2d0], -R96 ;  /* 0x0000b4003c037a23 */ /* 0x004fe40000010860 */
[----:B------:R-:W-:Y:S02]  /*12360*/  FMUL.FTZ R60, R68, R176 ;  /* 0x000000b0443c7220 */ /* 0x000fe40000410000 */
[----:B------:R2:W-:Y:S05]  /*12370*/  MUFU.EX2 R217, R3 ;  /* 0x0000000300d97308 */ /* 0x0005ea0000000800 */
[-C--:B------:R-:W-:Y:S07]  /*12380*/  HMMA.16816.F32.BF16 R60, R64, R82.reuse, R60 ;  /* 0x00000052403c723c */ /* 0x080fee000004183c */
[C---:B------:R-:W-:Y:S02]  /*12390*/  FMUL.FTZ R64, R70.reuse, R180 ;  /* 0x000000b446407220 */ /* 0x040fe40000410000 */
[----:B------:R-:W-:Y:S03]  /*123a0*/  FMUL.FTZ R65, R70, R181 ;  /* 0x000000b546417220 */ /* 0x000fe60000410000 */
[C---:B------:R-:W-:Y:S02]  /*123b0*/  FMUL.FTZ R66, R69.reuse, R182 ;  /* 0x000000b645427220 */ /* 0x040fe40000410000 */
[----:B------:R-:W-:Y:S02]  /*123c0*/  FMUL.FTZ R67, R69, R183 ;  /* 0x000000b745437220 */ /* 0x000fe40000410000 */
[--C-:B--2---:R-:W-:Y:S05]  /*123d0*/  FFMA.FTZ R3, R202, c[0x0][0x2d0], -R104.reuse ;  /* 0x0000b400ca037a23 */ /* 0x104fea0000010868 */
[----:B------:R-:W-:Y:S01]  /*123e0*/  HMMA.16816.F32.BF16 R64, R76, R82, R64 ;  /* 0x000000524c40723c */ /* 0x000fe20000041840 */
[----:B------:R2:W-:Y:S06]  /*123f0*/  MUFU.EX2 R155, R3 ;  /* 0x00000003009b7308 */ /* 0x0005ec0000000800 */
[----:B------:R-:W-:Y:S02]  /*12400*/  F2FP.BF16.PACK_AB R76, R138, R244 ;  /* 0x000000f48a4c723e */ /* 0x000fe400000010ff */
[----:B------:R-:W-:Y:S03]  /*12410*/  F2FP.BF16.PACK_AB R78, R141, R130 ;  /* 0x000000828d4e723e */ /* 0x000fe600000010ff */
[----:B------:R-:W-:Y:S02]  /*12420*/  F2FP.BF16.PACK_AB R77, R137, R143 ;  /* 0x0000008f894d723e */ /* 0x000fe400000010ff */
[----:B------:R-:W-:Y:S02]  /*12430*/  F2FP.BF16.PACK_AB R79, R140, R129 ;  /* 0x000000818c4f723e */ /* 0x000fe400000010ff */
[----:B------:R-:W-:Y:S02]  /*12440*/  F2FP.BF16.PACK_AB R82, R147, R142 ;  /* 0x0000008e9352723e */ /* 0x000fe400000010ff */
[----:B------:R-:W-:Y:S03]  /*12450*/  F2FP.BF16.PACK_AB R83, R196, R197 ;  /* 0x000000c5c453723e */ /* 0x000fe600000010ff */
[-C--:B-1----:R-:W-:Y:S03]  /*12460*/  HMMA.16816.F32.BF16 R4, R76, R84.reuse, R4 ;  /* 0x000000544c04723c */ /* 0x082fe60000041804 */
[--C-:B--2---:R-:W-:Y:S05]  /*12470*/  FFMA.FTZ R3, R203, c[0x0][0x2d0], -R104.reuse ;  /* 0x0000b400cb037a23 */ /* 0x104fea0000010868 */
[C---:B------:R-:W-:Y:S01]  /*12480*/  HMMA.16816.F32.BF16 R8, R80.reuse, R84, R8 ;  /* 0x000000545008723c */ /* 0x040fe20000041808 */
[----:B------:R1:W-:Y:S07]  /*12490*/  MUFU.EX2 R216, R3 ;  /* 0x0000000300d87308 */ /* 0x0003ee0000000800 */
[-C--:B------:R-:W-:Y:S08]  /*124a0*/  HMMA.16816.F32.BF16 R12, R80, R86.reuse, R12 ;  /* 0x00000056500c723c */ /* 0x080ff0000004180c */
[C---:B------:R-:W-:Y:S01]  /*124b0*/  HMMA.16816.F32.BF16 R16, R76.reuse, R86, R16 ;  /* 0x000000564c10723c */ /* 0x040fe20000041810 */
[----:B------:R-:W2:Y:S07]  /*124c0*/  LDSM.16.MT88.4 R84, [R227+0x800] ;  /* 0x00080000e354783b */ /* 0x000eae0000004200 */
[-C--:B------:R-:W-:Y:S04]  /*124d0*/  HMMA.16816.F32.BF16 R20, R76, R88.reuse, R20 ;  /* 0x000000584c14723c */ /* 0x080fe80000041814 */
[--C-:B-1----:R-:W-:Y:S04]  /*124e0*/  FFMA.FTZ R3, R200, c[0x0][0x2d0], -R104.reuse ;  /* 0x0000b400c8037a23 */ /* 0x102fe80000010868 */
[C---:B------:R-:W-:Y:S01]  /*124f0*/  HMMA.16816.F32.BF16 R24, R80.reuse, R88, R24 ;  /* 0x000000585018723c */ /* 0x040fe20000041818 */
[----:B------:R1:W-:Y:S07]  /*12500*/  MUFU.EX2 R159, R3 ;  /* 0x00000003009f7308 */ /* 0x0003ee0000000800 */
[-C--:B------:R-:W-:Y:S08]  /*12510*/  HMMA.16816.F32.BF16 R28, R80, R90.reuse, R28 ;  /* 0x0000005a501c723c */ /* 0x080ff0000004181c */
[C---:B------:R-:W-:Y:S01]  /*12520*/  HMMA.16816.F32.BF16 R32, R76.reuse, R90, R32 ;  /* 0x0000005a4c20723c */ /* 0x040fe20000041820 */
[----:B------:R-:W3:Y:S07]  /*12530*/  LDSM.16.MT88.4 R88, [R224+0x1000] ;  /* 0x00100000e058783b */ /* 0x000eee0000004200 */
[-C--:B------:R-:W-:Y:S04]  /*12540*/  HMMA.16816.F32.BF16 R36, R76, R92.reuse, R36 ;  /* 0x0000005c4c24723c */ /* 0x080fe80000041824 */
[----:B-1----:R-:W-:Y:S02]  /*12550*/  FFMA.FTZ R3, R201, c[0x0][0x2d0], -R104 ;  /* 0x0000b400c9037a23 */ /* 0x002fe40000010868 */
[----:B------:R-:W-:Y:S02]  /*12560*/  MUFU.EX2 R201, R101 ;  /* 0x0000006500c97308 */ /* 0x000fe40000000800 */
[C---:B------:R-:W-:Y:S07]  /*12570*/  HMMA.16816.F32.BF16 R40, R80.reuse, R92, R40 ;  /* 0x0000005c5028723c */ /* 0x040fee0000041828 */
[----:B------:R-:W-:Y:S01]  /*12580*/  FFMA.FTZ R92, R210, c[0x0][0x2d0], -R96 ;  /* 0x0000b400d25c7a23 */ /* 0x000fe20000010860 */
[-C--:B------:R-:W-:Y:S01]  /*12590*/  HMMA.16816.F32.BF16 R44, R80, R94.reuse, R44 ;  /* 0x0000005e502c723c */ /* 0x080fe2000004182c */
[----:B------:R1:W-:Y:S07]  /*125a0*/  MUFU.EX2 R215, R3 ;  /* 0x0000000300d77308 */ /* 0x0003ee0000000800 */
[C---:B------:R-:W-:Y:S08]  /*125b0*/  HMMA.16816.F32.BF16 R48, R76.reuse, R94, R48 ;  /* 0x0000005e4c30723c */ /* 0x040ff00000041830 */
[-C--:B--2---:R-:W-:Y:S08]  /*125c0*/  HMMA.16816.F32.BF16 R52, R76, R84.reuse, R52 ;  /* 0x000000544c34723c */ /* 0x084ff00000041834 */
[C---:B------:R-:W-:Y:S04]  /*125d0*/  HMMA.16816.F32.BF16 R56, R80.reuse, R84, R56 ;  /* 0x000000545038723c */ /* 0x040fe80000041838 */
[--C-:B-1----:R-:W-:Y:S04]  /*125e0*/  FFMA.FTZ R3, R205, c[0x0][0x2d0], -R105.reuse ;  /* 0x0000b400cd037a23 */ /* 0x102fe80000010869 */
[-C--:B------:R-:W-:Y:S01]  /*125f0*/  HMMA.16816.F32.BF16 R60, R80, R86.reuse, R60 ;  /* 0x00000056503c723c */ /* 0x080fe2000004183c */
[----:B------:R1:W-:Y:S06]  /*12600*/  MUFU.EX2 R154, R3 ;  /* 0x00000003009a7308 */ /* 0x0003ec0000000800 */
[----:B------:R-:W-:Y:S01]  /*12610*/  F2FP.BF16.PACK_AB R80, R248, R249 ;  /* 0x000000f9f850723e */ /* 0x000fe200000010ff */
[----:B------:R-:W-:Y:S01]  /*12620*/  HMMA.16816.F32.BF16 R64, R76, R86, R64 ;  /* 0x000000564c40723c */ /* 0x000fe20000041840 */
[----:B------:R-:W-:Y:S03]  /*12630*/  LDSM.16.MT88.4 R84, [R225+0x1000] ;  /* 0x00100000e154783b */ /* 0x000fe60000004200 */
[----:B---3--:R-:W-:Y:S02]  /*12640*/  F2FP.BF16.PACK_AB R82, R247, R246 ;  /* 0x000000f6f752723e */ /* 0x008fe400000010ff */
[----:B----4-:R-:W-:Y:S02]  /*12650*/  F2FP.BF16.PACK_AB R81, R192, R144 ;  /* 0x00000090c051723e */ /* 0x010fe400000010ff */
[----:B------:R-:W-:Y:S04]  /*12660*/  F2FP.BF16.PACK_AB R76, R145, R146 ;  /* 0x00000092914c723e */ /* 0x000fe800000010ff */
[----:B------:R-:W-:Y:S02]  /*12670*/  F2FP.BF16.PACK_AB R78, R127, R131 ;  /* 0x000000837f4e723e */ /* 0x000fe400000010ff */
[----:B------:R-:W-:Y:S02]  /*12680*/  F2FP.BF16.PACK_AB R77, R251, R250 ;  /* 0x000000fafb4d723e */ /* 0x000fe400000010ff */
[----:B------:R-:W-:Y:S01]  /*12690*/  F2FP.BF16.PACK_AB R79, R128, R252 ;  /* 0x000000fc804f723e */ /* 0x000fe200000010ff */
[--C-:B-1----:R-:W-:Y:S01]  /*126a0*/  FFMA.FTZ R3, R208, c[0x0][0x2d0], -R105.reuse ;  /* 0x0000b400d0037a23 */ /* 0x102fe20000010869 */
[----:B------:R-:W-:Y:S03]  /*126b0*/  F2FP.BF16.PACK_AB R83, R153, R152 ;  /* 0x000000989953723e */ /* 0x000fe600000010ff */
[----:B------:R1:W2:Y:S02]  /*126c0*/  MUFU.EX2 R158, R3 ;  /* 0x00000003009e7308 */ /* 0x0002a40000000800 */
[-C--:B------:R-:W-:Y:S08]  /*126d0*/  HMMA.16816.F32.BF16 R4, R76, R88.reuse, R4 ;  /* 0x000000584c04723c */ /* 0x080ff00000041804 */
[C---:B------:R-:W-:Y:S08]  /*126e0*/  HMMA.16816.F32.BF16 R8, R80.reuse, R88, R8 ;  /* 0x000000585008723c */ /* 0x040ff00000041808 */
[-C--:B------:R-:W-:Y:S04]  /*126f0*/  HMMA.16816.F32.BF16 R12, R80, R90.reuse, R12 ;  /* 0x0000005a500c723c */ /* 0x080fe8000004180c */
[--C-:B-1----:R-:W-:Y:S04]  /*12700*/  FFMA.FTZ R3, R204, c[0x0][0x2d0], -R105.reuse ;  /* 0x0000b400cc037a23 */ /* 0x102fe80000010869 */
[C---:B------:R-:W-:Y:S01]  /*12710*/  HMMA.16816.F32.BF16 R16, R76.reuse, R90, R16 ;  /* 0x0000005a4c10723c */ /* 0x040fe20000041810 */
[----:B------:R-:W-:Y:S01]  /*12720*/  LDSM.16.MT88.4 R88, [R227+0x1000] ;  /* 0x00100000e358783b */ /* 0x000fe20000004200 */
[----:B------:R1:W-:Y:S02]  /*12730*/  MUFU.EX2 R214, R3 ;  /* 0x0000000300d67308 */ /* 0x0003e40000000800 */
[--C-:B-1----:R-:W-:Y:S08]  /*12740*/  FFMA.FTZ R3, R206, c[0x0][0x2d0], -R105.reuse ;  /* 0x0000b400ce037a23 */ /* 0x102ff00000010869 */
[----:B------:R1:W3:Y:S02]  /*12750*/  MUFU.EX2 R163, R3 ;  /* 0x0000000300a37308 */ /* 0x0002e40000000800 */
[--C-:B-1----:R-:W-:Y:S01]  /*12760*/  FFMA.FTZ R3, R161, c[0x0][0x2d0], -R100.reuse ;  /* 0x0000b400a1037a23 */ /* 0x102fe20000010864 */
[----:B------:R-:W-:Y:S02]  /*12770*/  MOV R161, R150 ;  /* 0x0000009600a17202 */ /* 0x000fe40000000f00 */
[----:B------:R-:W-:Y:S05]  /*12780*/  MOV R150, R238 ;  /* 0x000000ee00967202 */ /* 0x000fea0000000f00 */
[----:B------:R1:W-:Y:S01]  /*12790*/  MUFU.EX2 R157, R3 ;  /* 0x00000003009d7308 */ /* 0x0003e20000000800 */
[----:B------:R-:W-:Y:S01]  /*127a0*/  MOV R165, R161 ;  /* 0x000000a100a57202 */ /* 0x000fe20000000f00 */
[----:B------:R4:W5:Y:S01]  /*127b0*/  LDL.LU R238, [R1+0x88] ;  /* 0x0000880001ee7983 */ /* 0x0009620000300800 */
[----:B------:R-:W-:Y:S02]  /*127c0*/  MOV R161, R156 ;  /* 0x0000009c00a17202 */ /* 0x000fe40000000f00 */
[----:B------:R-:W-:Y:S01]  /*127d0*/  MOV R199, R150 ;  /* 0x0000009600c77202 */ /* 0x000fe20000000f00 */
[----:B------:R4:W5:Y:S01]  /*127e0*/  LDL.LU R239, [R1+0x84] ;  /* 0x0000840001ef7983 */ /* 0x0009620000300800 */
[----:B------:R-:W-:Y:S02]  /*127f0*/  MOV R150, R135 ;  /* 0x0000008700967202 */ /* 0x000fe40000000f00 */
[----:B------:R-:W-:Y:S01]  /*12800*/  MOV R135, R230 ;  /* 0x000000e600877202 */ /* 0x000fe20000000f00 */
[----:B------:R4:W5:Y:S04]  /*12810*/  LDL.LU R240, [R1+0x80] ;  /* 0x0000800001f07983 */ /* 0x0009680000300800 */
[----:B------:R4:W5:Y:S04]  /*12820*/  LDL.LU R233, [R1+0x7c] ;  /* 0x00007c0001e97983 */ /* 0x0009680000300800 */
[----:B------:R4:W5:Y:S01]  /*12830*/  LDL.LU R234, [R1+0x78] ;  /* 0x0000780001ea7983 */ /* 0x0009620000300800 */
[--C-:B-1----:R-:W-:Y:S01]  /*12840*/  FFMA.FTZ R3, R167, c[0x0][0x2d0], -R100.reuse ;  /* 0x0000b400a7037a23 */ /* 0x102fe20000010864 */
[----:B------:R-:W-:Y:S02]  /*12850*/  MOV R167, R164 ;  /* 0x000000a400a77202 */ /* 0x000fe40000000f00 */
[----:B------:R-:W-:Y:S01]  /*12860*/  MOV R164, R160 ;  /* 0x000000a000a47202 */ /* 0x000fe20000000f00 */
[----:B------:R1:W1:Y:S01]  /*12870*/  MUFU.EX2 R156, R3 ;  /* 0x00000003009c7308 */ /* 0x0002620000000800 */
[----:B------:R-:W-:Y:S02]  /*12880*/  MOV R160, R151 ;  /* 0x0000009700a07202 */ /* 0x000fe40000000f00 */
[----:B------:R-:W-:Y:S02]  /*12890*/  MOV R151, R148 ;  /* 0x0000009400977202 */ /* 0x000fe40000000f00 */
[----:B------:R-:W-:Y:S02]  /*128a0*/  MOV R148, R121 ;  /* 0x0000007900947202 */ /* 0x000fe40000000f00 */
[----:B------:R-:W-:Y:S02]  /*128b0*/  MOV R121, R193 ;  /* 0x000000c100797202 */ /* 0x000fe40000000f00 */
[----:B------:R-:W-:Y:S02]  /*128c0*/  MOV R193, R119 ;  /* 0x0000007700c17202 */ /* 0x000fe40000000f00 */
[----:B------:R4:W5:Y:S04]  /*128d0*/  LDL.LU R119, [R1+0x74] ;  /* 0x0000740001777983 */ /* 0x0009680000300800 */
[----:B------:R4:W5:Y:S01]  /*128e0*/  LDL.LU R230, [R1+0x70] ;  /* 0x0000700001e67983 */ /* 0x0009620000300800 */
[--C-:B-1----:R-:W-:Y:S01]  /*128f0*/  FFMA.FTZ R3, R168, c[0x0][0x2d0], -R100.reuse ;  /* 0x0000b400a8037a23 */ /* 0x102fe20000010864 */
[----:B------:R-:W-:Y:S02]  /*12900*/  MOV R168, R198 ;  /* 0x000000c600a87202 */ /* 0x000fe40000000f00 */
[----:B------:R-:W-:Y:S02]  /*12910*/  MOV R198, R167 ;  /* 0x000000a700c67202 */ /* 0x000fe40000000f00 */
[----:B------:R-:W-:Y:S02]  /*12920*/  MOV R167, R166 ;  /* 0x000000a600a77202 */ /* 0x000fe40000000f00 */
[----:B------:R-:W-:Y:S02]  /*12930*/  MOV R166, R165 ;  /* 0x000000a500a67202 */ /* 0x000fe40000000f00 */
[----:B------:R-:W-:Y:S02]  /*12940*/  MOV R165, R164 ;  /* 0x000000a400a57202 */ /* 0x000fe40000000f00 */
[----:B------:R-:W-:Y:S02]  /*12950*/  MOV R164, R162 ;  /* 0x000000a200a47202 */ /* 0x000fe40000000f00 */
[----:B------:R-:W-:Y:S02]  /*12960*/  MOV R162, R161 ;  /* 0x000000a100a27202 */ /* 0x000fe40000000f00 */
[----:B------:R1:W-:Y:S01]  /*12970*/  MUFU.EX2 R161, R3 ;  /* 0x0000000300a17308 */ /* 0x0003e20000000800 */
[----:B------:R-:W-:Y:S02]  /*12980*/  MOV R169, R198 ;  /* 0x000000c600a97202 */ /* 0x000fe40000000f00 */
[----:B------:R-:W-:Y:S02]  /*12990*/  MOV R198, R166 ;  /* 0x000000a600c67202 */ /* 0x000fe40000000f00 */
[----:B------:R-:W-:Y:S02]  /*129a0*/  MOV R166, R164 ;  /* 0x000000a400a67202 */ /* 0x000fe40000000f00 */
[----:B------:R-:W-:Y:S03]  /*129b0*/  MOV R164, R162 ;  /* 0x000000a200a47202 */ /* 0x000fe60000000f00 */
[----:B------:R2:W-:Y:S01]  /*129c0*/  MUFU.EX2 R162, R92 ;  /* 0x0000005c00a27308 */ /* 0x0005e20000000800 */
[----:B-1----:R-:W-:Y:S01]  /*129d0*/  FFMA.FTZ R3, R168, c[0x0][0x2d0], -R100 ;  /* 0x0000b400a8037a23 */ /* 0x002fe20000010864 */
[----:B------:R-:W-:Y:S02]  /*129e0*/  MOV R168, R167 ;  /* 0x000000a700a87202 */ /* 0x000fe40000000f00 */
[----:B------:R-:W-:Y:S02]  /*129f0*/  MOV R167, R165 ;  /* 0x000000a500a77202 */ /* 0x000fe40000000f00 */
[----:B------:R-:W-:Y:S04]  /*12a00*/  MOV R165, R160 ;  /* 0x000000a000a57202 */ /* 0x000fe80000000f00 */
[----:B------:R1:W1:Y:S01]  /*12a10*/  MUFU.EX2 R160, R3 ;  /* 0x0000000300a07308 */ /* 0x0002620000000800 */
[----:B--2---:R-:W2:Y:S01]  /*12a20*/  LDSM.16.MT88.4 R92, [R228+0x1000] ;  /* 0x00100000e45c783b */ /* 0x004ea20000004200 */
[----:B-1----:R-:W-:Y:S01]  /*12a30*/  FFMA.FTZ R3, R169, c[0x0][0x2d0], -R96 ;  /* 0x0000b400a9037a23 */ /* 0x002fe20000010860 */
        /* <DEDUP_REMOVED lines=8> */
[----:B------:R-:W-:Y:S01]  /*12ac0*/  MOV R134, R133 ;  /* 0x0000008500867202 */ /* 0x000fe20000000f00 */
[-C--:B--2---:R-:W-:Y:S03]  /*12ad0*/  HMMA.16816.F32.BF16 R20, R76, R92.reuse, R20 ;  /* 0x0000005c4c14723c */ /* 0x084fe60000041814 */
[----:B------:R-:W-:Y:S02]  /*12ae0*/  MOV R133, R132 ;  /* 0x0000008400857202 */ /* 0x000fe40000000f00 */
[----:B------:R-:W-:Y:S02]  /*12af0*/  MOV R132, R126 ;  /* 0x0000007e00847202 */ /* 0x000fe40000000f00 */
[----:B------:R-:W-:Y:S01]  /*12b00*/  MOV R126, R212 ;  /* 0x000000d4007e7202 */ /* 0x000fe20000000f00 */
[C---:B------:R-:W-:Y:S01]  /*12b10*/  HMMA.16816.F32.BF16 R24, R80.reuse, R92, R24 ;  /* 0x0000005c5018723c */ /* 0x040fe20000041818 */
[----:B------:R1:W-:Y:S06]  /*12b20*/  MUFU.EX2 R212, R3 ;  /* 0x0000000300d47308 */ /* 0x0003ec0000000800 */
[--C-:B------:R-:W-:Y:S01]  /*12b30*/  FFMA.FTZ R92, R151, c[0x0][0x2d0], -R105.reuse ;  /* 0x0000b400975c7a23 */ /* 0x100fe20000010869 */
[-C--:B------:R-:W-:Y:S08]  /*12b40*/  HMMA.16816.F32.BF16 R28, R80, R94.reuse, R28 ;  /* 0x0000005e501c723c */ /* 0x080ff0000004181c */
[C---:B------:R-:W-:Y:S08]  /*12b50*/  HMMA.16816.F32.BF16 R32, R76.reuse, R94, R32 ;  /* 0x0000005e4c20723c */ /* 0x040ff00000041820 */
[-C--:B------:R-:W-:Y:S04]  /*12b60*/  HMMA.16816.F32.BF16 R36, R76, R84.reuse, R36 ;  /* 0x000000544c24723c */ /* 0x080fe80000041824 */
[--C-:B-1----:R-:W-:Y:S02]  /*12b70*/  FFMA.FTZ R3, R169, c[0x0][0x2d0], -R104.reuse ;  /* 0x0000b400a9037a23 */ /* 0x102fe40000010868 */
[----:B------:R1:W-:Y:S02]  /*12b80*/  MUFU.EX2 R169, R92 ;  /* 0x0000005c00a97308 */ /* 0x0003e40000000800 */
[C---:B------:R-:W-:Y:S08]  /*12b90*/  HMMA.16816.F32.BF16 R40, R80.reuse, R84, R40 ;  /* 0x000000545028723c */ /* 0x040ff00000041828 */
[-C--:B------:R-:W-:Y:S01]  /*12ba0*/  HMMA.16816.F32.BF16 R44, R80, R86.reuse, R44 ;  /* 0x00000056502c723c */ /* 0x080fe2000004182c */
[----:B------:R2:W-:Y:S07]  /*12bb0*/  MUFU.EX2 R210, R3 ;  /* 0x0000000300d27308 */ /* 0x0005ee0000000800 */
[C---:B------:R-:W-:Y:S01]  /*12bc0*/  HMMA.16816.F32.BF16 R48, R76.reuse, R86, R48 ;  /* 0x000000564c30723c */ /* 0x040fe20000041830 */
[----:B------:R-:W4:Y:S07]  /*12bd0*/  LDSM.16.MT88.4 R84, [R224+0x1800] ;  /* 0x00180000e054783b */ /* 0x000f2e0000004200 */
[-C--:B------:R-:W-:Y:S01]  /*12be0*/  HMMA.16816.F32.BF16 R52, R76, R88.reuse, R52 ;  /* 0x000000584c34723c */ /* 0x080fe20000041834 */
[----:B-1----:R-:W1:Y:S07]  /*12bf0*/  LDSM.16.MT88.4 R92, [R228+0x1800] ;  /* 0x00180000e45c783b */ /* 0x002e6e0000004200 */
[C---:B------:R-:W-:Y:S04]  /*12c00*/  HMMA.16816.F32.BF16 R56, R80.reuse, R88, R56 ;  /* 0x000000585038723c */ /* 0x040fe80000041838 */
[----:B--2---:R-:W-:Y:S03]  /*12c10*/  FFMA.FTZ R3, R168, c[0x0][0x2d0], -R104 ;  /* 0x0000b400a8037a23 */ /* 0x004fe60000010868 */
[--C-:B------:R-:W-:Y:S01]  /*12c20*/  FFMA.FTZ R88, R132, c[0x0][0x2d0], -R96.reuse ;  /* 0x0000b40084587a23 */ /* 0x100fe20000010860 */
[-C--:B------:R-:W-:Y:S01]  /*12c30*/  HMMA.16816.F32.BF16 R60, R80, R90.reuse, R60 ;  /* 0x0000005a503c723c */ /* 0x080fe2000004183c */
[----:B------:R2:W-:Y:S03]  /*12c40*/  MUFU.EX2 R208, R3 ;  /* 0x0000000300d07308 */ /* 0x0005e60000000800 */
[----:B------:R-:W-:Y:S02]  /*12c50*/  MOV R132, R193 ;  /* 0x000000c100847202 */ /* 0x000fe40000000f00 */
[----:B------:R-:W-:Y:S01]  /*12c60*/  MOV R193, R110 ;  /* 0x0000006e00c17202 */ /* 0x000fe20000000f00 */
[--C-:B------:R-:W-:Y:S01]  /*12c70*/  FFMA.FTZ R110, R99, c[0x0][0x2d0], -R96.reuse ;  /* 0x0000b400636e7a23 */ /* 0x100fe20000010860 */
[----:B------:R-:W-:Y:S03]  /*12c80*/  HMMA.16816.F32.BF16 R64, R76, R90, R64 ;  /* 0x0000005a4c40723c */ /* 0x000fe60000041840 */
[----:B------:R1:W-:Y:S01]  /*12c90*/  MUFU.EX2 R200, R88 ;  /* 0x0000005800c87308 */ /* 0x0003e20000000800 */
[----:B------:R-:W-:Y:S02]  /*12ca0*/  F2FP.BF16.PACK_AB R80, R158, R154 ;  /* 0x0000009a9e50723e */ /* 0x000fe400000010ff */
[----:B---3--:R-:W-:Y:S02]  /*12cb0*/  F2FP.BF16.PACK_AB R82, R163, R214 ;  /* 0x000000d6a352723e */ /* 0x008fe400000010ff */
[----:B------:R-:W-:Y:S04]  /*12cc0*/  F2FP.BF16.PACK_AB R76, R220, R221 ;  /* 0x000000dddc4c723e */ /* 0x000fe800000010ff */
[----:B------:R-:W-:Y:S02]  /*12cd0*/  F2FP.BF16.PACK_AB R78, R217, R218 ;  /* 0x000000dad94e723e */ /* 0x000fe400000010ff */
[----:B------:R-:W-:Y:S02]  /*12ce0*/  F2FP.BF16.PACK_AB R77, R216, R155 ;  /* 0x0000009bd84d723e */ /* 0x000fe400000010ff */
[----:B------:R-:W-:Y:S01]  /*12cf0*/  F2FP.BF16.PACK_AB R79, R215, R159 ;  /* 0x0000009fd74f723e */ /* 0x000fe200000010ff */
[--C-:B--2---:R-:W-:Y:S01]  /*12d00*/  FFMA.FTZ R3, R198, c[0x0][0x2d0], -R96.reuse ;  /* 0x0000b400c6037a23 */ /* 0x104fe20000010860 */
[----:B------:R-:W-:Y:S01]  /*12d10*/  MOV R151, R132 ;  /* 0x0000008400977202 */ /* 0x000fe20000000f00 */
[----:B------:R-:W-:Y:S01]  /*12d20*/  MUFU.EX2 R198, R103 ;  /* 0x0000006700c67308 */ /* 0x000fe20000000800 */
[----:B------:R-:W-:Y:S02]  /*12d30*/  F2FP.BF16.PACK_AB R81, R156, R157 ;  /* 0x0000009d9c51723e */ /* 0x000fe400000010ff */
[----:B------:R-:W-:Y:S01]  /*12d40*/  F2FP.BF16.PACK_AB R83, R160, R161 ;  /* 0x000000a1a053723e */ /* 0x000fe200000010ff */
[-C--:B----4-:R-:W-:Y:S01]  /*12d50*/  HMMA.16816.F32.BF16 R4, R76, R84.reuse, R4 ;  /* 0x000000544c04723c */ /* 0x090fe20000041804 */
[----:B-1----:R-:W-:Y:S05]  /*12d60*/  LDSM.16.MT88.4 R88, [R227+0x1800] ;  /* 0x00180000e358783b */ /* 0x002fea0000004200 */
[----:B------:R1:W-:Y:S02]  /*12d70*/  MUFU.EX2 R206, R3 ;  /* 0x0000000300ce7308 */ /* 0x0003e40000000800 */
[C---:B------:R-:W-:Y:S08]  /*12d80*/  HMMA.16816.F32.BF16 R8, R80.reuse, R84, R8 ;  /* 0x000000545008723c */ /* 0x040ff00000041808 */
[-C--:B------:R-:W-:Y:S08]  /*12d90*/  HMMA.16816.F32.BF16 R12, R80, R86.reuse, R12 ;  /* 0x00000056500c723c */ /* 0x080ff0000004180c */
[C---:B------:R-:W-:Y:S01]  /*12da0*/  HMMA.16816.F32.BF16 R16, R76.reuse, R86, R16 ;  /* 0x000000564c10723c */ /* 0x040fe20000041810 */
[----:B------:R-:W-:Y:S03]  /*12db0*/  LDSM.16.MT88.4 R84, [R224+0x2000] ;  /* 0x00200000e054783b */ /* 0x000fe60000004200 */
[----:B-1----:R-:W-:Y:S04]  /*12dc0*/  FFMA.FTZ R3, R167, c[0x0][0x2d0], -R96 ;  /* 0x0000b400a7037a23 */ /* 0x002fe80000010860 */
[-C--:B------:R-:W-:Y:S01]  /*12dd0*/  HMMA.16816.F32.BF16 R20, R76, R92.reuse, R20 ;  /* 0x0000005c4c14723c */ /* 0x080fe20000041814 */
[----:B------:R1:W-:Y:S07]  /*12de0*/  MUFU.EX2 R205, R3 ;  /* 0x0000000300cd7308 */ /* 0x0003ee0000000800 */
[C---:B------:R-:W-:Y:S08]  /*12df0*/  HMMA.16816.F32.BF16 R24, R80.reuse, R92, R24 ;  /* 0x0000005c5018723c */ /* 0x040ff00000041818 */
[-C--:B------:R-:W-:Y:S08]  /*12e00*/  HMMA.16816.F32.BF16 R28, R80, R94.reuse, R28 ;  /* 0x0000005e501c723c */ /* 0x080ff0000004181c */
[C---:B------:R-:W-:Y:S01]  /*12e10*/  HMMA.16816.F32.BF16 R32, R76.reuse, R94, R32 ;  /* 0x0000005e4c20723c */ /* 0x040fe20000041820 */
[----:B------:R-:W-:Y:S03]  /*12e20*/  LDSM.16.MT88.4 R92, [R228+0x2000] ;  /* 0x00200000e45c783b */ /* 0x000fe60000004200 */
[--C-:B-1----:R-:W-:Y:S04]  /*12e30*/  FFMA.FTZ R3, R166, c[0x0][0x2d0], -R104.reuse ;  /* 0x0000b400a6037a23 */ /* 0x102fe80000010868 */
[----:B------:R1:W-:Y:S04]  /*12e40*/  MUFU.EX2 R204, R3 ;  /* 0x0000000300cc7308 */ /* 0x0003e80000000800 */
[----:B-1----:R-:W-:Y:S01]  /*12e50*/  FFMA.FTZ R3, R165, c[0x0][0x2d0], -R104 ;  /* 0x0000b400a5037a23 */ /* 0x002fe20000010868 */
[----:B------:R-:W-:Y:S05]  /*12e60*/  MOV R165, R193 ;  /* 0x000000c100a57202 */ /* 0x000fea0000000f00 */
[----:B------:R1:W-:Y:S02]  /*12e70*/  MUFU.EX2 R203, R3 ;  /* 0x0000000300cb7308 */ /* 0x0003e40000000800 */
[--C-:B-1----:R-:W-:Y:S08]  /*12e80*/  FFMA.FTZ R3, R164, c[0x0][0x2d0], -R105.reuse ;  /* 0x0000b400a4037a23 */ /* 0x102ff00000010869 */
[----:B------:R1:W-:Y:S02]  /*12e90*/  MUFU.EX2 R171, R3 ;  /* 0x0000000300ab7308 */ /* 0x0003e40000000800 */
[--C-:B-1----:R-:W-:Y:S08]  /*12ea0*/  FFMA.FTZ R3, R199, c[0x0][0x2d0], -R105.reuse ;  /* 0x0000b400c7037a23 */ /* 0x102ff00000010869 */
[----:B------:R-:W-:Y:S10]  /*12eb0*/  MUFU.EX2 R199, R102 ;  /* 0x0000006600c77308 */ /* 0x000ff40000000800 */
[----:B------:R1:W2:Y:S02]  /*12ec0*/  MUFU.EX2 R170, R3 ;  /* 0x0000000300aa7308 */ /* 0x0002a40000000800 */
[--C-:B-1----:R-:W-:Y:S01]  /*12ed0*/  FFMA.FTZ R3, R111, c[0x0][0x2d0], -R100.reuse ;  /* 0x0000b4006f037a23 */ /* 0x102fe20000010864 */
[----:B------:R-:W-:Y:S07]  /*12ee0*/  MOV R111, R115 ;  /* 0x00000073006f7202 */ /* 0x000fee0000000f00 */
[----:B------:R1:W-:Y:S02]  /*12ef0*/  MUFU.EX2 R115, R3 ;  /* 0x0000000300737308 */ /* 0x0003e40000000800 */
[--C-:B-1----:R-:W-:Y:S01]  /*12f00*/  FFMA.FTZ R3, R149, c[0x0][0x2d0], -R100.reuse ;  /* 0x0000b40095037a23 */ /* 0x102fe20000010864 */
[----:B------:R-:W-:Y:S07]  /*12f10*/  MOV R149, R114 ;  /* 0x0000007200957202 */ /* 0x000fee0000000f00 */
[----:B------:R1:W3:Y:S02]  /*12f20*/  MUFU.EX2 R114, R3 ;  /* 0x0000000300727308 */ /* 0x0002e40000000800 */
[--C-:B-1----:R-:W-:Y:S08]  /*12f30*/  FFMA.FTZ R3, R150, c[0x0][0x2d0], -R105.reuse ;  /* 0x0000b40096037a23 */ /* 0x102ff00000010869 */
[----:B------:R1:W2:Y:S02]  /*12f40*/  MUFU.EX2 R168, R3 ;  /* 0x0000000300a87308 */ /* 0x0002a40000000800 */
[--C-:B-1----:R-:W-:Y:S08]  /*12f50*/  FFMA.FTZ R3, R111, c[0x0][0x2d0], -R100.reuse ;  /* 0x0000b4006f037a23 */ /* 0x102ff00000010864 */
[----:B------:R1:W-:Y:S02]  /*12f60*/  MUFU.EX2 R111, R3 ;  /* 0x00000003006f7308 */ /* 0x0003e40000000800 */
[----:B-1----:R-:W-:Y:S08]  /*12f70*/  FFMA.FTZ R3, R112, c[0x0][0x2d0], -R100 ;  /* 0x0000b40070037a23 */ /* 0x002ff00000010864 */
[----:B------:R1:W1:Y:S02]  /*12f80*/  MUFU.EX2 R112, R3 ;  /* 0x0000000300707308 */ /* 0x0002640000000800 */
[--C-:B-1----:R-:W-:Y:S01]  /*12f90*/  FFMA.FTZ R3, R149, c[0x0][0x2d0], -R96.reuse ;  /* 0x0000b40095037a23 */ /* 0x102fe20000010860 */
[----:B------:R-:W-:Y:S02]  /*12fa0*/  MOV R149, R134 ;  /* 0x0000008600957202 */ /* 0x000fe40000000f00 */
[----:B------:R-:W-:Y:S05]  /*12fb0*/  MOV R134, R122 ;  /* 0x0000007a00867202 */ /* 0x000fea0000000f00 */
[----:B------:R1:W-:Y:S01]  /*12fc0*/  MUFU.EX2 R202, R3 ;  /* 0x0000000300ca7308 */ /* 0x0003e20000000800 */
[----:B------:R-:W-:Y:S02]  /*12fd0*/  FFMA.FTZ R122, R113, c[0x0][0x2d0], -R96 ;  /* 0x0000b400717a7a23 */ /* 0x000fe40000010860 */
[--C-:B------:R-:W-:Y:S02]  /*12fe0*/  FFMA.FTZ R113, R121, c[0x0][0x2d0], -R104.reuse ;  /* 0x0000b40079717a23 */ /* 0x100fe40000010868 */
[----:B------:R-:W-:Y:S05]  /*12ff0*/  FFMA.FTZ R121, R191, c[0x0][0x2d0], -R104 ;  /* 0x0000b400bf797a23 */ /* 0x000fea0000010868 */
[----:B------:R2:W-:Y:S01]  /*13000*/  MUFU.EX2 R191, R106 ;  /* 0x0000006a00bf7308 */ /* 0x0005e20000000800 */
[--C-:B-1----:R-:W-:Y:S01]  /*13010*/  FFMA.FTZ R3, R148, c[0x0][0x2d0], -R96.reuse ;  /* 0x0000b40094037a23 */ /* 0x102fe20000010860 */
[----:B------:R-:W-:Y:S02]  /*13020*/  MOV R148, R133 ;  /* 0x0000008500947202 */ /* 0x000fe40000000f00 */
[----:B------:R-:W-:Y:S06]  /*13030*/  MOV R133, R120 ;  /* 0x0000007800857202 */ /* 0x000fec0000000f00 */
[----:B------:R1:W-:Y:S01]  /*13040*/  MUFU.EX2 R175, R3 ;  /* 0x0000000300af7308 */ /* 0x0003e20000000800 */
[----:B------:R-:W-:Y:S01]  /*13050*/  FFMA.FTZ R120, R97, c[0x0][0x2d0], -R96 ;  /* 0x0000b40061787a23 */ /* 0x000fe20000010860 */
[----:B------:R-:W-:Y:S01]  /*13060*/  MOV R150, R133 ;  /* 0x0000008500967202 */ /* 0x000fe20000000f00 */
[--C-:B--2---:R-:W-:Y:S04]  /*13070*/  FFMA.FTZ R106, R75, c[0x0][0x2d0], -R100.reuse ;  /* 0x0000b4004b6a7a23 */ /* 0x104fe80000010864 */
[----:B------:R-:W-:Y:S06]  /*13080*/  FFMA.FTZ R101, R150, c[0x0][0x2d0], -R100 ;  /* 0x0000b40096657a23 */ /* 0x000fec0000010864 */
[----:B------:R-:W-:Y:S01]  /*13090*/  MUFU.EX2 R101, R101 ;  /* 0x0000006500657308 */ /* 0x000fe20000000800 */
[----:B-1----:R-:W-:Y:S01]  /*130a0*/  FFMA.FTZ R3, R135, c[0x0][0x2d0], -R104 ;  /* 0x0000b40087037a23 */ /* 0x002fe20000010868 */
[----:B------:R-:W-:Y:S02]  /*130b0*/  MOV R135, R126 ;  /* 0x0000007e00877202 */ /* 0x000fe40000000f00 */
[----:B------:R-:W-:Y:S06]  /*130c0*/  MOV R126, R116 ;  /* 0x00000074007e7202 */ /* 0x000fec0000000f00 */
[----:B------:R1:W-:Y:S01]  /*130d0*/  MUFU.EX2 R174, R3 ;  /* 0x0000000300ae7308 */ /* 0x0003e20000000800 */
[----:B------:R-:W-:Y:S02]  /*130e0*/  FFMA.FTZ R116, R98, c[0x0][0x2d0], -R96 ;  /* 0x0000b40062747a23 */ /* 0x000fe40000010860 */
[----:B------:R-:W2:Y:S01]  /*130f0*/  LDSM.16.MT88.4 R96, [R225+0x1800] ;  /* 0x00180000e160783b */ /* 0x000ea20000004200 */
[----:B------:R-:W-:Y:S01]  /*13100*/  MOV R164, R126 ;  /* 0x0000007e00a47202 */ /* 0x000fe20000000f00 */
[--C-:B------:R-:W-:Y:S02]  /*13110*/  FFMA.FTZ R126, R108, c[0x0][0x2d0], -R105.reuse ;  /* 0x0000b4006c7e7a23 */ /* 0x100fe40000010869 */
[--C-:B-1----:R-:W-:Y:S02]  /*13120*/  FFMA.FTZ R3, R123, c[0x0][0x2d0], -R104.reuse ;  /* 0x0000b4007b037a23 */ /* 0x102fe40000010868 */
[----:B------:R-:W-:Y:S02]  /*13130*/  FFMA.FTZ R123, R190, c[0x0][0x2d0], -R104 ;  /* 0x0000b400be7b7a23 */ /* 0x000fe40000010868 */
[----:B------:R1:W-:Y:S01]  /*13140*/  MUFU.EX2 R173, R3 ;  /* 0x0000000300ad7308 */ /* 0x0003e20000000800 */
[--C-:B------:R-:W-:Y:S01]  /*13150*/  FFMA.FTZ R104, R148, c[0x0][0x2d0], -R105.reuse ;  /* 0x0000b40094687a23 */ /* 0x100fe20000010869 */
[----:B------:R-:W-:Y:S02]  /*13160*/  MOV R148, R135 ;  /* 0x0000008700947202 */ /* 0x000fe40000000f00 */
[----:B------:R-:W4:Y:S03]  /*13170*/  LDL.LU R135, [R1+0x10] ;  /* 0x0000100001877983 */ /* 0x000f260000300800 */
[--C-:B------:R-:W-:Y:S03]  /*13180*/  FFMA.FTZ R103, R148, c[0x0][0x2d0], -R100.reuse ;  /* 0x0000b40094677a23 */ /* 0x100fe60000010864 */
[----:B------:R-:W-:Y:S01]  /*13190*/  MUFU.EX2 R193, R104 ;  /* 0x0000006800c17308 */ /* 0x000fe20000000800 */
[-C--:B--2---:R-:W-:Y:S09]  /*131a0*/  HMMA.16816.F32.BF16 R36, R76, R96.reuse, R36 ;  /* 0x000000604c24723c */ /* 0x084ff20000041824 */
[----:B------:R-:W-:Y:S01]  /*131b0*/  MUFU.EX2 R190, R107 ;  /* 0x0000006b00be7308 */ /* 0x000fe20000000800 */
[C---:B------:R-:W-:Y:S04]  /*131c0*/  HMMA.16816.F32.BF16 R40, R80.reuse, R96, R40 ;  /* 0x000000605028723c */ /* 0x040fe80000041828 */
[--C-:B-1----:R-:W-:Y:S01]  /*131d0*/  FFMA.FTZ R3, R149, c[0x0][0x2d0], -R105.reuse ;  /* 0x0000b40095037a23 */ /* 0x102fe20000010869 */
[----:B------:R-:W-:Y:S01]  /*131e0*/  MOV R149, R134 ;  /* 0x0000008600957202 */ /* 0x000fe20000000f00 */
[----:B------:R-:W-:Y:S01]  /*131f0*/  FFMA.FTZ R105, R109, c[0x0][0x2d0], -R105 ;  /* 0x0000b4006d697a23 */ /* 0x000fe20000010869 */
[----:B------:R-:W2:Y:S01]  /*13200*/  LDL.LU R134, [R1+0x14] ;  /* 0x0000140001867983 */ /* 0x000ea20000300800 */
[-C--:B------:R-:W-:Y:S01]  /*13210*/  HMMA.16816.F32.BF16 R44, R80, R98.reuse, R44 ;  /* 0x00000062502c723c */ /* 0x080fe2000004182c */
[----:B------:R1:W1:Y:S02]  /*13220*/  MUFU.EX2 R172, R3 ;  /* 0x0000000300ac7308 */ /* 0x0002640000000800 */
[----:B------:R-:W2:Y:S01]  /*13230*/  LDL.LU R133, [R1+0x18] ;  /* 0x0000180001857983 */ /* 0x000ea20000300800 */
[--C-:B------:R-:W-:Y:S03]  /*13240*/  FFMA.FTZ R102, R149, c[0x0][0x2d0], -R100.reuse ;  /* 0x0000b40095667a23 */ /* 0x100fe60000010864 */
[----:B------:R-:W2:Y:S01]  /*13250*/  LDL.LU R132, [R1+0x1c] ;  /* 0x00001c0001847983 */ /* 0x000ea20000300800 */
[C---:B------:R-:W-:Y:S03]  /*13260*/  HMMA.16816.F32.BF16 R48, R76.reuse, R98, R48 ;  /* 0x000000624c30723c */ /* 0x040fe60000041830 */
[----:B------:R-:W3:Y:S01]  /*13270*/  LDSM.16.MT88.4 R96, [R225+0x2000] ;  /* 0x00200000e160783b */ /* 0x000ee20000004200 */
[----:B------:R-:W-:Y:S04]  /*13280*/  MUFU.EX2 R105, R105 ;  /* 0x0000006900697308 */ /* 0x000fe80000000800 */
[-C--:B------:R-:W-:Y:S06]  /*13290*/  HMMA.16816.F32.BF16 R52, R76, R88.reuse, R52 ;  /* 0x000000584c34723c */ /* 0x080fec0000041834 */
[----:B------:R-:W-:Y:S02]  /*132a0*/  MUFU.EX2 R107, R125 ;  /* 0x0000007d006b7308 */ /* 0x000fe40000000800 */
[C---:B------:R-:W-:Y:S04]  /*132b0*/  HMMA.16816.F32.BF16 R56, R80.reuse, R88, R56 ;  /* 0x000000585038723c */ /* 0x040fe80000041838 */
[--C-:B-1----:R-:W-:Y:S04]  /*132c0*/  FFMA.FTZ R3, R165, c[0x0][0x2d0], -R100.reuse ;  /* 0x0000b400a5037a23 */ /* 0x102fe80000010864 */
[-C--:B------:R-:W-:Y:S01]  /*132d0*/  HMMA.16816.F32.BF16 R60, R80, R90.reuse, R60 ;  /* 0x0000005a503c723c */ /* 0x080fe2000004183c */
[----:B------:R1:W-:Y:S06]  /*132e0*/  MUFU.EX2 R108, R3 ;  /* 0x00000003006c7308 */ /* 0x0003ec0000000800 */
[----:B------:R-:W-:Y:S01]  /*132f0*/  F2FP.BF16.PACK_AB R80, R170, R171 ;  /* 0x000000abaa50723e */ /* 0x000fe200000010ff */
[----:B------:R-:W-:Y:S01]  /*13300*/  HMMA.16816.F32.BF16 R64, R76, R90, R64 ;  /* 0x0000005a4c40723c */ /* 0x000fe20000041840 */
[----:B------:R-:W1:Y:S03]  /*13310*/  LDSM.16.MT88.4 R88, [R227+0x2000] ;  /* 0x00200000e358783b */ /* 0x000e660000004200 */
[----:B---3--:R-:W-:Y:S02]  /*13320*/  F2FP.BF16.PACK_AB R81, R114, R115 ;  /* 0x000000737251723e */ /* 0x008fe400000010ff */
[----:B------:R-:W-:Y:S02]  /*13330*/  F2FP.BF16.PACK_AB R82, R168, R169 ;  /* 0x000000a9a852723e */ /* 0x000fe400000010ff */
[----:B------:R-:W-:Y:S04]  /*13340*/  F2FP.BF16.PACK_AB R76, R212, R162 ;  /* 0x000000a2d44c723e */ /* 0x000fe800000010ff */
[----:B------:R-:W-:Y:S02]  /*13350*/  F2FP.BF16.PACK_AB R77, R208, R210 ;  /* 0x000000d2d04d723e */ /* 0x000fe400000010ff */
[----:B------:R-:W-:Y:S02]  /*13360*/  F2FP.BF16.PACK_AB R78, R205, R206 ;  /* 0x000000cecd4e723e */ /* 0x000fe400000010ff */
[----:B------:R-:W-:Y:S01]  /*13370*/  F2FP.BF16.PACK_AB R79, R203, R204 ;  /* 0x000000cccb4f723e */ /* 0x000fe200000010ff */
[--C-:B-1----:R-:W-:Y:S01]  /*13380*/  FFMA.FTZ R3, R164, c[0x0][0x2d0], -R100.reuse ;  /* 0x0000b400a4037a23 */ /* 0x102fe20000010864 */
[----:B------:R-:W-:Y:S01]  /*13390*/  F2FP.BF16.PACK_AB R83, R112, R111 ;  /* 0x0000006f7053723e */ /* 0x000fe200000010ff */
[----:B------:R-:W-:Y:S02]  /*133a0*/  LDSM.16.MT88.4 R164, [R225+0x3000] ;  /* 0x00300000e1a4783b */ /* 0x000fe40000004200 */
[----:B------:R1:W3:Y:S02]  /*133b0*/  MUFU.EX2 R109, R3 ;  /* 0x00000003006d7308 */ /* 0x0002e40000000800 */
[-C--:B------:R-:W-:Y:S08]  /*133c0*/  HMMA.16816.F32.BF16 R4, R76, R84.reuse, R4 ;  /* 0x000000544c04723c */ /* 0x080ff00000041804 */
[C---:B------:R-:W-:Y:S08]  /*133d0*/  HMMA.16816.F32.BF16 R8, R80.reuse, R84, R8 ;  /* 0x000000545008723c */ /* 0x040ff00000041808 */
[-C--:B------:R-:W-:Y:S04]  /*133e0*/  HMMA.16816.F32.BF16 R12, R80, R86.reuse, R12 ;  /* 0x00000056500c723c */ /* 0x080fe8000004180c */
[--C-:B-1----:R-:W-:Y:S04]  /*133f0*/  FFMA.FTZ R3, R151, c[0x0][0x2d0], -R100.reuse ;  /* 0x0000b40097037a23 */ /* 0x102fe80000010864 */
[C---:B------:R-:W-:Y:S01]  /*13400*/  HMMA.16816.F32.BF16 R16, R76.reuse, R86, R16 ;  /* 0x000000564c10723c */ /* 0x040fe20000041810 */
[----:B------:R-:W1:Y:S01]  /*13410*/  LDSM.16.MT88.4 R84, [R224+0x2800] ;  /* 0x00280000e054783b */ /* 0x000e620000004200 */
[----:B------:R-:W1:Y:S02]  /*13420*/  MUFU.EX2 R104, R3 ;  /* 0x0000000300687308 */ /* 0x000e640000000800 */
[----:B------:R-:W-:Y:S04]  /*13430*/  FFMA.FTZ R100, R74, c[0x0][0x2d0], -R100 ;  /* 0x0000b4004a647a23 */ /* 0x000fe80000010864 */
[-C--:B------:R-:W-:Y:S01]  /*13440*/  HMMA.16816.F32.BF16 R20, R76, R92.reuse, R20 ;  /* 0x0000005c4c14723c */ /* 0x080fe20000041814 */
[----:B------:R-:W-:Y:S03]  /*13450*/  LDSM.16.MT88.4 R148, [R228+0x3000] ;  /* 0x00300000e494783b */ /* 0x000fe60000004200 */
[----:B------:R-:W-:Y:S04]  /*13460*/  MUFU.EX2 R100, R100 ;  /* 0x0000006400647308 */ /* 0x000fe80000000800 */
        /* <DEDUP_REMOVED lines=9> */
[-C--:B------:R-:W-:Y:S08]  /*13500*/  HMMA.16816.F32.BF16 R52, R76, R88.reuse, R52 ;  /* 0x000000584c34723c */ /* 0x080ff00000041834 */
[C---:B------:R-:W-:Y:S08]  /*13510*/  HMMA.16816.F32.BF16 R56, R80.reuse, R88, R56 ;  /* 0x000000585038723c */ /* 0x040ff00000041838 */
[-C--:B------:R-:W-:Y:S07]  /*13520*/  HMMA.16816.F32.BF16 R60, R80, R90.reuse, R60 ;  /* 0x0000005a503c723c */ /* 0x080fee000004183c */
[----:B------:R-:W-:Y:S01]  /*13530*/  F2FP.BF16.PACK_AB R80, R193, R172 ;  /* 0x000000acc150723e */ /* 0x000fe200000010ff */
[----:B------:R-:W-:Y:S01]  /*13540*/  HMMA.16816.F32.BF16 R64, R76, R90, R64 ;  /* 0x0000005a4c40723c */ /* 0x000fe20000041840 */
[----:B------:R-:W2:Y:S03]  /*13550*/  LDSM.16.MT88.4 R88, [R227+0x2800] ;  /* 0x00280000e358783b */ /* 0x000ea60000004200 */
[----:B---3--:R-:W-:Y:S02]  /*13560*/  F2FP.BF16.PACK_AB R81, R109, R108 ;  /* 0x0000006c6d51723e */ /* 0x008fe400000010ff */
[----:B------:R-:W-:Y:S02]  /*13570*/  F2FP.BF16.PACK_AB R82, R190, R191 ;  /* 0x000000bfbe52723e */ /* 0x000fe400000010ff */
[----:B------:R-:W-:Y:S04]  /*13580*/  F2FP.BF16.PACK_AB R76, R175, R202 ;  /* 0x000000caaf4c723e */ /* 0x000fe800000010ff */
[----:B------:R-:W-:Y:S02]  /*13590*/  F2FP.BF16.PACK_AB R77, R173, R174 ;  /* 0x000000aead4d723e */ /* 0x000fe400000010ff */
[----:B------:R-:W-:Y:S02]  /*135a0*/  F2FP.BF16.PACK_AB R78, R201, R200 ;  /* 0x000000c8c94e723e */ /* 0x000fe400000010ff */
[----:B------:R-:W-:Y:S02]  /*135b0*/  F2FP.BF16.PACK_AB R79, R198, R199 ;  /* 0x000000c7c64f723e */ /* 0x000fe400000010ff */
[----:B-1----:R-:W-:Y:S05]  /*135c0*/  F2FP.BF16.PACK_AB R83, R101, R104 ;  /* 0x000000686553723e */ /* 0x002fea00000010ff */
[-C--:B------:R-:W-:Y:S08]  /*135d0*/  HMMA.16816.F32.BF16 R4, R76, R84.reuse, R4 ;  /* 0x000000544c04723c */ /* 0x080ff00000041804 */
[C---:B------:R-:W-:Y:S01]  /*135e0*/  HMMA.16816.F32.BF16 R8, R80.reuse, R84, R8 ;  /* 0x000000545008723c */ /* 0x040fe20000041808 */
[----:B------:R-:W1:Y:S07]  /*135f0*/  MUFU.EX2 R85, R126 ;  /* 0x0000007e00557308 */ /* 0x000e6e0000000800 */
[-C--:B------:R-:W-:Y:S03]  /*13600*/  HMMA.16816.F32.BF16 R12, R80, R86.reuse, R12 ;  /* 0x00000056500c723c */ /* 0x080fe6000004180c */
[----:B------:R-:W-:Y:S05]  /*13610*/  MUFU.EX2 R84, R102 ;  /* 0x0000006600547308 */ /* 0x000fea0000000800 */
[C---:B------:R-:W-:Y:S08]  /*13620*/  HMMA.16816.F32.BF16 R16, R76.reuse, R86, R16 ;  /* 0x000000564c10723c */ /* 0x040ff00000041810 */
[-C--:B------:R-:W-:Y:S04]  /*13630*/  HMMA.16816.F32.BF16 R20, R76, R92.reuse, R20 ;  /* 0x0000005c4c14723c */ /* 0x080fe80000041814 */
[----:B-1----:R-:W-:Y:S04]  /*13640*/  F2FP.BF16.PACK_AB R178, R105, R85 ;  /* 0x0000005569b2723e */ /* 0x002fe800000010ff */
[C---:B------:R-:W-:Y:S08]  /*13650*/  HMMA.16816.F32.BF16 R24, R80.reuse, R92, R24 ;  /* 0x0000005c5018723c */ /* 0x040ff00000041818 */
[-C--:B------:R-:W-:Y:S08]  /*13660*/  HMMA.16816.F32.BF16 R28, R80, R94.reuse, R28 ;  /* 0x0000005e501c723c */ /* 0x080ff0000004181c */
[C---:B------:R-:W-:Y:S08]  /*13670*/  HMMA.16816.F32.BF16 R32, R76.reuse, R94, R32 ;  /* 0x0000005e4c20723c */ /* 0x040ff00000041820 */
[-C--:B------:R-:W-:Y:S04]  /*13680*/  HMMA.16816.F32.BF16 R36, R76, R96.reuse, R36 ;  /* 0x000000604c24723c */ /* 0x080fe80000041824 */
[----:B----4-:R-:W-:Y:S01]  /*13690*/  FFMA.FTZ R70, R70, R135, R207 ;  /* 0x0000008746467223 */ /* 0x010fe200000100cf */
[----:B------:R-:W-:Y:S03]  /*136a0*/  MOV R207, R128 ;  /* 0x0000008000cf7202 */ /* 0x000fe60000000f00 */
[----:B------:R-:W-:Y:S01]  /*136b0*/  FADD.FTZ R70, R211, R70 ;  /* 0x00000046d3467221 */ /* 0x000fe20000010000 */
[C---:B------:R-:W-:Y:S04]  /*136c0*/  HMMA.16816.F32.BF16 R40, R80.reuse, R96, R40 ;  /* 0x000000605028723c */ /* 0x040fe80000041828 */
[----:B------:R-:W-:Y:S04]  /*136d0*/  MOV R211, R127 ;  /* 0x0000007f00d37202 */ /* 0x000fe80000000f00 */
[-C--:B------:R-:W-:Y:S08]  /*136e0*/  HMMA.16816.F32.BF16 R44, R80, R98.reuse, R44 ;  /* 0x00000062502c723c */ /* 0x080ff0000004182c */
[C---:B------:R-:W-:Y:S04]  /*136f0*/  HMMA.16816.F32.BF16 R48, R76.reuse, R98, R48 ;  /* 0x000000624c30723c */ /* 0x040fe80000041830 */
[----:B--2---:R-:W-:Y:S02]  /*13700*/  FFMA.FTZ R69, R69, R134, R187 ;  /* 0x0000008645457223 */ /* 0x004fe400000100bb */
[----:B------:R-:W-:Y:S01]  /*13710*/  MUFU.EX2 R187, R110 ;  /* 0x0000006e00bb7308 */ /* 0x000fe20000000800 */
[----:B------:R-:W-:Y:S01]  /*13720*/  FFMA.FTZ R68, R68, R133, R185 ;  /* 0x0000008544447223 */ /* 0x000fe200000100b9 */
[-C--:B------:R-:W-:Y:S04]  /*13730*/  HMMA.16816.F32.BF16 R52, R76, R88.reuse, R52 ;  /* 0x000000584c34723c */ /* 0x080fe80000041834 */
[----:B------:R-:W-:Y:S02]  /*13740*/  FFMA.FTZ R0, R0, R132, R118 ;  /* 0x0000008400007223 */ /* 0x000fe40000010076 */
[----:B------:R-:W-:Y:S01]  /*13750*/  FADD.FTZ R74, R209, R69 ;  /* 0x00000045d14a7221 */ /* 0x000fe20000010000 */
[----:B------:R-:W1:Y:S01]  /*13760*/  LDSM.16.MT88.4 R132, [R224+0x3000] ;  /* 0x00300000e084783b */ /* 0x000e620000004200 */
[----:B------:R-:W-:Y:S01]  /*13770*/  FADD.FTZ R75, R186, R68 ;  /* 0x00000044ba4b7221 */ /* 0x000fe20000010000 */
[----:B------:R-:W-:Y:S03]  /*13780*/  MOV R209, R131 ;  /* 0x0000008300d17202 */ /* 0x000fe60000000f00 */
[----:B------:R-:W-:Y:S01]  /*13790*/  FADD.FTZ R69, R184, R0 ;  /* 0x00000000b8457221 */ /* 0x000fe20000010000 */
[----:B------:R-:W-:Y:S01]  /*137a0*/  MUFU.EX2 R185, R113 ;  /* 0x0000007100b97308 */ /* 0x000fe20000000800 */
[C---:B------:R-:W-:Y:S04]  /*137b0*/  HMMA.16816.F32.BF16 R56, R80.reuse, R88, R56 ;  /* 0x000000585038723c */ /* 0x040fe80000041838 */
[----:B------:R-:W-:Y:S02]  /*137c0*/  FADD.FTZ R3, R222, R74 ;  /* 0x0000004ade037221 */ /* 0x000fe40000010000 */
[----:B------:R-:W-:Y:S02]  /*137d0*/  FADD.FTZ R0, R219, R75 ;  /* 0x0000004bdb007221 */ /* 0x000fe40000010000 */
[----:B------:R-:W-:Y:S01]  /*137e0*/  FADD.FTZ R68, R213, R70 ;  /* 0x00000046d5447221 */ /* 0x000fe20000010000 */
[----:B------:R-:W-:Y:S01]  /*137f0*/  MUFU.EX2 R113, R123 ;  /* 0x0000007b00717308 */ /* 0x000fe20000000800 */
[-C--:B------:R-:W-:Y:S03]  /*13800*/  HMMA.16816.F32.BF16 R60, R80, R90.reuse, R60 ;  /* 0x0000005a503c723c */ /* 0x080fe6000004183c */
[----:B------:R-:W-:Y:S02]  /*13810*/  FADD.FTZ R68, R245, R68 ;  /* 0x00000044f5447221 */ /* 0x000fe40000010000 */
[----:B------:R-:W-:Y:S02]  /*13820*/  FADD.FTZ R3, R243, R3 ;  /* 0x00000003f3037221 */ /* 0x000fe40000010000 */
[----:B------:R-:W-:Y:S01]  /*13830*/  FADD.FTZ R0, R223, R0 ;  /* 0x00000000df007221 */ /* 0x000fe20000010000 */
[----:B------:R-:W-:Y:S01]  /*13840*/  HMMA.16816.F32.BF16 R64, R76, R90, R64 ;  /* 0x0000005a4c40723c */ /* 0x000fe20000041840 */
[----:B------:R-:W2:Y:S03]  /*13850*/  MUFU.EX2 R184, R117 ;  /* 0x0000007500b87308 */ /* 0x000ea60000000800 */
[----:B------:R-:W-:Y:S02]  /*13860*/  FADD.FTZ R68, R244, R68 ;  /* 0x00000044f4447221 */ /* 0x000fe40000010000 */
[----:B------:R-:W-:Y:S02]  /*13870*/  FADD.FTZ R3, R143, R3 ;  /* 0x000000038f037221 */ /* 0x000fe40000010000 */
[----:B------:R-:W-:Y:S03]  /*13880*/  FADD.FTZ R0, R139, R0 ;  /* 0x000000008b007221 */ /* 0x000fe60000010000 */
[----:B------:R-:W-:Y:S01]  /*13890*/  MUFU.EX2 R117, R122 ;  /* 0x0000007a00757308 */ /* 0x000fe20000000800 */
[----:B------:R-:W-:Y:S02]  /*138a0*/  FADD.FTZ R68, R138, R68 ;  /* 0x000000448a447221 */ /* 0x000fe40000010000 */
[----:B------:R-:W-:Y:S02]  /*138b0*/  FADD.FTZ R3, R137, R3 ;  /* 0x0000000389037221 */ /* 0x000fe40000010000 */
[----:B------:R-:W-:Y:S02]  /*138c0*/  FADD.FTZ R70, R136, R0 ;  /* 0x0000000088467221 */ /* 0x000fe40000010000 */
[----:B------:R-:W-:Y:S02]  /*138d0*/  FADD.FTZ R0, R130, R68 ;  /* 0x0000004482007221 */ /* 0x000fe40000010000 */
[----:B------:R-:W-:Y:S01]  /*138e0*/  FADD.FTZ R68, R129, R3 ;  /* 0x0000000381447221 */ /* 0x000fe20000010000 */
[----:B------:R-:W3:Y:S01]  /*138f0*/  MUFU.EX2 R118, R120 ;  /* 0x0000007800767308 */ /* 0x000ee20000000800 */
[----:B------:R-:W-:Y:S02]  /*13900*/  FADD.FTZ R69, R188, R69 ;  /* 0x00000045bc457221 */ /* 0x000fe40000010000 */
[----:B------:R-:W-:Y:S01]  /*13910*/  FADD.FTZ R0, R141, R0 ;  /* 0x000000008d007221 */ /* 0x000fe20000010000 */
[----:B--2---:R-:W-:Y:S01]  /*13920*/  F2FP.BF16.PACK_AB R181, R184, R185 ;  /* 0x000000b9b8b5723e */ /* 0x004fe200000010ff */
[----:B------:R-:W-:Y:S02]  /*13930*/  FADD.FTZ R69, R189, R69 ;  /* 0x00000045bd457221 */ /* 0x000fe40000010000 */
[----:B------:R-:W-:Y:S02]  /*13940*/  FADD.FTZ R0, R146, R0 ;  /* 0x0000000092007221 */ /* 0x000fe40000010000 */
[----:B------:R-:W-:Y:S01]  /*13950*/  FADD.FTZ R69, R194, R69 ;  /* 0x00000045c2457221 */ /* 0x000fe20000010000 */
[----:B------:R-:W2:Y:S03]  /*13960*/  MUFU.EX2 R186, R116 ;  /* 0x0000007400ba7308 */ /* 0x000ea60000000800 */
[----:B------:R-:W-:Y:S04]  /*13970*/  FADD.FTZ R69, R195, R69 ;  /* 0x00000045c3457221 */ /* 0x000fe80000010000 */
[----:B------:R-:W-:Y:S03]  /*13980*/  FADD.FTZ R3, R197, R69 ;  /* 0x00000045c5037221 */ /* 0x000fe60000010000 */
[----:B------:R-:W4:Y:S01]  /*13990*/  MUFU.EX2 R116, R121 ;  /* 0x0000007900747308 */ /* 0x000f220000000800 */
[----:B------:R-:W-:Y:S01]  /*139a0*/  FADD.FTZ R3, R196, R3 ;  /* 0x00000003c4037221 */ /* 0x000fe20000010000 */
[----:B---3--:R-:W-:Y:S08]  /*139b0*/  F2FP.BF16.PACK_AB R182, R117, R118 ;  /* 0x0000007675b6723e */ /* 0x008ff000000010ff */
[----:B------:R-:W3:Y:S01]  /*139c0*/  MUFU.EX2 R110, R124 ;  /* 0x0000007c006e7308 */ /* 0x000ee20000000800 */
[----:B--2---:R-:W-:Y:S09]  /*139d0*/  F2FP.BF16.PACK_AB R180, R186, R187 ;  /* 0x000000bbbab4723e */ /* 0x004ff200000010ff */
[----:B------:R-:W2:Y:S01]  /*139e0*/  MUFU.EX2 R74, R106 ;  /* 0x0000006a004a7308 */ /* 0x000ea20000000800 */
[----:B----4-:R-:W-:Y:S09]  /*139f0*/  F2FP.BF16.PACK_AB R183, R113, R116 ;  /* 0x0000007471b7723e */ /* 0x010ff200000010ff */
[----:B------:R-:W4:Y:S01]  /*13a00*/  MUFU.EX2 R75, R103 ;  /* 0x00000067004b7308 */ /* 0x000f220000000800 */
[-C--:B-1----:R-:W-:Y:S05]  /*13a10*/  HMMA.16816.F32.BF16 R120, R180, R132.reuse, R4 ;  /* 0x00000084b478723c */ /* 0x082fea0000041804 */
[----:B---3--:R-:W-:Y:S02]  /*13a20*/  F2FP.BF16.PACK_AB R176, R107, R110 ;  /* 0x0000006e6bb0723e */ /* 0x008fe400000010ff */
[----:B------:R-:W-:Y:S01]  /*13a30*/  FADD.FTZ R4, R142, R70 ;  /* 0x000000468e047221 */ /* 0x000fe20000010000 */
[----:B------:R-:W-:Y:S01]  /*13a40*/  MOV R70, R2 ;  /* 0x0000000200467202 */ /* 0x000fe20000000f00 */
[----:B------:R-:W-:Y:S03]  /*13a50*/  FADD.FTZ R6, R144, R3 ;  /* 0x0000000390067221 */ /* 0x000fe60000010000 */
[----:B------:R-:W-:Y:S01]  /*13a60*/  FADD.FTZ R4, R147, R4 ;  /* 0x0000000493047221 */ /* 0x000fe20000010000 */
[----:B--2---:R-:W-:Y:S01]  /*13a70*/  F2FP.BF16.PACK_AB R179, R100, R74 ;  /* 0x0000004a64b3723e */ /* 0x004fe200000010ff */
[----:B------:R-:W-:Y:S02]  /*13a80*/  FADD.FTZ R5, R145, R0 ;  /* 0x0000000091057221 */ /* 0x000fe40000010000 */
[----:B------:R-:W-:Y:S02]  /*13a90*/  FADD.FTZ R7, R249, R4 ;  /* 0x00000004f9077221 */ /* 0x000fe40000010000 */
[----:B------:R-:W-:Y:S02]  /*13aa0*/  FADD.FTZ R0, R192, R6 ;  /* 0x00000006c0007221 */ /* 0x000fe40000010000 */
[----:B------:R-:W-:Y:S01]  /*13ab0*/  FADD.FTZ R3, R248, R7 ;  /* 0x00000007f8037221 */ /* 0x000fe20000010000 */
[----:B----4-:R-:W-:Y:S07]  /*13ac0*/  F2FP.BF16.PACK_AB R177, R75, R84 ;  /* 0x000000544bb1723e */ /* 0x010fee00000010ff */
        /* <DEDUP_REMOVED lines=85> */
[----:B------:R-:W-:Y:S01]  /*14020*/  MOV R117, R2 ;  /* 0x0000000200757202 */ /* 0x000fe20000000f00 */
[----:B------:R-:W-:Y:S01]  /*14030*/  FADD.FTZ R7, R75, R4 ;  /* 0x000000044b077221 */ /* 0x000fe20000010000 */
[----:B------:R-:W-:Y:S01]  /*14040*/  MOV R2, R73 ;  /* 0x0000004900027202 */ /* 0x000fe20000000f00 */
[----:B------:R-:W-:Y:S01]  /*14050*/  FADD.FTZ R4, R116, R0 ;  /* 0x0000000074047221 */ /* 0x000fe20000010000 */
[----:B------:R-:W-:Y:S01]  /*14060*/  STL [R1+0x10], R5 ;  /* 0x0000100501007387 */ /* 0x000fe20000100800 */
[----:B------:R-:W-:Y:S01]  /*14070*/  FADD.FTZ R3, R105, R3 ;  /* 0x0000000369037221 */ /* 0x000fe20000010000 */
[----:B------:R-:W-:Y:S01]  /*14080*/  MOV R116, R71 ;  /* 0x0000004700747202 */ /* 0x000fe20000000f00 */
        /* <DEDUP_REMOVED lines=8> */
.L_x_1142:
[----:B------:R-:W-:Y:S02]  /*14110*/  MOV R10, 0x1f ;  /* 0x0000001f000a7802 */ /* 0x000fe40000000f00 */
[----:B------:R-:W-:Y:S01]  /*14120*/  MOV R7, 0xffffffff ;  /* 0xffffffff00077802 */ /* 0x000fe20000000f00 */
[----:B------:R-:W-:Y:S05]  /*14130*/  BRA.DIV ~URZ, `(.L_x_1144) ;  /* 0x000025527f007947 */ /* 0x000fea000b800000 */
[----:B--2---:R-:W2:Y:S04]  /*14140*/  LDL R0, [R1+0x10] ;  /* 0x0000100001007983 */ /* 0x004ea80000100800 */
[----:B--2---:R1:W2:Y:S02]  /*14150*/  SHFL.BFLY PT, R2, R0, 0x2, 0x1f ;  /* 0x0c401f0000027f89 */ /* 0x0042a400000e0000 */
.L_x_1174:
[----:B-1----:R-:W3:Y:S02]  /*14160*/  LDL.LU R0, [R1+0x10] ;  /* 0x0000100001007983 */ /* 0x002ee40000300800 */
[----:B--23--:R-:W-:Y:S01]  /*14170*/  FADD.FTZ R2, R2, R0 ;  /* 0x0000000002027221 */ /* 0x00cfe20000010000 */
[----:B------:R-:W-:Y:S05]  /*14180*/  BRA.DIV ~URZ, `(.L_x_1145) ;  /* 0x000025627f007947 */ /* 0x000fea000b800000 */
[----:B------:R-:W2:Y:S04]  /*14190*/  LDL.LU R3, [R1+0x14] ;  /* 0x0000140001037983 */ /* 0x000ea80000300800 */
[----:B------:R-:W3:Y:S04]  /*141a0*/  LDL.LU R0, [R1+0x18] ;  /* 0x0000180001007983 */ /* 0x000ee80000300800 */
        /* <DEDUP_REMOVED lines=14> */
.L_x_1175:
[----:B------:R-:W-:Y:S01]  /*14290*/  FSETP.NE.FTZ.AND P3, PT, R2, RZ, PT ;  /* 0x000000ff0200720b */ /* 0x000fe20003f75000 */
[----:B----4-:R-:W-:Y:S01]  /*142a0*/  FADD.FTZ R6, R8, R6 ;  /* 0x0000000608067221 */ /* 0x010fe20000010000 */
[----:B------:R-:W-:Y:S02]  /*142b0*/  MOV R0, RZ ;  /* 0x000000ff00007202 */ /* 0x000fe40000000f00 */
[----:B------:R-:W-:Y:S02]  /*142c0*/  FSETP.NE.FTZ.AND P1, PT, R5, RZ, PT ;  /* 0x000000ff0500720b */ /* 0x000fe40003f35000 */
[----:B------:R-:W-:Y:S02]  /*142d0*/  FSETP.NE.FTZ.AND P2, PT, R4, RZ, PT ;  /* 0x000000ff0400720b */ /* 0x000fe40003f55000 */
[----:B------:R-:W-:Y:S02]  /*142e0*/  FSETP.NE.FTZ.AND P0, PT, R6, RZ, PT ;  /* 0x000000ff0600720b */ /* 0x000fe40003f15000 */
[----:B------:R-:W-:-:S02]  /*142f0*/  MOV R22, 0xff800000 ;  /* 0xff80000000167802 */ /* 0x000fc40000000f00 */
[----:B------:R-:W-:Y:S01]  /*14300*/  MOV R21, 0xff800000 ;  /* 0xff80000000157802 */ /* 0x000fe20000000f00 */
[----:B------:R-:W1:Y:S01]  /*14310*/  @P3 MUFU.RCP R0, R2 ;  /* 0x0000000200003308 */ /* 0x000e620000001000 */
[----:B------:R-:W-:Y:S02]  /*14320*/  @P3 MOV R7, 0x3f317218 ;  /* 0x3f31721800073802 */ /* 0x000fe40000000f00 */
[----:B------:R-:W-:Y:S02]  /*14330*/  MOV R20, 0xff800000 ;  /* 0xff80000000147802 */ /* 0x000fe40000000f00 */
[----:B------:R-:W-:Y:S01]  /*14340*/  MOV R19, 0xff800000 ;  /* 0xff80000000137802 */ /* 0x000fe20000000f00 */
[----:B------:R-:W-:Y:S02]  /*14350*/  @P3 FMUL.FTZ R7, R7, c[0x0][0x2d0] ;  /* 0x0000b40007073a20 */ /* 0x000fe40000410000 */
[----:B------:R2:W-:Y:S08]  /*14360*/  @P3 MUFU.LG2 R9, R2 ;  /* 0x0000000200093308 */ /* 0x0005f00000000c00 */
[----:B------:R-:W-:Y:S01]  /*14370*/  @P2 MUFU.LG2 R8, R4 ;  /* 0x0000000400082308 */ /* 0x000fe20000000c00 */
[----:B-1----:R-:W-:-:S02]  /*14380*/  FMUL.FTZ R120, R0, R120 ;  /* 0x0000007800787220 */ /* 0x002fc40000410000 */
[C---:B------:R-:W-:Y:S02]  /*14390*/  FMUL.FTZ R121, R0.reuse, R121 ;  /* 0x0000007900797220 */ /* 0x040fe40000410000 */
[C---:B------:R-:W-:Y:S02]  /*143a0*/  FMUL.FTZ R132, R0.reuse, R132 ;  /* 0x0000008400847220 */ /* 0x040fe40000410000 */
[C---:B------:R-:W-:Y:S01]  /*143b0*/  FMUL.FTZ R133, R0.reuse, R133 ;  /* 0x0000008500857220 */ /* 0x040fe20000410000 */
[----:B--2---:R-:W-:Y:S01]  /*143c0*/  CS2R R2, SRZ ;  /* 0x0000000000027805 */ /* 0x004fe2000001ff00 */
[C---:B------:R-:W-:Y:S02]  /*143d0*/  FMUL.FTZ R136, R0.reuse, R136 ;  /* 0x0000008800887220 */ /* 0x040fe40000410000 */
[C---:B------:R-:W-:Y:S02]  /*143e0*/  FMUL.FTZ R137, R0.reuse, R137 ;  /* 0x0000008900897220 */ /* 0x040fe40000410000 */
[C---:B------:R-:W-:Y:S01]  /*143f0*/  FMUL.FTZ R148, R0.reuse, R148 ;  /* 0x0000009400947220 */ /* 0x040fe20000410000 */
[----:B------:R-:W1:Y:S01]  /*14400*/  @P1 MUFU.RCP R2, R5 ;  /* 0x0000000500021308 */ /* 0x000e620000001000 */
[----:B------:R-:W-:-:S02]  /*14410*/  FMUL.FTZ R149, R0, R149 ;  /* 0x0000009500957220 */ /* 0x000fc40000410000 */
[C---:B------:R-:W-:Y:S02]  /*14420*/  FMUL.FTZ R152, R0.reuse, R152 ;  /* 0x0000009800987220 */ /* 0x040fe40000410000 */
[C---:B------:R-:W-:Y:S02]  /*14430*/  FMUL.FTZ R153, R0.reuse, R153 ;  /* 0x0000009900997220 */ /* 0x040fe40000410000 */
[C---:B------:R-:W-:Y:S01]  /*14440*/  FMUL.FTZ R164, R0.reuse, R164 ;  /* 0x000000a400a47220 */ /* 0x040fe20000410000 */
[----:B------:R2:W3:Y:S01]  /*14450*/  @P2 MUFU.RCP R3, R4 ;  /* 0x0000000400032308 */ /* 0x0004e20000001000 */
[C---:B------:R-:W-:Y:S02]  /*14460*/  FMUL.FTZ R165, R0.reuse, R165 ;  /* 0x000000a500a57220 */ /* 0x040fe40000410000 */
[C---:B------:R-:W-:Y:S02]  /*14470*/  FMUL.FTZ R168, R0.reuse, R168 ;  /* 0x000000a800a87220 */ /* 0x040fe40000410000 */
[----:B------:R-:W-:-:S02]  /*14480*/  FMUL.FTZ R169, R0, R169 ;  /* 0x000000a900a97220 */ /* 0x000fc40000410000 */
[C---:B------:R-:W-:Y:S01]  /*14490*/  FMUL.FTZ R180, R0.reuse, R180 ;  /* 0x000000b400b47220 */ /* 0x040fe20000410000 */
[----:B------:R-:W4:Y:S01]  /*144a0*/  @P1 MUFU.LG2 R5, R5 ;  /* 0x0000000500051308 */ /* 0x000f220000000c00 */
[----:B------:R-:W-:Y:S01]  /*144b0*/  FMUL.FTZ R181, R0, R181 ;  /* 0x000000b500b57220 */ /* 0x000fe20000410000 */
[----:B------:R-:W-:Y:S01]  /*144c0*/  MOV R0, RZ ;  /* 0x000000ff00007202 */ /* 0x000fe20000000f00 */
[C---:B-1----:R-:W-:Y:S02]  /*144d0*/  FMUL.FTZ R124, R2.reuse, R124 ;  /* 0x0000007c027c7220 */ /* 0x042fe40000410000 */
[C---:B------:R-:W-:Y:S02]  /*144e0*/  FMUL.FTZ R125, R2.reuse, R125 ;  /* 0x0000007d027d7220 */ /* 0x040fe40000410000 */
[C---:B------:R-:W-:Y:S01]  /*144f0*/  FMUL.FTZ R128, R2.reuse, R128 ;  /* 0x0000008002807220 */ /* 0x040fe20000410000 */
[----:B------:R-:W-:Y:S01]  /*14500*/  @P0 MUFU.RCP R0, R6 ;  /* 0x0000000600000308 */ /* 0x000fe20000001000 */
[C---:B------:R-:W-:Y:S01]  /*14510*/  FMUL.FTZ R129, R2.reuse, R129 ;  /* 0x0000008102817220 */ /* 0x040fe20000410000 */
[----:B--2---:R-:W-:Y:S01]  /*14520*/  @P2 MOV R4, 0x3f317218 ;  /* 0x3f31721800042802 */ /* 0x004fe20000000f00 */
        /* <DEDUP_REMOVED lines=12> */
[C---:B---3--:R-:W-:Y:S01]  /*145f0*/  FMUL.FTZ R122, R3.reuse, R122 ;  /* 0x0000007a037a7220 */ /* 0x048fe20000410000 */
        /* <DEDUP_REMOVED lines=17> */
[----:B----4-:R-:W-:Y:S02]  /*14710*/  @P1 FMUL.FTZ R5, R5, 0.69314718246459960938 ;  /* 0x3f31721805051820 */ /* 0x010fe40000410000 */
[----:B------:R-:W-:Y:S02]  /*14720*/  @P2 FMUL.FTZ R8, R8, 0.69314718246459960938 ;  /* 0x3f31721808082820 */ /* 0x000fe40000410000 */
[----:B------:R-:W-:Y:S02]  /*14730*/  @P1 FMUL.FTZ R3, R3, c[0x0][0x2d0] ;  /* 0x0000b40003031a20 */ /* 0x000fe40000410000 */
[----:B------:R-:W-:-:S02]  /*14740*/  @P2 FMUL.FTZ R4, R4, c[0x0][0x2d0] ;  /* 0x0000b40004042a20 */ /* 0x000fc40000410000 */
[----:B------:R-:W-:Y:S01]  /*14750*/  @P1 FFMA.FTZ R22, R3, R71, R5 ;  /* 0x0000004703161223 */ /* 0x000fe20000010005 */
[----:B------:R-:W-:Y:S01]  /*14760*/  @P0 MOV R3, 0x3f317218 ;  /* 0x3f31721800030802 */ /* 0x000fe20000000f00 */
[----:B------:R-:W-:Y:S01]  /*14770*/  @P2 FFMA.FTZ R21, R4, R72, R8 ;  /* 0x0000004804152223 */ /* 0x000fe20000010008 */
[----:B------:R-:W-:Y:S01]  /*14780*/  MOV R4, 0x1 ;  /* 0x0000000100047802 */ /* 0x000fe20000000f00 */
[----:B------:R-:W-:Y:S02]  /*14790*/  @P3 FMUL.FTZ R9, R9, 0.69314718246459960938 ;  /* 0x3f31721809093820 */ /* 0x000fe40000410000 */
[----:B-1----:R-:W-:Y:S02]  /*147a0*/  @P0 FMUL.FTZ R2, R2, 0.69314718246459960938 ;  /* 0x3f31721802020820 */ /* 0x002fe40000410000 */
[----:B------:R-:W-:Y:S02]  /*147b0*/  @P0 FMUL.FTZ R3, R3, c[0x0][0x2d0] ;  /* 0x0000b40003030a20 */ /* 0x000fe40000410000 */
        /* <DEDUP_REMOVED lines=16> */
[----:B------:R-:W-:Y:S01]  /*148c0*/  PRMT R0, R4, 0x7610, R0 ;  /* 0x0000761004007816 */ /* 0x000fe20000000000 */
[----:B------:R-:W-:Y:S02]  /*148d0*/  @P3 FFMA.FTZ R20, R7, R73, R9 ;  /* 0x0000004907143223 */ /* 0x000fe40000010009 */
[----:B------:R-:W-:Y:S02]  /*148e0*/  @P0 FFMA.FTZ R19, R3, R70, R2 ;  /* 0x0000004603130223 */ /* 0x000fe40000010002 */
.L_x_1111:
[----:B------:R3:W5:Y:S01]  /*148f0*/  LDL R7, [R1+0x5c] ;  /* 0x00005c0001077983 */ /* 0x0007620000100800 */
[----:B------:R-:W-:Y:S03]  /*14900*/  BSSY B0, `(.L_x_1146) ;  /* 0x0000012000007945 */ /* 0x000fe60003800000 */
[----:B------:R-:W4:Y:S02]  /*14910*/  S2R R6, SR_TID.X ;  /* 0x0000000000067919 */ /* 0x000f240000002100 */
[----:B----4-:R-:W-:-:S13]  /*14920*/  LOP3.LUT P0, RZ, R6, 0x7f, RZ, 0xc0, !PT ;  /* 0x0000007f06ff7812 */ /* 0x010fda000780c0ff */
[----:B------:R-:W-:Y:S05]  /*14930*/  @P0 BRA `(.L_x_1147) ;  /* 0x000000e000000947 */ /* 0x000fea0003800000 */
[----:B---3--:R-:W3:Y:S01]  /*14940*/  S2R R4, SR_LANEID ;  /* 0x0000000000047919 */ /* 0x008ee20000000000 */
[----:B------:R-:W-:Y:S01]  /*14950*/  VOTEU.ANY UR4, UPT, PT ;  /* 0x0000000000047886 */ /* 0x000fe200038e0100 */
[----:B------:R-:W-:Y:S01]  /*14960*/  IMAD.MOV.U32 R5, RZ, RZ, c[0x0][0x584] ;  /* 0x00016100ff057624 */ /* 0x000fe200078e00ff */
[----:B--2---:R-:W3:Y:S08]  /*14970*/  FLO.U32 R3, UR4 ;  /* 0x0000000400037d00 */ /* 0x004ef000080e0000 */
[----:B------:R-:W2:Y:S01]  /*14980*/  POPC R2, UR4 ;  /* 0x0000000400027d09 */ /* 0x000ea20008000000 */
[----:B---3--:R-:W-:Y:S01]  /*14990*/  ISETP.EQ.U32.AND P0, PT, R3, R4, PT ;  /* 0x000000040300720c */ /* 0x008fe20003f02070 */
[----:B------:R-:W-:-:S12]  /*149a0*/  IMAD.MOV.U32 R4, RZ, RZ, c[0x0][0x580] ;  /* 0x00016000ff047624 */ /* 0x000fd800078e00ff */
[----:B--2---:R2:W3:Y:S04]  /*149b0*/  @P0 ATOMG.E.ADD.STRONG.GPU PT, R2, [R4.64], R2 ;  /* 0x00000002040209a8 */ /* 0x0044e800081ee1c8 */
[----:B--2---:R-:W2:Y:S04]  /*149c0*/  S2R R4, SR_LTMASK ;  /* 0x0000000000047919 */ /* 0x004ea80000003900 */
[----:B---3--:R2:W3:Y:S02]  /*149d0*/  SHFL.IDX PT, R3, R2, R3, 0x1f ;  /* 0x00001f0302037589 */ /* 0x0084e400000e0000 */
[----:B--2---:R-:W-:-:S06]  /*149e0*/  LOP3.LUT R2, R4, UR4, RZ, 0xc0, !PT ;  /* 0x0000000404027c12 */ /* 0x004fcc000f8ec0ff */
[----:B------:R-:W3:Y:S02]  /*149f0*/  POPC R2, R2 ;  /* 0x0000000200027309 */ /* 0x000ee40000000000 */
[----:B---3-5:R-:W-:-:S05]  /*14a00*/  IADD3 R7, R3, c[0x0][0xc], R2 ;  /* 0x0000030003077a10 */ /* 0x028fca0007ffe002 */
[----:B------:R2:W-:Y:S02]  /*14a10*/  STL [R1+0x5c], R7 ;  /* 0x00005c0701007387 */ /* 0x0005e40000100800 */
.L_x_1147:
[----:B---3--:R-:W-:Y:S05]  /*14a20*/  BSYNC B0 ;  /* 0x0000000000007941 */ /* 0x008fea0003800000 */
.L_x_1146:
[----:B------:R-:W-:Y:S01]  /*14a30*/  PRMT R0, R0, 0x9910, RZ ;  /* 0x0000991000007816 */ /* 0x000fe200000000ff */
[----:B------:R-:W-:Y:S01]  /*14a40*/  BSSY B1, `(.L_x_1148) ;  /* 0x0000142000017945 */ /* 0x000fe20003800000 */
[----:B-----5:R-:W-:Y:S02]  /*14a50*/  IMAD.MOV.U32 R26, RZ, RZ, R7 ;  /* 0x000000ffff1a7224 */ /* 0x020fe400078e0007 */
[----:B------:R-:W-:-:S13]  /*14a60*/  ISETP.NE.AND P0, PT, R0, RZ, PT ;  /* 0x000000ff0000720c */ /* 0x000fda0003f05270 */
[----:B------:R-:W-:Y:S05]  /*14a70*/  @!P0 BRA `(.L_x_1149) ;  /* 0x0000112000008947 */ /* 0x000fea0003800000 */
[----:B------:R-:W-:Y:S01]  /*14a80*/  WARPSYNC 0xffffffff ;  /* 0xffffffff00007948 */ /* 0x000fe20003800000 */
[----:B------:R-:W-:Y:S06]  /*14a90*/  BAR.SYNC.DEFER_BLOCKING 0x1, 0x80 ;  /* 0x0042000000007b1d */ /* 0x000fec0000010000 */
[----:B------:R-:W-:Y:S05]  /*14aa0*/  BRA.CONV ~URZ, `(.L_x_1150) ;  /* 0x000000737f007947 */ /* 0x000fea000b800000 */
[----:B------:R-:W-:Y:S01]  /*14ab0*/  SHF.R.S32.HI R10, RZ, 0x1f, R6 ;  /* 0x0000001fff0a7819 */ /* 0x000fe20000011406 */
[----:B------:R-:W-:Y:S01]  /*14ac0*/  IMAD.MOV.U32 R8, RZ, RZ, RZ ;  /* 0x000000ffff087224 */ /* 0x000fe200078e00ff */
[----:B------:R-:W-:Y:S01]  /*14ad0*/  MOV R9, 0x14b20 ;  /* 0x00014b2000097802 */ /* 0x000fe20000000f00 */
[----:B--2---:R-:W-:Y:S01]  /*14ae0*/  IMAD.MOV.U32 R7, RZ, RZ, 0x1f ;  /* 0x0000001fff077424 */ /* 0x004fe200078e00ff */
[----:B------:R-:W-:-:S04]  /*14af0*/  LEA.HI R10, R10, R6, RZ, 0x7 ;  /* 0x000000060a0a7211 */ /* 0x000fc800078f38ff */
[----:B------:R-:W-:Y:S02]  /*14b00*/  SHF.R.S32.HI R10, RZ, 0x7, R10 ;  /* 0x00000007ff0a7819 */ /* 0x000fe4000001140a */
[----:B-1----:R-:W-:Y:S05]  /*14b10*/  CALL.REL.NOINC `($__internal_17_$__cuda_sm70_shflsync_idx_p) ;  /* 0x00001ef000007944 */ /* 0x002fea0003c00000 */
.L_x_1150:
[----:B--2---:R-:W2:Y:S04]  /*14b20*/  LDL R3, [R1+0x60] ;  /* 0x0000600001037983 */ /* 0x004ea80000100800 */
[----:B------:R-:W3:Y:S04]  /*14b30*/  LDL.LU R5, [R1+0x44] ;  /* 0x0000440001057983 */ /* 0x000ee80000300800 */
[----:B------:R-:W4:Y:S04]  /*14b40*/  LDL.LU R12, [R1+0x50] ;  /* 0x00005000010c7983 */ /* 0x000f280000300800 */
[----:B------:R-:W5:Y:S04]  /*14b50*/  LDL.LU R14, [R1+0x54] ;  /* 0x00005400010e7983 */ /* 0x000f680000300800 */
[----:B------:R-:W2:Y:S01]  /*14b60*/  LDL.LU R17, [R1+0x58] ;  /* 0x0000580001117983 */ /* 0x000ea20000300800 */
[----:B------:R-:W-:-:S03]  /*14b70*/  IMAD.MOV.U32 R0, RZ, RZ, 0x1 ;  /* 0x00000001ff007424 */ /* 0x000fc600078e00ff */
[----:B-1----:R-:W5:Y:S02]  /*14b80*/  LDL R16, [R1+0x68] ;  /* 0x0000680001107983 */ /* 0x002f640000100800 */
[----:B------:R-:W-:Y:S02]  /*14b90*/  ISETP.NE.AND P0, PT, R0, c[0x0][0x4e8], PT ;  /* 0x00013a0000007a0c */ /* 0x000fe40003f05270 */
[----:B------:R-:W5:Y:S04]  /*14ba0*/  LDL R27, [R1+0x40] ;  /* 0x00004000011b7983 */ /* 0x000f680000100800 */
[----:B------:R-:W1:Y:S01]  /*14bb0*/  S2R R18, SR_TID.X ;  /* 0x0000000000127919 */ /* 0x000e620000002100 */
[----:B------:R-:W-:Y:S02]  /*14bc0*/  ULDC UR5, c[0x0][0x4e8] ;  /* 0x00013a0000057ab9 */ /* 0x000fe40000000800 */
[----:B------:R-:W-:-:S02]  /*14bd0*/  ULDC UR4, c[0x0][0x388] ;  /* 0x0000e20000047ab9 */ /* 0x000fc40000000800 */
[----:B------:R-:W-:Y:S01]  /*14be0*/  UIMAD UR4, UR5, UR4, URZ ;  /* 0x00000004050472a4 */ /* 0x000fe2000f8e023f */
[----:B-1----:R-:W-:-:S04]  /*14bf0*/  SHF.R.S32.HI R15, RZ, 0x1f, R18 ;  /* 0x0000001fff0f7819 */ /* 0x002fc80000011412 */
[----:B------:R-:W-:-:S04]  /*14c00*/  LEA.HI R15, R15, R18, RZ, 0x5 ;  /* 0x000000120f0f7211 */ /* 0x000fc800078f28ff */
[----:B------:R-:W-:-:S05]  /*14c10*/  LOP3.LUT R15, R15, 0xffffffe0, RZ, 0xc0, !PT ;  /* 0xffffffe00f0f7812 */ /* 0x000fca00078ec0ff */
[----:B------:R-:W-:-:S05]  /*14c20*/  IMAD.IADD R15, R18, 0x1, -R15 ;  /* 0x00000001120f7824 */ /* 0x000fca00078e0a0f */
[----:B------:R-:W-:Y:S01]  /*14c30*/  LOP3.LUT P1, RZ, R15, 0x3, RZ, 0xc0, !PT ;  /* 0x000000030fff7812 */ /* 0x000fe2000782c0ff */
[----:B------:R-:W-:Y:S01]  /*14c40*/  BSSY B0, `(.L_x_1151) ;  /* 0x0000086000007945 */ /* 0x000fe20003800000 */
[----:B---3--:R-:W-:Y:S01]  /*14c50*/  SHF.R.S32.HI R2, RZ, 0x1f, R5 ;  /* 0x0000001fff027819 */ /* 0x008fe20000011405 */
[----:B------:R-:W-:-:S04]  /*14c60*/  IMAD.WIDE.U32 R6, R5, c[0x0][0x4d0], RZ ;  /* 0x0001340005067a25 */ /* 0x000fc800078e00ff */
[----:B------:R-:W-:-:S04]  /*14c70*/  IMAD R4, R2, c[0x0][0x4d0], RZ ;  /* 0x0001340002047a24 */ /* 0x000fc800078e02ff */
[----:B------:R-:W-:Y:S02]  /*14c80*/  IMAD R8, R5, c[0x0][0x4d4], R4 ;  /* 0x0001350005087a24 */ /* 0x000fe400078e0204 */
[----:B--2---:R-:W-:Y:S02]  /*14c90*/  IMAD.IADD R0, R3, 0x1, R17 ;  /* 0x0000000103007824 */ /* 0x004fe400078e0211 */
[----:B------:R-:W-:Y:S01]  /*14ca0*/  IMAD R3, R2, c[0x0][0x438], RZ ;  /* 0x00010e0002037a24 */ /* 0x000fe200078e02ff */
[----:B----4-:R-:W-:Y:S01]  /*14cb0*/  SHF.R.S32.HI R2, RZ, 0x1f, R12 ;  /* 0x0000001fff027819 */ /* 0x010fe2000001140c */
[----:B------:R-:W-:-:S04]  /*14cc0*/  @P0 IMAD.HI.U32 R10, R0, c[0x0][0x4ec], RZ ;  /* 0x00013b00000a0a27 */ /* 0x000fc800078e00ff */
[----:B------:R-:W-:Y:S02]  /*14cd0*/  IMAD R9, R5, c[0x0][0x43c], R3 ;  /* 0x00010f0005097a24 */ /* 0x000fe400078e0203 */
[----:B------:R-:W-:Y:S02]  /*14ce0*/  IMAD.IADD R7, R7, 0x1, R8 ;  /* 0x0000000107077824 */ /* 0x000fe400078e0208 */
[----:B------:R-:W-:-:S04]  /*14cf0*/  IMAD.WIDE.U32 R4, R5, c[0x0][0x438], RZ ;  /* 0x00010e0005047a25 */ /* 0x000fc800078e00ff */
[C---:B------:R-:W-:Y:S02]  /*14d00*/  IMAD R8, R2.reuse, c[0x0][0x4d8], RZ ;  /* 0x0001360002087a24 */ /* 0x040fe400078e02ff */
[----:B------:R-:W-:Y:S01]  /*14d10*/  IMAD.MOV.U32 R3, RZ, RZ, R0 ;  /* 0x000000ffff037224 */ /* 0x000fe200078e0000 */
[----:B------:R-:W-:Y:S01]  /*14d20*/  @P0 SHF.R.U32.HI R3, RZ, c[0x0][0x4f0], R10 ;  /* 0x00013c00ff030a19 */ /* 0x000fe2000001160a */
[----:B------:R-:W-:Y:S02]  /*14d30*/  IMAD.IADD R5, R5, 0x1, R9 ;  /* 0x0000000105057824 */ /* 0x000fe400078e0209 */
[----:B------:R-:W-:Y:S02]  /*14d40*/  IMAD R2, R2, c[0x0][0x440], RZ ;  /* 0x0001100002027a24 */ /* 0x000fe400078e02ff */
[C---:B------:R-:W-:Y:S02]  /*14d50*/  IMAD R8, R12.reuse, c[0x0][0x4dc], R8 ;  /* 0x000137000c087a24 */ /* 0x040fe400078e0208 */
[----:B------:R-:W-:Y:S01]  /*14d60*/  IMAD.WIDE.U32 R6, R12, c[0x0][0x4d8], R6 ;  /* 0x000136000c067a25 */ /* 0x000fe200078e0006 */
[----:B-----5:R-:W-:-:S03]  /*14d70*/  SHF.R.S32.HI R9, RZ, 0x1f, R14 ;  /* 0x0000001fff097819 */ /* 0x020fc6000001140e */
[C---:B------:R-:W-:Y:S02]  /*14d80*/  IMAD R11, R12.reuse, c[0x0][0x444], R2 ;  /* 0x000111000c0b7a24 */ /* 0x040fe400078e0202 */
[----:B------:R-:W-:-:S04]  /*14d90*/  IMAD.WIDE.U32 R4, R12, c[0x0][0x440], R4 ;  /* 0x000110000c047a25 */ /* 0x000fc800078e0004 */
[----:B------:R-:W-:Y:S02]  /*14da0*/  IMAD.IADD R7, R7, 0x1, R8 ;  /* 0x0000000107077824 */ /* 0x000fe400078e0208 */
[----:B------:R-:W-:Y:S02]  /*14db0*/  IMAD.MOV R8, RZ, RZ, -R3 ;  /* 0x000000ffff087224 */ /* 0x000fe400078e0a03 */
[----:B------:R-:W-:Y:S02]  /*14dc0*/  IMAD.IADD R5, R5, 0x1, R11 ;  /* 0x0000000105057824 */ /* 0x000fe400078e020b */
[----:B------:R-:W-:Y:S02]  /*14dd0*/  IMAD R11, R9, c[0x0][0x4e0], RZ ;  /* 0x00013800090b7a24 */ /* 0x000fe400078e02ff */
[----:B------:R-:W-:Y:S02]  /*14de0*/  IMAD R8, R8, c[0x0][0x4e8], R0 ;  /* 0x00013a0008087a24 */ /* 0x000fe400078e0200 */
[----:B------:R-:W-:Y:S01]  /*14df0*/  IMAD.WIDE.U32 R6, R14, c[0x0][0x4e0], R6 ;  /* 0x000138000e067a25 */ /* 0x000fe200078e0006 */
[----:B------:R-:W-:-:S03]  /*14e00*/  SHF.R.S32.HI R12, RZ, 0x1f, R3 ;  /* 0x0000001fff0c7819 */ /* 0x000fc60000011403 */
[----:B------:R-:W-:Y:S01]  /*14e10*/  IMAD.MOV.U32 R2, RZ, RZ, R0 ;  /* 0x000000ffff027224 */ /* 0x000fe200078e0000 */
[----:B------:R-:W-:Y:S01]  /*14e20*/  @P0 SHF.R.U32.HI R2, RZ, c[0x0][0x4f0], R10 ;  /* 0x00013c00ff020a19 */ /* 0x000fe2000001160a */
[----:B------:R-:W-:Y:S01]  /*14e30*/  IMAD R11, R14, c[0x0][0x4e4], R11 ;  /* 0x000139000e0b7a24 */ /* 0x000fe200078e020b */
[----:B------:R-:W-:Y:S02]  /*14e40*/  SHF.R.S32.HI R10, RZ, 0x1f, R8 ;  /* 0x0000001fff0a7819 */ /* 0x000fe40000011408 */
[----:B------:R-:W-:Y:S01]  /*14e50*/  IADD3 R6, P0, R3, R6, RZ ;  /* 0x0000000603067210 */ /* 0x000fe20007f1e0ff */
[----:B------:R-:W-:Y:S02]  /*14e60*/  IMAD R9, R9, c[0x0][0x448], RZ ;  /* 0x0001120009097a24 */ /* 0x000fe400078e02ff */
[----:B------:R-:W-:Y:S01]  /*14e70*/  IMAD R3, R10, c[0x0][0x4c8], RZ ;  /* 0x000132000a037a24 */ /* 0x000fe200078e02ff */
[----:B------:R-:W-:Y:S01]  /*14e80*/  IADD3.X R7, R12, R7, R11, P0, !PT ;  /* 0x000000070c077210 */ /* 0x000fe200007fe40b */
[C---:B------:R-:W-:Y:S01]  /*14e90*/  IMAD R13, R14.reuse, c[0x0][0x44c], R9 ;  /* 0x000113000e0d7a24 */ /* 0x040fe200078e0209 */
[----:B------:R-:W-:Y:S01]  /*14ea0*/  SHF.R.S32.HI R9, RZ, 0x1f, R2 ;  /* 0x0000001fff097819 */ /* 0x000fe20000011402 */
[----:B------:R-:W-:-:S04]  /*14eb0*/  IMAD.WIDE.U32 R4, R14, c[0x0][0x448], R4 ;  /* 0x000112000e047a25 */ /* 0x000fc800078e0004 */
[----:B------:R-:W-:Y:S02]  /*14ec0*/  IMAD.MOV R14, RZ, RZ, -R2 ;  /* 0x000000ffff0e7224 */ /* 0x000fe400078e0a02 */
[C---:B------:R-:W-:Y:S02]  /*14ed0*/  IMAD R3, R8.reuse, c[0x0][0x4cc], R3 ;  /* 0x0001330008037a24 */ /* 0x040fe400078e0203 */
[----:B------:R-:W-:-:S04]  /*14ee0*/  IMAD.WIDE.U32 R6, R8, c[0x0][0x4c8], R6 ;  /* 0x0001320008067a25 */ /* 0x000fc800078e0006 */
[----:B------:R-:W-:Y:S02]  /*14ef0*/  IMAD R14, R14, c[0x0][0x4e8], R0 ;  /* 0x00013a000e0e7a24 */ /* 0x000fe400078e0200 */
[----:B------:R-:W-:Y:S02]  /*14f00*/  IMAD.IADD R5, R5, 0x1, R13 ;  /* 0x0000000105057824 */ /* 0x000fe400078e020d */
[----:B------:R-:W-:Y:S02]  /*14f10*/  IMAD R0, R9, c[0x0][0x430], RZ ;  /* 0x00010c0009007a24 */ /* 0x000fe400078e02ff */
[----:B------:R-:W-:Y:S01]  /*14f20*/  IMAD.IADD R7, R7, 0x1, R3 ;  /* 0x0000000107077824 */ /* 0x000fe200078e0203 */
[----:B------:R-:W-:Y:S01]  /*14f30*/  LEA R3, P0, R6, c[0x0][0x4a8], 0x2 ;  /* 0x00012a0006037a11 */ /* 0x000fe200078010ff */
[C---:B------:R-:W-:Y:S02]  /*14f40*/  IMAD R8, R2.reuse, c[0x0][0x434], R0 ;  /* 0x00010d0002087a24 */ /* 0x040fe400078e0200 */
[----:B------:R-:W-:Y:S01]  /*14f50*/  IMAD.WIDE.U32 R4, R2, c[0x0][0x430], R4 ;  /* 0x00010c0002047a25 */ /* 0x000fe200078e0004 */
[----:B------:R-:W-:Y:S01]  /*14f60*/  LEA.HI.X R2, R6, c[0x0][0x4ac], R7, 0x2, P0 ;  /* 0x00012b0006027a11 */ /* 0x000fe200000f1407 */
[----:B------:R-:W-:Y:S04]  /*14f70*/  SHFL.IDX PT, R12, R3, RZ, 0x1c1f ;  /* 0x001c1fff030c7589 */ /* 0x000fe800000e0000 */
[----:B------:R-:W1:Y:S01]  /*14f80*/  SHFL.IDX PT, R13, R2, RZ, 0x1c1f ;  /* 0x001c1fff020d7589 */ /* 0x000e6200000e0000 */
[----:B------:R-:W-:-:S02]  /*14f90*/  IMAD.IADD R0, R16, 0x1, R17 ;  /* 0x0000000110007824 */ /* 0x000fc400078e0211 */
[----:B------:R-:W-:Y:S01]  /*14fa0*/  IMAD.IADD R5, R5, 0x1, R8 ;  /* 0x0000000105057824 */ /* 0x000fe200078e0208 */
[----:B------:R-:W-:Y:S01]  /*14fb0*/  SHFL.IDX PT, R10, R3, 0x1, 0x1c1f ;  /* 0x003c1f00030a7f89 */ /* 0x000fe200000e0000 */
[----:B------:R-:W-:-:S03]  /*14fc0*/  SHF.R.S32.HI R16, RZ, 0x1f, R14 ;  /* 0x0000001fff107819 */ /* 0x000fc6000001140e */
[----:B------:R-:W2:Y:S01]  /*14fd0*/  SHFL.IDX PT, R11, R2, 0x1, 0x1c1f ;  /* 0x003c1f00020b7f89 */ /* 0x000ea200000e0000 */
[----:B------:R-:W-:-:S03]  /*14fe0*/  ISETP.GE.OR P3, PT, R0, UR4, P1 ;  /* 0x0000000400007c0c */ /* 0x000fc60008f66670 */
[----:B------:R-:W-:Y:S04]  /*14ff0*/  SHFL.IDX PT, R8, R3, 0x2, 0x1c1f ;  /* 0x005c1f0003087f89 */ /* 0x000fe800000e0000 */
[----:B------:R-:W3:Y:S04]  /*15000*/  SHFL.IDX PT, R9, R2, 0x2, 0x1c1f ;  /* 0x005c1f0002097f89 */ /* 0x000ee800000e0000 */
[----:B------:R-:W-:Y:S04]  /*15010*/  SHFL.IDX PT, R6, R3, 0x3, 0x1c1f ;  /* 0x007c1f0003067f89 */ /* 0x000fe800000e0000 */
[----:B------:R4:W5:Y:S01]  /*15020*/  SHFL.IDX PT, R7, R2, 0x3, 0x1c1f ;  /* 0x007c1f0002077f89 */ /* 0x00096200000e0000 */
[----:B------:R-:W-:-:S02]  /*15030*/  IADD3 R15, R0, 0x8, RZ ;  /* 0x00000008000f7810 */ /* 0x000fc40007ffe0ff */
[C---:B------:R-:W-:Y:S02]  /*15040*/  IADD3 R17, R0.reuse, 0x40, RZ ;  /* 0x0000004000117810 */ /* 0x040fe40007ffe0ff */
[----:B------:R-:W-:Y:S02]  /*15050*/  ISETP.GE.OR P5, PT, R15, UR4, P1 ;  /* 0x000000040f007c0c */ /* 0x000fe40008fa6670 */
[----:B------:R-:W-:Y:S01]  /*15060*/  ISETP.GE.OR P4, PT, R17, UR4, P1 ;  /* 0x0000000411007c0c */ /* 0x000fe20008f86670 */
[----:B-1----:R-:W-:Y:S01]  /*15070*/  @!P3 ST.E [R12.64], R20 ;  /* 0x000000140c00b985 */ /* 0x002fe2000c101908 */
[----:B------:R-:W-:Y:S01]  /*15080*/  ISETP.GE.AND P3, PT, R0, UR4, PT ;  /* 0x0000000400007c0c */ /* 0x000fe2000bf66270 */
[----:B----4-:R-:W-:Y:S01]  /*15090*/  IMAD R2, R16, c[0x0][0x428], RZ ;  /* 0x00010a0010027a24 */ /* 0x010fe200078e02ff */
[----:B------:R-:W-:-:S03]  /*150a0*/  IADD3 R16, R0, 0x48, RZ ;  /* 0x0000004800107810 */ /* 0x000fc60007ffe0ff */
[----:B------:R-:W-:Y:S01]  /*150b0*/  IMAD R18, R14, c[0x0][0x42c], R2 ;  /* 0x00010b000e127a24 */ /* 0x000fe200078e0202 */
[----:B------:R-:W-:Y:S01]  /*150c0*/  ISETP.GE.OR P1, PT, R16, UR4, P1 ;  /* 0x0000000410007c0c */ /* 0x000fe20008f26670 */
[----:B------:R-:W-:-:S04]  /*150d0*/  IMAD.WIDE.U32 R2, R14, c[0x0][0x428], R4 ;  /* 0x00010a000e027a25 */ /* 0x000fc800078e0004 */
[----:B------:R-:W-:Y:S01]  /*150e0*/  IMAD.IADD R3, R3, 0x1, R18 ;  /* 0x0000000103037824 */ /* 0x000fe200078e0212 */
[C---:B------:R-:W-:Y:S01]  /*150f0*/  LEA R23, P0, R2.reuse, c[0x0][0x400], 0x2 ;  /* 0x0001000002177a11 */ /* 0x040fe200078010ff */
[----:B--2---:R1:W-:Y:S03]  /*15100*/  @!P5 ST.E [R10.64], R21 ;  /* 0x000000150a00d985 */ /* 0x0043e6000c101908 */
[----:B------:R-:W-:Y:S01]  /*15110*/  LEA.HI.X R18, R2, c[0x0][0x404], R3, 0x2, P0 ;  /* 0x0001010002127a11 */ /* 0x000fe200000f1403 */
[----:B---3--:R2:W-:Y:S01]  /*15120*/  @!P4 ST.E [R8.64], R22 ;  /* 0x000000160800c985 */ /* 0x0085e2000c101908 */
[C---:B------:R-:W-:Y:S02]  /*15130*/  IADD3 R5, R27.reuse, 0x18, RZ ;  /* 0x000000181b057810 */ /* 0x040fe40007ffe0ff */
[C---:B------:R-:W-:Y:S01]  /*15140*/  IADD3 R0, R27.reuse, 0x20, RZ ;  /* 0x000000201b007810 */ /* 0x040fe20007ffe0ff */
[----:B-----5:R3:W-:Y:S01]  /*15150*/  @!P1 ST.E [R6.64], R19 ;  /* 0x0000001306009985 */ /* 0x0207e2000c101908 */
[----:B------:R-:W-:-:S02]  /*15160*/  IADD3 R4, R27, 0x28, RZ ;  /* 0x000000281b047810 */ /* 0x000fc40007ffe0ff */
[C---:B------:R-:W-:Y:S01]  /*15170*/  IADD3 R3, R27.reuse, 0x30, RZ ;  /* 0x000000301b037810 */ /* 0x040fe20007ffe0ff */
[----:B------:R4:W4:Y:S01]  /*15180*/  SHFL.IDX PT, R8, R23, RZ, 0x1c1f ;  /* 0x001c1fff17087589 */ /* 0x00092200000e0000 */
[----:B------:R-:W-:Y:S02]  /*15190*/  IADD3 R2, R27, 0x38, RZ ;  /* 0x000000381b027810 */ /* 0x000fe40007ffe0ff */
[----:B------:R-:W-:Y:S01]  /*151a0*/  ISETP.GE.AND P2, PT, R15, UR4, PT ;  /* 0x000000040f007c0c */ /* 0x000fe2000bf46270 */
[----:B------:R4:W4:Y:S01]  /*151b0*/  SHFL.IDX PT, R9, R18, RZ, 0x1c1f ;  /* 0x001c1fff12097589 */ /* 0x00092200000e0000 */
[----:B------:R-:W-:Y:S02]  /*151c0*/  ISETP.GE.AND P1, PT, R17, UR4, PT ;  /* 0x0000000411007c0c */ /* 0x000fe4000bf26270 */
[----:B------:R-:W-:Y:S02]  /*151d0*/  ISETP.GE.AND P0, PT, R16, UR4, PT ;  /* 0x0000000410007c0c */ /* 0x000fe4000bf06270 */
[----:B------:R-:W-:-:S02]  /*151e0*/  SHF.R.S32.HI R17, RZ, 0x1f, R27 ;  /* 0x0000001fff117819 */ /* 0x000fc4000001141b */
[----:B------:R-:W-:Y:S02]  /*151f0*/  SHF.R.S32.HI R24, RZ, 0x1f, R3 ;  /* 0x0000001fff187819 */ /* 0x000fe40000011403 */
[----:B------:R-:W-:Y:S02]  /*15200*/  SHF.R.S32.HI R25, RZ, 0x1f, R2 ;  /* 0x0000001fff197819 */ /* 0x000fe40000011402 */
[----:B-1----:R-:W-:Y:S02]  /*15210*/  SHF.R.S32.HI R21, RZ, 0x1f, R0 ;  /* 0x0000001fff157819 */ /* 0x002fe40000011400 */
[----:B--2---:R-:W-:Y:S02]  /*15220*/  SHF.R.S32.HI R22, RZ, 0x1f, R4 ;  /* 0x0000001fff167819 */ /* 0x004fe40000011404 */
[C---:B---3--:R-:W-:Y:S02]  /*15230*/  IADD3 R7, R27.reuse, 0x8, RZ ;  /* 0x000000081b077810 */ /* 0x048fe40007ffe0ff */
[----:B------:R-:W-:-:S02]  /*15240*/  IADD3 R6, R27, 0x10, RZ ;  /* 0x000000101b067810 */ /* 0x000fc40007ffe0ff */
[----:B------:R-:W-:Y:S02]  /*15250*/  SHF.R.S32.HI R16, RZ, 0x1f, R7 ;  /* 0x0000001fff107819 */ /* 0x000fe40000011407 */
[----:B------:R-:W-:Y:S02]  /*15260*/  SHF.R.S32.HI R20, RZ, 0x1f, R6 ;  /* 0x0000001fff147819 */ /* 0x000fe40000011406 */
[----:B------:R-:W-:Y:S01]  /*15270*/  SHF.R.S32.HI R19, RZ, 0x1f, R5 ;  /* 0x0000001fff137819 */ /* 0x000fe20000011405 */
[----:B------:R-:W-:Y:S05]  /*15280*/  @P3 BRA `(.L_x_1152) ;  /* 0x0000021000003947 */ /* 0x000fea0003800000 */
[----:B----4-:R-:W-:Y:S02]  /*15290*/  ISETP.GE.AND P3, PT, R27, c[0x0][0x3c8], PT ;  /* 0x0000f2001b007a0c */ /* 0x010fe40003f66270 */
[----:B------:R-:W-:Y:S02]  /*152a0*/  ISETP.GE.AND P5, PT, R7, c[0x0][0x3c8], PT ;  /* 0x0000f20007007a0c */ /* 0x000fe40003fa6270 */
[----:B------:R-:W-:-:S09]  /*152b0*/  ISETP.GE.AND P6, PT, R4, c[0x0][0x3c8], PT ;  /* 0x0000f20004007a0c */ /* 0x000fd20003fc6270 */
[----:B------:R-:W-:-:S04]  /*152c0*/  @!P3 LEA R10, P4, R27, R8, 0x2 ;  /* 0x000000081b0ab211 */ /* 0x000fc800078810ff */
[----:B------:R-:W-:Y:S02]  /*152d0*/  @!P3 LEA.HI.X R11, R27, R9, R17, 0x2, P4 ;  /* 0x000000091b0bb211 */ /* 0x000fe400020f1411 */
[----:B------:R-:W-:-:S03]  /*152e0*/  ISETP.GE.AND P4, PT, R6, c[0x0][0x3c8], PT ;  /* 0x0000f20006007a0c */ /* 0x000fc60003f86270 */
[----:B------:R1:W-:Y:S02]  /*152f0*/  @!P3 ST.E.64 [R10.64], R120 ;  /* 0x000000780a00b985 */ /* 0x0003e4000c101b08 */
[----:B-1----:R-:W-:-:S04]  /*15300*/  @!P5 LEA R10, P3, R7, R8, 0x2 ;  /* 0x00000008070ad211 */ /* 0x002fc800078610ff */
        /* <DEDUP_REMOVED lines=10> */
[----:B------:R1:W-:Y:S01]  /*153b0*/  @!P3 ST.E.64 [R10.64], R148 ;  /* 0x000000940a00b985 */ /* 0x0003e2000c101b08 */
[----:B------:R-:W-:-:S04]  /*153c0*/  @!P5 LEA R14, P3, R0, R8, 0x2 ;  /* 0x00000008000ed211 */ /* 0x000fc800078610ff */
[----:B------:R-:W-:Y:S02]  /*153d0*/  @!P5 LEA.HI.X R15, R0, R9, R21, 0x2, P3 ;  /* 0x00000009000fd211 */ /* 0x000fe400018f1415 */
[----:B------:R-:W-:Y:S02]  /*153e0*/  ISETP.GE.AND P5, PT, R3, c[0x0][0x3c8], PT ;  /* 0x0000f20003007a0c */ /* 0x000fe40003fa6270 */
[----:B------:R-:W-:-:S04]  /*153f0*/  @!P6 LEA R12, P3, R4, R8, 0x2 ;  /* 0x00000008040ce211 */ /* 0x000fc800078610ff */
[----:B------:R-:W-:-:S07]  /*15400*/  @!P6 LEA.HI.X R13, R4, R9, R22, 0x2, P3 ;  /* 0x00000009040de211 */ /* 0x000fce00018f1416 */
[----:B-1----:R-:W-:-:S04]  /*15410*/  @!P5 LEA R10, P3, R3, R8, 0x2 ;  /* 0x00000008030ad211 */ /* 0x002fc800078610ff */
[----:B------:R-:W-:Y:S02]  /*15420*/  @!P5 LEA.HI.X R11, R3, R9, R24, 0x2, P3 ;  /* 0x00000009030bd211 */ /* 0x000fe400018f1418 */
[----:B------:R-:W-:-:S04]  /*15430*/  @!P4 LEA R8, P3, R2, R8, 0x2 ;  /* 0x000000080208c211 */ /* 0x000fc800078610ff */
[----:B------:R-:W-:Y:S02]  /*15440*/  @!P4 LEA.HI.X R9, R2, R9, R25, 0x2, P3 ;  /* 0x000000090209c211 */ /* 0x000fe400018f1419 */
[----:B------:R-:W-:-:S13]  /*15450*/  ISETP.GE.AND P3, PT, R0, c[0x0][0x3c8], PT ;  /* 0x0000f20000007a0c */ /* 0x000fda0003f66270 */
[----:B------:R1:W-:Y:S04]  /*15460*/  @!P3 ST.E.64 [R14.64], R152 ;  /* 0x000000980e00b985 */ /* 0x0003e8000c101b08 */
[----:B------:R1:W-:Y:S04]  /*15470*/  @!P6 ST.E.64 [R12.64], R164 ;  /* 0x000000a40c00e985 */ /* 0x0003e8000c101b08 */
[----:B------:R1:W-:Y:S04]  /*15480*/  @!P5 ST.E.64 [R10.64], R168 ;  /* 0x000000a80a00d985 */ /* 0x0003e8000c101b08 */
[----:B------:R1:W-:Y:S02]  /*15490*/  @!P4 ST.E.64 [R8.64], R180 ;  /* 0x000000b40800c985 */ /* 0x0003e4000c101b08 */
.L_x_1152:
[----:B----4-:R-:W-:Y:S05]  /*154a0*/  BSYNC B0 ;  /* 0x0000000000007941 */ /* 0x010fea0003800000 */
.L_x_1151:
[----:B-1----:R1:W2:Y:S01]  /*154b0*/  SHFL.IDX PT, R9, R18, 0x1, 0x1c1f ;  /* 0x003c1f0012097f89 */ /* 0x0022a200000e0000 */
[----:B------:R-:W-:Y:S03]  /*154c0*/  BSSY B0, `(.L_x_1153) ;  /* 0x0000023000007945 */ /* 0x000fe60003800000 */
[----:B------:R1:W3:Y:S01]  /*154d0*/  SHFL.IDX PT, R8, R23, 0x1, 0x1c1f ;  /* 0x003c1f0017087f89 */ /* 0x0002e200000e0000 */
[----:B------:R-:W-:Y:S05]  /*154e0*/  @P2 BRA `(.L_x_1154) ;  /* 0x0000020000002947 */ /* 0x000fea0003800000 */
[----:B------:R-:W-:Y:S02]  /*154f0*/  ISETP.GE.AND P3, PT, R27, c[0x0][0x3c8], PT ;  /* 0x0000f2001b007a0c */ /* 0x000fe40003f66270 */
[----:B------:R-:W-:-:S02]  /*15500*/  ISETP.GE.AND P5, PT, R7, c[0x0][0x3c8], PT ;  /* 0x0000f20007007a0c */ /* 0x000fc40003fa6270 */
[----:B------:R-:W-:-:S09]  /*15510*/  ISETP.GE.AND P2, PT, R6, c[0x0][0x3c8], PT ;  /* 0x0000f20006007a0c */ /* 0x000fd20003f46270 */
[----:B---3--:R-:W-:-:S04]  /*15520*/  @!P3 LEA R10, P4, R27, R8, 0x2 ;  /* 0x000000081b0ab211 */ /* 0x008fc800078810ff */
        /* <DEDUP_REMOVED lines=9> */
[----:B---3--:R-:W-:-:S03]  /*155c0*/  @!P3 LEA R12, P4, R5, R8, 0x2 ;  /* 0x00000008050cb211 */ /* 0x008fc600078810ff */
[----:B------:R2:W-:Y:S01]  /*155d0*/  @!P2 ST.E.64 [R10.64], R138 ;  /* 0x0000008a0a00a985 */ /* 0x0005e2000c101b08 */
[----:B------:R-:W-:Y:S02]  /*155e0*/  @!P3 LEA.HI.X R13, R5, R9, R19, 0x2, P4 ;  /* 0x00000009050db211 */ /* 0x000fe400020f1413 */
[----:B------:R-:W-:-:S03]  /*155f0*/  ISETP.GE.AND P4, PT, R4, c[0x0][0x3c8], PT ;  /* 0x0000f20004007a0c */ /* 0x000fc60003f86270 */
[----:B------:R3:W-:Y:S01]  /*15600*/  @!P3 ST.E.64 [R12.64], R150 ;  /* 0x000000960c00b985 */ /* 0x0007e2000c101b08 */
[----:B------:R-:W-:Y:S02]  /*15610*/  ISETP.GE.AND P3, PT, R3, c[0x0][0x3c8], PT ;  /* 0x0000f20003007a0c */ /* 0x000fe40003f66270 */
[----:B--2---:R-:W-:-:S04]  /*15620*/  @!P5 LEA R10, P2, R0, R8, 0x2 ;  /* 0x00000008000ad211 */ /* 0x004fc800078410ff */
[----:B------:R-:W-:Y:S02]  /*15630*/  @!P5 LEA.HI.X R11, R0, R9, R21, 0x2, P2 ;  /* 0x00000009000bd211 */ /* 0x000fe400010f1415 */
[----:B------:R-:W-:-:S03]  /*15640*/  ISETP.GE.AND P2, PT, R2, c[0x0][0x3c8], PT ;  /* 0x0000f20002007a0c */ /* 0x000fc60003f46270 */
[----:B------:R2:W-:Y:S01]  /*15650*/  @!P5 ST.E.64 [R10.64], R154 ;  /* 0x0000009a0a00d985 */ /* 0x0005e2000c101b08 */
[----:B---3--:R-:W-:-:S04]  /*15660*/  @!P4 LEA R12, P5, R4, R8, 0x2 ;  /* 0x00000008040cc211 */ /* 0x008fc800078a10ff */
        /* <DEDUP_REMOVED lines=8> */
.L_x_1154:
[----:B------:R-:W-:Y:S05]  /*156f0*/  BSYNC B0 ;  /* 0x0000000000007941 */ /* 0x000fea0003800000 */
.L_x_1153:
[----:B--23--:R2:W3:Y:S01]  /*15700*/  SHFL.IDX PT, R9, R18, 0x2, 0x1c1f ;  /* 0x005c1f0012097f89 */ /* 0x00c4e200000e0000 */
[----:B------:R-:W-:Y:S03]  /*15710*/  BSSY B0, `(.L_x_1155) ;  /* 0x0000023000007945 */ /* 0x000fe60003800000 */
[----:B------:R2:W4:Y:S01]  /*15720*/  SHFL.IDX PT, R8, R23, 0x2, 0x1c1f ;  /* 0x005c1f0017087f89 */ /* 0x00052200000e0000 */
[----:B------:R-:W-:Y:S05]  /*15730*/  @P1 BRA `(.L_x_1156) ;  /* 0x0000020000001947 */ /* 0x000fea0003800000 */
[----:B------:R-:W-:Y:S02]  /*15740*/  ISETP.GE.AND P3, PT, R27, c[0x0][0x3c8], PT ;  /* 0x0000f2001b007a0c */ /* 0x000fe40003f66270 */
[----:B------:R-:W-:Y:S02]  /*15750*/  ISETP.GE.AND P5, PT, R7, c[0x0][0x3c8], PT ;  /* 0x0000f20007007a0c */ /* 0x000fe40003fa6270 */
[----:B------:R-:W-:Y:S02]  /*15760*/  ISETP.GE.AND P2, PT, R6, c[0x0][0x3c8], PT ;  /* 0x0000f20006007a0c */ /* 0x000fe40003f46270 */
[----:B------:R-:W-:-:S07]  /*15770*/  ISETP.GE.AND P1, PT, R5, c[0x0][0x3c8], PT ;  /* 0x0000f20005007a0c */ /* 0x000fce0003f26270 */
[----:B----4-:R-:W-:-:S04]  /*15780*/  @!P3 LEA R10, P4, R27, R8, 0x2 ;  /* 0x000000081b0ab211 */ /* 0x010fc800078810ff */
[----:B---3--:R-:W-:Y:S02]  /*15790*/  @!P3 LEA.HI.X R11, R27, R9, R17, 0x2, P4 ;  /* 0x000000091b0bb211 */ /* 0x008fe400020f1411 */
[----:B------:R-:W-:-:S03]  /*157a0*/  @!P5 LEA R14, P4, R7, R8, 0x2 ;  /* 0x00000008070ed211 */ /* 0x000fc600078810ff */
[----:B------:R3:W-:Y:S01]  /*157b0*/  @!P3 ST.E.64 [R10.64], R124 ;  /* 0x0000007c0a00b985 */ /* 0x0007e2000c101b08 */
[-C--:B------:R-:W-:Y:S02]  /*157c0*/  @!P5 LEA.HI.X R15, R7, R9.reuse, R16, 0x2, P4 ;  /* 0x00000009070fd211 */ /* 0x080fe400020f1410 */
[----:B------:R-:W-:Y:S02]  /*157d0*/  ISETP.GE.AND P4, PT, R0, c[0x0][0x3c8], PT ;  /* 0x0000f20000007a0c */ /* 0x000fe40003f86270 */
[C---:B------:R-:W-:Y:S01]  /*157e0*/  @!P2 LEA R12, P3, R6.reuse, R8, 0x2 ;  /* 0x00000008060ca211 */ /* 0x040fe200078610ff */
[----:B------:R4:W-:Y:S03]  /*157f0*/  @!P5 ST.E.64 [R14.64], R128 ;  /* 0x000000800e00d985 */ /* 0x0009e6000c101b08 */
[----:B------:R-:W-:Y:S02]  /*15800*/  @!P2 LEA.HI.X R13, R6, R9, R20, 0x2, P3 ;  /* 0x00000009060da211 */ /* 0x000fe400018f1414 */
[----:B------:R-:W-:-:S03]  /*15810*/  ISETP.GE.AND P3, PT, R4, c[0x0][0x3c8], PT ;  /* 0x0000f20004007a0c */ /* 0x000fc60003f66270 */
[----:B------:R5:W-:Y:S01]  /*15820*/  @!P2 ST.E.64 [R12.64], R140 ;  /* 0x0000008c0c00a985 */ /* 0x000be2000c101b08 */
[----:B------:R-:W-:Y:S02]  /*15830*/  ISETP.GE.AND P2, PT, R3, c[0x0][0x3c8], PT ;  /* 0x0000f20003007a0c */ /* 0x000fe40003f46270 */
[----:B---3--:R-:W-:-:S04]  /*15840*/  @!P1 LEA R10, P5, R5, R8, 0x2 ;  /* 0x00000008050a9211 */ /* 0x008fc800078a10ff */
[----:B------:R-:W-:Y:S02]  /*15850*/  @!P1 LEA.HI.X R11, R5, R9, R19, 0x2, P5 ;  /* 0x00000009050b9211 */ /* 0x000fe400028f1413 */
[----:B----4-:R-:W-:-:S03]  /*15860*/  @!P4 LEA R14, P5, R0, R8, 0x2 ;  /* 0x00000008000ec211 */ /* 0x010fc600078a10ff */
[----:B------:R3:W-:Y:S01]  /*15870*/  @!P1 ST.E.64 [R10.64], R144 ;  /* 0x000000900a009985 */ /* 0x0007e2000c101b08 */
[----:B------:R-:W-:Y:S02]  /*15880*/  ISETP.GE.AND P1, PT, R2, c[0x0][0x3c8], PT ;  /* 0x0000f20002007a0c */ /* 0x000fe40003f26270 */
[----:B------:R-:W-:Y:S02]  /*15890*/  @!P4 LEA.HI.X R15, R0, R9, R21, 0x2, P5 ;  /* 0x00000009000fc211 */ /* 0x000fe400028f1415 */
[----:B-----5:R-:W-:-:S03]  /*158a0*/  @!P3 LEA R12, P5, R4, R8, 0x2 ;  /* 0x00000008040cb211 */ /* 0x020fc600078a10ff */
[----:B------:R4:W-:Y:S01]  /*158b0*/  @!P4 ST.E.64 [R14.64], R156 ;  /* 0x0000009c0e00c985 */ /* 0x0009e2000c101b08 */
[----:B------:R-:W-:-:S05]  /*158c0*/  @!P3 LEA.HI.X R13, R4, R9, R22, 0x2, P5 ;  /* 0x00000009040db211 */ /* 0x000fca00028f1416 */
[----:B------:R4:W-:Y:S01]  /*158d0*/  @!P3 ST.E.64 [R12.64], R160 ;  /* 0x000000a00c00b985 */ /* 0x0009e2000c101b08 */
[----:B---3--:R-:W-:-:S04]  /*158e0*/  @!P2 LEA R10, P5, R3, R8, 0x2 ;  /* 0x00000008030aa211 */ /* 0x008fc800078a10ff */
[----:B------:R-:W-:Y:S02]  /*158f0*/  @!P2 LEA.HI.X R11, R3, R9, R24, 0x2, P5 ;  /* 0x00000009030ba211 */ /* 0x000fe400028f1418 */
[----:B------:R-:W-:-:S03]  /*15900*/  @!P1 LEA R8, P5, R2, R8, 0x2 ;  /* 0x0000000802089211 */ /* 0x000fc600078a10ff */
[----:B------:R4:W-:Y:S01]  /*15910*/  @!P2 ST.E.64 [R10.64], R172 ;  /* 0x000000ac0a00a985 */ /* 0x0009e2000c101b08 */
[----:B------:R-:W-:-:S05]  /*15920*/  @!P1 LEA.HI.X R9, R2, R9, R25, 0x2, P5 ;  /* 0x0000000902099211 */ /* 0x000fca00028f1419 */
[----:B------:R4:W-:Y:S04]  /*15930*/  @!P1 ST.E.64 [R8.64], R176 ;  /* 0x000000b008009985 */ /* 0x0009e8000c101b08 */
.L_x_1156:
[----:B------:R-:W-:Y:S05]  /*15940*/  BSYNC B0 ;  /* 0x0000000000007941 */ /* 0x000fea0003800000 */
.L_x_1155:
[----:B---34-:R3:W4:Y:S04]  /*15950*/  SHFL.IDX PT, R9, R18, 0x3, 0x1c1f ;  /* 0x007c1f0012097f89 */ /* 0x01872800000e0000 */
[----:B------:R3:W1:Y:S01]  /*15960*/  SHFL.IDX PT, R8, R23, 0x3, 0x1c1f ;  /* 0x007c1f0017087f89 */ /* 0x00066200000e0000 */
[----:B------:R-:W-:Y:S05]  /*15970*/  @P0 BRA `(.L_x_1157) ;  /* 0x000004e000000947 */ /* 0x000fea0003800000 */
[----:B------:R-:W-:Y:S02]  /*15980*/  ISETP.GE.AND P0, PT, R27, c[0x0][0x3c8], PT ;  /* 0x0000f2001b007a0c */ /* 0x000fe40003f06270 */
[----:B------:R-:W-:Y:S02]  /*15990*/  ISETP.GE.AND P5, PT, R7, c[0x0][0x3c8], PT ;  /* 0x0000f20007007a0c */ /* 0x000fe40003fa6270 */
[----:B------:R-:W-:Y:S02]  /*159a0*/  ISETP.GE.AND P4, PT, R6, c[0x0][0x3c8], PT ;  /* 0x0000f20006007a0c */ /* 0x000fe40003f86270 */
[----:B------:R-:W-:-:S07]  /*159b0*/  ISETP.GE.AND P3, PT, R5, c[0x0][0x3c8], PT ;  /* 0x0000f20005007a0c */ /* 0x000fce0003f66270 */
[-C--:B-1----:R-:W-:Y:S02]  /*159c0*/  @!P0 LEA R12, P2, R27, R8.reuse, 0x2 ;  /* 0x000000081b0c8211 */ /* 0x082fe400078410ff */
[----:B------:R-:W-:Y:S02]  /*159d0*/  @!P5 LEA R10, P1, R7, R8, 0x2 ;  /* 0x00000008070ad211 */ /* 0x000fe400078210ff */
[-C--:B----4-:R-:W-:Y:S02]  /*159e0*/  @!P0 LEA.HI.X R13, R27, R9.reuse, R17, 0x2, P2 ;  /* 0x000000091b0d8211 */ /* 0x090fe400010f1411 */
[----:B------:R-:W-:Y:S02]  /*159f0*/  ISETP.GE.AND P2, PT, R0, c[0x0][0x3c8], PT ;  /* 0x0000f20000007a0c */ /* 0x000fe40003f46270 */
[----:B------:R-:W-:Y:S01]  /*15a00*/  @!P5 LEA.HI.X R11, R7, R9, R16, 0x2, P1 ;  /* 0x00000009070bd211 */ /* 0x000fe200008f1410 */
[----:B------:R1:W-:Y:S01]  /*15a10*/  @!P0 ST.E.64 [R12.64], R126 ;  /* 0x0000007e0c008985 */ /* 0x0003e2000c101b08 */
[----:B------:R-:W-:-:S02]  /*15a20*/  ISETP.GE.AND P1, PT, R4, c[0x0][0x3c8], PT ;  /* 0x0000f20004007a0c */ /* 0x000fc40003f26270 */
[C---:B------:R-:W-:Y:S01]  /*15a30*/  @!P4 LEA R14, P0, R6.reuse, R8, 0x2 ;  /* 0x00000008060ec211 */ /* 0x040fe200078010ff */
[----:B------:R4:W-:Y:S03]  /*15a40*/  @!P5 ST.E.64 [R10.64], R130 ;  /* 0x000000820a00d985 */ /* 0x0009e6000c101b08 */
[----:B------:R-:W-:Y:S02]  /*15a50*/  @!P4 LEA.HI.X R15, R6, R9, R20, 0x2, P0 ;  /* 0x00000009060fc211 */ /* 0x000fe400000f1414 */
[----:B------:R-:W-:-:S03]  /*15a60*/  ISETP.GE.AND P0, PT, R3, c[0x0][0x3c8], PT ;  /* 0x0000f20003007a0c */ /* 0x000fc60003f06270 */
        /* <DEDUP_REMOVED lines=19> */
.L_x_1149:
[----:B------:R-:W3:Y:S02]  /*15ba0*/  S2R R4, SR_TID.X ;  /* 0x0000000000047919 */ /* 0x000ee40000002100 */
[----:B---3--:R-:W-:-:S13]  /*15bb0*/  ISETP.GT.AND P0, PT, R4, 0x7f, PT ;  /* 0x0000007f0400780c */ /* 0x008fda0003f04270 */
[----:B------:R-:W-:Y:S05]  /*15bc0*/  @P0 BRA `(.L_x_1157) ;  /* 0x0000029000000947 */ /* 0x000fea0003800000 */
[----:B--2---:R-:W2:Y:S01]  /*15bd0*/  LDL.LU R3, [R1+0x58] ;  /* 0x0000580001037983 */ /* 0x004ea20000300800 */
[----:B------:R-:W-:-:S05]  /*15be0*/  MOV R2, c[0x0][0x4e8] ;  /* 0x00013a0000027a02 */ /* 0x000fca0000000f00 */
[----:B------:R-:W-:Y:S01]  /*15bf0*/  IMAD R0, R2, c[0x0][0x388], RZ ;  /* 0x0000e20002007a24 */ /* 0x000fe200078e02ff */
[----:B--2---:R-:W-:-:S04]  /*15c00*/  IADD3 R4, R3, R4, RZ ;  /* 0x0000000403047210 */ /* 0x004fc80007ffe0ff */
[----:B------:R-:W-:-:S13]  /*15c10*/  ISETP.GE.AND P0, PT, R4, R0, PT ;  /* 0x000000000400720c */ /* 0x000fda0003f06270 */
[----:B------:R-:W-:Y:S05]  /*15c20*/  @P0 BRA `(.L_x_1157) ;  /* 0x0000023000000947 */ /* 0x000fea0003800000 */
[----:B------:R-:W2:Y:S04]  /*15c30*/  LDL.LU R3, [R1+0x44] ;  /* 0x0000440001037983 */ /* 0x000ea80000300800 */
[----:B------:R-:W3:Y:S04]  /*15c40*/  LDL.LU R9, [R1+0x50] ;  /* 0x0000500001097983 */ /* 0x000ee80000300800 */
[----:B------:R-:W4:Y:S01]  /*15c50*/  LDL.LU R8, [R1+0x54] ;  /* 0x0000540001087983 */ /* 0x000f220000300800 */
[----:B------:R-:W-:-:S13]  /*15c60*/  ISETP.NE.AND P0, PT, R2, 0x1, PT ;  /* 0x000000010200780c */ /* 0x000fda0003f05270 */
[----:B------:R-:W-:Y:S01]  /*15c70*/  @P0 IMAD.HI.U32 R7, R4, c[0x0][0x4ec], RZ ;  /* 0x00013b0004070a27 */ /* 0x000fe200078e00ff */
[----:B--2---:R-:W-:Y:S02]  /*15c80*/  SHF.R.S32.HI R0, RZ, 0x1f, R3 ;  /* 0x0000001fff007819 */ /* 0x004fe40000011403 */
[----:B---3--:R-:W-:-:S03]  /*15c90*/  SHF.R.S32.HI R6, RZ, 0x1f, R9 ;  /* 0x0000001fff067819 */ /* 0x008fc60000011409 */
[----:B------:R-:W-:-:S04]  /*15ca0*/  IMAD R0, R0, c[0x0][0x4d0], RZ ;  /* 0x0001340000007a24 */ /* 0x000fc800078e02ff */
[C---:B------:R-:W-:Y:S01]  /*15cb0*/  IMAD R5, R3.reuse, c[0x0][0x4d4], R0 ;  /* 0x0001350003057a24 */ /* 0x040fe200078e0200 */
[----:B------:R-:W-:Y:S01]  /*15cc0*/  MOV R0, R4 ;  /* 0x0000000400007202 */ /* 0x000fe20000000f00 */
[----:B------:R-:W-:Y:S01]  /*15cd0*/  IMAD.WIDE.U32 R2, R3, c[0x0][0x4d0], RZ ;  /* 0x0001340003027a25 */ /* 0x000fe200078e00ff */
[----:B------:R-:W-:-:S03]  /*15ce0*/  @P0 SHF.R.U32.HI R0, RZ, c[0x0][0x4f0], R7 ;  /* 0x00013c00ff000a19 */ /* 0x000fc60000011607 */
[----:B------:R-:W-:Y:S01]  /*15cf0*/  IMAD R6, R6, c[0x0][0x4d8], RZ ;  /* 0x0001360006067a24 */ /* 0x000fe200078e02ff */
[----:B------:R-:W-:Y:S02]  /*15d00*/  IADD3 R3, R3, R5, RZ ;  /* 0x0000000503037210 */ /* 0x000fe40007ffe0ff */
[----:B----4-:R-:W-:Y:S01]  /*15d10*/  SHF.R.S32.HI R5, RZ, 0x1f, R8 ;  /* 0x0000001fff057819 */ /* 0x010fe20000011408 */
[C---:B------:R-:W-:Y:S01]  /*15d20*/  IMAD R7, R9.reuse, c[0x0][0x4dc], R6 ;  /* 0x0001370009077a24 */ /* 0x040fe200078e0206 */
[----:B------:R-:W-:Y:S01]  /*15d30*/  IADD3 R6, -R0, RZ, RZ ;  /* 0x000000ff00067210 */ /* 0x000fe20007ffe1ff */
[----:B------:R-:W-:-:S04]  /*15d40*/  IMAD.WIDE.U32 R2, R9, c[0x0][0x4d8], R2 ;  /* 0x0001360009027a25 */ /* 0x000fc800078e0002 */
[----:B------:R-:W-:Y:S01]  /*15d50*/  IMAD R5, R5, c[0x0][0x4e0], RZ ;  /* 0x0001380005057a24 */ /* 0x000fe200078e02ff */
[----:B------:R-:W-:Y:S01]  /*15d60*/  IADD3 R3, R3, R7, RZ ;  /* 0x0000000703037210 */ /* 0x000fe20007ffe0ff */
[----:B------:R-:W-:Y:S01]  /*15d70*/  IMAD R4, R6, c[0x0][0x4e8], R4 ;  /* 0x00013a0006047a24 */ /* 0x000fe200078e0204 */
[----:B------:R-:W-:Y:S01]  /*15d80*/  SHF.R.S32.HI R7, RZ, 0x1f, R0 ;  /* 0x0000001fff077819 */ /* 0x000fe20000011400 */
[C---:B------:R-:W-:Y:S02]  /*15d90*/  IMAD R6, R8.reuse, c[0x0][0x4e4], R5 ;  /* 0x0001390008067a24 */ /* 0x040fe400078e0205 */
[----:B------:R-:W-:Y:S01]  /*15da0*/  IMAD.WIDE.U32 R2, R8, c[0x0][0x4e0], R2 ;  /* 0x0001380008027a25 */ /* 0x000fe200078e0002 */
[----:B------:R-:W-:-:S04]  /*15db0*/  SHF.R.S32.HI R5, RZ, 0x1f, R4 ;  /* 0x0000001fff057819 */ /* 0x000fc80000011404 */
[----:B------:R-:W-:Y:S01]  /*15dc0*/  IADD3 R2, P0, R0, R2, RZ ;  /* 0x0000000200027210 */ /* 0x000fe20007f1e0ff */
[----:B------:R-:W-:-:S03]  /*15dd0*/  IMAD R0, R5, c[0x0][0x4c8], RZ ;  /* 0x0001320005007a24 */ /* 0x000fc600078e02ff */
[----:B------:R-:W-:Y:S01]  /*15de0*/  IADD3.X R3, R7, R3, R6, P0, !PT ;  /* 0x0000000307037210 */ /* 0x000fe200007fe406 */
[----:B------:R-:W-:-:S04]  /*15df0*/  IMAD R0, R4, c[0x0][0x4cc], R0 ;  /* 0x0001330004007a24 */ /* 0x000fc800078e0200 */
[----:B------:R-:W-:-:S05]  /*15e00*/  IMAD.WIDE.U32 R2, R4, c[0x0][0x4c8], R2 ;  /* 0x0001320004027a25 */ /* 0x000fca00078e0002 */
[----:B------:R-:W-:Y:S02]  /*15e10*/  IADD3 R0, R3, R0, RZ ;  /* 0x0000000003007210 */ /* 0x000fe40007ffe0ff */
[----:B------:R-:W-:-:S04]  /*15e20*/  LEA R4, P0, R2, c[0x0][0x4a8], 0x2 ;  /* 0x00012a0002047a11 */ /* 0x000fc800078010ff */
[----:B------:R-:W-:Y:S02]  /*15e30*/  LEA.HI.X R5, R2, c[0x0][0x4ac], R0, 0x2, P0 ;  /* 0x00012b0002057a11 */ /* 0x000fe400000f1400 */
[----:B------:R-:W-:-:S05]  /*15e40*/  MOV R0, 0xff800000 ;  /* 0xff80000000007802 */ /* 0x000fca0000000f00 */
[----:B------:R2:W-:Y:S02]  /*15e50*/  STG.E [R4.64], R0 ;  /* 0x0000000004007986 */ /* 0x0005e4000c101908 */
.L_x_1157:
[----:B------:R-:W-:Y:S05]  /*15e60*/  BSYNC B1 ;  /* 0x0000000000017941 */ /* 0x000fea0003800000 */
.L_x_1148:
[----:B--2---:R-:W2:Y:S02]  /*15e70*/  LDL R0, [R1+0x64] ;  /* 0x0000640001007983 */ /* 0x004ea40000100800 */
[----:B--2---:R-:W-:-:S13]  /*15e80*/  ISETP.NE.AND P0, PT, R0, RZ, PT ;  /* 0x000000ff0000720c */ /* 0x004fda0003f05270 */
[----:B------:R-:W-:Y:S01]  /*15e90*/  @P0 WARPSYNC 0xffffffff ;  /* 0xffffffff00000948 */ /* 0x000fe20003800000 */
[----:B------:R-:W-:Y:S06]  /*15ea0*/  @P0 BAR.SYNC.DEFER_BLOCKING 0x5, 0x80 ;  /* 0x0142000000000b1d */ /* 0x000fec0000010000 */
[----:B------:R-:W2:Y:S04]  /*15eb0*/  @P0 LDS R0, [0xb100] ;  /* 0x00b10000ff000984 */ /* 0x000ea80000000800 */
[----:B--2---:R2:W-:Y:S04]  /*15ec0*/  @P0 STL [R1+0x5c], R0 ;  /* 0x00005c0001000387 */ /* 0x0045e80000100800 */
[----:B------:R-:W-:Y:S06]  /*15ed0*/  @P0 BAR.ARV 0x4, 0x80 ;  /* 0x0102000000000b1d */ /* 0x000fec0000002000 */
[----:B------:R-:W-:Y:S05]  /*15ee0*/  @P0 BRA `(.L_x_1158) ;  /* 0x0000009000000947 */ /* 0x000fea0003800000 */
[----:B------:R-:W-:Y:S05]  /*15ef0*/  BRA.DIV ~URZ, `(.L_x_1159) ;  /* 0x00000a627f007947 */ /* 0x000fea000b800000 */
[----:B--2---:R2:W3:Y:S02]  /*15f00*/  SHFL.IDX PT, R0, R26, RZ, 0x1f ;  /* 0x00001fff1a007589 */ /* 0x0044e400000e0000 */
.L_x_1176:
[----:B------:R-:W5:Y:S01]  /*15f10*/  S2R R2, SR_TID.X ;  /* 0x0000000000027919 */ /* 0x000f620000002100 */
[----:B------:R-:W-:Y:S03]  /*15f20*/  WARPSYNC 0xffffffff ;  /* 0xffffffff00007948 */ /* 0x000fe60003800000 */
[----:B------:R-:W-:Y:S06]  /*15f30*/  BAR.SYNC.DEFER_BLOCKING 0x4, 0x80 ;  /* 0x0102000000007b1d */ /* 0x000fec0000010000 */
[----:B---3--:R3:W-:Y:S01]  /*15f40*/  STL [R1+0x5c], R0 ;  /* 0x00005c0001007387 */ /* 0x0087e20000100800 */
[----:B-----5:R-:W-:-:S13]  /*15f50*/  LOP3.LUT P0, RZ, R2, 0x7f, RZ, 0xc0, !PT ;  /* 0x0000007f02ff7812 */ /* 0x020fda000780c0ff */
[----:B------:R3:W-:Y:S04]  /*15f60*/  @!P0 STS [0xb100], R26 ;  /* 0x00b1001aff008388 */ /* 0x0007e80000000800 */
[----:B------:R-:W-:Y:S06]  /*15f70*/  BAR.ARV 0x5, 0x80 ;  /* 0x0142000000007b1d */ /* 0x000fec0000002000 */
.L_x_1158:
[----:B--23--:R-:W2:Y:S02]  /*15f80*/  LDL R0, [R1+0x5c] ;  /* 0x00005c0001007983 */ /* 0x00cea40000100800 */
[----:B--2---:R-:W-:-:S13]  /*15f90*/  ISETP.GE.AND P0, PT, R0, c[0x0][0x538], PT ;  /* 0x00014e0000007a0c */ /* 0x004fda0003f06270 */
[----:B-1--4-:R-:W-:Y:S01]  /*15fa0*/  @P0 CALL.REL.NOINC `(.L_x_1160) ;  /* 0x0000001000000944 */ /* 0x012fe20003c00000 */
[----:B------:R-:W-:Y:S05]  /*15fb0*/  BRA `(.L_x_1161) ;  /* 0xfffea76000007947 */ /* 0x000fea000383ffff */
.L_x_1160:
[----:B------:R-:W-:Y:S05]  /*15fc0*/  EXIT ;  /* 0x000000000000794d */ /* 0x000fea0003800000 */
.L_x_1112:
[----:B------:R-:W-:Y:S01]  /*15fd0*/  IMAD.MOV.U32 R10, RZ, RZ, R2 ;  /* 0x000000ffff0a7224 */ /* 0x000fe200078e0002 */
[----:B-1----:R-:W-:Y:S01]  /*15fe0*/  MOV R8, RZ ;  /* 0x000000ff00087202 */ /* 0x002fe20000000f00 */
[----:B------:R-:W-:Y:S01]  /*15ff0*/  IMAD.MOV.U32 R7, RZ, RZ, 0x181f ;  /* 0x0000181fff077424 */ /* 0x000fe200078e00ff */
[----:B------:R-:W-:Y:S02]  /*16000*/  MOV R9, 0x16020 ;  /* 0x0001602000097802 */ /* 0x000fe40000000f00 */
[----:B------:R-:W-:Y:S05]  /*16010*/  CALL.REL.NOINC `($__internal_17_$__cuda_sm70_shflsync_idx_p) ;  /* 0x000009f000007944 */ /* 0x000fea0003c00000 */
[----:B------:R-:W-:Y:S01]  /*16020*/  MOV R5, R7 ;  /* 0x0000000700057202 */ /* 0x000fe20000000f00 */
[----:B------:R-:W-:Y:S05]  /*16030*/  BRA `(.L_x_1162) ;  /* 0xfffeb54000007947 */ /* 0x000fea000383ffff */
.L_x_1113:
[----:B------:R-:W-:Y:S01]  /*16040*/  IMAD.MOV.U32 R10, RZ, RZ, R3 ;  /* 0x000000ffff0a7224 */ /* 0x000fe200078e0003 */
[----:B-1----:R-:W-:Y:S01]  /*16050*/  MOV R8, RZ ;  /* 0x000000ff00087202 */ /* 0x002fe20000000f00 */
[----:B------:R-:W-:Y:S01]  /*16060*/  IMAD.MOV.U32 R7, RZ, RZ, 0x181f ;  /* 0x0000181fff077424 */ /* 0x000fe200078e00ff */
[----:B------:R-:W-:Y:S02]  /*16070*/  MOV R9, 0x16090 ;  /* 0x0001609000097802 */ /* 0x000fe40000000f00 */
[----:B--23--:R-:W-:Y:S05]  /*16080*/  CALL.REL.NOINC `($__internal_17_$__cuda_sm70_shflsync_idx_p) ;  /* 0x0000098000007944 */ /* 0x00cfea0003c00000 */
[----:B------:R-:W-:Y:S01]  /*16090*/  MOV R4, R7 ;  /* 0x0000000700047202 */ /* 0x000fe20000000f00 */
[----:B------:R-:W-:Y:S05]  /*160a0*/  BRA `(.L_x_1163) ;  /* 0xfffeb4f000007947 */ /* 0x000fea000383ffff */
.L_x_1116:
[----:B------:R-:W-:Y:S01]  /*160b0*/  IMAD.MOV.U32 R10, RZ, RZ, R2 ;  /* 0x000000ffff0a7224 */ /* 0x000fe200078e0002 */
[----:B------:R-:W-:Y:S01]  /*160c0*/  MOV R8, 0x1 ;  /* 0x0000000100087802 */ /* 0x000fe20000000f00 */
[----:B------:R-:W-:Y:S01]  /*160d0*/  IMAD.MOV.U32 R7, RZ, RZ, 0x181f ;  /* 0x0000181fff077424 */ /* 0x000fe200078e00ff */
[----:B------:R-:W-:-:S02]  /*160e0*/  MOV R9, 0x16100 ;  /* 0x0001610000097802 */ /* 0x000fc40000000f00 */
[----:B-1234-:R-:W-:Y:S05]  /*160f0*/  CALL.REL.NOINC `($__internal_17_$__cuda_sm70_shflsync_idx_p) ;  /* 0x0000091000007944 */ /* 0x01efea0003c00000 */
[----:B------:R-:W-:Y:S01]  /*16100*/  IMAD.MOV.U32 R6, RZ, RZ, R7 ;  /* 0x000000ffff067224 */ /* 0x000fe200078e0007 */
[----:B------:R-:W-:Y:S01]  /*16110*/  MOV R8, 0x1 ;  /* 0x0000000100087802 */ /* 0x000fe20000000f00 */
[----:B------:R-:W-:Y:S01]  /*16120*/  IMAD.MOV.U32 R10, RZ, RZ, R3 ;  /* 0x000000ffff0a7224 */ /* 0x000fe200078e0003 */
[----:B------:R-:W-:-:S02]  /*16130*/  MOV R7, 0x181f ;  /* 0x0000181f00077802 */ /* 0x000fc40000000f00 */
[----:B------:R-:W-:Y:S02]  /*16140*/  MOV R9, 0x16160 ;  /* 0x0001616000097802 */ /* 0x000fe40000000f00 */
[----:B------:R-:W-:Y:S05]  /*16150*/  CALL.REL.NOINC `($__internal_17_$__cuda_sm70_shflsync_idx_p) ;  /* 0x000008b000007944 */ /* 0x000fea0003c00000 */
[----:B------:R-:W-:Y:S01]  /*16160*/  MOV R4, R7 ;  /* 0x0000000700047202 */ /* 0x000fe20000000f00 */
[----:B------:R-:W-:Y:S05]  /*16170*/  BRA `(.L_x_1164) ;  /* 0xfffeb52000007947 */ /* 0x000fea000383ffff */
.L_x_1119:
[----:B------:R-:W-:Y:S01]  /*16180*/  IMAD.MOV.U32 R10, RZ, RZ, R2 ;  /* 0x000000ffff0a7224 */ /* 0x000fe200078e0002 */
[----:B------:R-:W-:Y:S01]  /*16190*/  MOV R8, 0x2 ;  /* 0x0000000200087802 */ /* 0x000fe20000000f00 */
[----:B------:R-:W-:Y:S01]  /*161a0*/  IMAD.MOV.U32 R7, RZ, RZ, 0x181f ;  /* 0x0000181fff077424 */ /* 0x000fe200078e00ff */
[----:B------:R-:W-:Y:S02]  /*161b0*/  MOV R9, 0x161d0 ;  /* 0x000161d000097802 */ /* 0x000fe40000000f00 */
[----:B-123--:R-:W-:Y:S05]  /*161c0*/  CALL.REL.NOINC `($__internal_17_$__cuda_sm70_shflsync_idx_p) ;  /* 0x0000084000007944 */ /* 0x00efea0003c00000 */
[----:B------:R-:W-:Y:S01]  /*161d0*/  MOV R6, R7 ;  /* 0x0000000700067202 */ /* 0x000fe20000000f00 */
[----:B------:R-:W-:Y:S05]  /*161e0*/  BRA `(.L_x_1165) ;  /* 0xfffeb59000007947 */ /* 0x000fea000383ffff */
.L_x_1120:
[----:B------:R-:W-:Y:S01]  /*161f0*/  IMAD.MOV.U32 R10, RZ, RZ, R3 ;  /* 0x000000ffff0a7224 */ /* 0x000fe200078e0003 */
[----:B------:R-:W-:Y:S01]  /*16200*/  MOV R8, 0x2 ;  /* 0x0000000200087802 */ /* 0x000fe20000000f00 */
[----:B------:R-:W-:Y:S01]  /*16210*/  IMAD.MOV.U32 R7, RZ, RZ, 0x181f ;  /* 0x0000181fff077424 */ /* 0x000fe200078e00ff */
[----:B------:R-:W-:Y:S02]  /*16220*/  MOV R9, 0x16240 ;  /* 0x0001624000097802 */ /* 0x000fe40000000f00 */
[----:B-1234-:R-:W-:Y:S05]  /*16230*/  CALL.REL.NOINC `($__internal_17_$__cuda_sm70_shflsync_idx_p) ;  /* 0x000007d000007944 */ /* 0x01efea0003c00000 */
[----:B------:R-:W-:Y:S01]  /*16240*/  MOV R4, R7 ;  /* 0x0000000700047202 */ /* 0x000fe20000000f00 */
[----:B------:R-:W-:Y:S05]  /*16250*/  BRA `(.L_x_1166) ;  /* 0xfffeb54000007947 */ /* 0x000fea000383ffff */
.L_x_1123:
        /* <DEDUP_REMOVED lines=13> */
.L_x_1126:
[----:B------:R-:W-:Y:S01]  /*16330*/  IMAD.MOV.U32 R10, RZ, RZ, R2 ;  /* 0x000000ffff0a7224 */ /* 0x000fe200078e0002 */
[----:B------:R-:W-:Y:S01]  /*16340*/  MOV R8, 0x4 ;  /* 0x0000000400087802 */ /* 0x000fe20000000f00 */
[----:B------:R-:W-:Y:S01]  /*16350*/  IMAD.MOV.U32 R7, RZ, RZ, 0x181f ;  /* 0x0000181fff077424 */ /* 0x000fe200078e00ff */
[----:B------:R-:W-:Y:S02]  /*16360*/  MOV R9, 0x16380 ;  /* 0x0001638000097802 */ /* 0x000fe40000000f00 */
[----:B-1234-:R-:W-:Y:S05]  /*16370*/  CALL.REL.NOINC `($__internal_17_$__cuda_sm70_shflsync_idx_p) ;  /* 0x0000069000007944 */ /* 0x01efea0003c00000 */
[----:B------:R-:W-:Y:S01]  /*16380*/  MOV R6, R7 ;  /* 0x0000000700067202 */ /* 0x000fe20000000f00 */
[----:B------:R-:W-:Y:S05]  /*16390*/  BRA `(.L_x_1168) ;  /* 0xfffeb5d000007947 */ /* 0x000fea000383ffff */
.L_x_1127:
[----:B------:R-:W-:Y:S01]  /*163a0*/  IMAD.MOV.U32 R10, RZ, RZ, R3 ;  /* 0x000000ffff0a7224 */ /* 0x000fe200078e0003 */
[----:B------:R-:W-:Y:S01]  /*163b0*/  MOV R8, 0x4 ;  /* 0x0000000400087802 */ /* 0x000fe20000000f00 */
[----:B------:R-:W-:Y:S01]  /*163c0*/  IMAD.MOV.U32 R7, RZ, RZ, 0x181f ;  /* 0x0000181fff077424 */ /* 0x000fe200078e00ff */
[----:B------:R-:W-:Y:S02]  /*163d0*/  MOV R9, 0x163f0 ;  /* 0x000163f000097802 */ /* 0x000fe40000000f00 */
[----:B-1234-:R-:W-:Y:S05]  /*163e0*/  CALL.REL.NOINC `($__internal_17_$__cuda_sm70_shflsync_idx_p) ;  /* 0x0000062000007944 */ /* 0x01efea0003c00000 */
[----:B------:R-:W-:Y:S01]  /*163f0*/  MOV R4, R7 ;  /* 0x0000000700047202 */ /* 0x000fe20000000f00 */
[----:B------:R-:W-:Y:S05]  /*16400*/  BRA `(.L_x_1169) ;  /* 0xfffeb58000007947 */ /* 0x000fea000383ffff */
.L_x_1130:
        /* <DEDUP_REMOVED lines=13> */
.L_x_1133:
[----:B------:R-:W-:Y:S01]  /*164e0*/  IMAD.MOV.U32 R10, RZ, RZ, R2 ;  /* 0x000000ffff0a7224 */ /* 0x000fe200078e0002 */
[----:B------:R-:W-:Y:S01]  /*164f0*/  MOV R8, 0x6 ;  /* 0x0000000600087802 */ /* 0x000fe20000000f00 */
[----:B------:R-:W-:Y:S01]  /*16500*/  IMAD.MOV.U32 R7, RZ, RZ, 0x181f ;  /* 0x0000181fff077424 */ /* 0x000fe200078e00ff */
[----:B------:R-:W-:Y:S02]  /*16510*/  MOV R9, 0x16530 ;  /* 0x0001653000097802 */ /* 0x000fe40000000f00 */
[----:B-1234-:R-:W-:Y:S05]  /*16520*/  CALL.REL.NOINC `($__internal_17_$__cuda_sm70_shflsync_idx_p) ;  /* 0x000004e000007944 */ /* 0x01efea0003c00000 */
[----:B------:R-:W-:Y:S01]  /*16530*/  MOV R6, R7 ;  /* 0x0000000700067202 */ /* 0x000fe20000000f00 */
[----:B------:R-:W-:Y:S05]  /*16540*/  BRA `(.L_x_1171) ;  /* 0xfffeb61000007947 */ /* 0x000fea000383ffff */
.L_x_1134:
[----:B------:R-:W-:Y:S01]  /*16550*/  IMAD.MOV.U32 R10, RZ, RZ, R3 ;  /* 0x000000ffff0a7224 */ /* 0x000fe200078e0003 */
[----:B------:R-:W-:Y:S01]  /*16560*/  MOV R8, 0x6 ;  /* 0x0000000600087802 */ /* 0x000fe20000000f00 */
[----:B------:R-:W-:Y:S01]  /*16570*/  IMAD.MOV.U32 R7, RZ, RZ, 0x181f ;  /* 0x0000181fff077424 */ /* 0x000fe200078e00ff */
[----:B------:R-:W-:Y:S02]  /*16580*/  MOV R9, 0x165a0 ;  /* 0x000165a000097802 */ /* 0x000fe40000000f00 */
[----:B-1234-:R-:W-:Y:S05]  /*16590*/  CALL.REL.NOINC `($__internal_17_$__cuda_sm70_shflsync_idx_p) ;  /* 0x0000047000007944 */ /* 0x01efea0003c00000 */
[----:B------:R-:W-:Y:S01]  /*165a0*/  MOV R4, R7 ;  /* 0x0000000700047202 */ /* 0x000fe20000000f00 */
[----:B------:R-:W-:Y:S05]  /*165b0*/  BRA `(.L_x_1172) ;  /* 0xfffeb5c000007947 */ /* 0x000fea000383ffff */
.L_x_1137:
        /* <DEDUP_REMOVED lines=13> */
.L_x_1144:
[----:B--2---:R1:W5:Y:S01]  /*16690*/  LDL R0, [R1+0x10] ;  /* 0x0000100001007983 */ /* 0x0043620000100800 */
[----:B------:R-:W-:Y:S02]  /*166a0*/  MOV R3, 0x2 ;  /* 0x0000000200037802 */ /* 0x000fe40000000f00 */
[----:B------:R-:W-:Y:S02]  /*166b0*/  MOV R8, 0x166d0 ;  /* 0x000166d000087802 */ /* 0x000fe40000000f00 */
[----:B-1---5:R-:W-:Y:S05]  /*166c0*/  CALL.REL.NOINC `($__internal_16_$__cuda_sm70_shflsync_bfly_p) ;  /* 0x0000030000007944 */ /* 0x022fea0003c00000 */
[----:B--2---:R-:W-:Y:S01]  /*166d0*/  MOV R2, R3 ;  /* 0x0000000300027202 */ /* 0x004fe20000000f00 */
[----:B-1----:R-:W-:Y:S05]  /*166e0*/  BRA `(.L_x_1174) ;  /* 0xffffda7000007947 */ /* 0x002fea000383ffff */
.L_x_1145:
[----:B------:R-:W-:Y:S01]  /*166f0*/  IMAD.MOV.U32 R0, RZ, RZ, R2 ;  /* 0x000000ffff007224 */ /* 0x000fe200078e0002 */
[----:B------:R-:W-:Y:S02]  /*16700*/  MOV R3, 0x1 ;  /* 0x0000000100037802 */ /* 0x000fe40000000f00 */
[----:B------:R-:W-:Y:S02]  /*16710*/  MOV R8, 0x16730 ;  /* 0x0001673000087802 */ /* 0x000fe40000000f00 */
[----:B-----5:R-:W-:Y:S05]  /*16720*/  CALL.REL.NOINC `($__internal_16_$__cuda_sm70_shflsync_bfly_p) ;  /* 0x000002a000007944 */ /* 0x020fea0003c00000 */
[----:B-1----:R1:W5:Y:S01]  /*16730*/  LDL R0, [R1+0x14] ;  /* 0x0000140001007983 */ /* 0x0023620000100800 */
[----:B--2---:R-:W-:Y:S01]  /*16740*/  FADD.FTZ R2, R2, R3 ;  /* 0x0000000302027221 */ /* 0x004fe20000010000 */
[----:B------:R-:W-:-:S02]  /*16750*/  MOV R3, 0x2 ;  /* 0x0000000200037802 */ /* 0x000fc40000000f00 */
[----:B------:R-:W-:Y:S02]  /*16760*/  MOV R8, 0x16780 ;  /* 0x0001678000087802 */ /* 0x000fe40000000f00 */
[----:B-1---5:R-:W-:Y:S05]  /*16770*/  CALL.REL.NOINC `($__internal_16_$__cuda_sm70_shflsync_bfly_p) ;  /* 0x0000025000007944 */ /* 0x022fea0003c00000 */
[----:B-1----:R-:W3:Y:S01]  /*16780*/  LDL.LU R0, [R1+0x14] ;  /* 0x0000140001007983 */ /* 0x002ee20000300800 */
[----:B------:R-:W-:Y:S01]  /*16790*/  MOV R8, 0x167e0 ;  /* 0x000167e000087802 */ /* 0x000fe20000000f00 */
[----:B--23--:R-:W-:Y:S01]  /*167a0*/  FADD.FTZ R4, R0, R3 ;  /* 0x0000000300047221 */ /* 0x00cfe20000010000 */
[----:B------:R-:W-:-:S04]  /*167b0*/  MOV R3, 0x1 ;  /* 0x0000000100037802 */ /* 0x000fc80000000f00 */
[----:B------:R-:W-:Y:S02]  /*167c0*/  MOV R0, R4 ;  /* 0x0000000400007202 */ /* 0x000fe40000000f00 */
[----:B------:R-:W-:Y:S05]  /*167d0*/  CALL.REL.NOINC `($__internal_16_$__cuda_sm70_shflsync_bfly_p) ;  /* 0x000001f000007944 */ /* 0x000fea0003c00000 */
[----:B-1----:R1:W5:Y:S01]  /*167e0*/  LDL R0, [R1+0x18] ;  /* 0x0000180001007983 */ /* 0x0023620000100800 */
[----:B--2---:R-:W-:Y:S01]  /*167f0*/  FADD.FTZ R4, R4, R3 ;  /* 0x0000000304047221 */ /* 0x004fe20000010000 */
[----:B------:R-:W-:Y:S02]  /*16800*/  MOV R3, 0x2 ;  /* 0x0000000200037802 */ /* 0x000fe40000000f00 */
        /* <DEDUP_REMOVED lines=19> */
[----:B--2---:R-:W-:Y:S01]  /*16940*/  MOV R8, R3 ;  /* 0x0000000300087202 */ /* 0x004fe20000000f00 */
[----:B-1----:R-:W-:Y:S05]  /*16950*/  BRA `(.L_x_1175) ;  /* 0xffffd93000007947 */ /* 0x002fea000383ffff */
.L_x_1159:
[----:B------:R-:W-:Y:S01]  /*16960*/  IMAD.MOV.U32 R10, RZ, RZ, R26 ;  /* 0x000000ffff0a7224 */ /* 0x000fe200078e001a */
[----:B-1----:R-:W-:Y:S01]  /*16970*/  MOV R8, RZ ;  /* 0x000000ff00087202 */ /* 0x002fe20000000f00 */
[----:B------:R-:W-:Y:S01]  /*16980*/  IMAD.MOV.U32 R7, RZ, RZ, 0x1f ;  /* 0x0000001fff077424 */ /* 0x000fe200078e00ff */
[----:B----4-:R-:W-:Y:S02]  /*16990*/  MOV R9, 0x169b0 ;  /* 0x000169b000097802 */ /* 0x010fe40000000f00 */
[----:B--23--:R-:W-:Y:S05]  /*169a0*/  CALL.REL.NOINC `($__internal_17_$__cuda_sm70_shflsync_idx_p) ;  /* 0x0000006000007944 */ /* 0x00cfea0003c00000 */
[----:B------:R-:W-:Y:S01]  /*169b0*/  MOV R0, R7 ;  /* 0x0000000700007202 */ /* 0x000fe20000000f00 */
[----:B------:R-:W-:Y:S05]  /*169c0*/  BRA `(.L_x_1176) ;  /* 0xfffff54000007947 */ /* 0x000fea000383ffff */
        .weak           $__internal_16_$__cuda_sm70_shflsync_bfly_p
        .type           $__internal_16_$__cuda_sm70_shflsync_bfly_p,@function
        .size           $__internal_16_$__cuda_sm70_shflsync_bfly_p,($__internal_17_$__cuda_sm70_shflsync_idx_p - $__internal_16_$__cuda_sm70_shflsync_bfly_p)
$__internal_16_$__cuda_sm70_shflsync_bfly_p:
[----:B------:R-:W-:Y:S01]  /*169d0*/  MOV R9, 0x0 ;  /* 0x0000000000097802 */ /* 0x000fe20000000f00 */
[----:B------:R-:W-:Y:S04]  /*169e0*/  WARPSYNC R7 ;  /* 0x0000000700007348 */ /* 0x000fe80003800000 */
[----:B------:R1:W2:Y:S01]  /*169f0*/  SHFL.BFLY PT, R3, R0, R3, R10 ;  /* 0x0c00000300037389 */ /* 0x0002a200000e000a */
[----:B------:R-:W-:Y:S05]  /*16a00*/  RET.REL.NODEC R8 `(_ZN7cutlass13device_kernelIN5flash19enable_sm80_to_sm89INS1_16FlashAttnFwdSm80INS1_25CollectiveMainloopFwdSm80ILi4ELi1ELb0EN4cute5tupleIJNS5_1CILi128EEENS7_ILi112EEENS7_ILi64EEEEEELi64ENS_10bfloat16_tEfNS_4arch4Sm80ELb1ELb0ELb1ELb0ELb0ELb0ELb1ELb1EEENS1_21CollectiveEpilogueFwdINS6_IJS8_SA_S9_EEENS6_IJNS7_ILi1EEESI_SI_EEESC_SE_Li128ELb0ELb1ELb1ELb0EEENS1_30DynamicPersistentTileSchedulerILi128ELi128ELb1ELb1ELb0EEEEEEEEEvNT_6ParamsE) ;  /* 0xfffe95f008007950 */ /* 0x000fea0003c3ffff */
        .weak           $__internal_17_$__cuda_sm70_shflsync_idx_p
        .type           $__internal_17_$__cuda_sm70_shflsync_idx_p,@function
        .size           $__internal_17_$__cuda_sm70_shflsync_idx_p,(.L_x_1636 - $__internal_17_$__cuda_sm70_shflsync_idx_p)
$__internal_17_$__cuda_sm70_shflsync_idx_p:
[----:B------:R-:W-:-:S04]  /*16a10*/  MOV R12, 0xffffffff ;  /* 0xffffffff000c7802 */ /* 0x000fc80000000f00 */
[----:B------:R-:W-:Y:S04]  /*16a20*/  WARPSYNC R12 ;  /* 0x0000000c00007348 */ /* 0x000fe80003800000 */
[----:B------:R1:W2:Y:S02]  /*16a30*/  SHFL.IDX PT, R7, R10, R8, R7 ;  /* 0x000000080a077389 */ /* 0x0002a400000e0007 */
[----:B-1----:R-:W-:Y:S02]  /*16a40*/  MOV R8, R9 ;  /* 0x0000000900087202 */ /* 0x002fe40000000f00 */
[----:B------:R-:W-:-:S04]  /*16a50*/  MOV R9, 0x0 ;  /* 0x0000000000097802 */ /* 0x000fc80000000f00 */
[----:B--2---:R-:W-:Y:S05]  /*16a60*/  RET.REL.NODEC R8 `(_ZN7cutlass13device_kernelIN5flash19enable_sm80_to_sm89INS1_16FlashAttnFwdSm80INS1_25CollectiveMainloopFwdSm80ILi4ELi1ELb0EN4cute5tupleIJNS5_1CILi128EEENS7_ILi112EEENS7_ILi64EEEEEELi64ENS_10bfloat16_tEfNS_4arch4Sm80ELb1ELb0ELb1ELb0ELb0ELb0ELb1ELb1EEENS1_21CollectiveEpilogueFwdINS6_IJS8_SA_S9_EEENS6_IJNS7_ILi1EEESI_SI_EEESC_SE_Li128ELb0ELb1ELb1ELb0EEENS1_30DynamicPersistentTileSchedulerILi128ELi128ELb1ELb1ELb0EEEEEEEEEvNT_6ParamsE) ;  /* 0xfffe959008007950 */ /* 0x004fea0003c3ffff */
.L_x_1177:
        /* <DEDUP_REMOVED lines=9> */
.L_x_1636:


//--------------------- .text._ZN7cutlass13device_kernelIN5flash19enable_sm80_to_sm89INS1_16FlashAttnFwdSm80INS1_25CollectiveMainloopFwdSm80ILi4ELi1ELb0EN4cute5tupleIJNS5_1CILi128EEENS7_ILi80EEENS7_ILi64EEEEEELi64ENS_10bfloat16_tEfNS_4arch4Sm80ELb1ELb0ELb1ELb1ELb0ELb0ELb1ELb1EEENS1_21CollectiveEpilogueFwdINS6_IJS8_SA_S9_EEENS6_IJNS7_ILi1EEESI_SI_EEESC_SE_Li128ELb1ELb1ELb1ELb0EEENS1_36VarlenDynamicPersistentTileSchedulerILi128ELi80ELi128ELi128ELb1ELb1ELb0ELb1ELb1ELb1EEEEEEEEEvNT_6ParamsE --------------------------
	.section	.text._ZN7cutlass13device_kernelIN5flash19enable_sm80_to_sm89INS1_16FlashAttnFwdSm80INS1_25CollectiveMainloopFwdSm80ILi4ELi1ELb0EN4cute5tupleIJNS5_1CILi128EEENS7_ILi80EEENS7_ILi64EEEEEELi64ENS_10bfloat16_tEfNS_4arch4Sm80ELb1ELb0ELb1ELb1ELb0ELb0ELb1ELb1EEENS1_21CollectiveEpilogueFwdINS6_IJS8_SA_S9_EEENS6_IJNS7_ILi1EEESI_SI_EEESC_SE_Li128ELb1ELb1ELb1ELb0EEENS1_36VarlenDynamicPersistentTileSchedulerILi128ELi80ELi128ELi128ELb1ELb1ELb0ELb1ELb1ELb1EEEEEEEEEvNT_6ParamsE,"ax",@progbits
	.sectioninfo	@"SHI_REGISTERS=255"
	.align	128
.text._ZN7cutlass13device_kernelIN5flash19enable_sm80_to_sm89INS1_16FlashAttnFwdSm80INS1_25CollectiveMainloopFwdSm80ILi4ELi1ELb0EN4cute5tupleIJNS5_1CILi128EEENS7_ILi80EEENS7_ILi64EEEEEELi64ENS_10bfloat16_tEfNS_4arch4Sm80ELb1ELb0ELb1ELb1ELb0ELb0ELb1ELb1EEENS1_21CollectiveEpilogueFwdINS6_IJS8_SA_S9_EEENS6_IJNS7_ILi1EEESI_SI_EEESC_SE_Li128ELb1ELb1ELb1ELb0EEENS1_36VarlenDynamicPersistentTileSchedulerILi128ELi80ELi128ELi128ELb1ELb1ELb0ELb1ELb1ELb1EEEEEEEEEvNT_6ParamsE:
        .type           _ZN7cutlass13device_kernelIN5flash19enable_sm80_to_sm89INS1_16FlashAttnFwdSm80INS1_25CollectiveMainloopFwdSm80ILi4ELi1ELb0EN4cute5tupleIJNS5_1CILi128EEENS7_ILi80EEENS7_ILi64EEEEEELi64ENS_10bfloat16_tEfNS_4arch4Sm80ELb1ELb0ELb1ELb1ELb0ELb0ELb1ELb1EEENS1_21CollectiveEpilogueFwdINS6_IJS8_SA_S9_EEENS6_IJNS7_ILi1EEESI_SI_EEESC_SE_Li128ELb1ELb1ELb1ELb0EEENS1_36VarlenDynamicPersistentTileSchedulerILi128ELi80ELi128ELi128ELb1ELb1ELb0ELb1ELb1ELb1EEEEEEEEEvNT_6ParamsE,@function
        .size           _ZN7cutlass13device_kernelIN5flash19enable_sm80_to_sm89INS1_16FlashAttnFwdSm80INS1_25CollectiveMainloopFwdSm80ILi4ELi1ELb0EN4cute5tupleIJNS5_1CILi128EEENS7_ILi80EEENS7_ILi64EEEEEELi64ENS_10bfloat16_tEfNS_4arch4Sm80ELb1ELb0ELb1ELb1ELb0ELb0ELb1ELb1EEENS1_21CollectiveEpilogueFwdINS6_IJS8_SA_S9_EEENS6_IJNS7_ILi1EEESI_SI_EEESC_SE_Li128ELb1ELb1ELb1ELb0EEENS1_36VarlenDynamicPersistentTileSchedulerILi128ELi80ELi128ELi128ELb1ELb1ELb0ELb1ELb1ELb1EEEEEEEEEvNT_6ParamsE,(.L_x_1639 - _ZN7cutlass13device_kernelIN5flash19enable_sm80_to_sm89INS1_16FlashAttnFwdSm80INS1_25CollectiveMainloopFwdSm80ILi4ELi1ELb0EN4cute5tupleIJNS5_1CILi128EEENS7_ILi80EEENS7_ILi64EEEEEELi64ENS_10bfloat16_tEfNS_4arch4Sm80ELb1ELb0ELb1ELb1ELb0ELb0ELb1ELb1EEENS1_21CollectiveEpilogueFwdINS6_IJS8_SA_S9_EEENS6_IJNS7_ILi1EEESI_SI_EEESC_SE_Li128ELb1ELb1ELb1ELb0EEENS1_36VarlenDynamicPersistentTileSchedulerILi128ELi80ELi128ELi128ELb1ELb1ELb0ELb1ELb1ELb1EEEEEEEEEvNT_6ParamsE)
        .other          _ZN7cutlass13device_kernelIN5flash19enable_sm80_to_sm89INS1_16FlashAttnFwdSm80INS1_25CollectiveMainloopFwdSm80ILi4ELi1ELb0EN4cute5tupleIJNS5_1CILi128EEENS7_ILi80EEENS7_ILi64EEEEEELi64ENS_10bfloat16_tEfNS_4arch4Sm80ELb1ELb0ELb1ELb1ELb0ELb0ELb1ELb1EEENS1_21CollectiveEpilogueFwdINS6_IJS8_SA_S9_EEENS6_IJNS7_ILi1EEESI_SI_EEESC_SE_Li128ELb1ELb1ELb1ELb0EEENS1_36VarlenDynamicPersistentTileSchedulerILi128ELi80ELi128ELi128ELb1ELb1ELb0ELb1ELb1ELb1EEEEEEEEEvNT_6ParamsE,@"STO_CUDA_ENTRY STV_DEFAULT"
_ZN7cutlass13device_kernelIN5flash19enable_sm80_to_sm89INS1_16FlashAttnFwdSm80INS1_25CollectiveMainloopFwdSm80ILi4ELi1ELb0EN4cute5tupleIJNS5_1CILi128EEENS7_ILi80EEENS7_ILi64EEEEEELi64ENS_10bfloat16_tEfNS_4arch4Sm80ELb1ELb0ELb1ELb1ELb0ELb0ELb1ELb1EEENS1_21CollectiveEpilogueFwdINS6_IJS8_SA_S9_EEENS6_IJNS7_ILi1EEESI_SI_EEESC_SE_Li128ELb1ELb1ELb1ELb0EEENS1_36VarlenDynamicPersistentTileSchedulerILi128ELi80ELi128ELi128ELb1ELb1ELb0ELb1ELb1ELb1EEEEEEEEEvNT_6ParamsE:
        /* <DEDUP_REMOVED lines=55> */
.L_x_1183:
        /* <DEDUP_REMOVED lines=17> */
.L_x_1301:
        /* <DEDUP_REMOVED lines=16> */
.L_x_1302:
[----:B--2---:R-:W-:-:S05]  /*0580*/  IMAD R0, R0, c[0x0][0x538], RZ ;  /* 0x00014e0000007a24 */ /* 0x004fca00078e02ff */
[----:B------:R-:W-:-:S04]  /*0590*/  IADD3 R6, R0, R6, RZ ;  /* 0x0000000600067210 */ /* 0x000fc80007ffe0ff */
[----:B------:R-:W-:-:S13]  /*05a0*/  ISETP.GT.AND P0, PT, R6, UR4, PT ;  /* 0x0000000406007c0c */ /* 0x000fda000bf04270 */
[----:B-1----:R-:W-:Y:S05]  /*05b0*/  @!P0 BRA `(.L_x_1183) ;  /* 0xfffffdb000008947 */ /* 0x002fea000383ffff */
.L_x_1179:
[----:B------:R-:W-:-:S05]  /*05c0*/  IADD3 R12, -R0, R6, RZ ;  /* 0x00000006000c7210 */ /* 0x000fca0007ffe1ff */
[----:B------:R-:W-:-:S05]  /*05d0*/  IMAD R0, R4, c[0x0][0x538], R12 ;  /* 0x00014e0004007a24 */ /* 0x000fca00078e020c */
[----:B------:R-:W-:Y:S01]  /*05e0*/  ISETP.GT.AND P0, PT, R0, UR4, PT ;  /* 0x0000000400007c0c */ /* 0x000fe2000bf04270 */
[----:B------:R-:W-:-:S12]  /*05f0*/  BRA.DIV ~URZ, `(.L_x_1184) ;  /* 0x000138f27f007947 */ /* 0x000fd8000b800000 */
[----:B------:R-:W-:-:S04]  /*0600*/  VOTE.ANY R11, PT, !P0 ;  /* 0x00000000000b7806 */ /* 0x000fc800040e0100 */
.L_x_1303:
[----:B------:R-:W1:Y:S02]  /*0610*/  POPC R0, R11 ;  /* 0x0000000b00007309 */ /* 0x000e640000000000 */
[----:B-1----:R-:W-:-:S05]  /*0620*/  IADD3 R2, R0, R7, RZ ;  /* 0x0000000700027210 */ /* 0x002fca0007ffe0ff */
[----:B------:R1:W-:Y:S01]  /*0630*/  STL [R1+0x64], R2 ;  /* 0x0000640201007387 */ /* 0x0003e20000100800 */
[----:B------:R-:W-:Y:S05]  /*0640*/  BRA.DIV ~URZ, `(.L_x_1185) ;  /* 0x000138f27f007947 */ /* 0x000fea000b800000 */
[----:B------:R2:W3:Y:S01]  /*0650*/  SHFL.IDX PT, R13, R10, R0, 0x1f ;  /* 0x00001f000a0d7589 */ /* 0x0004e200000e0000 */
[----:B------:R-:W-:-:S03]  /*0660*/  MOV R6, RZ ;  /* 0x000000ff00067202 */ /* 0x000fc60000000f00 */
[----:B------:R2:W4:Y:S04]  /*0670*/  SHFL.IDX PT, R10, R8, R0, 0x1f ;  /* 0x00001f00080a7589 */ /* 0x00052800000e0000 */
.L_x_1304:
[----:B------:R-:W-:Y:S01]  /*0680*/  ISETP.NE.AND P0, PT, R11, RZ, PT ;  /* 0x000000ff0b00720c */ /* 0x000fe20003f05270 */
[----:B------:R-:W-:-:S12]  /*0690*/  BSSY B0, `(.L_x_1186) ;  /* 0x0000005000007945 */ /* 0x000fd80003800000 */
[----:B------:R-:W-:Y:S05]  /*06a0*/  @!P0 BRA `(.L_x_1187) ;  /* 0x0000003000008947 */ /* 0x000fea0003800000 */
[----:B------:R-:W-:Y:S01]  /*06b0*/  IADD3 R5, R0, -0x1, RZ ;  /* 0xffffffff00057810 */ /* 0x000fe20007ffe0ff */
[----:B------:R-:W-:Y:S05]  /*06c0*/  BRA.DIV ~URZ, `(.L_x_1188) ;  /* 0x000139527f007947 */ /* 0x000fea000b800000 */
[----:B------:R1:W2:Y:S02]  /*06d0*/  SHFL.IDX PT, R6, R4, R5, 0x1f ;  /* 0x00001f0504067589 */ /* 0x0002a400000e0000 */
.L_x_1187:
[----:B------:R-:W-:Y:S05]  /*06e0*/  BSYNC B0 ;  /* 0x0000000000007941 */ /* 0x000fea0003800000 */
.L_x_1186:
        /* <DEDUP_REMOVED lines=69> */
.L_x_1190:
        /* <DEDUP_REMOVED lines=70> */
.L_x_1191:
[----:B------:R-:W-:Y:S05]  /*0fa0*/  BSYNC B0 ;  /* 0x0000000000007941 */ /* 0x000fea0003800000 */
.L_x_1189:
[----:B------:R-:W-:-:S04]  /*0fb0*/  LOP3.LUT R0, RZ, R0, RZ, 0x33, !PT ;  /* 0x00000000ff007212 */ /* 0x000fc800078e33ff */
[----:B------:R-:W-:-:S05]  /*0fc0*/  IADD3 R0, R0, R13, RZ ;  /* 0x0000000d00007210 */ /* 0x000fca0007ffe0ff */
[----:B------:R2:W-:Y:S01]  /*0fd0*/  STL [R1+0x5c], R0 ;  /* 0x00005c0001007387 */ /* 0x0005e20000100800 */
[----:B------:R-:W-:Y:S05]  /*0fe0*/  BRA `(.L_x_1192) ;  /* 0x0000006000007947 */ /* 0x000fea0003800000 */
.L_x_1180:
[----:B------:R-:W-:Y:S01]  /*0ff0*/  MOV R0, UR4 ;  /* 0x0000000400007c02 */ /* 0x000fe20008000f00 */
[----:B------:R-:W-:Y:S04]  /*1000*/  STL [R1+0x5c], RZ ;  /* 0x00005cff01007387 */ /* 0x000fe80000100800 */
[----:B------:R-:W-:Y:S04]  /*1010*/  STL [R1+0x60], RZ ;  /* 0x000060ff01007387 */ /* 0x000fe80000100800 */
[----:B------:R1:W-:Y:S02]  /*1020*/  STL [R1+0x58], R0 ;  /* 0x0000580001007387 */ /* 0x0003e40000100800 */
[----:B-1----:R-:W-:-:S05]  /*1030*/  MOV R0, c[0x0][0x53c] ;  /* 0x00014f0000007a02 */ /* 0x002fca0000000f00 */
[----:B------:R1:W-:Y:S02]  /*1040*/  STL [R1+0x64], R0 ;  /* 0x0000640001007387 */ /* 0x0003e40000100800 */
.L_x_1192:
        /* <DEDUP_REMOVED lines=8> */
.L_x_1178:
        /* <DEDUP_REMOVED lines=13> */
[----:B---3--:R-:W-:Y:S01]  /*11a0*/  IMAD.SHL.U32 R4, R18, 0x40, RZ ;  /* 0x0000004012047824 */ /* 0x008fe200078e00ff */
[----:B------:R-:W-:Y:S01]  /*11b0*/  SHF.R.S32.HI R7, RZ, 0x2, R13 ;  /* 0x00000002ff077819 */ /* 0x000fe2000001140d */
[----:B------:R-:W-:Y:S01]  /*11c0*/  IMAD.IADD R14, R3, 0x1, -R0 ;  /* 0x00000001030e7824 */ /* 0x000fe200078e0a00 */
[----:B------:R-:W-:Y:S01]  /*11d0*/  LOP3.LUT R0, R2, 0xfffffff0, RZ, 0xc0, !PT ;  /* 0xfffffff002007812 */ /* 0x000fe200078ec0ff */
[----:B------:R-:W-:Y:S01]  /*11e0*/  IMAD.IADD R9, R16, 0x1, -R9 ;  /* 0x0000000110097824 */ /* 0x000fe200078e0a09 */
[----:B------:R-:W-:-:S03]  /*11f0*/  SHF.R.S32.HI R3, RZ, 0x1f, R13 ;  /* 0x0000001fff037819 */ /* 0x000fc6000001140d */
[----:B------:R-:W-:Y:S01]  /*1200*/  IMAD.IADD R2, R16, 0x1, -R0 ;  /* 0x0000000110027824 */ /* 0x000fe200078e0a00 */
[----:B------:R-:W-:Y:S01]  /*1210*/  LEA.HI R3, R3, R7, RZ, 0x3 ;  /* 0x0000000703037211 */ /* 0x000fe200078f18ff */
[C---:B------:R-:W-:Y:S01]  /*1220*/  IMAD.SHL.U32 R20, R9.reuse, 0x8, RZ ;  /* 0x0000000809147824 */ /* 0x040fe200078e00ff */
        /* <DEDUP_REMOVED lines=86> */
[----:B------:R3:W-:Y:S01]  /*1790*/  STL [R1+0x4c], R3 ;  /* 0x00004c0301007387 */ /* 0x0007e20000100800 */
        /* <DEDUP_REMOVED lines=30> */
.L_x_1300:
        /* <DEDUP_REMOVED lines=11> */
[----:B------:R-:W-:Y:S01]  /*1a30*/  ISETP.NE.AND.EX P1, PT, RZ, c[0x0][0x34c], PT, P1 ;  /* 0x0000d300ff007a0c */ /* 0x000fe20003f25310 */
[----:B------:R-:W-:Y:S01]  /*1a40*/  IMAD.MOV.U32 R11, RZ, RZ, RZ ;  /* 0x000000ffff0b7224 */ /* 0x000fe200078e00ff */
[----:B--2---:R-:W-:Y:S01]  /*1a50*/  SHF.R.S32.HI R13, RZ, 0x1f, R23 ;  /* 0x0000001fff0d7819 */ /* 0x004fe20000011417 */
[----:B------:R1:W-:Y:S01]  /*1a60*/  STL [R1+0x50], R23 ;  /* 0x0000501701007387 */ /* 0x0003e20000100800 */
[----:B------:R-:W-:-:S04]  /*1a70*/  @P2 LEA R2, P0, R23, c[0x0][0x370], 0x2 ;  /* 0x0000dc0017022a11 */ /* 0x000fc800078010ff */
[----:B------:R-:W-:Y:S02]  /*1a80*/  @P2 LEA.HI.X R3, R23, c[0x0][0x374], R13, 0x2, P0 ;  /* 0x0000dd0017032a11 */ /* 0x000fe400000f140d */
[----:B------:R-:W-:-:S03]  /*1a90*/  ISETP.NE.U32.AND P0, PT, RZ, c[0x0][0x350], PT ;  /* 0x0000d400ff007a0c */ /* 0x000fc60003f05070 */
[----:B------:R2:W5:Y:S01]  /*1aa0*/  @P2 LDG.E R8, [R2.64] ;  /* 0x0000000802082981 */ /* 0x000562000c1e1900 */
[C---:B------:R-:W-:Y:S02]  /*1ab0*/  @P5 LEA R6, P2, R23.reuse, c[0x0][0x360], 0x2 ;  /* 0x0000d80017065a11 */ /* 0x040fe400078410ff */
[----:B------:R-:W-:Y:S02]  /*1ac0*/  ISETP.NE.AND.EX P0, PT, RZ, c[0x0][0x354], PT, P0 ;  /* 0x0000d500ff007a0c */ /* 0x000fe40003f05300 */
[C---:B------:R-:W-:Y:S02]  /*1ad0*/  @P5 LEA.HI.X R7, R23.reuse, c[0x0][0x364], R13, 0x2, P2 ;  /* 0x0000d90017075a11 */ /* 0x040fe400010f140d */
[----:B------:R-:W-:-:S03]  /*1ae0*/  LEA R4, P4, R23, c[0x0][0x348], 0x2 ;  /* 0x0000d20017047a11 */ /* 0x000fc600078810ff */
[----:B------:R-:W3:Y:S01]  /*1af0*/  @P5 LDG.E R0, [R6.64] ;  /* 0x0000000806005981 */ /* 0x000ee2000c1e1900 */
[----:B------:R-:W-:-:S05]  /*1b00*/  LEA.HI.X R5, R23, c[0x0][0x34c], R13, 0x2, P4 ;  /* 0x0000d30017057a11 */ /* 0x000fca00020f140d */
[----:B------:R1:W5:Y:S01]  /*1b10*/  @P1 LDG.E R11, [R4.64] ;  /* 0x00000008040b1981 */ /* 0x000362000c1e1900 */
[----:B--2---:R-:W-:-:S04]  /*1b20*/  LEA R2, P3, R23, c[0x0][0x350], 0x2 ;  /* 0x0000d40017027a11 */ /* 0x004fc800078610ff */
[----:B------:R-:W-:-:S05]  /*1b30*/  LEA.HI.X R3, R23, c[0x0][0x354], R13, 0x2, P3 ;  /* 0x0000d50017037a11 */ /* 0x000fca00018f140d */
[----:B------:R1:W5:Y:S01]  /*1b40*/  @P0 LDG.E R9, [R2.64] ;  /* 0x0000000802090981 */ /* 0x000362000c1e1900 */
[----:B----4-:R-:W-:-:S05]  /*1b50*/  LOP3.LUT R22, R10, 0xffff, RZ, 0xc0, !PT ;  /* 0x0000ffff0a167812 */ /* 0x010fca00078ec0ff */
[----:B------:R1:W-:Y:S01]  /*1b60*/  STL [R1+0x54], R22 ;  /* 0x0000541601007387 */ /* 0x0003e20000100800 */
[----:B------:R-:W-:Y:S03]  /*1b70*/  YIELD ;  /* 0x0000000000007946 */ /* 0x000fe60003800000 */
[----:B---3--:R1:W-:Y:S01]  /*1b80*/  @P5 STL [R1+0xc], R0 ;  /* 0x00000c0001005387 */ /* 0x0083e20000100800 */
        /* <DEDUP_REMOVED lines=8> */
.L_x_1193:
[----:B------:R-:W-:-:S04]  /*1c10*/  ISETP.NE.U32.AND P2, PT, RZ, c[0x0][0x368], PT ;  /* 0x0000da00ff007a0c */ /* 0x000fc80003f45070 */
[----:B------:R-:W-:-:S13]  /*1c20*/  ISETP.NE.AND.EX P2, PT, RZ, c[0x0][0x36c], PT, P2 ;  /* 0x0000db00ff007a0c */ /* 0x000fda0003f45320 */
[----:B------:R-:W-:Y:S05]  /*1c30*/  @!P2 BRA `(.L_x_1194) ;  /* 0x000000400000a947 */ /* 0x000fea0003800000 */
[----:B-1----:R-:W-:-:S04]  /*1c40*/  LEA R2, P2, R23, c[0x0][0x368], 0x2 ;  /* 0x0000da0017027a11 */ /* 0x002fc800078410ff */
[----:B------:R-:W-:-:S05]  /*1c50*/  LEA.HI.X R3, R23, c[0x0][0x36c], R13, 0x2, P2 ;  /* 0x0000db0017037a11 */ /* 0x000fca00010f140d */
[----:B------:R1:W5:Y:S01]  /*1c60*/  LDG.E R0, [R2.64] ;  /* 0x0000000802007981 */ /* 0x000362000c1e1900 */
[----:B------:R-:W-:Y:S05]  /*1c70*/  BRA `(.L_x_1195) ;  /* 0x0000005000007947 */ /* 0x000fea0003800000 */
.L_x_1194:
[----:B-1----:R-:W-:Y:S01]  /*1c80*/  MOV R0, c[0x0][0x1d0] ;  /* 0x0000740000007a02 */ /* 0x002fe20000000f00 */
[----:B------:R-:W-:Y:S05]  /*1c90*/  @!P0 BRA `(.L_x_1195) ;  /* 0x0000003000008947 */ /* 0x000fea0003800000 */
[----:B------:R-:W2:Y:S04]  /*1ca0*/  LDG.E R4, [R2.64] ;  /* 0x0000000802047981 */ /* 0x000ea8000c1e1900 */
[----:B------:R-:W2:Y:S02]  /*1cb0*/  LDG.E R0, [R2.64+0x4] ;  /* 0x0000040802007981 */ /* 0x000ea4000c1e1900 */
[----:B--2---:R-:W-:Y:S02]  /*1cc0*/  IADD3 R0, -R4, R0, RZ ;  /* 0x0000000004007210 */ /* 0x004fe40007ffe1ff */
.L_x_1195:
[----:B-1----:R-:W2:Y:S04]  /*1cd0*/  LDL R2, [R1+0xc] ;  /* 0x00000c0001027983 */ /* 0x002ea80000100800 */
[----:B------:R-:W3:Y:S01]  /*1ce0*/  LDL.LU R3, [R1+0x5c] ;  /* 0x00005c0001037983 */ /* 0x000ee20000300800 */
[--C-:B-----5:R-:W-:Y:S01]  /*1cf0*/  IMAD.IADD R4, R0, 0x1, -R8.reuse ;  /* 0x0000000100047824 */ /* 0x120fe200078e0a08 */
[----:B------:R-:W-:Y:S01]  /*1d00*/  BSSY B0, `(.L_x_1196) ;  /* 0x000003f000007945 */ /* 0x000fe20003800000 */
[----:B------:R-:W-:-:S02]  /*1d10*/  IMAD.IADD R14, R9, 0x1, R8 ;  /* 0x00000001090e7824 */ /* 0x000fc400078e0208 */
[----:B--2---:R-:W-:Y:S02]  /*1d20*/  IMAD.MOV.U32 R5, RZ, RZ, R2 ;  /* 0x000000ffff057224 */ /* 0x004fe400078e0002 */
[----:B------:R-:W-:Y:S02]  /*1d30*/  IMAD.MOV.U32 R2, RZ, RZ, c[0x0][0x2c4] ;  /* 0x0000b100ff027624 */ /* 0x000fe400078e00ff */
[----:B---3--:R-:W-:-:S03]  /*1d40*/  IMAD.SHL.U32 R18, R3, 0x80, RZ ;  /* 0x0000008003127824 */ /* 0x008fc600078e00ff */
[----:B------:R-:W-:Y:S02]  /*1d50*/  ISETP.NE.AND P4, PT, R2, 0x1, PT ;  /* 0x000000010200780c */ /* 0x000fe40003f85270 */
[----:B------:R-:W-:Y:S01]  /*1d60*/  IADD3 R2, R18, 0x7f, RZ ;  /* 0x0000007f12027810 */ /* 0x000fe20007ffe0ff */
[----:B------:R-:W-:Y:S04]  /*1d70*/  STL [R1+0x5c], R18 ;  /* 0x00005c1201007387 */ /* 0x000fe80000100800 */
[----:B------:R-:W-:Y:S01]  /*1d80*/  IMAD.MOV.U32 R0, RZ, RZ, R2 ;  /* 0x000000ffff007224 */ /* 0x000fe200078e0002 */
[----:B------:R1:W-:Y:S05]  /*1d90*/  STL [R1+0x10], R4 ;  /* 0x0000100401007387 */ /* 0x0003ea0000100800 */
[----:B------:R-:W-:Y:S01]  /*1da0*/  @P4 IMAD.HI.U32 R3, R2, c[0x0][0x2c8], RZ ;  /* 0x0000b20002034a27 */ /* 0x000fe200078e00ff */
[----:B------:R-:W-:-:S04]  /*1db0*/  IADD3 R2, R4, 0x50, -R5 ;  /* 0x0000005004027810 */ /* 0x000fc80007ffe805 */
[----:B------:R-:W-:Y:S02]  /*1dc0*/  @P4 SHF.R.U32.HI R0, RZ, c[0x0][0x2cc], R3 ;  /* 0x0000b300ff004a19 */ /* 0x000fe40000011603 */
[----:B------:R-:W-:-:S03]  /*1dd0*/  IADD3 R3, R4, 0x4f, RZ ;  /* 0x0000004f04037810 */ /* 0x000fc60007ffe0ff */
[----:B------:R-:W-:Y:S02]  /*1de0*/  IMAD.IADD R0, R2, 0x1, R0 ;  /* 0x0000000102007824 */ /* 0x000fe400078e0200 */
[----:B------:R-:W-:-:S04]  /*1df0*/  IMAD.HI R2, R3, 0x66666667, RZ ;  /* 0x6666666703027827 */ /* 0x000fc800078e02ff */
[----:B------:R-:W-:Y:S01]  /*1e00*/  IMAD.HI R0, R0, 0x66666667, RZ ;  /* 0x6666666700007827 */ /* 0x000fe200078e02ff */
[----:B-1----:R-:W-:-:S04]  /*1e10*/  SHF.R.U32.HI R4, RZ, 0x1f, R2 ;  /* 0x0000001fff047819 */ /* 0x002fc80000011602 */
[----:B------:R-:W-:Y:S02]  /*1e20*/  SHF.R.U32.HI R3, RZ, 0x1f, R0 ;  /* 0x0000001fff037819 */ /* 0x000fe40000011600 */
[----:B------:R-:W-:Y:S02]  /*1e30*/  LEA.HI.SX32 R4, R2, R4, 0x1b ;  /* 0x0000000402047211 */ /* 0x000fe400078fdaff */
[----:B------:R-:W-:Y:S02]  /*1e40*/  LOP3.LUT R2, R10, 0xff000000, RZ, 0xc0, !PT ;  /* 0xff0000000a027812 */ /* 0x000fe400078ec0ff */
[----:B------:R-:W-:Y:S02]  /*1e50*/  LEA.HI.SX32 R0, R0, R3, 0x1b ;  /* 0x0000000300007211 */ /* 0x000fe400078fdaff */
[----:B------:R-:W-:Y:S02]  /*1e60*/  LOP3.LUT R3, R10, 0xff0000, RZ, 0xc0, !PT ;  /* 0x00ff00000a037812 */ /* 0x000fe400078ec0ff */
[----:B------:R-:W-:-:S02]  /*1e70*/  SHF.R.U32.HI R2, RZ, 0x8, R2 ;  /* 0x00000008ff027819 */ /* 0x000fc40000011602 */
[----:B------:R-:W-:Y:S02]  /*1e80*/  IMNMX R6, R4, R0, PT ;  /* 0x0000000004067217 */ /* 0x000fe40003800200 */
[----:B------:R-:W-:Y:S01]  /*1e90*/  LEA.HI R3, R3, R2, RZ, 0x10 ;  /* 0x0000000203037211 */ /* 0x000fe200078f80ff */
[----:B------:R-:W-:Y:S01]  /*1ea0*/  IMAD.MOV.U32 R2, RZ, RZ, RZ ;  /* 0x000000ffff027224 */ /* 0x000fe200078e00ff */
[----:B------:R-:W-:Y:S02]  /*1eb0*/  ISETP.GE.AND P2, PT, R6, 0x1, PT ;  /* 0x000000010600780c */ /* 0x000fe40003f46270 */
        /* <DEDUP_REMOVED lines=35> */
.L_x_1197:
[----:B------:R-:W-:Y:S05]  /*20f0*/  BSYNC B0 ;  /* 0x0000000000007941 */ /* 0x000fea0003800000 */
.L_x_1196:
        /* <DEDUP_REMOVED lines=43> */
[----:B------:R-:W3:Y:S04]  /*23b0*/  LDL.64 R8, [R1+0x30] ;  /* 0x0000300001087983 */ /* 0x000ee80000100a00 */
[----:B------:R4:W3:Y:S01]  /*23c0*/  LDL.64 R20, [R1+0x30] ;  /* 0x0000300001147983 */ /* 0x0008e20000100a00 */
[----:B------:R-:W-:-:S04]  /*23d0*/  ISETP.NE.U32.AND P3, PT, RZ, c[0x0][0x340], PT ;  /* 0x0000d000ff007a0c */ /* 0x000fc80003f65070 */
[----:B------:R-:W-:-:S13]  /*23e0*/  ISETP.NE.AND.EX P3, PT, RZ, c[0x0][0x344], PT, P3 ;  /* 0x0000d100ff007a0c */ /* 0x000fda0003f65330 */
[----:B------:R-:W-:-:S05]  /*23f0*/  @P3 IMAD.WIDE R2, R23, R12, c[0x0][0x340] ;  /* 0x0000d00017023625 */ /* 0x000fca00078e020c */
[----:B-1----:R1:W5:Y:S01]  /*2400*/  @P3 LDG.E R15, [R2.64] ;  /* 0x00000008020f3981 */ /* 0x002362000c1e1900 */
[----:B------:R-:W-:Y:S02]  /*2410*/  SHF.R.S32.HI R0, RZ, 0x1f, R11 ;  /* 0x0000001fff007819 */ /* 0x000fe4000001140b */
[----:B------:R-:W-:Y:S02]  /*2420*/  SHF.R.S32.HI R7, RZ, 0x1f, R14 ;  /* 0x0000001fff077819 */ /* 0x000fe4000001140e */
[----:B------:R-:W-:Y:S01]  /*2430*/  IADD3 R84, R246, -0x1, RZ ;  /* 0xfffffffff6547810 */ /* 0x000fe20007ffe0ff */
[----:B------:R-:W-:-:S04]  /*2440*/  IMAD R0, R0, c[0x0][0x178], RZ ;  /* 0x00005e0000007a24 */ /* 0x000fc800078e02ff */
[C---:B------:R-:W-:Y:S02]  /*2450*/  IMAD R0, R11.reuse, c[0x0][0x17c], R0 ;  /* 0x00005f000b007a24 */ /* 0x040fe400078e0200 */
[----:B-1----:R-:W-:-:S05]  /*2460*/  IMAD.WIDE.U32 R2, R11, c[0x0][0x178], RZ ;  /* 0x00005e000b027a25 */ /* 0x002fca00078e00ff */
[----:B------:R-:W-:Y:S02]  /*2470*/  IADD3 R3, R3, R0, RZ ;  /* 0x0000000003037210 */ /* 0x000fe40007ffe0ff */
[----:B--2---:R-:W-:Y:S02]  /*2480*/  IADD3 R12, R4, R18, RZ ;  /* 0x00000012040c7210 */ /* 0x004fe40007ffe0ff */
[----:B------:R-:W1:Y:S02]  /*2490*/  S2R R4, SR_TID.X ;  /* 0x0000000000047919 */ /* 0x000e640000002100 */
[----:B------:R-:W-:Y:S01]  /*24a0*/  MOV R0, R12 ;  /* 0x0000000c00007202 */ /* 0x000fe20000000f00 */
[----:B------:R-:W-:Y:S01]  /*24b0*/  @P4 IMAD.HI.U32 R6, R12, c[0x0][0x2c8], RZ ;  /* 0x0000b2000c064a27 */ /* 0x000fe200078e00ff */
[----:B---3--:R-:W-:-:S04]  /*24c0*/  MOV R20, R8 ;  /* 0x0000000800147202 */ /* 0x008fc80000000f00 */
[----:B------:R-:W-:Y:S02]  /*24d0*/  @P4 SHF.R.U32.HI R0, RZ, c[0x0][0x2cc], R6 ;  /* 0x0000b300ff004a19 */ /* 0x000fe40000011606 */
[----:B------:R-:W-:Y:S02]  /*24e0*/  SEL R6, R13, RZ, !P1 ;  /* 0x000000ff0d067207 */ /* 0x000fe40004800000 */
[----:B------:R-:W-:-:S05]  /*24f0*/  SHF.R.S32.HI R21, RZ, 0x1f, R20 ;  /* 0x0000001fff157819 */ /* 0x000fca0000011414 */
[----:B------:R4:W-:Y:S01]  /*2500*/  STL [R1+0x34], R21 ;  /* 0x0000341501007387 */ /* 0x0009e20000100800 */
[----:B-1----:R-:W-:-:S04]  /*2510*/  SHF.R.S32.HI R17, RZ, 0x1f, R4 ;  /* 0x0000001fff117819 */ /* 0x002fc80000011404 */
[----:B------:R-:W-:Y:S01]  /*2520*/  LEA.HI R17, R17, R4, RZ, 0x3 ;  /* 0x0000000411117211 */ /* 0x000fe200078f18ff */
[C---:B------:R-:W-:Y:S01]  /*2530*/  IMAD.WIDE.U32 R4, R22.reuse, c[0x0][0x1b8], R2 ;  /* 0x00006e0016047a25 */ /* 0x040fe200078e0002 */
[----:B------:R-:W-:Y:S02]  /*2540*/  SEL R3, R23, RZ, !P1 ;  /* 0x000000ff17037207 */ /* 0x000fe40004800000 */
[----:B------:R-:W-:Y:S01]  /*2550*/  SHF.R.S32.HI R17, RZ, 0x3, R17 ;  /* 0x00000003ff117819 */ /* 0x000fe20000011411 */
[----:B------:R-:W-:-:S03]  /*2560*/  IMAD R5, R22, c[0x0][0x1bc], R5 ;  /* 0x00006f0016057a24 */ /* 0x000fc600078e0205 */
[----:B------:R-:W-:-:S04]  /*2570*/  IADD3 R2, P2, R17, R14, RZ ;  /* 0x0000000e11027210 */ /* 0x000fc80007f5e0ff */
[----:B------:R-:W-:Y:S01]  /*2580*/  LEA.HI.X.SX32 R10, R17, R7, 0x1, P2 ;  /* 0x00000007110a7211 */ /* 0x000fe200010f0eff */
[----:B------:R-:W-:Y:S01]  /*2590*/  IMAD R7, R6, c[0x0][0x1c0], RZ ;  /* 0x0000700006077a24 */ /* 0x000fe200078e02ff */
[----:B------:R-:W-:Y:S01]  /*25a0*/  ISETP.GE.AND P2, PT, R20, c[0x0][0x198], PT ;  /* 0x0000660014007a0c */ /* 0x000fe20003f46270 */
[----:B------:R-:W-:-:S04]  /*25b0*/  IMAD.WIDE.U32 R8, R2, c[0x0][0x1e0], R20 ;  /* 0x0000780002087a25 */ /* 0x000fc800078e0014 */
[----:B------:R-:W-:Y:S02]  /*25c0*/  IMAD R6, R10, c[0x0][0x1e0], RZ ;  /* 0x000078000a067a24 */ /* 0x000fe400078e02ff */
[C---:B------:R-:W-:Y:S02]  /*25d0*/  IMAD R11, R3.reuse, c[0x0][0x1c4], R7 ;  /* 0x00007100030b7a24 */ /* 0x040fe400078e0207 */
[----:B------:R-:W-:Y:S02]  /*25e0*/  IMAD R14, R2, c[0x0][0x1e4], R6 ;  /* 0x00007900020e7a24 */ /* 0x000fe400078e0206 */
[----:B------:R-:W-:Y:S01]  /*25f0*/  IMAD.WIDE.U32 R6, R3, c[0x0][0x1c0], R4 ;  /* 0x0000700003067a25 */ /* 0x000fe200078e0004 */
[----:B------:R-:W-:-:S03]  /*2600*/  SHF.R.S32.HI R4, RZ, 0x1f, R0 ;  /* 0x0000001fff047819 */ /* 0x000fc60000011400 */
[----:B------:R-:W-:Y:S01]  /*2610*/  IMAD R16, R10, c[0x0][0x208], RZ ;  /* 0x000082000a107a24 */ /* 0x000fe200078e02ff */
[----:B------:R-:W-:Y:S01]  /*2620*/  IADD3 R3, R7, R11, RZ ;  /* 0x0000000b07037210 */ /* 0x000fe20007ffe0ff */
[----:B------:R-:W-:Y:S02]  /*2630*/  IMAD.IADD R5, R9, 0x1, R14 ;  /* 0x0000000109057824 */ /* 0x000fe400078e020e */
[----:B------:R-:W-:-:S04]  /*2640*/  IMAD.WIDE.U32 R10, R2, c[0x0][0x208], R20 ;  /* 0x00008200020a7a25 */ /* 0x000fc800078e0014 */
[----:B------:R-:W-:Y:S01]  /*2650*/  IMAD R9, R2, c[0x0][0x20c], R16 ;  /* 0x0000830002097a24 */ /* 0x000fe200078e0210 */
[----:B------:R-:W-:Y:S01]  /*2660*/  MOV R2, R6 ;  /* 0x0000000600027202 */ /* 0x000fe20000000f00 */
[----:B------:R-:W-:Y:S01]  /*2670*/  IMAD R7, R4, c[0x0][0x1b0], RZ ;  /* 0x00006c0004077a24 */ /* 0x000fe200078e02ff */
[----:B------:R-:W-:Y:S01]  /*2680*/  MOV R4, R8 ;  /* 0x0000000800047202 */ /* 0x000fe20000000f00 */
[----:B------:R-:W-:Y:S02]  /*2690*/  IMAD.MOV R8, RZ, RZ, -R0 ;  /* 0x000000ffff087224 */ /* 0x000fe400078e0a00 */
[C---:B------:R-:W-:Y:S02]  /*26a0*/  IMAD R14, R0.reuse, c[0x0][0x1b4], R7 ;  /* 0x00006d00000e7a24 */ /* 0x040fe400078e0207 */
[----:B------:R-:W-:-:S04]  /*26b0*/  IMAD.WIDE.U32 R6, R0, c[0x0][0x1b0], R2 ;  /* 0x00006c0000067a25 */ /* 0x000fc800078e0002 */
[----:B------:R-:W-:Y:S01]  /*26c0*/  IMAD.WIDE.U32 R2, R22, c[0x0][0x1e8], R4 ;  /* 0x00007a0016027a25 */ /* 0x000fe200078e0004 */
[----:B------:R-:W-:Y:S02]  /*26d0*/  IADD3 R5, R11, R9, RZ ;  /* 0x000000090b057210 */ /* 0x000fe40007ffe0ff */
[----:B------:R-:W-:Y:S01]  /*26e0*/  MOV R4, R10 ;  /* 0x0000000a00047202 */ /* 0x000fe20000000f00 */
[----:B------:R-:W-:Y:S02]  /*26f0*/  IMAD R0, R8, c[0x0][0x2c4], R12 ;  /* 0x0000b10008007a24 */ /* 0x000fe400078e020c */
[C---:B------:R-:W-:Y:S01]  /*2700*/  IMAD R9, R22.reuse, c[0x0][0x1ec], R3 ;  /* 0x00007b0016097a24 */ /* 0x040fe200078e0203 */
[----:B------:R-:W-:Y:S01]  /*2710*/  IADD3 R3, R7, R14, RZ ;  /* 0x0000000e07037210 */ /* 0x000fe20007ffe0ff */
[----:B------:R-:W-:Y:S01]  /*2720*/  IMAD.MOV.U32 R8, RZ, RZ, R2 ;  /* 0x000000ffff087224 */ /* 0x000fe200078e0002 */
[----:B-----5:R-:W-:Y:S01]  /*2730*/  @P3 SHF.R.S32.HI R7, RZ, 0x1f, R15 ;  /* 0x0000001fff073819 */ /* 0x020fe2000001140f */
[----:B------:R-:W-:Y:S01]  /*2740*/  IMAD.WIDE.U32 R4, R22, c[0x0][0x210], R4 ;  /* 0x0000840016047a25 */ /* 0x000fe200078e0004 */
[----:B------:R-:W-:-:S02]  /*2750*/  SHF.R.S32.HI R10, RZ, 0x1f, R0 ;  /* 0x0000001fff0a7819 */ /* 0x000fc40000011400 */
[----:B------:R-:W-:Y:S01]  /*2760*/  @!P3 MOV R7, R13 ;  /* 0x0000000d0007b202 */ /* 0x000fe20000000f00 */
[----:B------:R-:W-:Y:S01]  /*2770*/  IMAD R5, R22, c[0x0][0x214], R5 ;  /* 0x0000850016057a24 */ /* 0x000fe200078e0205 */
[----:B------:R-:W-:Y:S01]  /*2780*/  MOV R2, R6 ;  /* 0x0000000600027202 */ /* 0x000fe20000000f00 */
[----:B------:R-:W-:Y:S01]  /*2790*/  IMAD R10, R10, c[0x0][0x1a8], RZ ;  /* 0x00006a000a0a7a24 */ /* 0x000fe200078e02ff */
[----:B------:R-:W-:Y:S02]  /*27a0*/  SEL R6, R7, RZ, !P0 ;  /* 0x000000ff07067207 */ /* 0x000fe40004000000 */
[----:B------:R-:W-:Y:S01]  /*27b0*/  @!P3 MOV R15, R23 ;  /* 0x00000017000fb202 */ /* 0x000fe20000000f00 */
[C---:B------:R-:W-:Y:S02]  /*27c0*/  IMAD R7, R0.reuse, c[0x0][0x1ac], R10 ;  /* 0x00006b0000077a24 */ /* 0x040fe400078e020a */
[----:B------:R-:W-:Y:S01]  /*27d0*/  IMAD.WIDE.U32 R2, R0, c[0x0][0x1a8], R2 ;  /* 0x00006a0000027a25 */ /* 0x000fe200078e0002 */
[----:B------:R-:W-:-:S03]  /*27e0*/  SEL R0, R15, RZ, !P0 ;  /* 0x000000ff0f007207 */ /* 0x000fc60004000000 */
[C---:B------:R-:W-:Y:S02]  /*27f0*/  IMAD R11, R6.reuse, c[0x0][0x1f0], RZ ;  /* 0x00007c00060b7a24 */ /* 0x040fe400078e02ff */
[----:B------:R-:W-:Y:S02]  /*2800*/  IMAD R6, R6, c[0x0][0x218], RZ ;  /* 0x0000860006067a24 */ /* 0x000fe400078e02ff */
[----:B------:R-:W-:Y:S01]  /*2810*/  IMAD.IADD R3, R3, 0x1, R7 ;  /* 0x0000000103037824 */ /* 0x000fe200078e0207 */
[----:B------:R-:W-:Y:S01]  /*2820*/  LEA R7, P0, R2, c[0x0][0x160], 0x1 ;  /* 0x0000580002077a11 */ /* 0x000fe200078008ff */
[C---:B------:R-:W-:Y:S02]  /*2830*/  IMAD R10, R0.reuse, c[0x0][0x21c], R6 ;  /* 0x00008700000a7a24 */ /* 0x040fe400078e0206 */
[----:B------:R-:W-:Y:S01]  /*2840*/  IMAD.WIDE.U32 R4, R0, c[0x0][0x218], R4 ;  /* 0x0000860000047a25 */ /* 0x000fe200078e0004 */
[----:B------:R-:W-:-:S03]  /*2850*/  LEA.HI.X R6, R2, c[0x0][0x164], R3, 0x1, P0 ;  /* 0x0000590002067a11 */ /* 0x000fc600000f0c03 */
[C---:B------:R-:W-:Y:S01]  /*2860*/  IMAD R11, R0.reuse, c[0x0][0x1f4], R11 ;  /* 0x00007d00000b7a24 */ /* 0x040fe200078e020b */
[----:B------:R-:W-:Y:S01]  /*2870*/  IADD3 R2, R5, R10, RZ ;  /* 0x0000000a05027210 */ /* 0x000fe20007ffe0ff */
[----:B------:R-:W-:Y:S01]  /*2880*/  IMAD.WIDE.U32 R8, R0, c[0x0][0x1f0], R8 ;  /* 0x00007c0000087a25 */ /* 0x000fe200078e0008 */
[----:B------:R-:W-:-:S04]  /*2890*/  IADD3 R0, R17, R18, RZ ;  /* 0x0000001211007210 */ /* 0x000fc80007ffe0ff */
[----:B------:R-:W-:Y:S01]  /*28a0*/  IADD3 R3, R9, R11, RZ ;  /* 0x0000000b09037210 */ /* 0x000fe20007ffe0ff */
[----:B------:R4:W-:Y:S04]  /*28b0*/  STL.64 [R1+0x38], R8 ;  /* 0x0000380801007387 */ /* 0x0009e80000100a00 */
[----:B------:R4:W-:Y:S04]  /*28c0*/  STL.64 [R1+0x40], R4 ;  /* 0x0000400401007387 */ /* 0x0009e80000100a00 */
[----:B------:R4:W-:Y:S04]  /*28d0*/  STL [R1+0x48], R2 ;  /* 0x0000480201007387 */ /* 0x0009e80000100800 */
[----:B------:R4:W-:Y:S01]  /*28e0*/  STL [R1+0x28], R3 ;  /* 0x0000280301007387 */ /* 0x0009e20000100800 */
[----:B------:R-:W-:Y:S05]  /*28f0*/  BRA.DIV ~URZ, `(.L_x_1199) ;  /* 0x000117827f007947 */ /* 0x000fea000b800000 */
[----:B----4-:R1:W2:Y:S02]  /*2900*/  SHFL.IDX PT, R8, R6, RZ, 0x181f ;  /* 0x00181fff06087589 */ /* 0x0102a400000e0000 */
.L_x_1305:
[----:B------:R-:W-:Y:S05]  /*2910*/  BRA.DIV ~URZ, `(.L_x_1200) ;  /* 0x000117d27f007947 */ /* 0x000fea000b800000 */
[----:B------:R3:W4:Y:S02]  /*2920*/  SHFL.IDX PT, R2, R7, RZ, 0x181f ;  /* 0x00181fff07027589 */ /* 0x00072400000e0000 */
.L_x_1306:
[----:B------:R-:W5:Y:S01]  /*2930*/  LDL R3, [R1+0xc] ;  /* 0x00000c0001037983 */ /* 0x000f620000100800 */
[----:B------:R-:W-:Y:S01]  /*2940*/  BSSY B0, `(.L_x_1201) ;  /* 0x000000b000007945 */ /* 0x000fe20003800000 */
[----:B-----5:R-:W-:-:S05]  /*2950*/  IMAD R4, R3, c[0x0][0x2c4], RZ ;  /* 0x0000b10003047a24 */ /* 0x020fca00078e02ff */
        /* <DEDUP_REMOVED lines=9> */
.L_x_1202:
[----:B------:R-:W-:Y:S05]  /*29f0*/  BSYNC B0 ;  /* 0x0000000000007941 */ /* 0x000fea0003800000 */
.L_x_1201:
[----:B------:R-:W-:Y:S05]  /*2a00*/  BRA.DIV ~URZ, `(.L_x_1203) ;  /* 0x000117527f007947 */ /* 0x000fea000b800000 */
[----:B--2---:R2:W1:Y:S04]  /*2a10*/  SHFL.IDX PT, R8, R6, 0x1, 0x181f ;  /* 0x00381f0006087f89 */ /* 0x00446800000e0000 */
[----:B----4-:R2:W4:Y:S02]  /*2a20*/  SHFL.IDX PT, R2, R7, 0x1, 0x181f ;  /* 0x00381f0007027f89 */ /* 0x01052400000e0000 */
.L_x_1307:
        /* <DEDUP_REMOVED lines=11> */
.L_x_1205:
[----:B------:R-:W-:Y:S05]  /*2ae0*/  BSYNC B0 ;  /* 0x0000000000007941 */ /* 0x000fea0003800000 */
.L_x_1204:
[----:B------:R-:W-:Y:S05]  /*2af0*/  BRA.DIV ~URZ, `(.L_x_1206) ;  /* 0x000117327f007947 */ /* 0x000fea000b800000 */
[----:B-1----:R1:W2:Y:S02]  /*2b00*/  SHFL.IDX PT, R8, R6, 0x2, 0x181f ;  /* 0x00581f0006087f89 */ /* 0x0022a400000e0000 */
.L_x_1308:
[----:B------:R-:W-:Y:S05]  /*2b10*/  BRA.DIV ~URZ, `(.L_x_1207) ;  /* 0x000117827f007947 */ /* 0x000fea000b800000 */
[----:B----4-:R4:W1:Y:S02]  /*2b20*/  SHFL.IDX PT, R2, R7, 0x2, 0x181f ;  /* 0x00581f0007027f89 */ /* 0x01086400000e0000 */
.L_x_1309:
        /* <DEDUP_REMOVED lines=11> */
.L_x_1209:
[----:B------:R-:W-:Y:S05]  /*2be0*/  BSYNC B0 ;  /* 0x0000000000007941 */ /* 0x000fea0003800000 */
.L_x_1208:
[----:B------:R-:W-:Y:S05]  /*2bf0*/  BRA.DIV ~URZ, `(.L_x_1210) ;  /* 0x000117127f007947 */ /* 0x000fea000b800000 */
[----:B--2---:R2:W3:Y:S04]  /*2c00*/  SHFL.IDX PT, R8, R6, 0x3, 0x181f ;  /* 0x00781f0006087f89 */ /* 0x0044e800000e0000 */
[----:B-1----:R2:W1:Y:S02]  /*2c10*/  SHFL.IDX PT, R2, R7, 0x3, 0x181f ;  /* 0x00781f0007027f89 */ /* 0x00246400000e0000 */
.L_x_1310:
        /* <DEDUP_REMOVED lines=11> */
.L_x_1212:
[----:B------:R-:W-:Y:S05]  /*2cd0*/  BSYNC B0 ;  /* 0x0000000000007941 */ /* 0x000fea0003800000 */
.L_x_1211:
[----:B------:R-:W-:Y:S05]  /*2ce0*/  BRA.DIV ~URZ, `(.L_x_1213) ;  /* 0x000116f27f007947 */ /* 0x000fea000b800000 */
[----:B---3--:R3:W2:Y:S02]  /*2cf0*/  SHFL.IDX PT, R8, R6, 0x4, 0x181f ;  /* 0x00981f0006087f89 */ /* 0x0086a400000e0000 */
.L_x_1311:
[----:B------:R-:W-:Y:S05]  /*2d00*/  BRA.DIV ~URZ, `(.L_x_1214) ;  /* 0x000117427f007947 */ /* 0x000fea000b800000 */
[----:B-1----:R1:W3:Y:S02]  /*2d10*/  SHFL.IDX PT, R2, R7, 0x4, 0x181f ;  /* 0x00981f0007027f89 */ /* 0x0022e400000e0000 */
.L_x_1312:
        /* <DEDUP_REMOVED lines=11> */
.L_x_1216:
[----:B------:R-:W-:Y:S05]  /*2dd0*/  BSYNC B0 ;  /* 0x0000000000007941 */ /* 0x000fea0003800000 */
.L_x_1215:
[----:B------:R-:W-:Y:S05]  /*2de0*/  BRA.DIV ~URZ, `(.L_x_1217) ;  /* 0x000116d27f007947 */ /* 0x000fea000b800000 */
[----:B--2---:R2:W1:Y:S04]  /*2df0*/  SHFL.IDX PT, R8, R6, 0x5, 0x181f ;  /* 0x00b81f0006087f89 */ /* 0x00446800000e0000 */
[----:B---3--:R2:W3:Y:S02]  /*2e00*/  SHFL.IDX PT, R2, R7, 0x5, 0x181f ;  /* 0x00b81f0007027f89 */ /* 0x0084e400000e0000 */
.L_x_1313:
        /* <DEDUP_REMOVED lines=11> */
.L_x_1219:
[----:B------:R-:W-:Y:S05]  /*2ec0*/  BSYNC B0 ;  /* 0x0000000000007941 */ /* 0x000fea0003800000 */
.L_x_1218:
[----:B------:R-:W-:Y:S05]  /*2ed0*/  BRA.DIV ~URZ, `(.L_x_1220) ;  /* 0x000116b27f007947 */ /* 0x000fea000b800000 */
[----:B-1----:R1:W2:Y:S02]  /*2ee0*/  SHFL.IDX PT, R8, R6, 0x6, 0x181f ;  /* 0x00d81f0006087f89 */ /* 0x0022a400000e0000 */
.L_x_1314:
[----:B------:R-:W-:Y:S05]  /*2ef0*/  BRA.DIV ~URZ, `(.L_x_1221) ;  /* 0x000117027f007947 */ /* 0x000fea000b800000 */
[----:B---3--:R3:W1:Y:S02]  /*2f00*/  SHFL.IDX PT, R2, R7, 0x6, 0x181f ;  /* 0x00d81f0007027f89 */ /* 0x00866400000e0000 */
.L_x_1315:
        /* <DEDUP_REMOVED lines=11> */
.L_x_1223:
[----:B------:R-:W-:Y:S05]  /*2fc0*/  BSYNC B0 ;  /* 0x0000000000007941 */ /* 0x000fea0003800000 */
.L_x_1222:
[----:B------:R-:W-:Y:S05]  /*2fd0*/  BRA.DIV ~URZ, `(.L_x_1224) ;  /* 0x000116927f007947 */ /* 0x000fea000b800000 */
[----:B-12---:R-:W1:Y:S04]  /*2fe0*/  SHFL.IDX PT, R6, R6, 0x7, 0x181f ;  /* 0x00f81f0006067f89 */ /* 0x006e6800000e0000 */
[----:B------:R2:W3:Y:S02]  /*2ff0*/  SHFL.IDX PT, R2, R7, 0x7, 0x181f ;  /* 0x00f81f0007027f89 */ /* 0x0004e400000e0000 */
.L_x_1316:
        /* <DEDUP_REMOVED lines=13> */
[----:B------:R-:W5:Y:S04]  /*30d0*/  LDL R5, [R1+0x28] ;  /* 0x0000280001057983 */ /* 0x000f680000100800 */
[----:B--2---:R-:W2:Y:S04]  /*30e0*/  LDL.64 R8, [R1+0x38] ;  /* 0x0000380001087983 */ /* 0x004ea80000100a00 */
[----:B----4-:R-:W4:Y:S04]  /*30f0*/  LDL R18, [R1+0x48] ;  /* 0x0000480001127983 */ /* 0x010f280000100800 */
[----:B------:R-:W4:Y:S04]  /*3100*/  LDL.64 R16, [R1+0x40] ;  /* 0x0000400001107983 */ /* 0x000f280000100a00 */
        /* <DEDUP_REMOVED lines=10> */
[----:B------:R-:W4:Y:S01]  /*31b0*/  LDL R249, [R1+0x24] ;  /* 0x0000240001f97983 */ /* 0x000f220000100800 */
[----:B------:R-:W-:-:S04]  /*31c0*/  SHF.R.S32.HI R7, RZ, 0x1f, R10 ;  /* 0x0000001fff077819 */ /* 0x000fc8000001140a */
[----:B------:R-:W-:-:S04]  /*31d0*/  LEA.HI R7, R7, R10, RZ, 0x3 ;  /* 0x0000000a07077211 */ /* 0x000fc800078f18ff */
[----:B------:R-:W-:Y:S01]  /*31e0*/  SHF.R.S32.HI R7, RZ, 0x3, R7 ;  /* 0x00000003ff077819 */ /* 0x000fe20000011407 */
[----:B------:R-:W-:-:S05]  /*31f0*/  IMAD R0, R84, c[0x0][0x1e4], R0 ;  /* 0x0000790054007a24 */ /* 0x000fca00078e0200 */
[----:B------:R-:W-:-:S05]  /*3200*/  IADD3 R0, R3, R0, RZ ;  /* 0x0000000003007210 */ /* 0x000fca0007ffe0ff */
[----:B------:R-:W-:Y:S01]  /*3210*/  IMAD R0, R0, 0x50, RZ ;  /* 0x0000005000007824 */ /* 0x000fe200078e02ff */
[----:B------:R-:W-:Y:S02]  /*3220*/  USHF.L.U32 UR7, UR4, 0x5, URZ ;  /* 0x0000000504077899 */ /* 0x000fe4000800063f */
[----:B------:R-:W-:Y:S01]  /*3230*/  USHF.L.U64.HI UR5, UR4, UR6, UR5 ;  /* 0x0000000604057299 */ /* 0x000fe20008010205 */
[----:B------:R-:W-:Y:S01]  /*3240*/  BAR.SYNC.DEFER_BLOCKING 0x0 ;  /* 0x0000000000007b1d */ /* 0x000fe20000010000 */
[----:B---3--:R-:W-:-:S04]  /*3250*/  IADD3 R12, R85, R250, -R7 ;  /* 0x000000fa550c7210 */ /* 0x008fc80007ffe807 */
[C---:B------:R-:W-:Y:S02]  /*3260*/  ISETP.GE.AND P5, PT, R12.reuse, 0x11, PT ;  /* 0x000000110c00780c */ /* 0x040fe40003fa6270 */
[----:B-----5:R-:W-:Y:S02]  /*3270*/  MOV R87, R5 ;  /* 0x0000000500577202 */ /* 0x020fe40000000f00 */
[----:B--2---:R-:W-:Y:S02]  /*3280*/  MOV R86, R8 ;  /* 0x0000000800567202 */ /* 0x004fe40000000f00 */
[----:B------:R-:W-:-:S03]  /*3290*/  ISETP.GE.AND P1, PT, R12, 0x1, PT ;  /* 0x000000010c00780c */ /* 0x000fc60003f26270 */
[----:B------:R-:W-:Y:S01]  /*32a0*/  IMAD.WIDE.U32 R2, R2, 0x50, R86 ;  /* 0x0000005002027825 */ /* 0x000fe200078e0056 */
[----:B------:R-:W-:-:S04]  /*32b0*/  ISETP.GE.AND P3, PT, R12, 0x21, PT ;  /* 0x000000210c00780c */ /* 0x000fc80003f66270 */
[----:B------:R-:W-:Y:S02]  /*32c0*/  IADD3 R3, R3, R0, RZ ;  /* 0x0000000003037210 */ /* 0x000fe40007ffe0ff */
[----:B------:R-:W-:-:S03]  /*32d0*/  @P5 LEA R0, P2, R142, R2, 0x4 ;  /* 0x000000028e005211 */ /* 0x000fc600078420ff */
[----:B------:R-:W-:Y:S02]  /*32e0*/  @P1 LEA R4, P0, R2, c[0x0][0x1c8], 0x1 ;  /* 0x0000720002041a11 */ /* 0x000fe400078008ff */
[----:B------:R-:W-:Y:S02]  /*32f0*/  @P5 LEA.HI.X R6, R142, R3, R148, 0x4, P2 ;  /* 0x000000038e065211 */ /* 0x000fe400010f2494 */
[----:B------:R-:W-:Y:S01]  /*3300*/  ISETP.GE.AND P2, PT, R12, 0x31, PT ;  /* 0x000000310c00780c */ /* 0x000fe20003f46270 */
[----:B------:R-:W-:Y:S01]  /*3310*/  IMAD.WIDE.U32 R8, R142, 0x20, RZ ;  /* 0x000000208e087825 */ /* 0x000fe200078e00ff */
[----:B------:R-:W-:Y:S02]  /*3320*/  @P1 LEA.HI.X R5, R2, c[0x0][0x1cc], R3, 0x1, P0 ;  /* 0x0000730002051a11 */ /* 0x000fe400000f0c03 */
[----:B------:R-:W-:-:S03]  /*3330*/  @P5 LEA R10, P0, R0, c[0x0][0x1c8], 0x1 ;  /* 0x00007200000a5a11 */ /* 0x000fc600078008ff */
[----:B------:R-:W-:Y:S01]  /*3340*/  @!PT LDS RZ, [RZ] ;  /* 0x00000000fffff984 */ /* 0x000fe20000000800 */
[----:B------:R-:W-:Y:S01]  /*3350*/  @!PT LDS RZ, [RZ] ;  /* 0x00000000fffff984 */ /* 0x000fe20000000800 */
[----:B------:R-:W-:Y:S01]  /*3360*/  @!PT LDS RZ, [RZ] ;  /* 0x00000000fffff984 */ /* 0x000fe20000000800 */
[----:B------:R1:W-:Y:S01]  /*3370*/  @P1 LDGSTS.E.BYPASS.LTC128B.128 [R213+0x2900], [R4.64], !P6 ;  /* 0x0290000004d51fae */ /* 0x0003e2000f101d48 */
[----:B------:R-:W-:Y:S02]  /*3380*/  @P5 LEA.HI.X R11, R0, c[0x0][0x1cc], R6, 0x1, P0 ;  /* 0x00007300000b5a11 */ /* 0x000fe400000f0c06 */
[----:B------:R-:W-:Y:S02]  /*3390*/  SHF.L.U32 R6, R148, 0x5, RZ ;  /* 0x0000000594067819 */ /* 0x000fe400000006ff */
[----:B------:R-:W-:Y:S01]  /*33a0*/  @P3 IADD3 R0, P0, R2, R8, RZ ;  /* 0x0000000802003210 */ /* 0x000fe20007f1e0ff */
[----:B------:R-:W-:Y:S01]  /*33b0*/  @P2 IMAD R7, R148, 0x30, RZ ;  /* 0x0000003094072824 */ /* 0x000fe200078e02ff */
[----:B------:R-:W-:Y:S01]  /*33c0*/  ISETP.GE.AND P1, PT, R12, 0x41, PT ;  /* 0x000000410c00780c */ /* 0x000fe20003f26270 */
[----:B------:R2:W-:Y:S01]  /*33d0*/  @P5 LDGSTS.E.BYPASS.LTC128B.128 [R213+0x3100], [R10.64], !P6 ;  /* 0x031000000ad55fae */ /* 0x0005e2000f101d48 */
        /* <DEDUP_REMOVED lines=15> */
[----:B------:R-:W-:Y:S01]  /*34d0*/  IMAD R0, R13, c[0x0][0x208], RZ ;  /* 0x000082000d007a24 */ /* 0x000fe200078e02ff */
[----:B------:R-:W-:-:S04]  /*34e0*/  DEPBAR.LE SB0, 0x1 ;  /* 0x000080400000791a */ /* 0x000fc80000000000 */
[----:B------:R-:W-:-:S04]  /*34f0*/  DEPBAR.LE SB0, 0x0 ;  /* 0x000080000000791a */ /* 0x000fc80000000000 */
[----:B------:R-:W-:Y:S01]  /*3500*/  BAR.SYNC.DEFER_BLOCKING 0x0 ;  /* 0x0000000000007b1d */ /* 0x000fe20000010000 */
[----:B-----5:R-:W-:-:S04]  /*3510*/  IMAD.WIDE.U32 R2, R84, c[0x0][0x208], RZ ;  /* 0x0000820054027a25 */ /* 0x020fc800078e00ff */
[----:B------:R-:W-:Y:S01]  /*3520*/  IMAD R0, R84, c[0x0][0x20c], R0 ;  /* 0x0000830054007a24 */ /* 0x000fe200078e0200 */
[----:B----4-:R-:W-:Y:S02]  /*3530*/  MOV R4, R16 ;  /* 0x0000001000047202 */ /* 0x010fe40000000f00 */
[----:B------:R-:W-:Y:S02]  /*3540*/  MOV R5, R18 ;  /* 0x0000001200057202 */ /* 0x000fe40000000f00 */
[----:B------:R-:W-:-:S03]  /*3550*/  IADD3 R0, R3, R0, RZ ;  /* 0x0000000003007210 */ /* 0x000fc60007ffe0ff */
[----:B------:R-:W-:Y:S01]  /*3560*/  IMAD.WIDE.U32 R2, R2, 0x50, R4 ;  /* 0x0000005002027825 */ /* 0x000fe200078e0004 */
[----:B------:R-:W-:Y:S04]  /*3570*/  LDSM.16.M88.4 R32, [R203] ;  /* 0x00000000cb20783b */ /* 0x000fe80000000200 */
[----:B------:R-:W4:Y:S01]  /*3580*/  LDSM.16.M88.4 R44, [R196] ;  /* 0x00000000c42c783b */ /* 0x000f220000000200 */
[----:B------:R-:W-:Y:S01]  /*3590*/  IMAD R0, R0, 0x50, RZ ;  /* 0x0000005000007824 */ /* 0x000fe200078e02ff */
[----:B---3--:R-:W-:Y:S02]  /*35a0*/  LEA R8, P0, R2, c[0x0][0x1f8], 0x1 ;  /* 0x00007e0002087a11 */ /* 0x008fe400078008ff */
[----:B------:R-:W3:Y:S02]  /*35b0*/  LDSM.16.M88.4 R28, [R203+0x2000] ;  /* 0x00200000cb1c783b */ /* 0x000ee40000000200 */
[----:B------:R-:W-:-:S02]  /*35c0*/  IADD3 R0, R3, R0, RZ ;  /* 0x0000000003007210 */ /* 0x000fc40007ffe0ff */
[----:B-1----:R-:W-:Y:S01]  /*35d0*/  IADD3 R6, P1, R8, UR7, RZ ;  /* 0x0000000708067c10 */ /* 0x002fe2000ff3e0ff */
[----:B------:R-:W-:Y:S01]  /*35e0*/  LDSM.16.M88.4 R24, [R206] ;  /* 0x00000000ce18783b */ /* 0x000fe20000000200 */
[----:B------:R-:W-:Y:S02]  /*35f0*/  LEA.HI.X R9, R2, c[0x0][0x1fc], R0, 0x1, P0 ;  /* 0x00007f0002097a11 */ /* 0x000fe400000f0c00 */
[----:B------:R-:W-:Y:S01]  /*3600*/  IADD3 R4, P0, R6, UR7, RZ ;  /* 0x0000000706047c10 */ /* 0x000fe2000ff1e0ff */
[----:B------:R-:W1:Y:S01]  /*3610*/  LDSM.16.M88.4 R48, [R207] ;  /* 0x00000000cf30783b */ /* 0x000e620000000200 */
        /* <DEDUP_REMOVED lines=9> */
[C---:B------:R-:W-:Y:S02]  /*36b0*/  ISETP.LT.OR P3, PT, R12.reuse, 0x21, P1 ;  /* 0x000000210c00780c */ /* 0x040fe40000f61670 */
[----:B------:R-:W-:Y:S01]  /*36c0*/  IADD3.X R3, R5, UR5, RZ, P2, !PT ;  /* 0x0000000505037c10 */ /* 0x000fe200097fe4ff */
[----:B------:R-:W-:Y:S01]  /*36d0*/  LDSM.16.M88.4 R104, [R196+0x2000] ;  /* 0x00200000c468783b */ /* 0x000fe20000000200 */
[----:B------:R-:W-:-:S02]  /*36e0*/  ISETP.LT.OR P2, PT, R12, 0x31, P1 ;  /* 0x000000310c00780c */ /* 0x000fc40000f41670 */
[----:B------:R-:W-:Y:S01]  /*36f0*/  ISETP.LT.OR P1, PT, R12, 0x41, P1 ;  /* 0x000000410c00780c */ /* 0x000fe20000f21670 */
[----:B------:R-:W5:Y:S04]  /*3700*/  LDSM.16.M88.4 R20, [R206+0x2000] ;  /* 0x00200000ce14783b */ /* 0x000f680000000200 */
[----:B------:R-:W-:Y:S04]  /*3710*/  LDSM.16.M88.4 R80, [R211] ;  /* 0x00000000d350783b */ /* 0x000fe80000000200 */
[----:B------:R-:W-:Y:S01]  /*3720*/  LDSM.16.M88.4 R92, [R210] ;  /* 0x00000000d25c783b */ /* 0x000fe20000000200 */
[----:B----4-:R-:W-:Y:S03]  /*3730*/  HMMA.16816.F32.BF16 R12, R32, R44, RZ ;  /* 0x0000002c200c723c */ /* 0x010fe600000418ff */
        /* <DEDUP_REMOVED lines=9> */
[----:B----4-:R-:W-:-:S04]  /*37d0*/  IADD3 R8, P0, R2, UR7, RZ ;  /* 0x0000000702087c10 */ /* 0x010fc8000ff1e0ff */
[----:B------:R-:W-:-:S05]  /*37e0*/  IADD3.X R9, R3, UR5, RZ, P0, !PT ;  /* 0x0000000503097c10 */ /* 0x000fca00087fe4ff */
[----:B------:R2:W-:Y:S04]  /*37f0*/  LDGSTS.E.BYPASS.LTC128B.128 [R213+0x2100], [R8.64], !P1 ;  /* 0x0210000008d57fae */ /* 0x0005e8000c901d48 */
[----:B------:R-:W-:Y:S04]  /*3800*/  LDSM.16.M88.4 R36, [R202] ;  /* 0x00000000ca24783b */ /* 0x000fe80000000200 */
[----:B------:R-:W4:Y:S01]  /*3810*/  LDSM.16.M88.4 R16, [R204] ;  /* 0x00000000cc10783b */ /* 0x000f220000000200 */
[----:B---3--:R-:W-:Y:S03]  /*3820*/  HMMA.16816.F32.BF16 R52, R28, R44, RZ ;  /* 0x0000002c1c34723c */ /* 0x008fe600000418ff */
[----:B------:R-:W-:Y:S04]  /*3830*/  LDSM.16.M88.4 R40, [R199] ;  /* 0x00000000c728783b */ /* 0x000fe80000000200 */
[----:B-1----:R-:W-:Y:S01]  /*3840*/  LDSM.16.M88.4 R4, [R205+0x2000] ;  /* 0x00200000cd04783b */ /* 0x002fe20000000200 */
[----:B------:R-:W-:Y:S03]  /*3850*/  HMMA.16816.F32.BF16 R56, R24, R48, R12 ;  /* 0x000000301838723c */ /* 0x000fe6000004180c */
[----:B------:R-:W1:Y:S04]  /*3860*/  LDSM.16.M88.4 R12, [R204+0x2000] ;  /* 0x00200000cc0c783b */ /* 0x000e680000000200 */
[----:B------:R-:W0:Y:S04]  /*3870*/  LDGDEPBAR ;  /* 0x00000000000079af */ /* 0x000e280000000000 */
[----:B--2---:R-:W2:Y:S01]  /*3880*/  LDSM.16.M88.4 R8, [R205] ;  /* 0x00000000cd08783b */ /* 0x004ea20000000200 */
[----:B------:R-:W-:Y:S08]  /*3890*/  HMMA.16816.F32.BF16 R64, R32, R46, RZ ;  /* 0x0000002e2040723c */ /* 0x000ff000000418ff */
[----:B-----5:R-:W-:Y:S08]  /*38a0*/  HMMA.16816.F32.BF16 R52, R20, R48, R52 ;  /* 0x000000301434723c */ /* 0x020ff00000041834 */
[----:B----4-:R-:W-:Y:S08]  /*38b0*/  HMMA.16816.F32.BF16 R60, R16, R36, R56 ;  /* 0x00000024103c723c */ /* 0x010ff00000041838 */
        /* <DEDUP_REMOVED lines=276> */
.L_x_1226:
[----:B--234-:R-:W-:Y:S05]  /*4a00*/  BSYNC B0 ;  /* 0x0000000000007941 */ /* 0x01cfea0003800000 */
.L_x_1225:
[----:B------:R-:W2:Y:S04]  /*4a10*/  LDL R248, [R1+0x5c] ;  /* 0x00005c0001f87983 */ /* 0x000ea80000100800 */
[----:B------:R-:W2:Y:S04]  /*4a20*/  LDL R247, [R1+0x88] ;  /* 0x0000880001f77983 */ /* 0x000ea80000100800 */
[----:B-1----:R-:W3:Y:S04]  /*4a30*/  LDL R5, [R1+0x4c] ;  /* 0x00004c0001057983 */ /* 0x002ee80000100800 */
[----:B------:R-:W4:Y:S04]  /*4a40*/  LDL R251, [R1+0xc] ;  /* 0x00000c0001fb7983 */ /* 0x000f280000100800 */
[----:B------:R-:W0:Y:S01]  /*4a50*/  LDGDEPBAR ;  /* 0x00000000000079af */ /* 0x000e220000000000 */
[----:B--2---:R-:W-:-:S04]  /*4a60*/  IMAD.IADD R0, R247, 0x1, R248 ;  /* 0x00000001f7007824 */ /* 0x004fc800078e02f8 */
[----:B------:R-:W-:-:S05]  /*4a70*/  @P4 IMAD.HI.U32 R2, R0, c[0x0][0x2c8], RZ ;  /* 0x0000b20000024a27 */ /* 0x000fca00078e00ff */
[----:B------:R-:W-:-:S05]  /*4a80*/  @P4 SHF.R.U32.HI R0, RZ, c[0x0][0x2cc], R2 ;  /* 0x0000b300ff004a19 */ /* 0x000fca0000011602 */
[----:B------:R-:W1:Y:S04]  /*4a90*/  SHFL.IDX PT, R3, R0, RZ, 0x1c1f ;  /* 0x001c1fff00037589 */ /* 0x000e6800000e0000 */
[----:B------:R-:W2:Y:S01]  /*4aa0*/  SHFL.IDX PT, R4, R0, 0x1, 0x1c1f ;  /* 0x003c1f0000047f89 */ /* 0x000ea200000e0000 */
[----:B------:R-:W-:-:S03]  /*4ab0*/  IMAD.IADD R2, R250, 0x1, R85 ;  /* 0x00000001fa027824 */ /* 0x000fc600078e0255 */
[----:B------:R-:W5:Y:S04]  /*4ac0*/  SHFL.IDX PT, R6, R0, 0x2, 0x1c1f ;  /* 0x005c1f0000067f89 */ /* 0x000f6800000e0000 */
[----:B------:R3:W1:Y:S02]  /*4ad0*/  SHFL.IDX PT, R7, R0, 0x3, 0x1c1f ;  /* 0x007c1f0000077f89 */ /* 0x00066400000e0000 */
[----:B---3--:R-:W-:Y:S01]  /*4ae0*/  IADD3 R0, -R5, 0x1, R2 ;  /* 0x0000000105007810 */ /* 0x008fe20007ffe102 */
[----:B------:R-:W-:-:S04]  /*4af0*/  IMAD.IADD R5, R2, 0x1, -R5 ;  /* 0x0000000102057824 */ /* 0x000fc800078e0a05 */
[----:B----4-:R-:W-:-:S04]  /*4b00*/  IMAD.IADD R0, R0, 0x1, -R251 ;  /* 0x0000000100007824 */ /* 0x010fc800078e0afb */
[C---:B-1----:R-:W-:Y:S02]  /*4b10*/  IMAD.IADD R2, R0.reuse, 0x1, R3 ;  /* 0x0000000100027824 */ /* 0x042fe400078e0203 */
[----:B--2---:R-:W-:-:S03]  /*4b20*/  IMAD.IADD R3, R0, 0x1, R4 ;  /* 0x0000000100037824 */ /* 0x004fc600078e0204 */
[----:B------:R-:W-:-:S04]  /*4b30*/  IMNMX R4, R5, R2, PT ;  /* 0x0000000205047217 */ /* 0x000fc80003800200 */
[C---:B------:R-:W-:Y:S02]  /*4b40*/  ISETP.GT.AND P3, PT, R4.reuse, RZ, PT ;  /* 0x000000ff0400720c */ /* 0x040fe40003f64270 */
[----:B------:R-:W-:Y:S02]  /*4b50*/  ISETP.GT.AND P2, PT, R4, 0x8, PT ;  /* 0x000000080400780c */ /* 0x000fe40003f44270 */
[----:B------:R-:W-:Y:S02]  /*4b60*/  FSEL R14, R134, -INF , P3 ;  /* 0xff800000860e7808 */ /* 0x000fe40001800000 */
[C---:B------:R-:W-:Y:S02]  /*4b70*/  ISETP.GT.AND P5, PT, R4.reuse, 0x1, PT ;  /* 0x000000010400780c */ /* 0x040fe40003fa4270 */
[C---:B------:R-:W-:Y:S02]  /*4b80*/  ISETP.GT.AND P1, PT, R4.reuse, 0x9, PT ;  /* 0x000000090400780c */ /* 0x040fe40003f24270 */
[----:B------:R-:W-:-:S02]  /*4b90*/  ISETP.GT.AND P0, PT, R4, 0x10, PT ;  /* 0x000000100400780c */ /* 0x000fc40003f04270 */
[----:B------:R-:W-:Y:S02]  /*4ba0*/  ISETP.GT.AND P3, PT, R4, 0x11, PT ;  /* 0x000000110400780c */ /* 0x000fe40003f64270 */
[----:B------:R-:W-:Y:S02]  /*4bb0*/  FSEL R25, R120, -INF , P2 ;  /* 0xff80000078197808 */ /* 0x000fe40001000000 */
[----:B------:R-:W-:Y:S02]  /*4bc0*/  FSEL R24, R133, -INF , P5 ;  /* 0xff80000085187808 */ /* 0x000fe40002800000 */
[----:B------:R-:W-:Y:S02]  /*4bd0*/  ISETP.GT.AND P2, PT, R4, 0x19, PT ;  /* 0x000000190400780c */ /* 0x000fe40003f44270 */
[----:B------:R-:W-:Y:S02]  /*4be0*/  FSEL R32, R119, -INF , P1 ;  /* 0xff80000077207808 */ /* 0x000fe40000800000 */
[----:B------:R-:W-:-:S02]  /*4bf0*/  FSEL R96, R113, -INF , P0 ;  /* 0xff80000071607808 */ /* 0x000fc40000000000 */
[----:B------:R-:W-:Y:S02]  /*4c00*/  FSEL R97, R112, -INF , P3 ;  /* 0xff80000070617808 */ /* 0x000fe40001800000 */
[C---:B------:R-:W-:Y:S02]  /*4c10*/  ISETP.GT.AND P5, PT, R4.reuse, 0x18, PT ;  /* 0x000000180400780c */ /* 0x040fe40003fa4270 */
[C---:B------:R-:W-:Y:S02]  /*4c20*/  ISETP.GT.AND P1, PT, R4.reuse, 0x20, PT ;  /* 0x000000200400780c */ /* 0x040fe40003f24270 */
[C---:B------:R-:W-:Y:S02]  /*4c30*/  ISETP.GT.AND P0, PT, R4.reuse, 0x21, PT ;  /* 0x000000210400780c */ /* 0x040fe40003f04270 */
[----:B------:R-:W-:Y:S02]  /*4c40*/  ISETP.GT.AND P3, PT, R4, 0x28, PT ;  /* 0x000000280400780c */ /* 0x000fe40003f64270 */
[----:B------:R-:W-:-:S02]  /*4c50*/  FSEL R100, R80, -INF , P2 ;  /* 0xff80000050647808 */ /* 0x000fc40001000000 */
[----:B------:R-:W-:Y:S02]  /*4c60*/  FSEL R98, R81, -INF , P5 ;  /* 0xff80000051627808 */ /* 0x000fe40002800000 */
[----:B------:R-:W-:Y:S02]  /*4c70*/  ISETP.GT.AND P2, PT, R4, 0x30, PT ;  /* 0x000000300400780c */ /* 0x000fe40003f44270 */
[----:B------:R-:W-:Y:S02]  /*4c80*/  FSEL R130, R130, -INF , P1 ;  /* 0xff80000082827808 */ /* 0x000fe40000800000 */
[----:B------:R-:W-:Y:S02]  /*4c90*/  FSEL R139, R139, -INF , P0 ;  /* 0xff8000008b8b7808 */ /* 0x000fe40000000000 */
[----:B------:R-:W-:Y:S02]  /*4ca0*/  FSEL R140, R140, -INF , P3 ;  /* 0xff8000008c8c7808 */ /* 0x000fe40001800000 */
[----:B------:R-:W-:-:S02]  /*4cb0*/  ISETP.GT.AND P5, PT, R4, 0x29, PT ;  /* 0x000000290400780c */ /* 0x000fc40003fa4270 */
[C---:B------:R-:W-:Y:S02]  /*4cc0*/  ISETP.GT.AND P1, PT, R4.reuse, 0x31, PT ;  /* 0x000000310400780c */ /* 0x040fe40003f24270 */
[C---:B------:R-:W-:Y:S02]  /*4cd0*/  ISETP.GT.AND P0, PT, R4.reuse, 0x38, PT ;  /* 0x000000380400780c */ /* 0x040fe40003f04270 */
[----:B------:R-:W-:Y:S02]  /*4ce0*/  ISETP.GT.AND P3, PT, R4, 0x39, PT ;  /* 0x000000390400780c */ /* 0x000fe40003f64270 */
[----:B------:R-:W-:Y:S02]  /*4cf0*/  IMNMX R3, R5, R3, PT ;  /* 0x0000000305037217 */ /* 0x000fe40003800200 */
[----:B------:R-:W-:Y:S02]  /*4d00*/  FSEL R142, R71, -INF , P2 ;  /* 0xff800000478e7808 */ /* 0x000fe40001000000 */
[----:B------:R-:W-:-:S02]  /*4d10*/  FSEL R141, R141, -INF , P5 ;  /* 0xff8000008d8d7808 */ /* 0x000fc40002800000 */
[----:B------:R-:W-:Y:S02]  /*4d20*/  ISETP.GT.AND P2, PT, R4, 0x41, PT ;  /* 0x000000410400780c */ /* 0x000fe40003f44270 */
[----:B------:R-:W-:Y:S02]  /*4d30*/  FSEL R148, R70, -INF , P1 ;  /* 0xff80000046947808 */ /* 0x000fe40000800000 */
[----:B------:R-:W-:Y:S02]  /*4d40*/  FSEL R149, R57, -INF , P0 ;  /* 0xff80000039957808 */ /* 0x000fe40000000000 */
[----:B------:R-:W-:Y:S01]  /*4d50*/  FSEL R182, R56, -INF , P3 ;  /* 0xff80000038b67808 */ /* 0x000fe20001800000 */
[----:B-----5:R-:W-:Y:S01]  /*4d60*/  IMAD.IADD R6, R0, 0x1, R6 ;  /* 0x0000000100067824 */ /* 0x020fe200078e0206 */
[C---:B------:R-:W-:Y:S02]  /*4d70*/  ISETP.GT.AND P5, PT, R4.reuse, 0x40, PT ;  /* 0x000000400400780c */ /* 0x040fe40003fa4270 */
[----:B------:R-:W-:-:S02]  /*4d80*/  ISETP.GT.AND P1, PT, R4, 0x48, PT ;  /* 0x000000480400780c */ /* 0x000fc40003f24270 */
[----:B------:R-:W-:Y:S02]  /*4d90*/  ISETP.GT.AND P0, PT, R4, 0x49, PT ;  /* 0x000000490400780c */ /* 0x000fe40003f04270 */
[----:B------:R-:W-:Y:S02]  /*4da0*/  ISETP.GT.AND P3, PT, R3, RZ, PT ;  /* 0x000000ff0300720c */ /* 0x000fe40003f64270 */
        /* <DEDUP_REMOVED lines=10> */
[----:B------:R-:W-:Y:S02]  /*4e50*/  IMNMX R2, R5, R6, PT ;  /* 0x0000000605027217 */ /* 0x000fe40003800200 */
[----:B------:R-:W-:Y:S02]  /*4e60*/  FSEL R27, R143, -INF , P5 ;  /* 0xff8000008f1b7808 */ /* 0x000fe40002800000 */
[----:B------:R-:W-:Y:S02]  /*4e70*/  FSEL R33, R123, -INF , P2 ;  /* 0xff8000007b217808 */ /* 0x000fe40001000000 */
[----:B------:R-:W-:Y:S02]  /*4e80*/  FSEL R37, R122, -INF , P1 ;  /* 0xff8000007a257808 */ /* 0x000fe40000800000 */
[----:B------:R-:W-:Y:S02]  /*4e90*/  FSEL R99, R116, -INF , P0 ;  /* 0xff80000074637808 */ /* 0x000fe40000000000 */
[----:B------:R-:W-:-:S02]  /*4ea0*/  FSEL R110, R115, -INF , P3 ;  /* 0xff800000736e7808 */ /* 0x000fc40001800000 */
[C---:B------:R-:W-:Y:S02]  /*4eb0*/  ISETP.GT.AND P5, PT, R2.reuse, RZ, PT ;  /* 0x000000ff0200720c */ /* 0x040fe40003fa4270 */
[C---:B------:R-:W-:Y:S02]  /*4ec0*/  ISETP.GT.AND P2, PT, R2.reuse, 0x1, PT ;  /* 0x000000010200780c */ /* 0x040fe40003f44270 */
[C---:B------:R-:W-:Y:S02]  /*4ed0*/  ISETP.GT.AND P1, PT, R2.reuse, 0x8, PT ;  /* 0x000000080200780c */ /* 0x040fe40003f24270 */
[C---:B------:R-:W-:Y:S02]  /*4ee0*/  ISETP.GT.AND P0, PT, R2.reuse, 0x9, PT ;  /* 0x000000090200780c */ /* 0x040fe40003f04270 */
[----:B------:R-:W-:Y:S01]  /*4ef0*/  ISETP.GT.AND P3, PT, R2, 0x10, PT ;  /* 0x000000100200780c */ /* 0x000fe20003f64270 */
[----:B------:R-:W-:Y:S01]  /*4f00*/  IMAD.IADD R0, R0, 0x1, R7 ;  /* 0x0000000100007824 */ /* 0x000fe200078e0207 */
[----:B------:R-:W-:-:S02]  /*4f10*/  FSEL R12, R135, -INF , P5 ;  /* 0xff800000870c7808 */ /* 0x000fc40002800000 */
[----:B------:R-:W-:Y:S02]  /*4f20*/  FSEL R13, R127, -INF , P2 ;  /* 0xff8000007f0d7808 */ /* 0x000fe40001000000 */
[----:B------:R-:W-:Y:S02]  /*4f30*/  FSEL R17, R121, -INF , P1 ;  /* 0xff80000079117808 */ /* 0x000fe40000800000 */
[----:B------:R-:W-:Y:S02]  /*4f40*/  FSEL R18, R118, -INF , P0 ;  /* 0xff80000076127808 */ /* 0x000fe40000000000 */
[----:B------:R-:W-:Y:S02]  /*4f50*/  FSEL R38, R114, -INF , P3 ;  /* 0xff80000072267808 */ /* 0x000fe40001800000 */
[----:B------:R-:W-:Y:S02]  /*4f60*/  FMNMX.FTZ R4, R14, R24, !PT ;  /* 0x000000180e047209 */ /* 0x000fe40007810000 */
[----:B------:R-:W-:-:S02]  /*4f70*/  ISETP.GT.AND P5, PT, R2, 0x11, PT ;  /* 0x000000110200780c */ /* 0x000fc40003fa4270 */
[C---:B------:R-:W-:Y:S02]  /*4f80*/  ISETP.GT.AND P2, PT, R2.reuse, 0x18, PT ;  /* 0x000000180200780c */ /* 0x040fe40003f44270 */
[C---:B------:R-:W-:Y:S02]  /*4f90*/  ISETP.GT.AND P1, PT, R2.reuse, 0x19, PT ;  /* 0x000000190200780c */ /* 0x040fe40003f24270 */
[C---:B------:R-:W-:Y:S02]  /*4fa0*/  ISETP.GT.AND P0, PT, R2.reuse, 0x20, PT ;  /* 0x000000200200780c */ /* 0x040fe40003f04270 */
[----:B------:R-:W-:Y:S02]  /*4fb0*/  ISETP.GT.AND P3, PT, R2, 0x21, PT ;  /* 0x000000210200780c */ /* 0x000fe40003f64270 */
[----:B------:R-:W-:Y:S02]  /*4fc0*/  IMNMX R0, R5, R0, PT ;  /* 0x0000000005007217 */ /* 0x000fe40003800200 */
[----:B------:R-:W-:-:S02]  /*4fd0*/  FMNMX.FTZ R5, R12, R13, !PT ;  /* 0x0000000d0c057209 */ /* 0x000fc40007810000 */
[----:B------:R-:W-:Y:S02]  /*4fe0*/  FMNMX.FTZ R4, R25, R4, !PT ;  /* 0x0000000419047209 */ /* 0x000fe40007810000 */
[----:B------:R-:W-:Y:S02]  /*4ff0*/  FSEL R39, R92, -INF , P5 ;  /* 0xff8000005c277808 */ /* 0x000fe40002800000 */
[----:B------:R-:W-:Y:S02]  /*5000*/  FSEL R75, R82, -INF , P2 ;  /* 0xff800000524b7808 */ /* 0x000fe40001000000 */
[----:B------:R-:W-:Y:S02]  /*5010*/  FSEL R76, R76, -INF , P1 ;  /* 0xff8000004c4c7808 */ /* 0x000fe40000800000 */
[----:B------:R-:W-:Y:S02]  /*5020*/  FSEL R129, R129, -INF , P0 ;  /* 0xff80000081817808 */ /* 0x000fe40000000000 */
[----:B------:R-:W-:-:S02]  /*5030*/  FSEL R132, R132, -INF , P3 ;  /* 0xff80000084847808 */ /* 0x000fc40001800000 */
[C---:B------:R-:W-:Y:S02]  /*5040*/  ISETP.GT.AND P5, PT, R2.reuse, 0x28, PT ;  /* 0x000000280200780c */ /* 0x040fe40003fa4270 */
[C---:B------:R-:W-:Y:S02]  /*5050*/  ISETP.GT.AND P2, PT, R2.reuse, 0x29, PT ;  /* 0x000000290200780c */ /* 0x040fe40003f44270 */
[C---:B------:R-:W-:Y:S02]  /*5060*/  ISETP.GT.AND P1, PT, R2.reuse, 0x30, PT ;  /* 0x000000300200780c */ /* 0x040fe40003f24270 */
[C---:B------:R-:W-:Y:S02]  /*5070*/  ISETP.GT.AND P0, PT, R2.reuse, 0x31, PT ;  /* 0x000000310200780c */ /* 0x040fe40003f04270 */
[----:B------:R-:W-:Y:S02]  /*5080*/  ISETP.GT.AND P3, PT, R2, 0x38, PT ;  /* 0x000000380200780c */ /* 0x000fe40003f64270 */
        /* <DEDUP_REMOVED lines=31> */
[----:B------:R-:W-:Y:S02]  /*5280*/  FSEL R222, R19, -INF , P1 ;  /* 0xff80000013de7808 */ /* 0x000fe40000800000 */
[C---:B------:R-:W-:Y:S02]  /*5290*/  ISETP.GT.AND P2, PT, R0.reuse, RZ, PT ;  /* 0x000000ff0000720c */ /* 0x040fe40003f44270 */
[----:B------:R-:W-:Y:S02]  /*52a0*/  ISETP.GT.AND P1, PT, R0, 0x1, PT ;  /* 0x000000010000780c */ /* 0x000fe40003f24270 */
[----:B------:R-:W-:Y:S02]  /*52b0*/  FMNMX.FTZ R2, R150, R2, !PT ;  /* 0x0000000296027209 */ /* 0x000fe40007810000 */
[----:B------:R-:W-:Y:S02]  /*52c0*/  FMNMX.FTZ R4, R148, R4, !PT ;  /* 0x0000000494047209 */ /* 0x000fe40007810000 */
[----:B------:R-:W-:-:S02]  /*52d0*/  FSEL R223, R16, -INF , P0 ;  /* 0xff80000010df7808 */ /* 0x000fc40000000000 */
[----:B------:R-:W-:Y:S02]  /*52e0*/  ISETP.GT.AND P0, PT, R0, 0x8, PT ;  /* 0x000000080000780c */ /* 0x000fe40003f04270 */
[----:B------:R-:W-:Y:S02]  /*52f0*/  FSEL R10, R147, -INF , P2 ;  /* 0xff800000930a7808 */ /* 0x000fe40001000000 */
[----:B------:R-:W-:Y:S02]  /*5300*/  FSEL R9, R155, -INF , P1 ;  /* 0xff8000009b097808 */ /* 0x000fe40000800000 */
[----:B------:R-:W-:Y:S02]  /*5310*/  FMNMX.FTZ R2, R152, R2, !PT ;  /* 0x0000000298027209 */ /* 0x000fe40007810000 */
[----:B------:R-:W-:Y:S02]  /*5320*/  FMNMX.FTZ R4, R149, R4, !PT ;  /* 0x0000000495047209 */ /* 0x000fe40007810000 */
[----:B------:R-:W-:-:S02]  /*5330*/  FSEL R228, R15, -INF , P3 ;  /* 0xff8000000fe47808 */ /* 0x000fc40001800000 */
[----:B------:R-:W-:Y:S02]  /*5340*/  FSEL R154, R40, -INF , P5 ;  /* 0xff800000289a7808 */ /* 0x000fe40002800000 */
[----:B------:R-:W-:Y:S01]  /*5350*/  ISETP.GT.AND P3, PT, R0, 0x9, PT ;  /* 0x000000090000780c */ /* 0x000fe20003f64270 */
[----:B------:R-:W-:Y:S01]  /*5360*/  LDSM.16.MT88.4 R40, [R200] ;  /* 0x00000000c828783b */ /* 0x000fe20000004200 */
        /* <DEDUP_REMOVED lines=25> */
[----:B------:R-:W-:Y:S01]  /*5500*/  FSEL R69, R90, -INF , P3 ;  /* 0xff8000005a457808 */ /* 0x000fe20001800000 */
[----:B------:R-:W1:Y:S01]  /*5510*/  SHFL.BFLY PT, R7, R4, 0x2, 0x1f ;  /* 0x0c401f0004077f89 */ /* 0x000e6200000e0000 */
[----:B------:R-:W-:Y:S02]  /*5520*/  FMNMX.FTZ R5, R35, R5, !PT ;  /* 0x0000000523057209 */ /* 0x000fe40007810000 */
[----:B------:R-:W-:-:S02]  /*5530*/  FMNMX.FTZ R2, R228, R2, !PT ;  /* 0x00000002e4027209 */ /* 0x000fc40007810000 */
[C---:B------:R-:W-:Y:S02]  /*5540*/  ISETP.GT.AND P1, PT, R0.reuse, 0x21, PT ;  /* 0x000000210000780c */ /* 0x040fe40003f24270 */
[----:B------:R-:W-:Y:S01]  /*5550*/  FSEL R109, R83, -INF , P2 ;  /* 0xff800000536d7808 */ /* 0x000fe20001000000 */
[----:B------:R-:W2:Y:S01]  /*5560*/  SHFL.BFLY PT, R8, R2, 0x2, 0x1f ;  /* 0x0c401f0002087f89 */ /* 0x000ea200000e0000 */
[----:B------:R-:W-:Y:S02]  /*5570*/  FMNMX.FTZ R5, R69, R5, !PT ;  /* 0x0000000545057209 */ /* 0x000fe40007810000 */
[----:B------:R-:W-:Y:S02]  /*5580*/  ISETP.GT.AND P0, PT, R0, 0x28, PT ;  /* 0x000000280000780c */ /* 0x000fe40003f04270 */
[----:B------:R-:W-:Y:S02]  /*5590*/  FSEL R108, R88, -INF , P1 ;  /* 0xff800000586c7808 */ /* 0x000fe40000800000 */
[----:B------:R-:W-:-:S02]  /*55a0*/  FMNMX.FTZ R5, R109, R5, !PT ;  /* 0x000000056d057209 */ /* 0x000fc40007810000 */
[----:B------:R-:W-:Y:S02]  /*55b0*/  ISETP.GT.AND P3, PT, R0, 0x29, PT ;  /* 0x000000290000780c */ /* 0x000fe40003f64270 */
[----:B------:R-:W-:Y:S02]  /*55c0*/  FSEL R111, R79, -INF , P0 ;  /* 0xff8000004f6f7808 */ /* 0x000fe40000000000 */
        /* <DEDUP_REMOVED lines=8> */
[----:B------:R-:W-:Y:S02]  /*5650*/  ISETP.GT.AND P0, PT, R0, 0x38, PT ;  /* 0x000000380000780c */ /* 0x000fe40003f04270 */
[----:B------:R-:W-:-:S02]  /*5660*/  FMNMX.FTZ R6, R26, R27, !PT ;  /* 0x0000001b1a067209 */ /* 0x000fc40007810000 */
[----:B------:R-:W-:Y:S02]  /*5670*/  FSEL R146, R146, -INF , P1 ;  /* 0xff80000092927808 */ /* 0x000fe40000800000 */
[----:B------:R-:W-:Y:S02]  /*5680*/  FMNMX.FTZ R5, R144, R5, !PT ;  /* 0x0000000590057209 */ /* 0x000fe40007810000 */
[----:B-1----:R-:W-:Y:S02]  /*5690*/  FMNMX.FTZ R7, R4, R7, !PT ;  /* 0x0000000704077209 */ /* 0x002fe40007810000 */
[----:B------:R-:W-:Y:S02]  /*56a0*/  FSEL R74, R91, -INF , P5 ;  /* 0xff8000005b4a7808 */ /* 0x000fe40002800000 */
[----:B------:R-:W-:Y:S02]  /*56b0*/  FSEL R145, R49, -INF , P0 ;  /* 0xff80000031917808 */ /* 0x000fe40000000000 */
[----:B------:R-:W-:-:S02]  /*56c0*/  FMNMX.FTZ R4, R33, R6, !PT ;  /* 0x0000000621047209 */ /* 0x000fc40007810000 */
[C---:B------:R-:W-:Y:S02]  /*56d0*/  ISETP.GT.AND P5, PT, R0.reuse, 0x39, PT ;  /* 0x000000390000780c */ /* 0x040fe40003fa4270 */
[C---:B------:R-:W-:Y:S02]  /*56e0*/  ISETP.GT.AND P3, PT, R0.reuse, 0x40, PT ;  /* 0x000000400000780c */ /* 0x040fe40003f64270 */
[C---:B------:R-:W-:Y:S02]  /*56f0*/  ISETP.GT.AND P2, PT, R0.reuse, 0x41, PT ;  /* 0x000000410000780c */ /* 0x040fe40003f44270 */
[C---:B------:R-:W-:Y:S02]  /*5700*/  ISETP.GT.AND P1, PT, R0.reuse, 0x48, PT ;  /* 0x000000480000780c */ /* 0x040fe40003f24270 */
[----:B------:R-:W-:Y:S02]  /*5710*/  ISETP.GT.AND P0, PT, R0, 0x49, PT ;  /* 0x000000490000780c */ /* 0x000fe40003f04270 */
[----:B------:R-:W-:-:S02]  /*5720*/  FMNMX.FTZ R0, R146, R5, !PT ;  /* 0x0000000592007209 */ /* 0x000fc40007810000 */
[----:B--2---:R-:W-:Y:S02]  /*5730*/  FMNMX.FTZ R5, R2, R8, !PT ;  /* 0x0000000802057209 */ /* 0x004fe40007810000 */
[----:B------:R-:W-:Y:S02]  /*5740*/  FMNMX.FTZ R2, R37, R4, !PT ;  /* 0x0000000425027209 */ /* 0x000fe40007810000 */
[----:B------:R-:W-:Y:S02]  /*5750*/  FSEL R147, R48, -INF , P5 ;  /* 0xff80000030937808 */ /* 0x000fe40002800000 */
[----:B------:R-:W-:Y:S02]  /*5760*/  FMNMX.FTZ R2, R99, R2, !PT ;  /* 0x0000000263027209 */ /* 0x000fe40007810000 */
[----:B------:R-:W-:Y:S02]  /*5770*/  FMNMX.FTZ R0, R145, R0, !PT ;  /* 0x0000000091007209 */ /* 0x000fe40007810000 */
[----:B------:R-:W-:-:S02]  /*5780*/  FSEL R188, R28, -INF , P3 ;  /* 0xff8000001cbc7808 */ /* 0x000fc40001800000 */
[----:B------:R-:W-:Y:S02]  /*5790*/  ISETP.GT.AND P3, PT, R3, 0x19, PT ;  /* 0x000000190300780c */ /* 0x000fe40003f64270 */
[----:B------:R-:W-:Y:S02]  /*57a0*/  FMNMX.FTZ R2, R110, R2, !PT ;  /* 0x000000026e027209 */ /* 0x000fe40007810000 */
[----:B------:R-:W-:Y:S02]  /*57b0*/  FMNMX.FTZ R0, R147, R0, !PT ;  /* 0x0000000093007209 */ /* 0x000fe40007810000 */
[----:B------:R-:W-:Y:S02]  /*57c0*/  FSEL R189, R23, -INF , P2 ;  /* 0xff80000017bd7808 */ /* 0x000fe40001000000 */
[----:B------:R-:W-:Y:S02]  /*57d0*/  ISETP.GT.AND P2, PT, R3, 0x20, PT ;  /* 0x000000200300780c */ /* 0x000fe40003f44270 */
[----:B------:R-:W-:-:S02]  /*57e0*/  FSEL R68, R124, -INF , P3 ;  /* 0xff8000007c447808 */ /* 0x000fc40001800000 */
[----:B------:R-:W-:Y:S02]  /*57f0*/  FMNMX.FTZ R2, R74, R2, !PT ;  /* 0x000000024a027209 */ /* 0x000fe40007810000 */
[----:B------:R-:W-:Y:S02]  /*5800*/  FMNMX.FTZ R0, R188, R0, !PT ;  /* 0x00000000bc007209 */ /* 0x000fe40007810000 */
[----:B------:R-:W-:Y:S02]  /*5810*/  FSEL R195, R22, -INF , P0 ;  /* 0xff80000016c37808 */ /* 0x000fe40000000000 */
[----:B------:R-:W-:Y:S02]  /*5820*/  ISETP.GT.AND P0, PT, R3, 0x21, PT ;  /* 0x000000210300780c */ /* 0x000fe40003f04270 */
[----:B------:R-:W-:Y:S02]  /*5830*/  FSEL R131, R131, -INF , P2 ;  /* 0xff80000083837808 */ /* 0x000fe40001000000 */
[----:B------:R-:W-:-:S02]  /*5840*/  FMNMX.FTZ R2, R68, R2, !PT ;  /* 0x0000000244027209 */ /* 0x000fc40007810000 */
[----:B------:R-:W-:Y:S02]  /*5850*/  FSEL R191, R21, -INF , P1 ;  /* 0xff80000015bf7808 */ /* 0x000fe40000800000 */
[----:B------:R-:W-:Y:S01]  /*5860*/  FMNMX.FTZ R0, R189, R0, !PT ;  /* 0x00000000bd007209 */ /* 0x000fe20007810000 */
[----:B------:R-:W-:Y:S01]  /*5870*/  SHFL.BFLY PT, R6, R7, 0x1, 0x1f ;  /* 0x0c201f0007067f89 */ /* 0x000fe200000e0000 */
[----:B------:R-:W-:Y:S02]  /*5880*/  ISETP.GT.AND P2, PT, R3, 0x28, PT ;  /* 0x000000280300780c */ /* 0x000fe40003f44270 */
[----:B------:R-:W-:Y:S01]  /*5890*/  FSEL R136, R136, -INF , P0 ;  /* 0xff80000088887808 */ /* 0x000fe20000000000 */
[----:B------:R-:W-:Y:S01]  /*58a0*/  SHFL.BFLY PT, R8, R5, 0x1, 0x1f ;  /* 0x0c201f0005087f89 */ /* 0x000fe200000e0000 */
[----:B------:R-:W-:Y:S02]  /*58b0*/  FMNMX.FTZ R2, R131, R2, !PT ;  /* 0x0000000283027209 */ /* 0x000fe40007810000 */
[----:B------:R-:W-:Y:S01]  /*58c0*/  FMNMX.FTZ R0, R191, R0, !PT ;  /* 0x00000000bf007209 */ /* 0x000fe20007810000 */
[----:B------:R-:W-:Y:S01]  /*58d0*/  LDSM.16.MT88.4 R20, [R201] ;  /* 0x00000000c914783b */ /* 0x000fe20000004200 */
[----:B------:R-:W-:-:S02]  /*58e0*/  ISETP.GT.AND P1, PT, R3, 0x29, PT ;  /* 0x000000290300780c */ /* 0x000fc40003f24270 */
[----:B------:R-:W-:Y:S02]  /*58f0*/  FSEL R137, R137, -INF , P2 ;  /* 0xff80000089897808 */ /* 0x000fe40001000000 */
[----:B------:R-:W-:Y:S02]  /*5900*/  FMNMX.FTZ R2, R136, R2, !PT ;  /* 0x0000000288027209 */ /* 0x000fe40007810000 */
[----:B------:R-:W-:Y:S02]  /*5910*/  FMNMX.FTZ R0, R195, R0, !PT ;  /* 0x00000000c3007209 */ /* 0x000fe40007810000 */
[----:B------:R-:W-:Y:S02]  /*5920*/  ISETP.GT.AND P0, PT, R3, 0x30, PT ;  /* 0x000000300300780c */ /* 0x000fe40003f04270 */
[----:B------:R-:W-:Y:S02]  /*5930*/  FSEL R138, R138, -INF , P1 ;  /* 0xff8000008a8a7808 */ /* 0x000fe40000800000 */
[----:B------:R-:W-:Y:S01]  /*5940*/  FMNMX.FTZ R2, R137, R2, !PT ;  /* 0x0000000289027209 */ /* 0x000fe20007810000 */
[----:B------:R-:W1:Y:S01]  /*5950*/  SHFL.BFLY PT, R4, R0, 0x2, 0x1f ;  /* 0x0c401f0000047f89 */ /* 0x000e6200000e0000 */
        /* <DEDUP_REMOVED lines=18> */
[----:B-1----:R-:W-:-:S02]  /*5a80*/  FMNMX.FTZ R0, R0, R4, !PT ;  /* 0x0000000400007209 */ /* 0x002fc40007810000 */
[----:B------:R-:W-:Y:S02]  /*5a90*/  ISETP.GT.AND P0, PT, R3, 0x49, PT ;  /* 0x000000490300780c */ /* 0x000fe40003f04270 */
[----:B------:R-:W-:Y:S02]  /*5aa0*/  FSEL R216, R29, -INF , P1 ;  /* 0xff8000001dd87808 */ /* 0x000fe40000800000 */
[----:B------:R-:W-:Y:S02]  /*5ab0*/  FMNMX.FTZ R4, R192, R2, !PT ;  /* 0x00000002c0047209 */ /* 0x000fe40007810000 */
[----:B------:R-:W-:Y:S02]  /*5ac0*/  FSEL R218, R30, -INF , P0 ;  /* 0xff8000001eda7808 */ /* 0x000fe40000000000 */
[----:B------:R-:W-:Y:S01]  /*5ad0*/  FMNMX.FTZ R4, R216, R4, !PT ;  /* 0x00000004d8047209 */ /* 0x000fe20007810000 */
[----:B------:R-:W-:Y:S01]  /*5ae0*/  LDSM.16.MT88.4 R28, [R198] ;  /* 0x00000000c61c783b */ /* 0x000fe20000004200 */
[----:B------:R-:W-:-:S02]  /*5af0*/  FMNMX.FTZ R73, R7, R6, !PT ;  /* 0x0000000607497209 */ /* 0x000fc40007810000 */
[----:B------:R-:W-:Y:S01]  /*5b00*/  FMNMX.FTZ R4, R218, R4, !PT ;  /* 0x00000004da047209 */ /* 0x000fe20007810000 */
[----:B------:R-:W1:Y:S01]  /*5b10*/  SHFL.BFLY PT, R7, R0, 0x1, 0x1f ;  /* 0x0c201f0000077f89 */ /* 0x000e6200000e0000 */
[----:B------:R-:W-:Y:S01]  /*5b20*/  FMNMX.FTZ R71, R5, R8, !PT ;  /* 0x0000000805477209 */ /* 0x000fe20007810000 */
[C---:B------:R-:W-:Y:S01]  /*5b30*/  FMUL.FTZ R3, R73.reuse, c[0x0][0x2d0] ;  /* 0x0000b40049037a20 */ /* 0x040fe20000410000 */
[----:B------:R-:W-:Y:S01]  /*5b40*/  FSETP.NEU.FTZ.AND P2, PT, R73, -INF , PT ;  /* 0xff8000004900780b */ /* 0x000fe20003f5d000 */
[----:B------:R-:W2:Y:S01]  /*5b50*/  SHFL.BFLY PT, R6, R4, 0x2, 0x1f ;  /* 0x0c401f0004067f89 */ /* 0x000ea200000e0000 */
[C---:B------:R-:W-:Y:S01]  /*5b60*/  FSETP.NEU.FTZ.AND P1, PT, R71.reuse, -INF , PT ;  /* 0xff8000004700780b */ /* 0x040fe20003f3d000 */
[----:B------:R-:W-:Y:S01]  /*5b70*/  FMUL.FTZ R2, R71, c[0x0][0x2d0] ;  /* 0x0000b40047027a20 */ /* 0x000fe20000410000 */
[----:B------:R-:W-:-:S04]  /*5b80*/  FSEL R3, R3, RZ, P2 ;  /* 0x000000ff03037208 */ /* 0x000fc80001000000 */
[----:B------:R-:W-:Y:S01]  /*5b90*/  FSEL R2, R2, RZ, P1 ;  /* 0x000000ff02027208 */ /* 0x000fe20000800000 */
[----:B------:R-:W-:-:S04]  /*5ba0*/  FFMA.FTZ R5, R14, c[0x0][0x2d0], -R3 ;  /* 0x0000b4000e057a23 */ /* 0x000fc80000010803 */
[----:B------:R3:W-:Y:S01]  /*5bb0*/  MUFU.EX2 R243, R5 ;  /* 0x0000000500f37308 */ /* 0x0007e20000000800 */
[----:B-1----:R-:W-:Y:S01]  /*5bc0*/  FMNMX.FTZ R70, R0, R7, !PT ;  /* 0x0000000700467209 */ /* 0x002fe20007810000 */
[----:B---3--:R-:W-:-:S06]  /*5bd0*/  FFMA.FTZ R5, R12, c[0x0][0x2d0], -R2 ;  /* 0x0000b4000c057a23 */ /* 0x008fcc0000010802 */
[----:B------:R1:W-:Y:S01]  /*5be0*/  MUFU.EX2 R242, R5 ;  /* 0x0000000500f27308 */ /* 0x0003e20000000800 */
[C---:B------:R-:W-:Y:S01]  /*5bf0*/  FMUL.FTZ R0, R70.reuse, c[0x0][0x2d0] ;  /* 0x0000b40046007a20 */ /* 0x040fe20000410000 */
[----:B------:R-:W-:Y:S02]  /*5c00*/  FSETP.NEU.FTZ.AND P0, PT, R70, -INF , PT ;  /* 0xff8000004600780b */ /* 0x000fe40003f1d000 */
[----:B--2---:R-:W-:Y:S02]  /*5c10*/  FMNMX.FTZ R4, R4, R6, !PT ;  /* 0x0000000604047209 */ /* 0x004fe40007810000 */
[----:B------:R-:W-:Y:S01]  /*5c20*/  FSEL R0, R0, RZ, P0 ;  /* 0x000000ff00007208 */ /* 0x000fe20000000000 */
[----:B-1----:R-:W-:-:S04]  /*5c30*/  FFMA.FTZ R5, R13, c[0x0][0x2d0], -R2 ;  /* 0x0000b4000d057a23 */ /* 0x002fc80000010802 */
[----:B------:R1:W2:Y:S01]  /*5c40*/  MUFU.EX2 R241, R5 ;  /* 0x0000000500f17308 */ /* 0x0002a20000000800 */
[----:B------:R-:W3:Y:S01]  /*5c50*/  SHFL.BFLY PT, R6, R4, 0x1, 0x1f ;  /* 0x0c201f0004067f89 */ /* 0x000ee200000e0000 */
[----:B-1----:R-:W-:-:S06]  /*5c60*/  FFMA.FTZ R5, R17, c[0x0][0x2d0], -R2 ;  /* 0x0000b40011057a23 */ /* 0x002fcc0000010802 */
[----:B------:R1:W-:Y:S02]  /*5c70*/  MUFU.EX2 R244, R5 ;  /* 0x0000000500f47308 */ /* 0x0003e40000000800 */
[----:B-1----:R-:W-:Y:S01]  /*5c80*/  FFMA.FTZ R5, R18, c[0x0][0x2d0], -R2 ;  /* 0x0000b40012057a23 */ /* 0x002fe20000010802 */
[----:B---3--:R-:W-:Y:S01]  /*5c90*/  FMNMX.FTZ R72, R4, R6, !PT ;  /* 0x0000000604487209 */ /* 0x008fe20007810000 */
[----:B------:R-:W1:Y:S04]  /*5ca0*/  LDSM.16.MT88.4 R16, [R197] ;  /* 0x00000000c510783b */ /* 0x000e680000004200 */
[----:B------:R3:W4:Y:S02]  /*5cb0*/  MUFU.EX2 R245, R5 ;  /* 0x0000000500f57308 */ /* 0x0007240000000800 */
[----:B---3--:R-:W-:-:S06]  /*5cc0*/  FFMA.FTZ R5, R10, c[0x0][0x2d0], -R0 ;  /* 0x0000b4000a057a23 */ /* 0x008fcc0000010800 */
[----:B------:R3:W-:Y:S02]  /*5cd0*/  MUFU.EX2 R238, R5 ;  /* 0x0000000500ee7308 */ /* 0x0007e40000000800 */
[----:B---3--:R-:W-:-:S06]  /*5ce0*/  FFMA.FTZ R5, R9, c[0x0][0x2d0], -R0 ;  /* 0x0000b40009057a23 */ /* 0x008fcc0000010800 */
[----:B------:R3:W5:Y:S01]  /*5cf0*/  MUFU.EX2 R237, R5 ;  /* 0x0000000500ed7308 */ /* 0x0007620000000800 */
[----:B------:R-:W-:Y:S02]  /*5d00*/  FFMA.FTZ R4, R25, c[0x0][0x2d0], -R3 ;  /* 0x0000b40019047a23 */ /* 0x000fe40000010803 */
[----:B---3--:R-:W-:-:S05]  /*5d10*/  FFMA.FTZ R5, R11, c[0x0][0x2d0], -R0 ;  /* 0x0000b4000b057a23 */ /* 0x008fca0000010800 */
[----:B------:R3:W-:Y:S01]  /*5d20*/  MUFU.EX2 R239, R5 ;  /* 0x0000000500ef7308 */ /* 0x0007e20000000800 */
[----:B------:R-:W-:Y:S01]  /*5d30*/  FSETP.NEU.FTZ.AND P0, PT, R72, -INF , PT ;  /* 0xff8000004800780b */ /* 0x000fe20003f1d000 */
[----:B---3--:R-:W-:-:S06]  /*5d40*/  FFMA.FTZ R5, R15, c[0x0][0x2d0], -R0 ;  /* 0x0000b4000f057a23 */ /* 0x008fcc0000010800 */
[----:B------:R3:W1:Y:S02]  /*5d50*/  MUFU.EX2 R240, R5 ;  /* 0x0000000500f07308 */ /* 0x0006640000000800 */
[----:B---3--:R-:W-:-:S06]  /*5d60*/  FFMA.FTZ R5, R24, c[0x0][0x2d0], -R3 ;  /* 0x0000b40018057a23 */ /* 0x008fcc0000010803 */
[----:B------:R3:W1:Y:S08]  /*5d70*/  MUFU.EX2 R231, R5 ;  /* 0x0000000500e77308 */ /* 0x0006700000000800 */
[----:B------:R1:W-:Y:S01]  /*5d80*/  MUFU.EX2 R230, R4 ;  /* 0x0000000400e67308 */ /* 0x0003e20000000800 */
[----:B---3--:R-:W-:-:S05]  /*5d90*/  FMUL.FTZ R5, R72, c[0x0][0x2d0] ;  /* 0x0000b40048057a20 */ /* 0x008fca0000410000 */
[----:B-1----:R-:W-:Y:S01]  /*5da0*/  FSEL R4, R5, RZ, P0 ;  /* 0x000000ff05047208 */ /* 0x002fe20000000000 */
[----:B------:R-:W-:-:S04]  /*5db0*/  FFMA.FTZ R5, R32, c[0x0][0x2d0], -R3 ;  /* 0x0000b40020057a23 */ /* 0x000fc80000010803 */
[----:B------:R1:W3:Y:S02]  /*5dc0*/  MUFU.EX2 R233, R5 ;  /* 0x0000000500e97308 */ /* 0x0002e40000000800 */
[----:B-1----:R-:W-:-:S06]  /*5dd0*/  FFMA.FTZ R5, R26, c[0x0][0x2d0], -R4 ;  /* 0x0000b4001a057a23 */ /* 0x002fcc0000010804 */
[----:B------:R1:W-:Y:S02]  /*5de0*/  MUFU.EX2 R227, R5 ;  /* 0x0000000500e37308 */ /* 0x0003e40000000800 */
[--C-:B-1----:R-:W-:Y:S01]  /*5df0*/  FFMA.FTZ R5, R27, c[0x0][0x2d0], -R4.reuse ;  /* 0x0000b4001b057a23 */ /* 0x102fe20000010804 */
[----:B--2---:R-:W-:Y:S01]  /*5e00*/  F2FP.BF16.PACK_AB R8, R241, R242 ;  /* 0x000000f2f108723e */ /* 0x004fe200000010ff */
[----:B------:R-:W1:Y:S04]  /*5e10*/  LDSM.16.MT88.4 R24, [R197+0x800] ;  /* 0x00080000c518783b */ /* 0x000e680000004200 */
[----:B------:R2:W1:Y:S02]  /*5e20*/  MUFU.EX2 R6, R5 ;  /* 0x0000000500067308 */ /* 0x0004640000000800 */
[----:B--2---:R-:W-:-:S06]  /*5e30*/  FFMA.FTZ R5, R33, c[0x0][0x2d0], -R4 ;  /* 0x0000b40021057a23 */ /* 0x004fcc0000010804 */
[----:B------:R2:W-:Y:S02]  /*5e40*/  MUFU.EX2 R7, R5 ;  /* 0x0000000500077308 */ /* 0x0005e40000000800 */
[----:B--2---:R-:W-:-:S06]  /*5e50*/  FFMA.FTZ R5, R37, c[0x0][0x2d0], -R4 ;  /* 0x0000b40025057a23 */ /* 0x004fcc0000010804 */
        /* <DEDUP_REMOVED lines=8> */
[----:B------:R2:W-:Y:S02]  /*5ee0*/  MUFU.EX2 R234, R5 ;  /* 0x0000000500ea7308 */ /* 0x0005e40000000800 */
[--C-:B--2---:R-:W-:Y:S01]  /*5ef0*/  FFMA.FTZ R5, R36, c[0x0][0x2d0], -R0.reuse ;  /* 0x0000b40024057a23 */ /* 0x104fe20000010800 */
[----:B----4-:R-:W-:Y:S01]  /*5f00*/  F2FP.BF16.PACK_AB R10, R245, R244 ;  /* 0x000000f4f50a723e */ /* 0x010fe200000010ff */
[----:B------:R-:W2:Y:S04]  /*5f10*/  LDSM.16.MT88.4 R36, [R201+0x800] ;  /* 0x00080000c924783b */ /* 0x000ea80000004200 */
[----:B------:R4:W-:Y:S02]  /*5f20*/  MUFU.EX2 R221, R5 ;  /* 0x0000000500dd7308 */ /* 0x0009e40000000800 */
[----:B----4-:R-:W-:-:S06]  /*5f30*/  FFMA.FTZ R5, R34, c[0x0][0x2d0], -R0 ;  /* 0x0000b40022057a23 */ /* 0x010fcc0000010800 */
[----:B------:R4:W1:Y:S02]  /*5f40*/  MUFU.EX2 R220, R5 ;  /* 0x0000000500dc7308 */ /* 0x0008640000000800 */
[--C-:B----4-:R-:W-:Y:S01]  /*5f50*/  FFMA.FTZ R5, R35, c[0x0][0x2d0], -R0.reuse ;  /* 0x0000b40023057a23 */ /* 0x110fe20000010800 */
[----:B-----5:R-:W-:Y:S01]  /*5f60*/  F2FP.BF16.PACK_AB R9, R237, R238 ;  /* 0x000000eeed09723e */ /* 0x020fe200000010ff */
[----:B------:R-:W-:Y:S04]  /*5f70*/  LDSM.16.MT88.4 R32, [R200+0x800] ;  /* 0x00080000c820783b */ /* 0x000fe80000004200 */
[----:B------:R4:W-:Y:S02]  /*5f80*/  MUFU.EX2 R226, R5 ;  /* 0x0000000500e27308 */ /* 0x0009e40000000800 */
[----:B----4-:R-:W-:-:S06]  /*5f90*/  FFMA.FTZ R5, R69, c[0x0][0x2d0], -R0 ;  /* 0x0000b40045057a23 */ /* 0x010fcc0000010800 */
[----:B------:R4:W5:Y:S02]  /*5fa0*/  MUFU.EX2 R225, R5 ;  /* 0x0000000500e17308 */ /* 0x0009640000000800 */
[----:B----4-:R-:W-:-:S06]  /*5fb0*/  FFMA.FTZ R5, R96, c[0x0][0x2d0], -R3 ;  /* 0x0000b40060057a23 */ /* 0x010fcc0000010803 */
[----:B------:R4:W-:Y:S02]  /*5fc0*/  MUFU.EX2 R215, R5 ;  /* 0x0000000500d77308 */ /* 0x0009e40000000800 */
[----:B----4-:R-:W-:-:S06]  /*5fd0*/  FFMA.FTZ R5, R97, c[0x0][0x2d0], -R3 ;  /* 0x0000b40061057a23 */ /* 0x010fcc0000010803 */
[----:B------:R4:W1:Y:S02]  /*5fe0*/  MUFU.EX2 R214, R5 ;  /* 0x0000000500d67308 */ /* 0x0008640000000800 */
[----:B----4-:R-:W-:-:S06]  /*5ff0*/  FFMA.FTZ R5, R98, c[0x0][0x2d0], -R3 ;  /* 0x0000b40062057a23 */ /* 0x010fcc0000010803 */
[----:B------:R4:W-:Y:S02]  /*6000*/  MUFU.EX2 R217, R5 ;  /* 0x0000000500d97308 */ /* 0x0009e40000000800 */
[----:B----4-:R-:W-:-:S06]  /*6010*/  FFMA.FTZ R5, R100, c[0x0][0x2d0], -R3 ;  /* 0x0000b40064057a23 */ /* 0x010fcc0000010803 */
[----:B------:R4:W-:Y:S02]  /*6020*/  MUFU.EX2 R212, R5 ;  /* 0x0000000500d47308 */ /* 0x0009e40000000800 */
[----:B----4-:R-:W-:-:S06]  /*6030*/  FFMA.FTZ R5, R99, c[0x0][0x2d0], -R4 ;  /* 0x0000b40063057a23 */ /* 0x010fcc0000010804 */
[----:B------:R4:W-:Y:S02]  /*6040*/  MUFU.EX2 R187, R5 ;  /* 0x0000000500bb7308 */ /* 0x0009e40000000800 */
[----:B----4-:R-:W-:-:S06]  /*6050*/  FFMA.FTZ R5, R110, c[0x0][0x2d0], -R4 ;  /* 0x0000b4006e057a23 */ /* 0x010fcc0000010804 */
[----:B------:R4:W1:Y:S02]  /*6060*/  MUFU.EX2 R185, R5 ;  /* 0x0000000500b97308 */ /* 0x0008640000000800 */
        /* <DEDUP_REMOVED lines=9> */
[----:B------:R4:W1:Y:S01]  /*6100*/  MUFU.EX2 R180, R5 ;  /* 0x0000000500b47308 */ /* 0x0008620000000800 */
[----:B------:R-:W-:Y:S02]  /*6110*/  F2FP.BF16.PACK_AB R11, R240, R239 ;  /* 0x000000eff00b723e */ /* 0x000fe400000010ff */
[----:B------:R-:W-:Y:S01]  /*6120*/  F2FP.BF16.PACK_AB R12, R231, R243 ;  /* 0x000000f3e70c723e */ /* 0x000fe200000010ff */
[----:B----4-:R-:W-:-:S04]  /*6130*/  FFMA.FTZ R5, R133, c[0x0][0x2d0], -R2 ;  /* 0x0000b40085057a23 */ /* 0x010fc80000010802 */
[----:B------:R4:W-:Y:S01]  /*6140*/  MUFU.EX2 R178, R5 ;  /* 0x0000000500b27308 */ /* 0x0009e20000000800 */
[----:B---3--:R-:W-:Y:S02]  /*6150*/  F2FP.BF16.PACK_AB R14, R233, R230 ;  /* 0x000000e6e90e723e */ /* 0x008fe400000010ff */
[----:B-1----:R-:W-:Y:S02]  /*6160*/  F2FP.BF16.PACK_AB R13, R6, R227 ;  /* 0x000000e3060d723e */ /* 0x002fe400000010ff */
[----:B------:R-:W-:Y:S01]  /*6170*/  F2FP.BF16.PACK_AB R15, R229, R7 ;  /* 0x00000007e50f723e */ /* 0x000fe200000010ff */
[----:B----4-:R-:W-:-:S04]  /*6180*/  FFMA.FTZ R5, R134, c[0x0][0x2d0], -R2 ;  /* 0x0000b40086057a23 */ /* 0x010fc80000010802 */
[----:B------:R1:W-:Y:S01]  /*6190*/  MUFU.EX2 R177, R5 ;  /* 0x0000000500b17308 */ /* 0x0003e20000000800 */
[----:B------:R-:W-:Y:S01]  /*61a0*/  HMMA.16816.F32.BF16 R84, R8, R16, RZ ;  /* 0x000000100854723c */ /* 0x000fe200000418ff */
[----:B-1----:R-:W-:-:S06]  /*61b0*/  FFMA.FTZ R5, R109, c[0x0][0x2d0], -R0 ;  /* 0x0000b4006d057a23 */ /* 0x002fcc0000010800 */
[----:B------:R1:W-:Y:S01]  /*61c0*/  MUFU.EX2 R176, R5 ;  /* 0x0000000500b07308 */ /* 0x0003e20000000800 */
[----:B------:R-:W-:Y:S08]  /*61d0*/  HMMA.16816.F32.BF16 R64, R8, R18, RZ ;  /* 0x000000120840723c */ /* 0x000ff000000418ff */
[----:B------:R-:W-:Y:S01]  /*61e0*/  HMMA.16816.F32.BF16 R92, R12, R16, RZ ;  /* 0x000000100c5c723c */ /* 0x000fe200000418ff */
[----:B-1----:R-:W-:-:S07]  /*61f0*/  FFMA.FTZ R5, R108, c[0x0][0x2d0], -R0 ;  /* 0x0000b4006c057a23 */ /* 0x002fce0000010800 */
[----:B------:R-:W-:Y:S01]  /*6200*/  HMMA.16816.F32.BF16 R112, R12, R18, RZ ;  /* 0x000000120c70723c */ /* 0x000fe200000418ff */
[----:B------:R-:W1:Y:S01]  /*6210*/  LDSM.16.MT88.4 R16, [R198+0x800] ;  /* 0x00080000c610783b */ /* 0x000e620000004200 */
[----:B------:R3:W4:Y:S02]  /*6220*/  MUFU.EX2 R175, R5 ;  /* 0x0000000500af7308 */ /* 0x0007240000000800 */
[----:B---3--:R-:W-:-:S06]  /*6230*/  FFMA.FTZ R5, R111, c[0x0][0x2d0], -R0 ;  /* 0x0000b4006f057a23 */ /* 0x008fcc0000010800 */
[----:B------:R3:W-:Y:S01]  /*6240*/  MUFU.EX2 R174, R5 ;  /* 0x0000000500ae7308 */ /* 0x0007e20000000800 */
[----:B------:R-:W-:Y:S01]  /*6250*/  HMMA.16816.F32.BF16 R80, R8, R20, RZ ;  /* 0x000000140850723c */ /* 0x000fe200000418ff */
[----:B---3--:R-:W-:-:S06]  /*6260*/  FFMA.FTZ R5, R128, c[0x0][0x2d0], -R0 ;  /* 0x0000b40080057a23 */ /* 0x008fcc0000010800 */
[----:B------:R3:W1:Y:S01]  /*6270*/  MUFU.EX2 R173, R5 ;  /* 0x0000000500ad7308 */ /* 0x0006620000000800 */
[C---:B------:R-:W-:Y:S08]  /*6280*/  HMMA.16816.F32.BF16 R56, R8.reuse, R28, RZ ;  /* 0x0000001c0838723c */ /* 0x040ff000000418ff */
[----:B------:R-:W-:Y:S01]  /*6290*/  HMMA.16816.F32.BF16 R48, R8, R40, RZ ;  /* 0x000000280830723c */ /* 0x000fe200000418ff */
[----:B---3--:R-:W-:-:S07]  /*62a0*/  FFMA.FTZ R5, R139, c[0x0][0x2d0], -R3 ;  /* 0x0000b4008b057a23 */ /* 0x008fce0000010803 */
[C---:B------:R-:W-:Y:S01]  /*62b0*/  HMMA.16816.F32.BF16 R60, R8.reuse, R22, RZ ;  /* 0x00000016083c723c */ /* 0x040fe200000418ff */
[----:B------:R3:W1:Y:S07]  /*62c0*/  MUFU.EX2 R169, R5 ;  /* 0x0000000500a97308 */ /* 0x00066e0000000800 */
[C---:B------:R-:W-:Y:S08]  /*62d0*/  HMMA.16816.F32.BF16 R52, R8.reuse, R30, RZ ;  /* 0x0000001e0834723c */ /* 0x040ff000000418ff */
[----:B------:R-:W-:Y:S01]  /*62e0*/  HMMA.16816.F32.BF16 R44, R8, R42, RZ ;  /* 0x0000002a082c723c */ /* 0x000fe200000418ff */
[----:B---3--:R-:W-:-:S04]  /*62f0*/  FFMA.FTZ R5, R140, c[0x0][0x2d0], -R3 ;  /* 0x0000b4008c057a23 */ /* 0x008fc80000010803 */
[----:B------:R3:W-:Y:S03]  /*6300*/  MUFU.EX2 R168, R5 ;  /* 0x0000000500a87308 */ /* 0x0007e60000000800 */
[----:B------:R-:W-:Y:S01]  /*6310*/  HMMA.16816.F32.BF16 R88, R12, R20, RZ ;  /* 0x000000140c58723c */ /* 0x000fe200000418ff */
[----:B------:R-:W-:-:S07]  /*6320*/  F2FP.BF16.PACK_AB R8, R236, R232 ;  /* 0x000000e8ec08723e */ /* 0x000fce00000010ff */
[----:B------:R-:W-:Y:S01]  /*6330*/  HMMA.16816.F32.BF16 R120, R12, R22, RZ ;  /* 0x000000160c78723c */ /* 0x000fe200000418ff */
[----:B---3--:R-:W-:-:S07]  /*6340*/  FFMA.FTZ R5, R141, c[0x0][0x2d0], -R3 ;  /* 0x0000b4008d057a23 */ /* 0x008fce0000010803 */
[----:B------:R-:W-:Y:S01]  /*6350*/  HMMA.16816.F32.BF16 R20, R12, R40, RZ ;  /* 0x000000280c14723c */ /* 0x000fe200000418ff */
[----:B------:R3:W-:Y:S01]  /*6360*/  MUFU.EX2 R167, R5 ;  /* 0x0000000500a77308 */ /* 0x0007e20000000800 */
[----:B------:R-:W-:Y:S02]  /*6370*/  F2FP.BF16.PACK_AB R9, R220, R221 ;  /* 0x000000dddc09723e */ /* 0x000fe400000010ff */
[----:B------:R-:W-:Y:S02]  /*6380*/  F2FP.BF16.PACK_AB R10, R234, R235 ;  /* 0x000000ebea0a723e */ /* 0x000fe400000010ff */
[----:B-----5:R-:W-:Y:S01]  /*6390*/  F2FP.BF16.PACK_AB R11, R225, R226 ;  /* 0x000000e2e10b723e */ /* 0x020fe200000010ff */
[----:B---3--:R-:W-:-:S04]  /*63a0*/  FFMA.FTZ R5, R142, c[0x0][0x2d0], -R3 ;  /* 0x0000b4008e057a23 */ /* 0x008fc80000010803 */
[----:B------:R3:W-:Y:S02]  /*63b0*/  MUFU.EX2 R166, R5 ;  /* 0x0000000500a67308 */ /* 0x0007e40000000800 */
[----:B------:R-:W-:Y:S01]  /*63c0*/  HMMA.16816.F32.BF16 R116, R8, R24, R84 ;  /* 0x000000180874723c */ /* 0x000fe20000041854 */
[----:B---3--:R-:W-:-:S05]  /*63d0*/  FFMA.FTZ R5, R131, c[0x0][0x2d0], -R4 ;  /* 0x0000b40083057a23 */ /* 0x008fca0000010804 */
[----:B------:R3:W-:Y:S02]  /*63e0*/  MUFU.EX2 R165, R5 ;  /* 0x0000000500a57308 */ /* 0x0007e40000000800 */
[C---:B--2---:R-:W-:Y:S08]  /*63f0*/  HMMA.16816.F32.BF16 R100, R8.reuse, R36, R80 ;  /* 0x000000240864723c */ /* 0x044ff00000041850 */
[----:B-1----:R-:W-:Y:S01]  /*6400*/  HMMA.16816.F32.BF16 R96, R8, R16, R56 ;  /* 0x000000100860723c */ /* 0x002fe20000041838 */
[----:B---3--:R-:W-:-:S07]  /*6410*/  FFMA.FTZ R5, R136, c[0x0][0x2d0], -R4 ;  /* 0x0000b40088057a23 */ /* 0x008fce0000010804 */
[C---:B------:R-:W-:Y:S01]  /*6420*/  HMMA.16816.F32.BF16 R84, R8.reuse, R32, R48 ;  /* 0x000000200854723c */ /* 0x040fe20000041830 */
[----:B------:R1:W2:Y:S07]  /*6430*/  MUFU.EX2 R164, R5 ;  /* 0x0000000500a47308 */ /* 0x0002ae0000000800 */
[C---:B------:R-:W-:Y:S08]  /*6440*/  HMMA.16816.F32.BF16 R80, R8.reuse, R26, R64 ;  /* 0x0000001a0850723c */ /* 0x040ff00000041840 */
[----:B------:R-:W-:Y:S01]  /*6450*/  HMMA.16816.F32.BF16 R60, R8, R38, R60 ;  /* 0x00000026083c723c */ /* 0x000fe2000004183c */
[----:B-1----:R-:W-:-:S07]  /*6460*/  FFMA.FTZ R5, R137, c[0x0][0x2d0], -R4 ;  /* 0x0000b40089057a23 */ /* 0x002fce0000010804 */
[C---:B------:R-:W-:Y:S01]  /*6470*/  HMMA.16816.F32.BF16 R56, R8.reuse, R18, R52 ;  /* 0x000000120838723c */ /* 0x040fe20000041834 */
[----:B------:R1:W-:Y:S07]  /*6480*/  MUFU.EX2 R162, R5 ;  /* 0x0000000500a27308 */ /* 0x0003ee0000000800 */
[----:B------:R-:W-:Y:S07]  /*6490*/  HMMA.16816.F32.BF16 R44, R8, R34, R44 ;  /* 0x00000022082c723c */ /* 0x000fee000004182c */
[----:B------:R-:W-:-:S02]  /*64a0*/  F2FP.BF16.PACK_AB R8, R214, R215 ;  /* 0x000000d7d608723e */ /* 0x000fc400000010ff */
[----:B------:R-:W-:Y:S02]  /*64b0*/  F2FP.BF16.PACK_AB R9, R185, R187 ;  /* 0x000000bbb909723e */ /* 0x000fe400000010ff */
[----:B------:R-:W-:Y:S02]  /*64c0*/  F2FP.BF16.PACK_AB R10, R212, R217 ;  /* 0x000000d9d40a723e */ /* 0x000fe400000010ff */
[----:B------:R-:W-:Y:S01]  /*64d0*/  F2FP.BF16.PACK_AB R11, R184, R186 ;  /* 0x000000bab80b723e */ /* 0x000fe200000010ff */
[----:B-1----:R-:W-:Y:S01]  /*64e0*/  FFMA.FTZ R5, R138, c[0x0][0x2d0], -R4 ;  /* 0x0000b4008a057a23 */ /* 0x002fe20000010804 */
[----:B------:R-:W-:Y:S03]  /*64f0*/  HMMA.16816.F32.BF16 R104, R12, R42, RZ ;  /* 0x0000002a0c68723c */ /* 0x000fe600000418ff */
[----:B------:R1:W3:Y:S05]  /*6500*/  MUFU.EX2 R161, R5 ;  /* 0x0000000500a17308 */ /* 0x0002ea0000000800 */
[C---:B------:R-:W-:Y:S08]  /*6510*/  HMMA.16816.F32.BF16 R52, R8.reuse, R24, R92 ;  /* 0x000000180834723c */ /* 0x040ff0000004185c */
[----:B------:R-:W-:Y:S01]  /*6520*/  HMMA.16816.F32.BF16 R40, R8, R26, R112 ;  /* 0x0000001a0828723c */ /* 0x000fe20000041870 */
[----:B-1----:R-:W-:-:S07]  /*6530*/  FFMA.FTZ R5, R148, c[0x0][0x2d0], -R3 ;  /* 0x0000b40094057a23 */ /* 0x002fce0000010803 */
[C---:B------:R-:W-:Y:S01]  /*6540*/  HMMA.16816.F32.BF16 R48, R8.reuse, R36, R88 ;  /* 0x000000240830723c */ /* 0x040fe20000041858 */
[----:B------:R1:W-:Y:S07]  /*6550*/  MUFU.EX2 R163, R5 ;  /* 0x0000000500a37308 */ /* 0x0003ee0000000800 */
[----:B------:R-:W-:Y:S01]  /*6560*/  HMMA.16816.F32.BF16 R24, R8, R38, R120 ;  /* 0x000000260818723c */ /* 0x000fe20000041878 */
[----:B------:R-:W5:Y:S07]  /*6570*/  LDSM.16.MT88.4 R36, [R200+0x1000] ;  /* 0x00100000c824783b */ /* 0x000f6e0000004200 */
[----:B------:R-:W-:Y:S01]  /*6580*/  HMMA.16816.F32.BF16 R76, R12, R28, RZ ;  /* 0x0000001c0c4c723c */ /* 0x000fe200000418ff */
[----:B-1----:R-:W-:-:S07]  /*6590*/  FFMA.FTZ R5, R149, c[0x0][0x2d0], -R3 ;  /* 0x0000b40095057a23 */ /* 0x002fce0000010803 */
[----:B------:R-:W-:Y:S01]  /*65a0*/  HMMA.16816.F32.BF16 R124, R12, R30, RZ ;  /* 0x0000001e0c7c723c */ /* 0x000fe200000418ff */
[----:B------:R-:W1:Y:S04]  /*65b0*/  LDSM.16.MT88.4 R12, [R197+0x1000] ;  /* 0x00100000c50c783b */ /* 0x000e680000004200 */
[----:B------:R-:W-:Y:S03]  /*65c0*/  LDSM.16.MT88.4 R28, [R198+0x1000] ;  /* 0x00100000c61c783b */ /* 0x000fe60000004200 */
[----:B------:R-:W-:Y:S01]  /*65d0*/  HMMA.16816.F32.BF16 R132, R8, R32, R20 ;  /* 0x000000200884723c */ /* 0x000fe20000041814 */
[----:B------:R-:W1:Y:S01]  /*65e0*/  LDSM.16.MT88.4 R20, [R201+0x1000] ;  /* 0x00100000c914783b */ /* 0x000e620000004200 */
[----:B------:R2:W-:Y:S02]  /*65f0*/  MUFU.EX2 R160, R5 ;  /* 0x0000000500a07308 */ /* 0x0005e40000000800 */
[----:B--2---:R-:W-:-:S06]  /*6600*/  FFMA.FTZ R5, R150, c[0x0][0x2d0], -R2 ;  /* 0x0000b40096057a23 */ /* 0x004fcc0000010802 */
[----:B------:R2:W-:Y:S01]  /*6610*/  MUFU.EX2 R159, R5 ;  /* 0x00000005009f7308 */ /* 0x0005e20000000800 */
[----:B------:R-:W-:Y:S01]  /*6620*/  HMMA.16816.F32.BF16 R76, R8, R16, R76 ;  /* 0x00000010084c723c */ /* 0x000fe2000004184c */
[----:B--2---:R-:W-:-:S06]  /*6630*/  FFMA.FTZ R5, R152, c[0x0][0x2d0], -R2 ;  /* 0x0000b40098057a23 */ /* 0x004fcc0000010802 */
[----:B------:R2:W1:Y:S01]  /*6640*/  MUFU.EX2 R158, R5 ;  /* 0x00000005009e7308 */ /* 0x0004620000000800 */
[----:B------:R-:W-:Y:S01]  /*6650*/  HMMA.16816.F32.BF16 R16, R8, R18, R124 ;  /* 0x000000120810723c */ /* 0x000fe2000004187c */
[----:B--2---:R-:W-:-:S06]  /*6660*/  FFMA.FTZ R5, R153, c[0x0][0x2d0], -R2 ;  /* 0x0000b40099057a23 */ /* 0x004fcc0000010802 */
[----:B------:R2:W-:Y:S01]  /*6670*/  MUFU.EX2 R157, R5 ;  /* 0x00000005009d7308 */ /* 0x0005e20000000800 */
[----:B------:R-:W-:Y:S01]  /*6680*/  HMMA.16816.F32.BF16 R64, R8, R34, R104 ;  /* 0x000000220840723c */ /* 0x000fe20000041868 */
[----:B--2---:R-:W-:-:S06]  /*6690*/  FFMA.FTZ R5, R154, c[0x0][0x2d0], -R2 ;  /* 0x0000b4009a057a23 */ /* 0x004fcc0000010802 */
[----:B------:R2:W-:Y:S01]  /*66a0*/  MUFU.EX2 R156, R5 ;  /* 0x00000005009c7308 */ /* 0x0005e20000000800 */
[----:B------:R-:W-:Y:S02]  /*66b0*/  F2FP.BF16.PACK_AB R8, R180, R179 ;  /* 0x000000b3b408723e */ /* 0x000fe400000010ff */
[----:B----4-:R-:W-:Y:S02]  /*66c0*/  F2FP.BF16.PACK_AB R9, R175, R176 ;  /* 0x000000b0af09723e */ /* 0x010fe400000010ff */
[----:B------:R-:W-:Y:S02]  /*66d0*/  F2FP.BF16.PACK_AB R10, R177, R178 ;  /* 0x000000b2b10a723e */ /* 0x000fe400000010ff */
[----:B------:R-:W-:Y:S01]  /*66e0*/  F2FP.BF16.PACK_AB R11, R173, R174 ;  /* 0x000000aead0b723e */ /* 0x000fe200000010ff */
[----:B--2---:R-:W-:-:S04]  /*66f0*/  FFMA.FTZ R5, R144, c[0x0][0x2d0], -R0 ;  /* 0x0000b40090057a23 */ /* 0x004fc80000010800 */
[----:B------:R2:W-:Y:S02]  /*6700*/  MUFU.EX2 R155, R5 ;  /* 0x00000005009b7308 */ /* 0x0005e40000000800 */
[C---:B-----5:R-:W-:Y:S08]  /*6710*/  HMMA.16816.F32.BF16 R140, R8.reuse, R36, R84 ;  /* 0x00000024088c723c */ /* 0x060ff00000041854 */
[----:B-1----:R-:W-:Y:S01]  /*6720*/  HMMA.16816.F32.BF16 R88, R8, R14, R80 ;  /* 0x0000000e0858723c */ /* 0x002fe20000041850 */
[----:B--2---:R-:W-:-:S07]  /*6730*/  FFMA.FTZ R5, R146, c[0x0][0x2d0], -R0 ;  /* 0x0000b40092057a23 */ /* 0x004fce0000010800 */
[C---:B------:R-:W-:Y:S01]  /*6740*/  HMMA.16816.F32.BF16 R84, R8.reuse, R22, R60 ;  /* 0x000000160854723c */ /* 0x040fe2000004183c */
[----:B------:R1:W2:Y:S07]  /*6750*/  MUFU.EX2 R154, R5 ;  /* 0x00000005009a7308 */ /* 0x0002ae0000000800 */
[C---:B------:R-:W-:Y:S01]  /*6760*/  HMMA.16816.F32.BF16 R92, R8.reuse, R12, R116 ;  /* 0x0000000c085c723c */ /* 0x040fe20000041874 */
[----:B------:R-:W-:Y:S07]  /*6770*/  LDSM.16.MT88.4 R116, [R201+0x2000] ;  /* 0x00200000c974783b */ /* 0x000fee0000004200 */
[----:B------:R-:W-:Y:S01]  /*6780*/  HMMA.16816.F32.BF16 R100, R8, R20, R100 ;  /* 0x000000140864723c */ /* 0x000fe20000041864 */
[----:B-1----:R-:W-:-:S04]  /*6790*/  FFMA.FTZ R5, R145, c[0x0][0x2d0], -R0 ;  /* 0x0000b40091057a23 */ /* 0x002fc80000010800 */
[----:B------:R1:W-:Y:S03]  /*67a0*/  MUFU.EX2 R152, R5 ;  /* 0x0000000500987308 */ /* 0x0003e60000000800 */
[C---:B------:R-:W-:Y:S08]  /*67b0*/  HMMA.16816.F32.BF16 R96, R8.reuse, R28, R96 ;  /* 0x0000001c0860723c */ /* 0x040ff00000041860 */
[C---:B------:R-:W-:Y:S08]  /*67c0*/  HMMA.16816.F32.BF16 R80, R8.reuse, R30, R56 ;  /* 0x0000001e0850723c */ /* 0x040ff00000041838 */
[----:B------:R-:W-:Y:S01]  /*67d0*/  HMMA.16816.F32.BF16 R60, R8, R38, R44 ;  /* 0x00000026083c723c */ /* 0x000fe2000004182c */
[----:B-1----:R-:W-:-:S06]  /*67e0*/  FFMA.FTZ R5, R147, c[0x0][0x2d0], -R0 ;  /* 0x0000b40093057a23 */ /* 0x002fcc0000010800 */
[----:B------:R-:W-:Y:S02]  /*67f0*/  F2FP.BF16.PACK_AB R8, R169, R181 ;  /* 0x000000b5a908723e */ /* 0x000fe400000010ff */
[----:B------:R-:W-:Y:S02]  /*6800*/  F2FP.BF16.PACK_AB R9, R164, R165 ;  /* 0x000000a5a409723e */ /* 0x000fe400000010ff */
[----:B------:R-:W-:Y:S02]  /*6810*/  F2FP.BF16.PACK_AB R10, R167, R168 ;  /* 0x000000a8a70a723e */ /* 0x000fe400000010ff */
[----:B---3--:R-:W-:Y:S01]  /*6820*/  F2FP.BF16.PACK_AB R11, R161, R162 ;  /* 0x000000a2a10b723e */ /* 0x008fe200000010ff */
[----:B------:R1:W3:Y:S06]  /*6830*/  MUFU.EX2 R153, R5 ;  /* 0x0000000500997308 */ /* 0x0002ec0000000800 */
[C---:B------:R-:W-:Y:S08]  /*6840*/  HMMA.16816.F32.BF16 R56, R8.reuse, R12, R52 ;  /* 0x0000000c0838723c */ /* 0x040ff00000041834 */
[----:B------:R-:W-:Y:S01]  /*6850*/  HMMA.16816.F32.BF16 R52, R8, R14, R40 ;  /* 0x0000000e0834723c */ /* 0x000fe20000041828 */
[----:B------:R-:W-:Y:S01]  /*6860*/  LDSM.16.MT88.4 R12, [R200+0x1800] ;  /* 0x00180000c80c783b */ /* 0x000fe20000004200 */
[----:B-1----:R-:W-:-:S06]  /*6870*/  FFMA.FTZ R5, R182, c[0x0][0x2d0], -R3 ;  /* 0x0000b400b6057a23 */ /* 0x002fcc0000010803 */
[C---:B------:R-:W-:Y:S01]  /*6880*/  HMMA.16816.F32.BF16 R40, R8.reuse, R28, R76 ;  /* 0x0000001c0828723c */ /* 0x040fe2000004184c */
[----:B------:R1:W-:Y:S07]  /*6890*/  MUFU.EX2 R79, R5 ;  /* 0x00000005004f7308 */ /* 0x0003ee0000000800 */
[----:B------:R-:W-:Y:S01]  /*68a0*/  HMMA.16816.F32.BF16 R48, R8, R20, R48 ;  /* 0x000000140830723c */ /* 0x000fe20000041830 */
[----:B-1----:R-:W-:-:S04]  /*68b0*/  FFMA.FTZ R5, R183, c[0x0][0x2d0], -R3 ;  /* 0x0000b400b7057a23 */ /* 0x002fc80000010803 */
[----:B------:R1:W-:Y:S03]  /*68c0*/  MUFU.EX2 R78, R5 ;  /* 0x00000005004e7308 */ /* 0x0003e60000000800 */
[C---:B------:R-:W-:Y:S01]  /*68d0*/  HMMA.16816.F32.BF16 R32, R8.reuse, R22, R24 ;  /* 0x000000160820723c */ /* 0x040fe20000041818 */
[----:B------:R-:W4:Y:S04]  /*68e0*/  LDSM.16.MT88.4 R24, [R197+0x1800] ;  /* 0x00180000c518783b */ /* 0x000f280000004200 */
[----:B------:R-:W5:Y:S03]  /*68f0*/  LDSM.16.MT88.4 R20, [R201+0x1800] ;  /* 0x00180000c914783b */ /* 0x000f660000004200 */
[----:B------:R-:W-:Y:S01]  /*6900*/  HMMA.16816.F32.BF16 R28, R8, R30, R16 ;  /* 0x0000001e081c723c */ /* 0x000fe20000041810 */
[----:B------:R-:W2:Y:S01]  /*6910*/  LDSM.16.MT88.4 R16, [R198+0x1800] ;  /* 0x00180000c610783b */ /* 0x000ea20000004200 */
[----:B-1----:R-:W-:-:S04]  /*6920*/  FFMA.FTZ R5, R190, c[0x0][0x2d0], -R3 ;  /* 0x0000b400be057a23 */ /* 0x002fc80000010803 */
[----:B------:R1:W-:Y:S02]  /*6930*/  MUFU.EX2 R76, R5 ;  /* 0x00000005004c7308 */ /* 0x0003e40000000800 */
[----:B-1----:R-:W-:-:S06]  /*6940*/  FFMA.FTZ R5, R194, c[0x0][0x2d0], -R3 ;  /* 0x0000b400c2057a23 */ /* 0x002fcc0000010803 */
[----:B------:R1:W-:Y:S02]  /*6950*/  MUFU.EX2 R77, R5 ;  /* 0x00000005004d7308 */ /* 0x0003e40000000800 */
[----:B-1----:R-:W-:-:S06]  /*6960*/  FFMA.FTZ R5, R151, c[0x0][0x2d0], -R4 ;  /* 0x0000b40097057a23 */ /* 0x002fcc0000010804 */
[----:B------:R1:W-:Y:S01]  /*6970*/  MUFU.EX2 R74, R5 ;  /* 0x00000005004a7308 */ /* 0x0003e20000000800 */
[----:B------:R-:W-:Y:S01]  /*6980*/  HMMA.16816.F32.BF16 R44, R8, R36, R132 ;  /* 0x00000024082c723c */ /* 0x000fe20000041884 */
[----:B------:R-:W-:Y:S01]  /*6990*/  FFMA.FTZ R3, R224, c[0x0][0x2d0], -R3 ;  /* 0x0000b400e0037a23 */ /* 0x000fe20000010803 */
[----:B------:R-:W-:Y:S01]  /*69a0*/  LDSM.16.MT88.4 R132, [R198+0x2000] ;  /* 0x00200000c684783b */ /* 0x000fe20000004200 */
[----:B-1----:R-:W-:-:S04]  /*69b0*/  FFMA.FTZ R5, R170, c[0x0][0x2d0], -R4 ;  /* 0x0000b400aa057a23 */ /* 0x002fc80000010804 */
[----:B------:R1:W1:Y:S01]  /*69c0*/  MUFU.EX2 R69, R5 ;  /* 0x0000000500457308 */ /* 0x0002620000000800 */
[----:B------:R-:W-:Y:S01]  /*69d0*/  HMMA.16816.F32.BF16 R36, R8, R38, R64 ;  /* 0x000000260824723c */ /* 0x000fe20000041840 */
[----:B-1----:R-:W-:-:S06]  /*69e0*/  FFMA.FTZ R5, R171, c[0x0][0x2d0], -R4 ;  /* 0x0000b400ab057a23 */ /* 0x002fcc0000010804 */
[----:B------:R1:W-:Y:S01]  /*69f0*/  MUFU.EX2 R68, R5 ;  /* 0x0000000500447308 */ /* 0x0003e20000000800 */
[----:B------:R-:W-:Y:S02]  /*6a00*/  F2FP.BF16.PACK_AB R8, R158, R159 ;  /* 0x0000009f9e08723e */ /* 0x000fe400000010ff */
[----:B--2---:R-:W-:Y:S01]  /*6a10*/  F2FP.BF16.PACK_AB R9, R154, R155 ;  /* 0x0000009b9a09723e */ /* 0x004fe200000010ff */
[----:B-1----:R-:W-:-:S04]  /*6a20*/  FFMA.FTZ R5, R172, c[0x0][0x2d0], -R4 ;  /* 0x0000b400ac057a23 */ /* 0x002fc80000010804 */
[----:B------:R-:W1:Y:S01]  /*6a30*/  MUFU.EX2 R67, R5 ;  /* 0x0000000500437308 */ /* 0x000e620000000800 */
[----:B------:R-:W-:Y:S02]  /*6a40*/  F2FP.BF16.PACK_AB R10, R156, R157 ;  /* 0x0000009d9c0a723e */ /* 0x000fe400000010ff */
[----:B---3--:R-:W-:-:S05]  /*6a50*/  F2FP.BF16.PACK_AB R11, R153, R152 ;  /* 0x00000098990b723e */ /* 0x008fca00000010ff */
[----:B------:R2:W-:Y:S02]  /*6a60*/  MUFU.EX2 R75, R3 ;  /* 0x00000003004b7308 */ /* 0x0005e40000000800 */
[C---:B----4-:R-:W-:Y:S08]  /*6a70*/  HMMA.16816.F32.BF16 R92, R8.reuse, R24, R92 ;  /* 0x00000018085c723c */ /* 0x050ff0000004185c */
[----:B------:R-:W-:Y:S01]  /*6a80*/  HMMA.16816.F32.BF16 R88, R8, R26, R88 ;  /* 0x0000001a0858723c */ /* 0x000fe20000041858 */
[----:B--2---:R-:W-:-:S07]  /*6a90*/  FFMA.FTZ R3, R219, c[0x0][0x2d0], -R2 ;  /* 0x0000b400db037a23 */ /* 0x004fce0000010802 */
[C---:B-----5:R-:W-:Y:S01]  /*6aa0*/  HMMA.16816.F32.BF16 R108, R8.reuse, R20, R100 ;  /* 0x00000014086c723c */ /* 0x060fe20000041864 */
[----:B------:R-:W2:Y:S01]  /*6ab0*/  LDSM.16.MT88.4 R100, [R197+0x2000] ;  /* 0x00200000c564783b */ /* 0x000ea20000004200 */
[----:B------:R3:W-:Y:S06]  /*6ac0*/  MUFU.EX2 R64, R3 ;  /* 0x0000000300407308 */ /* 0x0007ec0000000800 */
[C---:B------:R-:W-:Y:S08]  /*6ad0*/  HMMA.16816.F32.BF16 R84, R8.reuse, R22, R84 ;  /* 0x000000160854723c */ /* 0x040ff00000041854 */
[----:B------:R-:W-:Y:S01]  /*6ae0*/  HMMA.16816.F32.BF16 R124, R8, R16, R96 ;  /* 0x00000010087c723c */ /* 0x000fe20000041860 */
[----:B---3--:R-:W-:-:S07]  /*6af0*/  FFMA.FTZ R3, R222, c[0x0][0x2d0], -R2 ;  /* 0x0000b400de037a23 */ /* 0x008fce0000010802 */
[C---:B------:R-:W-:Y:S01]  /*6b00*/  HMMA.16816.F32.BF16 R80, R8.reuse, R18, R80 ;  /* 0x000000120850723c */ /* 0x040fe20000041850 */
[----:B------:R3:W-:Y:S07]  /*6b10*/  MUFU.EX2 R66, R3 ;  /* 0x0000000300427308 */ /* 0x0007ee0000000800 */
[C---:B------:R-:W-:Y:S08]  /*6b20*/  HMMA.16816.F32.BF16 R140, R8.reuse, R12, R140 ;  /* 0x0000000c088c723c */ /* 0x040ff0000004188c */
[----:B------:R-:W-:Y:S01]  /*6b30*/  HMMA.16816.F32.BF16 R60, R8, R14, R60 ;  /* 0x0000000e083c723c */ /* 0x000fe2000004183c */
[----:B---3--:R-:W-:-:S02]  /*6b40*/  FFMA.FTZ R3, R223, c[0x0][0x2d0], -R2 ;  /* 0x0000b400df037a23 */ /* 0x008fc40000010802 */
[----:B------:R-:W-:-:S04]  /*6b50*/  FFMA.FTZ R2, R228, c[0x0][0x2d0], -R2 ;  /* 0x0000b400e4027a23 */ /* 0x000fc80000010802 */
[----:B------:R-:W-:Y:S02]  /*6b60*/  F2FP.BF16.PACK_AB R8, R163, R166 ;  /* 0x000000a6a308723e */ /* 0x000fe400000010ff */
[----:B------:R-:W-:Y:S02]  /*6b70*/  F2FP.BF16.PACK_AB R9, R69, R74 ;  /* 0x0000004a4509723e */ /* 0x000fe400000010ff */
[----:B------:R-:W-:Y:S02]  /*6b80*/  F2FP.BF16.PACK_AB R10, R79, R160 ;  /* 0x000000a04f0a723e */ /* 0x000fe400000010ff */
[----:B-1----:R-:W-:-:S07]  /*6b90*/  F2FP.BF16.PACK_AB R11, R67, R68 ;  /* 0x00000044430b723e */ /* 0x002fce00000010ff */
[C---:B------:R-:W-:Y:S01]  /*6ba0*/  HMMA.16816.F32.BF16 R56, R8.reuse, R24, R56 ;  /* 0x000000180838723c */ /* 0x040fe20000041838 */
[----:B------:R1:W-:Y:S07]  /*6bb0*/  MUFU.EX2 R25, R2 ;  /* 0x0000000200197308 */ /* 0x0003ee0000000800 */
[----:B------:R-:W-:Y:S01]  /*6bc0*/  HMMA.16816.F32.BF16 R32, R8, R22, R32 ;  /* 0x000000160820723c */ /* 0x000fe20000041820 */
[----:B-1----:R-:W-:-:S04]  /*6bd0*/  FFMA.FTZ R2, R188, c[0x0][0x2d0], -R0 ;  /* 0x0000b400bc027a23 */ /* 0x002fc80000010800 */
[----:B------:R1:W-:Y:S03]  /*6be0*/  MUFU.EX2 R24, R2 ;  /* 0x0000000200187308 */ /* 0x0003e60000000800 */
[----:B------:R-:W-:Y:S01]  /*6bf0*/  HMMA.16816.F32.BF16 R48, R8, R20, R48 ;  /* 0x000000140830723c */ /* 0x000fe20000041830 */
[----:B-1----:R-:W-:-:S04]  /*6c00*/  FFMA.FTZ R2, R189, c[0x0][0x2d0], -R0 ;  /* 0x0000b400bd027a23 */ /* 0x002fc80000010800 */
[----:B------:R1:W-:Y:S03]  /*6c10*/  MUFU.EX2 R22, R2 ;  /* 0x0000000200167308 */ /* 0x0003e60000000800 */
[----:B------:R-:W-:Y:S01]  /*6c20*/  HMMA.16816.F32.BF16 R44, R8, R12, R44 ;  /* 0x0000000c082c723c */ /* 0x000fe2000004182c */
[--C-:B-1----:R-:W-:Y:S02]  /*6c30*/  FFMA.FTZ R2, R191, c[0x0][0x2d0], -R0.reuse ;  /* 0x0000b400bf027a23 */ /* 0x102fe40000010800 */
[----:B------:R-:W-:-:S04]  /*6c40*/  FFMA.FTZ R0, R195, c[0x0][0x2d0], -R0 ;  /* 0x0000b400c3007a23 */ /* 0x000fc80000010800 */
[----:B------:R1:W-:Y:S01]  /*6c50*/  MUFU.EX2 R20, R0 ;  /* 0x0000000000147308 */ /* 0x0003e20000000800 */
[----:B------:R-:W-:Y:S01]  /*6c60*/  HMMA.16816.F32.BF16 R52, R8, R26, R52 ;  /* 0x0000001a0834723c */ /* 0x000fe20000041834 */
[----:B-1----:R-:W-:-:S06]  /*6c70*/  FFMA.FTZ R0, R193, c[0x0][0x2d0], -R4 ;  /* 0x0000b400c1007a23 */ /* 0x002fcc0000010804 */
[----:B------:R1:W3:Y:S01]  /*6c80*/  MUFU.EX2 R12, R0 ;  /* 0x00000000000c7308 */ /* 0x0002e20000000800 */
[C---:B------:R-:W-:Y:S08]  /*6c90*/  HMMA.16816.F32.BF16 R40, R8.reuse, R16, R40 ;  /* 0x000000100828723c */ /* 0x040ff00000041828 */
[----:B------:R-:W-:Y:S01]  /*6ca0*/  HMMA.16816.F32.BF16 R28, R8, R18, R28 ;  /* 0x00000012081c723c */ /* 0x000fe2000004181c */
[----:B------:R4:W-:Y:S01]  /*6cb0*/  MUFU.EX2 R21, R2 ;  /* 0x0000000200157308 */ /* 0x0009e20000000800 */
[----:B------:R-:W5:Y:S01]  /*6cc0*/  LDSM.16.MT88.4 R16, [R200+0x2000] ;  /* 0x00200000c810783b */ /* 0x000f620000004200 */
[----:B-1----:R-:W-:-:S05]  /*6cd0*/  FFMA.FTZ R0, R192, c[0x0][0x2d0], -R4 ;  /* 0x0000b400c0007a23 */ /* 0x002fca0000010804 */
[----:B------:R-:W-:Y:S01]  /*6ce0*/  HMMA.16816.F32.BF16 R36, R8, R14, R36 ;  /* 0x0000000e0824723c */ /* 0x000fe20000041824 */
[----:B------:R1:W1:Y:S01]  /*6cf0*/  MUFU.EX2 R8, R0 ;  /* 0x0000000000087308 */ /* 0x0002620000000800 */
[----:B----4-:R-:W-:-:S04]  /*6d00*/  @P4 IMAD.HI.U32 R2, R248, c[0x0][0x2c8], RZ ;  /* 0x0000b200f8024a27 */ /* 0x010fc800078e00ff */
[----:B-1----:R-:W-:-:S04]  /*6d10*/  FFMA.FTZ R0, R216, c[0x0][0x2d0], -R4 ;  /* 0x0000b400d8007a23 */ /* 0x002fc80000010804 */
[----:B------:R1:W4:Y:S02]  /*6d20*/  MUFU.EX2 R9, R0 ;  /* 0x0000000000097308 */ /* 0x0003240000000800 */
[----:B-1----:R-:W-:-:S06]  /*6d30*/  FFMA.FTZ R0, R218, c[0x0][0x2d0], -R4 ;  /* 0x0000b400da007a23 */ /* 0x002fcc0000010804 */
[----:B------:R1:W-:Y:S02]  /*6d40*/  MUFU.EX2 R10, R0 ;  /* 0x00000000000a7308 */ /* 0x0003e40000000800 */
[----:B-1----:R-:W-:Y:S01]  /*6d50*/  IMAD.MOV.U32 R0, RZ, RZ, R248 ;  /* 0x000000ffff007224 */ /* 0x002fe200078e00f8 */
[----:B------:R-:W-:-:S04]  /*6d60*/  @P4 SHF.R.U32.HI R0, RZ, c[0x0][0x2cc], R2 ;  /* 0x0000b300ff004a19 */ /* 0x000fc80000011602 */
[----:B------:R-:W-:-:S05]  /*6d70*/  IADD3 R0, R0, R250, -R251 ;  /* 0x000000fa00007210 */ /* 0x000fca0007ffe8fb */
[----:B------:R-:W-:-:S05]  /*6d80*/  IMAD.HI R0, R0, 0x66666667, RZ ;  /* 0x6666666700007827 */ /* 0x000fca00078e02ff */
[----:B------:R-:W-:Y:S01]  /*6d90*/  SHF.R.U32.HI R2, RZ, 0x1f, R0 ;  /* 0x0000001fff027819 */ /* 0x000fe20000011600 */
[----:B------:R1:W1:Y:S03]  /*6da0*/  MUFU.EX2 R65, R3 ;  /* 0x0000000300417308 */ /* 0x0002660000000800 */
[----:B------:R-:W-:Y:S01]  /*6db0*/  LEA.HI.SX32 R11, R0, R2, 0x1b ;  /* 0x00000002000b7211 */ /* 0x000fe200078fdaff */
[----:B------:R-:W-:Y:S02]  /*6dc0*/  FADD.FTZ R2, R243, R231 ;  /* 0x000000e7f3027221 */ /* 0x000fe40000010000 */
[----:B------:R-:W-:Y:S02]  /*6dd0*/  FADD.FTZ R0, R227, R6 ;  /* 0x00000006e3007221 */ /* 0x000fe40000010000 */
[----:B------:R-:W-:Y:S02]  /*6de0*/  FADD.FTZ R6, R238, R237 ;  /* 0x000000edee067221 */ /* 0x000fe40000010000 */
[----:B------:R-:W-:-:S02]  /*6df0*/  FADD.FTZ R5, R230, R2 ;  /* 0x00000002e6057221 */ /* 0x000fc40000010000 */
[----:B------:R-:W-:Y:S02]  /*6e00*/  FADD.FTZ R4, R7, R0 ;  /* 0x0000000007047221 */ /* 0x000fe40000010000 */
[----:B-1----:R-:W-:Y:S02]  /*6e10*/  FADD.FTZ R3, R242, R241 ;  /* 0x000000f1f2037221 */ /* 0x002fe40000010000 */
        /* <DEDUP_REMOVED lines=55> */
[----:B---3--:R-:W-:Y:S02]  /*7190*/  FADD.FTZ R2, R12, R0 ;  /* 0x000000000c027221 */ /* 0x008fe40000010000 */
[----:B------:R-:W-:Y:S02]  /*71a0*/  FADD.FTZ R0, R64, R4 ;  /* 0x0000000440007221 */ /* 0x000fe40000010000 */
[----:B------:R-:W-:-:S02]  /*71b0*/  FADD.FTZ R4, R24, R5 ;  /* 0x0000000518047221 */ /* 0x000fc40000010000 */
[----:B------:R-:W-:Y:S02]  /*71c0*/  FADD.FTZ R3, R76, R3 ;  /* 0x000000034c037221 */ /* 0x000fe40000010000 */
[----:B------:R-:W-:Y:S02]  /*71d0*/  FADD.FTZ R2, R8, R2 ;  /* 0x0000000208027221 */ /* 0x000fe40000010000 */
[----:B------:R-:W-:Y:S02]  /*71e0*/  FADD.FTZ R0, R66, R0 ;  /* 0x0000000042007221 */ /* 0x000fe40000010000 */
[----:B------:R-:W-:Y:S02]  /*71f0*/  FADD.FTZ R4, R22, R4 ;  /* 0x0000000416047221 */ /* 0x000fe40000010000 */
[----:B------:R-:W-:Y:S02]  /*7200*/  FADD.FTZ R3, R77, R3 ;  /* 0x000000034d037221 */ /* 0x000fe40000010000 */
[----:B----4-:R-:W-:-:S02]  /*7210*/  FADD.FTZ R2, R9, R2 ;  /* 0x0000000209027221 */ /* 0x010fc40000010000 */
[----:B------:R-:W-:Y:S01]  /*7220*/  FADD.FTZ R0, R65, R0 ;  /* 0x0000000041007221 */ /* 0x000fe20000010000 */
[----:B------:R-:W-:Y:S01]  /*7230*/  IMNMX R13, R249, R11, !PT ;  /* 0x0000000bf90d7217 */ /* 0x000fe20007800200 */
[----:B------:R-:W-:Y:S02]  /*7240*/  FADD.FTZ R4, R21, R4 ;  /* 0x0000000415047221 */ /* 0x000fe40000010000 */
[----:B------:R-:W-:Y:S02]  /*7250*/  FADD.FTZ R5, R75, R3 ;  /* 0x000000034b057221 */ /* 0x000fe40000010000 */
[----:B------:R-:W-:Y:S02]  /*7260*/  FADD.FTZ R3, R10, R2 ;  /* 0x000000020a037221 */ /* 0x000fe40000010000 */
[----:B------:R-:W-:Y:S02]  /*7270*/  FADD.FTZ R2, R25, R0 ;  /* 0x0000000019027221 */ /* 0x000fe40000010000 */
[----:B------:R-:W-:Y:S01]  /*7280*/  FADD.FTZ R0, R20, R4 ;  /* 0x0000000414007221 */ /* 0x000fe20000010000 */
[----:B------:R1:W-:Y:S04]  /*7290*/  STL [R1+0x4], R13 ;  /* 0x0000040d01007387 */ /* 0x0003e80000100800 */
[----:B------:R1:W-:Y:S01]  /*72a0*/  STL [R1+0x14], R5 ;  /* 0x0000140501007387 */ /* 0x0003e20000100800 */
[----:B------:R-:W-:-:S03]  /*72b0*/  IADD3 R212, R246, -0x2, RZ ;  /* 0xfffffffef6d47810 */ /* 0x000fc60007ffe0ff */
[----:B------:R1:W-:Y:S04]  /*72c0*/  STL [R1+0x18], R3 ;  /* 0x0000180301007387 */ /* 0x0003e80000100800 */
[----:B------:R1:W-:Y:S04]  /*72d0*/  STL [R1+0x20], R0 ;  /* 0x0000200001007387 */ /* 0x0003e80000100800 */
[----:B------:R1:W-:Y:S01]  /*72e0*/  STL [R1+0x1c], R2 ;  /* 0x00001c0201007387 */ /* 0x0003e20000100800 */
[----:B------:R-:W-:Y:S02]  /*72f0*/  ISETP.GE.AND P0, PT, R212, R13, PT ;  /* 0x0000000dd400720c */ /* 0x000fe40003f06270 */
[----:B------:R-:W-:-:S02]  /*7300*/  F2FP.BF16.PACK_AB R144, R66, R64 ;  /* 0x000000404290723e */ /* 0x000fc400000010ff */
[----:B------:R-:W-:Y:S02]  /*7310*/  F2FP.BF16.PACK_AB R145, R22, R24 ;  /* 0x000000181691723e */ /* 0x000fe400000010ff */
[----:B------:R-:W-:Y:S02]  /*7320*/  F2FP.BF16.PACK_AB R146, R25, R65 ;  /* 0x000000411992723e */ /* 0x000fe400000010ff */
[----:B------:R-:W-:Y:S02]  /*7330*/  F2FP.BF16.PACK_AB R147, R20, R21 ;  /* 0x000000151493723e */ /* 0x000fe400000010ff */
[----:B------:R-:W-:Y:S02]  /*7340*/  F2FP.BF16.PACK_AB R148, R76, R78 ;  /* 0x0000004e4c94723e */ /* 0x000fe400000010ff */
[----:B------:R-:W-:Y:S02]  /*7350*/  F2FP.BF16.PACK_AB R149, R8, R12 ;  /* 0x0000000c0895723e */ /* 0x000fe400000010ff */
[----:B------:R-:W-:-:S02]  /*7360*/  F2FP.BF16.PACK_AB R150, R75, R77 ;  /* 0x0000004d4b96723e */ /* 0x000fc400000010ff */
[----:B------:R-:W-:Y:S01]  /*7370*/  F2FP.BF16.PACK_AB R151, R10, R9 ;  /* 0x000000090a97723e */ /* 0x000fe200000010ff */
[C---:B--2---:R-:W-:Y:S08]  /*7380*/  HMMA.16816.F32.BF16 R96, R144.reuse, R102, R88 ;  /* 0x000000669060723c */ /* 0x044ff00000041858 */
        /* <DEDUP_REMOVED lines=8> */
[----:B-----5:R-:W-:Y:S08]  /*7410*/  HMMA.16816.F32.BF16 R140, R144, R16, R140 ;  /* 0x00000010908c723c */ /* 0x020ff0000004188c */
[C---:B------:R-:W-:Y:S08]  /*7420*/  HMMA.16816.F32.BF16 R100, R148.reuse, R102, R52 ;  /* 0x000000669464723c */ /* 0x040ff00000041834 */
[C---:B------:R-:W-:Y:S08]  /*7430*/  HMMA.16816.F32.BF16 R116, R148.reuse, R118, R32 ;  /* 0x000000769474723c */ /* 0x040ff00000041820 */
[C---:B------:R-:W-:Y:S08]  /*7440*/  HMMA.16816.F32.BF16 R132, R148.reuse, R134, R28 ;  /* 0x000000869484723c */ /* 0x040ff0000004181c */
[----:B------:R-:W-:Y:S08]  /*7450*/  HMMA.16816.F32.BF16 R136, R148, R16, R44 ;  /* 0x000000109488723c */ /* 0x000ff0000004182c */
[-C--:B------:R-:W-:Y:S08]  /*7460*/  HMMA.16816.F32.BF16 R144, R144, R18.reuse, R60 ;  /* 0x000000129090723c */ /* 0x080ff0000004183c */
[----:B------:R-:W-:Y:S01]  /*7470*/  HMMA.16816.F32.BF16 R148, R148, R18, R36 ;  /* 0x000000129494723c */ /* 0x000fe20000041824 */
[----:B------:R-:W-:Y:S07]  /*7480*/  @!P0 BRA `(.L_x_1227) ;  /* 0x0000463000008947 */ /* 0x000fee0003800000 */
[----:B-1----:R-:W-:Y:S01]  /*7490*/  IMAD.IADD R0, R247, 0x1, R248 ;  /* 0x00000001f7007824 */ /* 0x002fe200078e02f8 */
[----:B------:R-:W-:Y:S01]  /*74a0*/  MOV R3, R73 ;  /* 0x0000004900037202 */ /* 0x000fe20000000f00 */
[----:B------:R-:W-:Y:S01]  /*74b0*/  IMAD.MOV.U32 R84, RZ, RZ, R72 ;  /* 0x000000ffff547224 */ /* 0x000fe200078e0048 */
[----:B------:R-:W-:Y:S01]  /*74c0*/  MOV R85, R71 ;  /* 0x0000004700557202 */ /* 0x000fe20000000f00 */
[----:B------:R-:W-:Y:S01]  /*74d0*/  IMAD.MOV.U32 R86, RZ, RZ, R70 ;  /* 0x000000ffff567224 */ /* 0x000fe200078e0046 */
[----:B------:R1:W-:Y:S01]  /*74e0*/  STL [R1], R0 ;  /* 0x0000000001007387 */ /* 0x0003e20000100800 */
[----:B------:R-:W-:Y:S01]  /*74f0*/  MOV R188, R212 ;  /* 0x000000d400bc7202 */ /* 0x000fe20000000f00 */
[----:B-1----:R-:W-:-:S05]  /*7500*/  @P4 IMAD.HI.U32 R0, R0, c[0x0][0x2c8], RZ ;  /* 0x0000b20000004a27 */ /* 0x002fca00078e00ff */
[----:B------:R-:W-:-:S05]  /*7510*/  @P4 SHF.R.U32.HI R0, RZ, c[0x0][0x2cc], R0 ;  /* 0x0000b300ff004a19 */ /* 0x000fca0000011600 */
[----:B------:R1:W-:Y:S02]  /*7520*/  @P4 STL [R1+0x8], R0 ;  /* 0x0000080001004387 */ /* 0x0003e40000100800 */
.L_x_1228:
[----:B--2---:R-:W2:Y:S01]  /*7530*/  LDL R218, [R1+0x24] ;  /* 0x0000240001da7983 */ /* 0x004ea20000100800 */
[----:B------:R-:W-:Y:S04]  /*7540*/  DEPBAR.LE SB0, 0x0 ;  /* 0x000080000000791a */ /* 0x000fe80000000000 */
[----:B------:R-:W3:Y:S01]  /*7550*/  LDL R2, [R1+0x48] ;  /* 0x0000480001027983 */ /* 0x000ee20000100800 */
[----:B------:R-:W-:Y:S03]  /*7560*/  WARPSYNC 0xffffffff ;  /* 0xffffffff00007948 */ /* 0x000fe60003800000 */
[----:B------:R-:W4:Y:S06]  /*7570*/  LDL.64 R178, [R1+0x40] ;  /* 0x0000400001b27983 */ /* 0x000f2c0000100a00 */
[----:B------:R-:W-:Y:S08]  /*7580*/  BAR.SYNC.DEFER_BLOCKING 0x0 ;  /* 0x0000000000007b1d */ /* 0x000ff00000010000 */
[----:B------:R-:W-:Y:S08]  /*7590*/  LDSM.16.M88.4 R80, [R203] ;  /* 0x00000000cb50783b */ /* 0x000ff00000000200 */
[----:B------:R-:W5:Y:S08]  /*75a0*/  LDSM.16.M88.4 R16, [R196] ;  /* 0x00000000c410783b */ /* 0x000f700000000200 */
        /* <DEDUP_REMOVED lines=8> */
[----:B------:R-:W2:Y:S08]  /*7630*/  LDSM.16.M88.4 R168, [R211] ;  /* 0x00000000d3a8783b */ /* 0x000eb00000000200 */
[----:B------:R-:W2:Y:S08]  /*7640*/  LDSM.16.M88.4 R172, [R210] ;  /* 0x00000000d2ac783b */ /* 0x000eb00000000200 */
[----:B------:R-:W4:Y:S04]  /*7650*/  LDL R217, [R1+0x8] ;  /* 0x0000080001d97983 */ /* 0x000f280000100800 */
[----:B------:R-:W4:Y:S04]  /*7660*/  LDL R216, [R1+0x4c] ;  /* 0x00004c0001d87983 */ /* 0x000f280000100800 */
[----:B------:R-:W4:Y:S04]  /*7670*/  LDL R215, [R1+0x10] ;  /* 0x0000100001d77983 */ /* 0x000f280000100800 */
[----:B------:R-:W4:Y:S01]  /*7680*/  LDL R195, [R1+0xc] ;  /* 0x00000c0001c37983 */ /* 0x000f220000100800 */
[-C--:B-----5:R-:W-:Y:S08]  /*7690*/  HMMA.16816.F32.BF16 R4, R80, R16.reuse, RZ ;  /* 0x000000105004723c */ /* 0x0a0ff000000418ff */
[C---:B-1----:R-:W-:Y:S08]  /*76a0*/  HMMA.16816.F32.BF16 R8, R76.reuse, R16, RZ ;  /* 0x000000104c08723c */ /* 0x042ff000000418ff */
        /* <DEDUP_REMOVED lines=20> */
[-C--:B------:R-:W-:Y:S07]  /*77f0*/  HMMA.16816.F32.BF16 R4, R156, R160.reuse, R4 ;  /* 0x000000a09c04723c */ /* 0x080fee0000041804 */
[----:B------:R-:W-:Y:S01]  /*7800*/  @!P2 SHF.R.S32.HI R0, RZ, 0x1f, R188 ;  /* 0x0000001fff00a819 */ /* 0x000fe200000114bc */
[C---:B------:R-:W-:Y:S04]  /*7810*/  HMMA.16816.F32.BF16 R8, R164.reuse, R160, R8 ;  /* 0x000000a0a408723c */ /* 0x040fe80000041808 */
[----:B------:R-:W-:Y:S03]  /*7820*/  @!P2 IMAD R0, R0, c[0x0][0x208], RZ ;  /* 0x000082000000aa24 */ /* 0x000fe600078e02ff */
[C---:B------:R-:W-:Y:S01]  /*7830*/  @!P2 IMAD.WIDE.U32 R160, R188.reuse, c[0x0][0x208], RZ ;  /* 0x00008200bca0aa25 */ /* 0x040fe200078e00ff */
[-C--:B------:R-:W-:Y:S04]  /*7840*/  HMMA.16816.F32.BF16 R12, R164, R162.reuse, R12 ;  /* 0x000000a2a40c723c */ /* 0x080fe8000004180c */
[----:B------:R-:W-:Y:S04]  /*7850*/  @!P2 IMAD R0, R188, c[0x0][0x20c], R0 ;  /* 0x00008300bc00aa24 */ /* 0x000fe800078e0200 */
[C---:B------:R-:W-:Y:S04]  /*7860*/  HMMA.16816.F32.BF16 R16, R156.reuse, R162, R16 ;  /* 0x000000a29c10723c */ /* 0x040fe80000041810 */
[----:B------:R-:W-:Y:S04]  /*7870*/  @!P2 IADD3 R0, R161, R0, RZ ;  /* 0x00000000a100a210 */ /* 0x000fe80007ffe0ff */
[-C--:B------:R-:W-:Y:S04]  /*7880*/  HMMA.16816.F32.BF16 R20, R156, R168.reuse, R20 ;  /* 0x000000a89c14723c */ /* 0x080fe80000041814 */
[----:B------:R-:W-:Y:S04]  /*7890*/  @!P2 IMAD R0, R0, 0x50, RZ ;  /* 0x000000500000a824 */ /* 0x000fe800078e02ff */
[C---:B------:R-:W-:Y:S07]  /*78a0*/  HMMA.16816.F32.BF16 R24, R164.reuse, R168, R24 ;  /* 0x000000a8a418723c */ /* 0x040fee0000041818 */
[----:B------:R-:W-:Y:S01]  /*78b0*/  @!P2 IMAD.MOV.U32 R169, RZ, RZ, c[0x0][0x208] ;  /* 0x00008200ffa9a624 */ /* 0x000fe200078e00ff */
[-C--:B------:R-:W-:Y:S08]  /*78c0*/  HMMA.16816.F32.BF16 R28, R164, R170.reuse, R28 ;  /* 0x000000aaa41c723c */ /* 0x080ff0000004181c */
[C---:B------:R-:W-:Y:S07]  /*78d0*/  HMMA.16816.F32.BF16 R32, R156.reuse, R170, R32 ;  /* 0x000000aa9c20723c */ /* 0x040fee0000041820 */
[----:B---3--:R-:W-:Y:S01]  /*78e0*/  @!P2 MOV R171, R2 ;  /* 0x0000000200aba202 */ /* 0x008fe20000000f00 */
[-C--:B------:R-:W-:Y:S04]  /*78f0*/  HMMA.16816.F32.BF16 R36, R156, R172.reuse, R36 ;  /* 0x000000ac9c24723c */ /* 0x080fe80000041824 */
[----:B----4-:R-:W-:Y:S01]  /*7900*/  @!P2 IMAD.MOV.U32 R170, RZ, RZ, R178 ;  /* 0x000000ffffaaa224 */ /* 0x010fe200078e00b2 */
[----:B------:R-:W-:Y:S03]  /*7910*/  @!P2 SHF.L.U32 R2, R169, 0x5, RZ ;  /* 0x00000005a902a819 */ /* 0x000fe600000006ff */
[C---:B------:R-:W-:Y:S04]  /*7920*/  HMMA.16816.F32.BF16 R40, R164.reuse, R172, R40 ;  /* 0x000000aca428723c */ /* 0x040fe80000041828 */
[----:B------:R-:W-:Y:S02]  /*7930*/  @!P2 IMAD.WIDE.U32 R170, R160, 0x50, R170 ;  /* 0x00000050a0aaa825 */ /* 0x000fe400078e00aa */
[----:B------:R-:W2:Y:S02]  /*7940*/  LDSM.16.M88.4 R160, [R208] ;  /* 0x00000000d0a0783b */ /* 0x000ea40000000200 */
[----:B------:R-:W-:Y:S01]  /*7950*/  @!P2 IMAD.MOV.U32 R172, RZ, RZ, 0x5 ;  /* 0x00000005ffaca424 */ /* 0x000fe200078e00ff */
[C---:B------:R-:W-:Y:S01]  /*7960*/  @!P2 LEA R168, P0, R170.reuse, c[0x0][0x1f8], 0x1 ;  /* 0x00007e00aaa8aa11 */ /* 0x040fe200078008ff */
[-C--:B------:R-:W-:Y:S03]  /*7970*/  HMMA.16816.F32.BF16 R44, R164, R174.reuse, R44 ;  /* 0x000000aea42c723c */ /* 0x080fe6000004182c */
[----:B------:R-:W-:Y:S02]  /*7980*/  @!P2 IADD3 R87, R171, R0, RZ ;  /* 0x00000000ab57a210 */ /* 0x000fe40007ffe0ff */
[----:B------:R-:W-:Y:S02]  /*7990*/  @!P2 SHF.L.U64.HI R0, R169, R172, c[0x0][0x20c] ;  /* 0x00008300a900a619 */ /* 0x000fe400000102ac */
[----:B------:R-:W-:Y:S01]  /*79a0*/  @!P2 LEA.HI.X R169, R170, c[0x0][0x1fc], R87, 0x1, P0 ;  /* 0x00007f00aaa9aa11 */ /* 0x000fe200000f0c57 */
[C---:B------:R-:W-:Y:S04]  /*79b0*/  HMMA.16816.F32.BF16 R48, R156.reuse, R174, R48 ;  /* 0x000000ae9c30723c */ /* 0x040fe80000041830 */
[----:B------:R-:W-:Y:S01]  /*79c0*/  @!PT LDS RZ, [RZ] ;  /* 0x00000000fffff984 */ /* 0x000fe20000000800 */
[----:B------:R-:W-:Y:S01]  /*79d0*/  @!PT LDS RZ, [RZ] ;  /* 0x00000000fffff984 */ /* 0x000fe20000000800 */
[----:B------:R-:W-:Y:S01]  /*79e0*/  @!PT LDS RZ, [RZ] ;  /* 0x00000000fffff984 */ /* 0x000fe20000000800 */
[----:B------:R3:W-:Y:S01]  /*79f0*/  @!P2 LDGSTS.E.BYPASS.LTC128B.128 [R213+0x100], [R168.64], !P6 ;  /* 0x00100000a8d5afae */ /* 0x0007e2000f101d48 */
[-C--:B------:R-:W-:Y:S03]  /*7a00*/  @!P2 IADD3 R176, P1, R168, R2.reuse, RZ ;  /* 0x00000002a8b0a210 */ /* 0x080fe60007f3e0ff */
[-C--:B-1----:R-:W-:Y:S04]  /*7a10*/  HMMA.16816.F32.BF16 R52, R156, R152.reuse, R52 ;  /* 0x000000989c34723c */ /* 0x082fe80000041834 */
[--C-:B------:R-:W-:Y:S01]  /*7a20*/  @!P2 IMAD.X R177, R169, 0x1, R0.reuse, P1 ;  /* 0x00000001a9b1a824 */ /* 0x100fe200008e0600 */
[----:B------:R-:W-:Y:S03]  /*7a30*/  @!P2 IADD3 R172, P0, R176, R2, RZ ;  /* 0x00000002b0aca210 */ /* 0x000fe60007f1e0ff */
[C---:B------:R-:W-:Y:S01]  /*7a40*/  HMMA.16816.F32.BF16 R56, R164.reuse, R152, R56 ;  /* 0x00000098a438723c */ /* 0x040fe20000041838 */
[----:B------:R1:W-:Y:S03]  /*7a50*/  @!P2 LDGSTS.E.BYPASS.LTC128B.128 [R213+0x900], [R176.64], !P6 ;  /* 0x00900000b0d5afae */ /* 0x0003e6000f101d48 */
[----:B------:R-:W-:Y:S02]  /*7a60*/  @!P2 IADD3.X R173, R177, R0, RZ, P0, !PT ;  /* 0x00000000b1ada210 */ /* 0x000fe400007fe4ff */
[-C--:B------:R-:W-:Y:S02]  /*7a70*/  @!P2 IADD3 R170, P1, R172, R2.reuse, RZ ;  /* 0x00000002acaaa210 */ /* 0x080fe40007f3e0ff */
[-C--:B------:R-:W-:Y:S01]  /*7a80*/  HMMA.16816.F32.BF16 R60, R164, R154.reuse, R60 ;  /* 0x0000009aa43c723c */ /* 0x080fe2000004183c */
[----:B------:R4:W-:Y:S03]  /*7a90*/  @!P2 LDGSTS.E.BYPASS.LTC128B.128 [R213+0x1100], [R172.64], !P6 ;  /* 0x01100000acd5afae */ /* 0x0009e6000f101d48 */
[----:B------:R-:W-:Y:S01]  /*7aa0*/  @!P2 IMAD.X R171, R173, 0x1, R0, P1 ;  /* 0x00000001adaba824 */ /* 0x000fe200008e0600 */
[----:B---3--:R-:W-:Y:S03]  /*7ab0*/  @!P2 IADD3 R168, P0, R170, R2, RZ ;  /* 0x00000002aaa8a210 */ /* 0x008fe60007f1e0ff */
[C---:B------:R-:W-:Y:S01]  /*7ac0*/  HMMA.16816.F32.BF16 R64, R156.reuse, R154, R64 ;  /* 0x0000009a9c40723c */ /* 0x040fe20000041840 */
[----:B------:R3:W-:Y:S03]  /*7ad0*/  @!P2 LDGSTS.E.BYPASS.LTC128B.128 [R213+0x1900], [R170.64], !P6 ;  /* 0x01900000aad5afae */ /* 0x0007e6000f101d48 */
[----:B------:R-:W-:Y:S04]  /*7ae0*/  @!P2 IADD3.X R169, R171, R0, RZ, P0, !PT ;  /* 0x00000000aba9a210 */ /* 0x000fe800007fe4ff */
[-C--:B--2---:R-:W-:Y:S01]  /*7af0*/  HMMA.16816.F32.BF16 R68, R156, R160.reuse, R68 ;  /* 0x000000a09c44723c */ /* 0x084fe20000041844 */
[----:B------:R3:W-:Y:S07]  /*7b00*/  @!P2 LDGSTS.E.BYPASS.LTC128B.128 [R213+0x2100], [R168.64], !P6 ;  /* 0x02100000a8d5afae */ /* 0x0007ee000f101d48 */
[C---:B------:R-:W-:Y:S01]  /*7b10*/  HMMA.16816.F32.BF16 R72, R164.reuse, R160, R72 ;  /* 0x000000a0a448723c */ /* 0x040fe20000041848 */
[----:B-1----:R-:W-:Y:S07]  /*7b20*/  LDSM.16.M88.4 R176, [R204+0x2000] ;  /* 0x00200000ccb0783b */ /* 0x002fee0000000200 */
[-C--:B------:R-:W-:Y:S01]  /*7b30*/  HMMA.16816.F32.BF16 R76, R164, R162.reuse, R76 ;  /* 0x000000a2a44c723c */ /* 0x080fe2000004184c */
[----:B----4-:R-:W-:Y:S07]  /*7b40*/  LDSM.16.M88.4 R172, [R202] ;  /* 0x00000000caac783b */ /* 0x010fee0000000200 */
[----:B------:R-:W-:Y:S01]  /*7b50*/  HMMA.16816.F32.BF16 R80, R156, R162, R80 ;  /* 0x000000a29c50723c */ /* 0x000fe20000041850 */
[----:B------:R-:W-:Y:S08]  /*7b60*/  LDSM.16.M88.4 R180, [R202+0x800] ;  /* 0x00080000cab4783b */ /* 0x000ff00000000200 */
[----:B---3--:R-:W1:Y:S08]  /*7b70*/  LDSM.16.M88.4 R168, [R204] ;  /* 0x00000000cca8783b */ /* 0x008e700000000200 */
[----:B------:R-:W2:Y:S08]  /*7b80*/  LDSM.16.M88.4 R152, [R202+0x1000] ;  /* 0x00100000ca98783b */ /* 0x000eb00000000200 */
[----:B------:R-:W3:Y:S08]  /*7b90*/  LDSM.16.M88.4 R164, [R202+0x1800] ;  /* 0x00180000caa4783b */ /* 0x000ef00000000200 */
        /* <DEDUP_REMOVED lines=8> */
[----:B------:R-:W5:Y:S07]  /*7c20*/  LDSM.16.M88.4 R172, [R205+0x2000] ;  /* 0x00200000cdac783b */ /* 0x000f6e0000000200 */
        /* <DEDUP_REMOVED lines=27> */
[----:B------:R1:W2:Y:S02]  /*7de0*/  MUFU.TANH R193, R0 ;  /* 0x0000000000c17308 */ /* 0x0002a40000002400 */
[----:B-1----:R-:W-:Y:S08]  /*7df0*/  FMUL.FTZ R0, R6, c[0x0][0x320] ;  /* 0x0000c80006007a20 */ /* 0x002ff00000410000 */
[----:B------:R1:W-:Y:S02]  /*7e00*/  MUFU.TANH R192, R0 ;  /* 0x0000000000c07308 */ /* 0x0003e40000002400 */
        /* <DEDUP_REMOVED lines=16> */
[----:B------:R3:W5:Y:S10]  /*7f10*/  MUFU.TANH R185, R0 ;  /* 0x0000000000b97308 */ /* 0x0007740000002400 */
[----:B------:R2:W-:Y:S01]  /*7f20*/  MUFU.TANH R166, R4 ;  /* 0x0000000400a67308 */ /* 0x0005e20000002400 */
[-C--:B-1----:R-:W-:Y:S08]  /*7f30*/  HMMA.16816.F32.BF16 R36, R156, R8.reuse, R36 ;  /* 0x000000089c24723c */ /* 0x082ff00000041824 */
[C---:B------:R-:W-:Y:S04]  /*7f40*/  HMMA.16816.F32.BF16 R40, R172.reuse, R8, R40 ;  /* 0x00000008ac28723c */ /* 0x040fe80000041828 */
[----:B---3--:R-:W-:Y:S04]  /*7f50*/  FMUL.FTZ R0, R13, c[0x0][0x320] ;  /* 0x0000c8000d007a20 */ /* 0x008fe80000410000 */
[-C--:B------:R-:W-:Y:S01]  /*7f60*/  HMMA.16816.F32.BF16 R44, R172, R10.reuse, R44 ;  /* 0x0000000aac2c723c */ /* 0x080fe2000004182c */
[----:B------:R1:W-:Y:S01]  /*7f70*/  MUFU.TANH R184, R0 ;  /* 0x0000000000b87308 */ /* 0x0003e20000002400 */
[----:B--2---:R-:W2:Y:S06]  /*7f80*/  LDSM.16.M88.4 R4, [R199+0x1800] ;  /* 0x00180000c704783b */ /* 0x004eac0000000200 */
[C---:B------:R-:W-:Y:S02]  /*7f90*/  HMMA.16816.F32.BF16 R48, R156.reuse, R10, R48 ;  /* 0x0000000a9c30723c */ /* 0x040fe40000041830 */
[----:B------:R-:W3:Y:S06]  /*7fa0*/  LDSM.16.M88.4 R8, [R199+0x2000] ;  /* 0x00200000c708783b */ /* 0x000eec0000000200 */
[----:B------:R-:W-:Y:S01]  /*7fb0*/  FMUL.FTZ R12, R43, c[0x0][0x320] ;  /* 0x0000c8002b0c7a20 */ /* 0x000fe20000410000 */
[----:B------:R-:W-:Y:S04]  /*7fc0*/  DEPBAR.LE SB0, 0x0 ;  /* 0x000080000000791a */ /* 0x000fe80000000000 */
[----:B------:R4:W-:Y:S01]  /*7fd0*/  MUFU.TANH R180, R12 ;  /* 0x0000000c00b47308 */ /* 0x0009e20000002400 */
[----:B------:R-:W-:Y:S02]  /*7fe0*/  BAR.SYNC.DEFER_BLOCKING 0x0 ;  /* 0x0000000000007b1d */ /* 0x000fe40000010000 */
[----:B------:R-:W-:Y:S02]  /*7ff0*/  FMUL.FTZ R2, R44, c[0x0][0x320] ;  /* 0x0000c8002c027a20 */ /* 0x000fe40000410000 */
[----:B-1----:R-:W-:Y:S05]  /*8000*/  FMUL.FTZ R0, R14, c[0x0][0x320] ;  /* 0x0000c8000e007a20 */ /* 0x002fea0000410000 */
[----:B------:R1:W-:Y:S10]  /*8010*/  MUFU.TANH R183, R0 ;  /* 0x0000000000b77308 */ /* 0x0003f40000002400 */
[----:B------:R3:W-:Y:S01]  /*8020*/  MUFU.TANH R182, R2 ;  /* 0x0000000200b67308 */ /* 0x0007e20000002400 */
[----:B----4-:R-:W-:Y:S01]  /*8030*/  FMUL.FTZ R12, R48, c[0x0][0x320] ;  /* 0x0000c800300c7a20 */ /* 0x010fe20000410000 */
[-C--:B--2---:R-:W-:Y:S05]  /*8040*/  HMMA.16816.F32.BF16 R52, R156, R4.reuse, R52 ;  /* 0x000000049c34723c */ /* 0x084fea0000041834 */
[----:B-1----:R-:W-:Y:S03]  /*8050*/  FMUL.FTZ R0, R15, c[0x0][0x320] ;  /* 0x0000c8000f007a20 */ /* 0x002fe60000410000 */
[C---:B------:R-:W-:Y:S01]  /*8060*/  HMMA.16816.F32.BF16 R56, R172.reuse, R4, R56 ;  /* 0x00000004ac38723c */ /* 0x040fe20000041838 */
[----:B------:R1:W2:Y:S07]  /*8070*/  MUFU.TANH R181, R0 ;  /* 0x0000000000b57308 */ /* 0x0002ae0000002400 */
[-C--:B------:R-:W-:Y:S04]  /*8080*/  HMMA.16816.F32.BF16 R60, R172, R6.reuse, R60 ;  /* 0x00000006ac3c723c */ /* 0x080fe8000004183c */
[----:B---3--:R-:W-:Y:S04]  /*8090*/  FMUL.FTZ R2, R51, c[0x0][0x320] ;  /* 0x0000c80033027a20 */ /* 0x008fe80000410000 */
[----:B------:R-:W-:Y:S01]  /*80a0*/  FMUL.FTZ R4, R53, c[0x0][0x320] ;  /* 0x0000c80035047a20 */ /* 0x000fe20000410000 */
[----:B------:R-:W-:Y:S01]  /*80b0*/  MUFU.TANH R155, R2 ;  /* 0x00000002009b7308 */ /* 0x000fe20000002400 */
[C---:B------:R-:W-:Y:S08]  /*80c0*/  HMMA.16816.F32.BF16 R64, R156.reuse, R6, R64 ;  /* 0x000000069c40723c */ /* 0x040ff00000041840 */
[-C--:B------:R-:W-:Y:S04]  /*80d0*/  HMMA.16816.F32.BF16 R68, R156, R8.reuse, R68 ;  /* 0x000000089c44723c */ /* 0x080fe80000041844 */
[----:B-1----:R-:W-:Y:S04]  /*80e0*/  FMUL.FTZ R0, R16, c[0x0][0x320] ;  /* 0x0000c80010007a20 */ /* 0x002fe80000410000 */
[----:B------:R1:W-:Y:S01]  /*80f0*/  MUFU.TANH R178, R0 ;  /* 0x0000000000b27308 */ /* 0x0003e20000002400 */
[C---:B------:R-:W-:Y:S07]  /*8100*/  HMMA.16816.F32.BF16 R72, R172.reuse, R8, R72 ;  /* 0x00000008ac48723c */ /* 0x040fee0000041848 */
[----:B------:R-:W-:Y:S01]  /*8110*/  FMUL.FTZ R8, R55, c[0x0][0x320] ;  /* 0x0000c80037087a20 */ /* 0x000fe20000410000 */
[-C--:B------:R-:W-:Y:S03]  /*8120*/  HMMA.16816.F32.BF16 R76, R172, R10.reuse, R76 ;  /* 0x0000000aac4c723c */ /* 0x080fe6000004184c */
[----:B------:R3:W-:Y:S01]  /*8130*/  MUFU.TANH R51, R8 ;  /* 0x0000000800337308 */ /* 0x0007e20000002400 */
[----:B------:R-:W-:Y:S04]  /*8140*/  FMUL.FTZ R9, R59, c[0x0][0x320] ;  /* 0x0000c8003b097a20 */ /* 0x000fe80000410000 */
[----:B------:R-:W-:Y:S04]  /*8150*/  HMMA.16816.F32.BF16 R80, R156, R10, R80 ;  /* 0x0000000a9c50723c */ /* 0x000fe80000041850 */
[----:B-1----:R-:W-:Y:S04]  /*8160*/  FMUL.FTZ R0, R17, c[0x0][0x320] ;  /* 0x0000c80011007a20 */ /* 0x002fe80000410000 */
[----:B------:R1:W4:Y:S01]  /*8170*/  MUFU.TANH R13, R0 ;  /* 0x00000000000d7308 */ /* 0x0003220000002400 */
[----:B---3--:R-:W-:Y:S09]  /*8180*/  FMUL.FTZ R8, R58, c[0x0][0x320] ;  /* 0x0000c8003a087a20 */ /* 0x008ff20000410000 */
[----:B------:R-:W-:Y:S06]  /*8190*/  MUFU.TANH R59, R8 ;  /* 0x00000008003b7308 */ /* 0x000fec0000002400 */
[----:B------:R-:W-:Y:S02]  /*81a0*/  FMUL.FTZ R43, R83, c[0x0][0x320] ;  /* 0x0000c800532b7a20 */ /* 0x000fe40000410000 */
[----:B-1----:R-:W-:Y:S04]  /*81b0*/  FMUL.FTZ R0, R18, c[0x0][0x320] ;  /* 0x0000c80012007a20 */ /* 0x002fe80000410000 */
        /* <DEDUP_REMOVED lines=9> */
[----:B-1----:R-:W-:Y:S08]  /*8250*/  FMUL.FTZ R0, R23, c[0x0][0x320] ;  /* 0x0000c80017007a20 */ /* 0x002ff00000410000 */
[----:B------:R1:W-:Y:S02]  /*8260*/  MUFU.TANH R169, R0 ;  /* 0x0000000000a97308 */ /* 0x0003e40000002400 */
[----:B-1----:R-:W-:Y:S08]  /*8270*/  FMUL.FTZ R0, R24, c[0x0][0x320] ;  /* 0x0000c80018007a20 */ /* 0x002ff00000410000 */
[----:B------:R1:W-:Y:S02]  /*8280*/  MUFU.TANH R167, R0 ;  /* 0x0000000000a77308 */ /* 0x0003e40000002400 */
        /* <DEDUP_REMOVED lines=11> */
[----:B------:R1:W1:Y:S02]  /*8340*/  MUFU.TANH R26, R0 ;  /* 0x00000000001a7308 */ /* 0x0002640000002400 */
[----:B-1----:R-:W-:Y:S08]  /*8350*/  FMUL.FTZ R0, R33, c[0x0][0x320] ;  /* 0x0000c80021007a20 */ /* 0x002ff00000410000 */
[----:B------:R1:W-:Y:S10]  /*8360*/  MUFU.TANH R33, R4 ;  /* 0x0000000400217308 */ /* 0x0003f40000002400 */
[----:B------:R2:W-:Y:S01]  /*8370*/  MUFU.TANH R25, R0 ;  /* 0x0000000000197308 */ /* 0x0005e20000002400 */
[----:B-1----:R-:W-:Y:S02]  /*8380*/  FMUL.FTZ R4, R54, c[0x0][0x320] ;  /* 0x0000c80036047a20 */ /* 0x002fe40000410000 */
[----:B--2---:R-:W-:Y:S07]  /*8390*/  FMUL.FTZ R0, R34, c[0x0][0x320] ;  /* 0x0000c80022007a20 */ /* 0x004fee0000410000 */
        /* <DEDUP_REMOVED lines=12> */
[----:B------:R-:W-:Y:S10]  /*8460*/  MUFU.TANH R40, R12 ;  /* 0x0000000c00287308 */ /* 0x000ff40000002400 */
[----:B------:R1:W1:Y:S02]  /*8470*/  MUFU.TANH R32, R0 ;  /* 0x0000000000207308 */ /* 0x0002640000002400 */
        /* <DEDUP_REMOVED lines=14> */
[----:B-1----:R1:W2:Y:S02]  /*8560*/  LDL R0, [R1] ;  /* 0x0000000001007983 */ /* 0x0022a40000100800 */
[----:B--2---:R-:W-:Y:S05]  /*8570*/  @P4 IMAD.MOV.U32 R0, RZ, RZ, R217 ;  /* 0x000000ffff004224 */ /* 0x004fea00078e00d9 */
[----:B------:R-:W2:Y:S08]  /*8580*/  SHFL.IDX PT, R2, R0, RZ, 0x1c1f ;  /* 0x001c1fff00027589 */ /* 0x000eb000000e0000 */
[----:B------:R-:W1:Y:S08]  /*8590*/  SHFL.IDX PT, R6, R0, 0x1, 0x1c1f ;  /* 0x003c1f0000067f89 */ /* 0x000e7000000e0000 */
[----:B------:R-:W1:Y:S08]  /*85a0*/  SHFL.IDX PT, R12, R0, 0x2, 0x1c1f ;  /* 0x005c1f00000c7f89 */ /* 0x000e7000000e0000 */
[----:B------:R1:W2:Y:S02]  /*85b0*/  SHFL.IDX PT, R7, R0, 0x3, 0x1c1f ;  /* 0x007c1f0000077f89 */ /* 0x0002a400000e0000 */
[----:B-1----:R-:W-:Y:S02]  /*85c0*/  FMUL.FTZ R0, R52, c[0x0][0x320] ;  /* 0x0000c80034007a20 */ /* 0x002fe40000410000 */
[----:B------:R-:W-:Y:S10]  /*85d0*/  MUFU.TANH R52, R4 ;  /* 0x0000000400347308 */ /* 0x000ff40000002400 */
[----:B------:R1:W1:Y:S02]  /*85e0*/  MUFU.TANH R38, R0 ;  /* 0x0000000000267308 */ /* 0x0002640000002400 */
[----:B-1----:R-:W-:Y:S05]  /*85f0*/  IMAD R0, R188, -0x50, RZ ;  /* 0xffffffb0bc007824 */ /* 0x002fea00078e02ff */
[----:B------:R-:W-:Y:S02]  /*8600*/  IADD3 R0, -R216, 0x1, R0 ;  /* 0x00000001d8007810 */ /* 0x000fe40007ffe100 */
[----:B------:R-:W3:Y:S02]  /*8610*/  LDL.64 R216, [R1+0x38] ;  /* 0x0000380001d87983 */ /* 0x000ee40000100a00 */
[----:B------:R-:W-:Y:S04]  /*8620*/  IADD3 R5, -R195, R0, R215 ;  /* 0x00000000c3057210 */ /* 0x000fe80007ffe1d7 */
[C---:B--2---:R-:W-:Y:S01]  /*8630*/  IADD3 R4, R5.reuse, R2, RZ ;  /* 0x0000000205047210 */ /* 0x044fe20007ffe0ff */
[C---:B------:R-:W-:Y:S01]  /*8640*/  IMAD.IADD R2, R5.reuse, 0x1, R6 ;  /* 0x0000000105027824 */ /* 0x040fe200078e0206 */
[C---:B------:R-:W-:Y:S01]  /*8650*/  IADD3 R0, R5.reuse, R12, RZ ;  /* 0x0000000c05007210 */ /* 0x040fe20007ffe0ff */
[----:B------:R-:W-:Y:S01]  /*8660*/  IMAD.IADD R5, R5, 0x1, R7 ;  /* 0x0000000105057824 */ /* 0x000fe200078e0207 */
[----:B------:R-:W-:Y:S01]  /*8670*/  ISETP.GT.AND P5, PT, R4, 0x1, PT ;  /* 0x000000010400780c */ /* 0x000fe20003fa4270 */
[----:B------:R-:W-:Y:S01]  /*8680*/  FMUL.FTZ R7, R57, c[0x0][0x320] ;  /* 0x0000c80039077a20 */ /* 0x000fe20000410000 */
[----:B------:R-:W2:Y:S01]  /*8690*/  LDL R215, [R1+0x28] ;  /* 0x0000280001d77983 */ /* 0x000ea20000100800 */
[----:B------:R-:W-:Y:S01]  /*86a0*/  FMUL.FTZ R6, R56, c[0x0][0x320] ;  /* 0x0000c80038067a20 */ /* 0x000fe20000410000 */
[----:B------:R-:W-:Y:S01]  /*86b0*/  FSEL R11, R193, -INF , P5 ;  /* 0xff800000c10b7808 */ /* 0x000fe20002800000 */
[----:B------:R1:W-:Y:S01]  /*86c0*/  MUFU.TANH R55, R7 ;  /* 0x0000000700377308 */ /* 0x0003e20000002400 */
[----:B------:R-:W-:Y:S02]  /*86d0*/  ISETP.GT.AND P5, PT, R5, RZ, PT ;  /* 0x000000ff0500720c */ /* 0x000fe40003fa4270 */
[----:B------:R-:W-:Y:S02]  /*86e0*/  ISETP.GT.AND P2, PT, R2, 0x1, PT ;  /* 0x000000010200780c */ /* 0x000fe40003f44270 */
[----:B------:R-:W-:Y:S02]  /*86f0*/  FSEL R22, R187, -INF , P5 ;  /* 0xff800000bb167808 */ /* 0x000fe40002800000 */
[----:B------:R-:W-:Y:S02]  /*8700*/  FSEL R15, R191, -INF , P2 ;  /* 0xff800000bf0f7808 */ /* 0x000fe40001000000 */
[----:B------:R-:W-:Y:S01]  /*8710*/  ISETP.GT.AND P2, PT, R0, 0x8, PT ;  /* 0x000000080000780c */ /* 0x000fe20003f44270 */
[----:B------:R1:W-:Y:S01]  /*8720*/  MUFU.TANH R53, R6 ;  /* 0x0000000600357308 */ /* 0x0003e20000002400 */
[----:B------:R-:W-:Y:S02]  /*8730*/  ISETP.GT.AND P5, PT, R5, 0x9, PT ;  /* 0x000000090500780c */ /* 0x000fe40003fa4270 */
[----:B-----5:R-:W-:Y:S02]  /*8740*/  FSEL R20, R185, -INF , P2 ;  /* 0xff800000b9147808 */ /* 0x020fe40001000000 */
[----:B------:R-:W-:Y:S02]  /*8750*/  ISETP.GT.AND P2, PT, R4, 0x9, PT ;  /* 0x000000090400780c */ /* 0x000fe40003f44270 */
[----:B------:R-:W-:Y:S02]  /*8760*/  FSEL R27, R181, -INF , P5 ;  /* 0xff800000b51b7808 */ /* 0x000fe40002800000 */
[----:B----4-:R-:W-:Y:S01]  /*8770*/  FSEL R13, R13, -INF , P2 ;  /* 0xff8000000d0d7808 */ /* 0x010fe20001000000 */
[----:B------:R-:W-:Y:S01]  /*8780*/  MUFU.TANH R181, R9 ;  /* 0x0000000900b57308 */ /* 0x000fe20000002400 */
[----:B------:R-:W-:Y:S02]  /*8790*/  ISETP.GT.AND P2, PT, R2, 0x10, PT ;  /* 0x000000100200780c */ /* 0x000fe40003f44270 */
[C---:B------:R-:W-:Y:S01]  /*87a0*/  ISETP.GT.AND P5, PT, R4.reuse, 0x10, PT ;  /* 0x000000100400780c */ /* 0x040fe20003fa4270 */
[----:B-1----:R-:W-:Y:S01]  /*87b0*/  FMUL.FTZ R7, R65, c[0x0][0x320] ;  /* 0x0000c80041077a20 */ /* 0x002fe20000410000 */
[----:B------:R-:W-:Y:S02]  /*87c0*/  ISETP.GT.AND P0, PT, R4, RZ, PT ;  /* 0x000000ff0400720c */ /* 0x000fe40003f04270 */
[----:B------:R-:W-:Y:S02]  /*87d0*/  ISETP.GT.AND P3, PT, R2, RZ, PT ;  /* 0x000000ff0200720c */ /* 0x000fe40003f64270 */
[----:B------:R-:W-:Y:S01]  /*87e0*/  ISETP.GT.AND P1, PT, R0, RZ, PT ;  /* 0x000000ff0000720c */ /* 0x000fe20003f24270 */
[----:B------:R1:W-:Y:S01]  /*87f0*/  MUFU.TANH R37, R7 ;  /* 0x0000000700257308 */ /* 0x0003e20000002400 */
[----:B------:R-:W-:Y:S02]  /*8800*/  FSEL R30, R170, -INF , P2 ;  /* 0xff800000aa1e7808 */ /* 0x000fe40001000000 */
[C---:B------:R-:W-:Y:S01]  /*8810*/  ISETP.GT.AND P2, PT, R5.reuse, 0x11, PT ;  /* 0x000000110500780c */ /* 0x040fe20003f44270 */
[----:B------:R-:W-:Y:S01]  /*8820*/  FMUL.FTZ R6, R60, c[0x0][0x320] ;  /* 0x0000c8003c067a20 */ /* 0x000fe20000410000 */
[----:B------:R-:W-:Y:S02]  /*8830*/  FSEL R14, R192, -INF , P3 ;  /* 0xff800000c00e7808 */ /* 0x000fe40001800000 */
[C---:B------:R-:W-:Y:S02]  /*8840*/  ISETP.GT.AND P3, PT, R5.reuse, 0x1, PT ;  /* 0x000000010500780c */ /* 0x040fe40003f64270 */
[----:B------:R-:W-:Y:S01]  /*8850*/  FSEL R18, R190, -INF , P1 ;  /* 0xff800000be127808 */ /* 0x000fe20000800000 */
[----:B------:R4:W-:Y:S01]  /*8860*/  MUFU.TANH R54, R6 ;  /* 0x0000000600367308 */ /* 0x0009e20000002400 */
[----:B------:R-:W-:Y:S02]  /*8870*/  FSEL R47, R164, -INF , P2 ;  /* 0xff800000a42f7808 */ /* 0x000fe40001000000 */
[----:B------:R-:W-:Y:S02]  /*8880*/  ISETP.GT.AND P2, PT, R4, 0x18, PT ;  /* 0x000000180400780c */ /* 0x000fe40003f44270 */
[----:B------:R-:W-:Y:S02]  /*8890*/  FSEL R29, R176, -INF , P5 ;  /* 0xff800000b01d7808 */ /* 0x000fe40002800000 */
[----:B------:R-:W-:Y:S02]  /*88a0*/  FSEL R26, R26, -INF , P2 ;  /* 0xff8000001a1a7808 */ /* 0x000fe40001000000 */
[----:B------:R-:W-:Y:S02]  /*88b0*/  ISETP.GT.AND P2, PT, R4, 0x21, PT ;  /* 0x000000210400780c */ /* 0x000fe40003f44270 */
[----:B------:R-:W-:Y:S02]  /*88c0*/  ISETP.GT.AND P5, PT, R0, 0x11, PT ;  /* 0x000000110000780c */ /* 0x000fe40003fa4270 */
[----:B------:R-:W-:Y:S01]  /*88d0*/  FSEL R57, R36, -INF , P2 ;  /* 0xff80000024397808 */ /* 0x000fe20001000000 */
[----:B-1----:R-:W-:Y:S01]  /*88e0*/  FMUL.FTZ R7, R66, c[0x0][0x320] ;  /* 0x0000c80042077a20 */ /* 0x002fe20000410000 */
[----:B------:R-:W-:Y:S02]  /*88f0*/  FSEL R23, R186, -INF , P3 ;  /* 0xff800000ba177808 */ /* 0x000fe40001800000 */
[----:B------:R-:W-:Y:S01]  /*8900*/  ISETP.GT.AND P1, PT, R0, 0x9, PT ;  /* 0x000000090000780c */ /* 0x000fe20003f24270 */
[----:B------:R1:W-:Y:S01]  /*8910*/  MUFU.TANH R50, R7 ;  /* 0x0000000700327308 */ /* 0x0003e20000002400 */
[----:B------:R-:W-:Y:S02]  /*8920*/  FSEL R42, R166, -INF , P5 ;  /* 0xff800000a62a7808 */ /* 0x000fe40002800000 */
[----:B------:R-:W-:Y:S02]  /*8930*/  ISETP.GT.AND P5, PT, R5, 0x18, PT ;  /* 0x000000180500780c */ /* 0x000fe40003fa4270 */
[----:B------:R-:W-:Y:S01]  /*8940*/  FSEL R10, R194, -INF , P0 ;  /* 0xff800000c20a7808 */ /* 0x000fe20000000000 */
[----:B----4-:R-:W-:Y:S01]  /*8950*/  FMUL.FTZ R6, R61, c[0x0][0x320] ;  /* 0x0000c8003d067a20 */ /* 0x010fe20000410000 */
[----:B------:R-:W-:Y:S02]  /*8960*/  FSEL R21, R184, -INF , P1 ;  /* 0xff800000b8157808 */ /* 0x000fe40000800000 */
[----:B------:R-:W-:Y:S01]  /*8970*/  FSEL R48, R161, -INF , P5 ;  /* 0xff800000a1307808 */ /* 0x000fe20002800000 */
[----:B------:R4:W-:Y:S01]  /*8980*/  MUFU.TANH R58, R6 ;  /* 0x00000006003a7308 */ /* 0x0009e20000002400 */
[----:B------:R-:W-:Y:S02]  /*8990*/  ISETP.GT.AND P5, PT, R2, 0x19, PT ;  /* 0x000000190200780c */ /* 0x000fe40003fa4270 */
[----:B------:R-:W-:Y:S02]  /*89a0*/  ISETP.GT.AND P3, PT, R4, 0x8, PT ;  /* 0x000000080400780c */ /* 0x000fe40003f64270 */
[----:B------:R-:W-:Y:S02]  /*89b0*/  FSEL R35, R35, -INF , P5 ;  /* 0xff80000023237808 */ /* 0x000fe40002800000 */
[----:B------:R-:W-:Y:S02]  /*89c0*/  ISETP.GT.AND P5, PT, R0, 0x20, PT ;  /* 0x000000200000780c */ /* 0x000fe40003fa4270 */
[----:B------:R-:W-:Y:S02]  /*89d0*/  FSEL R12, R178, -INF , P3 ;  /* 0xff800000b20c7808 */ /* 0x000fe40001800000 */
[----:B------:R-:W-:Y:S02]  /*89e0*/  FSEL R166, R32, -INF , P5 ;  /* 0xff80000020a67808 */ /* 0x000fe40002800000 */
[----:B------:R-:W-:Y:S01]  /*89f0*/  ISETP.GT.AND P1, PT, R2, 0x8, PT ;  /* 0x000000080200780c */ /* 0x000fe20003f24270 */
[----:B-1----:R-:W-:Y:S01]  /*8a00*/  FMUL.FTZ R7, R68, c[0x0][0x320] ;  /* 0x0000c80044077a20 */ /* 0x002fe20000410000 */
[----:B------:R-:W-:Y:S02]  /*8a10*/  ISETP.GT.AND P0, PT, R0, 0x1, PT ;  /* 0x000000010000780c */ /* 0x000fe40003f04270 */
[----:B------:R-:W-:Y:S01]  /*8a20*/  FSEL R16, R16, -INF , P1 ;  /* 0xff80000010107808 */ /* 0x000fe20000800000 */
[----:B------:R1:W-:Y:S01]  /*8a30*/  MUFU.TANH R36, R7 ;  /* 0x0000000700247308 */ /* 0x0003e20000002400 */
[----:B------:R-:W-:Y:S02]  /*8a40*/  ISETP.GT.AND P3, PT, R4, 0x11, PT ;  /* 0x000000110400780c */ /* 0x000fe40003f64270 */
[----:B------:R-:W-:Y:S02]  /*8a50*/  ISETP.GT.AND P1, PT, R2, 0x11, PT ;  /* 0x000000110200780c */ /* 0x000fe40003f24270 */
[----:B------:R-:W-:Y:S01]  /*8a60*/  FSEL R19, R189, -INF , P0 ;  /* 0xff800000bd137808 */ /* 0x000fe20000000000 */
[----:B----4-:R-:W-:Y:S01]  /*8a70*/  FMUL.FTZ R6, R64, c[0x0][0x320] ;  /* 0x0000c80040067a20 */ /* 0x010fe20000410000 */
[----:B------:R-:W-:Y:S02]  /*8a80*/  FSEL R28, R171, -INF , P3 ;  /* 0xff800000ab1c7808 */ /* 0x000fe40001800000 */
[----:B------:R-:W-:Y:S01]  /*8a90*/  ISETP.GT.AND P2, PT, R4, 0x28, PT ;  /* 0x000000280400780c */ /* 0x000fe20003f44270 */
[----:B------:R4:W5:Y:S01]  /*8aa0*/  MUFU.TANH R8, R6 ;  /* 0x0000000600087308 */ /* 0x0009620000002400 */
[----:B------:R-:W-:Y:S02]  /*8ab0*/  FSEL R31, R169, -INF , P1 ;  /* 0xff800000a91f7808 */ /* 0x000fe40000800000 */
[C---:B------:R-:W-:Y:S02]  /*8ac0*/  ISETP.GT.AND P0, PT, R5.reuse, 0x8, PT ;  /* 0x000000080500780c */ /* 0x040fe40003f04270 */
[----:B------:R-:W-:Y:S02]  /*8ad0*/  ISETP.GT.AND P3, PT, R5, 0x10, PT ;  /* 0x000000100500780c */ /* 0x000fe40003f64270 */
[----:B------:R-:W-:Y:S02]  /*8ae0*/  ISETP.GT.AND P1, PT, R0, 0x18, PT ;  /* 0x000000180000780c */ /* 0x000fe40003f24270 */
[----:B------:R-:W-:Y:S02]  /*8af0*/  FSEL R46, R165, -INF , P3 ;  /* 0xff800000a52e7808 */ /* 0x000fe40001800000 */
[----:B------:R-:W-:Y:S02]  /*8b00*/  ISETP.GT.AND P3, PT, R5, 0x19, PT ;  /* 0x000000190500780c */ /* 0x000fe40003f64270 */
[----:B------:R-:W-:Y:S01]  /*8b10*/  FSEL R44, R163, -INF , P1 ;  /* 0xff800000a32c7808 */ /* 0x000fe20000800000 */
[----:B-1----:R-:W-:Y:S01]  /*8b20*/  FMUL.FTZ R7, R69, c[0x0][0x320] ;  /* 0x0000c80045077a20 */ /* 0x002fe20000410000 */
[----:B------:R-:W-:Y:S02]  /*8b30*/  FSEL R49, R160, -INF , P3 ;  /* 0xff800000a0317808 */ /* 0x000fe40001800000 */
[----:B------:R-:W-:Y:S01]  /*8b40*/  FSEL R60, R40, -INF , P2 ;  /* 0xff800000283c7808 */ /* 0x000fe20001000000 */
[----:B------:R1:W1:Y:S01]  /*8b50*/  MUFU.TANH R32, R7 ;  /* 0x0000000700207308 */ /* 0x0002620000002400 */
[----:B------:R-:W-:Y:S01]  /*8b60*/  ISETP.GT.AND P1, PT, R4, 0x19, PT ;  /* 0x000000190400780c */ /* 0x000fe20003f24270 */
[----:B------:R-:W-:Y:S01]  /*8b70*/  FMUL.FTZ R40, R82, c[0x0][0x320] ;  /* 0x0000c80052287a20 */ /* 0x000fe20000410000 */
[----:B------:R-:W-:Y:S02]  /*8b80*/  FSEL R24, R183, -INF , P0 ;  /* 0xff800000b7187808 */ /* 0x000fe40000000000 */
[----:B------:R-:W-:Y:S02]  /*8b90*/  ISETP.GT.AND P0, PT, R2, 0x9, PT ;  /* 0x000000090200780c */ /* 0x000fe40003f04270 */
[----:B----4-:R-:W-:Y:S02]  /*8ba0*/  FMNMX.FTZ R6, R10, R3, !PT ;  /* 0x000000030a067209 */ /* 0x010fe40007810000 */
[----:B------:R-:W-:Y:S02]  /*8bb0*/  FSEL R17, R17, -INF , P0 ;  /* 0xff80000011117808 */ /* 0x000fe40000000000 */
[----:B------:R-:W-:Y:S02]  /*8bc0*/  FMNMX.FTZ R6, R11, R6, !PT ;  /* 0x000000060b067209 */ /* 0x000fe40007810000 */
[----:B------:R-:W-:Y:S02]  /*8bd0*/  ISETP.GT.AND P0, PT, R0, 0x10, PT ;  /* 0x000000100000780c */ /* 0x000fe40003f04270 */
[----:B------:R-:W-:Y:S02]  /*8be0*/  FMNMX.FTZ R6, R12, R6, !PT ;  /* 0x000000060c067209 */ /* 0x000fe40007810000 */
[----:B------:R-:W-:Y:S02]  /*8bf0*/  ISETP.GT.AND P3, PT, R4, 0x20, PT ;  /* 0x000000200400780c */ /* 0x000fe40003f64270 */
[----:B------:R-:W-:Y:S02]  /*8c00*/  FMNMX.FTZ R6, R13, R6, !PT ;  /* 0x000000060d067209 */ /* 0x000fe40007810000 */
[----:B------:R-:W-:Y:S02]  /*8c10*/  FSEL R25, R25, -INF , P1 ;  /* 0xff80000019197808 */ /* 0x000fe40000800000 */
[----:B------:R-:W-:Y:S01]  /*8c20*/  FMNMX.FTZ R6, R29, R6, !PT ;  /* 0x000000061d067209 */ /* 0x000fe20007810000 */
[----:B-1----:R-:W-:Y:S01]  /*8c30*/  FMUL.FTZ R7, R80, c[0x0][0x320] ;  /* 0x0000c80050077a20 */ /* 0x002fe20000410000 */
[----:B------:R-:W-:Y:S02]  /*8c40*/  FSEL R41, R167, -INF , P0 ;  /* 0xff800000a7297808 */ /* 0x000fe40000000000 */
[----:B------:R-:W-:Y:S01]  /*8c50*/  FSEL R56, R153, -INF , P3 ;  /* 0xff80000099387808 */ /* 0x000fe20001800000 */
[----:B------:R1:W4:Y:S01]  /*8c60*/  MUFU.TANH R9, R7 ;  /* 0x0000000700097308 */ /* 0x0003220000002400 */
[----:B------:R-:W-:Y:S02]  /*8c70*/  FMNMX.FTZ R6, R28, R6, !PT ;  /* 0x000000061c067209 */ /* 0x000fe40007810000 */
[----:B------:R-:W-:Y:S02]  /*8c80*/  ISETP.GT.AND P0, PT, R0, 0x19, PT ;  /* 0x000000190000780c */ /* 0x000fe40003f04270 */
[----:B------:R-:W-:Y:S02]  /*8c90*/  FMNMX.FTZ R6, R26, R6, !PT ;  /* 0x000000061a067209 */ /* 0x000fe40007810000 */
[----:B------:R-:W-:Y:S02]  /*8ca0*/  ISETP.GT.AND P1, PT, R2, 0x20, PT ;  /* 0x000000200200780c */ /* 0x000fe40003f24270 */
[----:B------:R-:W-:Y:S02]  /*8cb0*/  FMNMX.FTZ R6, R25, R6, !PT ;  /* 0x0000000619067209 */ /* 0x000fe40007810000 */
[----:B------:R-:W-:Y:S02]  /*8cc0*/  FSEL R45, R162, -INF , P0 ;  /* 0xff800000a22d7808 */ /* 0x000fe40000000000 */
[----:B------:R-:W-:Y:S02]  /*8cd0*/  ISETP.GT.AND P0, PT, R2, 0x18, PT ;  /* 0x000000180200780c */ /* 0x000fe40003f04270 */
[----:B------:R-:W-:Y:S02]  /*8ce0*/  FMNMX.FTZ R6, R56, R6, !PT ;  /* 0x0000000638067209 */ /* 0x000fe40007810000 */
[----:B------:R-:W-:Y:S02]  /*8cf0*/  FSEL R34, R34, -INF , P0 ;  /* 0xff80000022227808 */ /* 0x000fe40000000000 */
[----:B------:R-:W-:Y:S02]  /*8d00*/  ISETP.GT.AND P3, PT, R0, 0x21, PT ;  /* 0x000000210000780c */ /* 0x000fe40003f64270 */
[----:B------:R-:W-:Y:S02]  /*8d10*/  FSEL R160, R152, -INF , P1 ;  /* 0xff80000098a07808 */ /* 0x000fe40000800000 */
[----:B------:R-:W-:Y:S01]  /*8d20*/  ISETP.GT.AND P0, PT, R2, 0x21, PT ;  /* 0x000000210200780c */ /* 0x000fe20003f04270 */
[----:B-1----:R-:W-:Y:S01]  /*8d30*/  FMUL.FTZ R7, R81, c[0x0][0x320] ;  /* 0x0000c80051077a20 */ /* 0x002fe20000410000 */
[----:B------:R-:W-:Y:S02]  /*8d40*/  ISETP.GT.AND P1, PT, R4, 0x29, PT ;  /* 0x000000290400780c */ /* 0x000fe40003f24270 */
[----:B------:R-:W-:Y:S02]  /*8d50*/  FMNMX.FTZ R6, R57, R6, !PT ;  /* 0x0000000639067209 */ /* 0x000fe40007810000 */
[----:B------:R-:W-:Y:S01]  /*8d60*/  FSEL R167, R87, -INF , P3 ;  /* 0xff80000057a77808 */ /* 0x000fe20001800000 */
[----:B------:R-:W1:Y:S01]  /*8d70*/  MUFU.TANH R7, R7 ;  /* 0x0000000700077308 */ /* 0x000e620000002400 */
[----:B------:R-:W-:Y:S02]  /*8d80*/  FMNMX.FTZ R6, R60, R6, !PT ;  /* 0x000000063c067209 */ /* 0x000fe40007810000 */
[----:B------:R-:W-:Y:S02]  /*8d90*/  FSEL R162, R154, -INF , P0 ;  /* 0xff8000009aa27808 */ /* 0x000fe40000000000 */
[C---:B------:R-:W-:Y:S02]  /*8da0*/  ISETP.GT.AND P0, PT, R4.reuse, 0x30, PT ;  /* 0x000000300400780c */ /* 0x040fe40003f04270 */
[C---:B------:R-:W-:Y:S02]  /*8db0*/  ISETP.GT.AND P5, PT, R4.reuse, 0x31, PT ;  /* 0x000000310400780c */ /* 0x040fe40003fa4270 */
[C---:B------:R-:W-:Y:S02]  /*8dc0*/  ISETP.GT.AND P3, PT, R4.reuse, 0x38, PT ;  /* 0x000000380400780c */ /* 0x040fe40003f64270 */
[----:B------:R-:W-:Y:S02]  /*8dd0*/  FSEL R158, R39, -INF , P1 ;  /* 0xff800000279e7808 */ /* 0x000fe40000800000 */
[C---:B------:R-:W-:Y:S02]  /*8de0*/  ISETP.GT.AND P2, PT, R4.reuse, 0x39, PT ;  /* 0x000000390400780c */ /* 0x040fe40003f44270 */
[----:B------:R-:W-:Y:S02]  /*8df0*/  ISETP.GT.AND P1, PT, R4, 0x40, PT ;  /* 0x000000400400780c */ /* 0x000fe40003f24270 */
[----:B------:R-:W-:Y:S01]  /*8e00*/  FSEL R174, R38, -INF , P0 ;  /* 0xff80000026ae7808 */ /* 0x000fe20000000000 */
[----:B------:R-:W-:Y:S01]  /*8e10*/  FMUL.FTZ R38, R71, c[0x0][0x320] ;  /* 0x0000c80047267a20 */ /* 0x000fe20000410000 */
[----:B------:R-:W-:Y:S02]  /*8e20*/  ISETP.GT.AND P0, PT, R4, 0x41, PT ;  /* 0x000000410400780c */ /* 0x000fe40003f04270 */
[----:B------:R-:W-:Y:S01]  /*8e30*/  FSEL R176, R33, -INF , P5 ;  /* 0xff80000021b07808 */ /* 0x000fe20002800000 */
[----:B------:R-:W-:Y:S01]  /*8e40*/  FMUL.FTZ R33, R70, c[0x0][0x320] ;  /* 0x0000c80046217a20 */ /* 0x000fe20000410000 */
[----:B------:R-:W-:Y:S02]  /*8e50*/  ISETP.GT.AND P5, PT, R4, 0x48, PT ;  /* 0x000000480400780c */ /* 0x000fe40003fa4270 */
[----:B-----5:R-:W-:Y:S01]  /*8e60*/  FSEL R178, R8, -INF , P3 ;  /* 0xff80000008b27808 */ /* 0x020fe20001800000 */
[----:B------:R-:W-:Y:S01]  /*8e70*/  FMUL.FTZ R8, R67, c[0x0][0x320] ;  /* 0x0000c80043087a20 */ /* 0x000fe20000410000 */
[----:B------:R-:W-:Y:S02]  /*8e80*/  ISETP.GT.AND P3, PT, R4, 0x49, PT ;  /* 0x000000490400780c */ /* 0x000fe40003f64270 */
[----:B------:R-:W-:Y:S01]  /*8e90*/  FMNMX.FTZ R4, R158, R6, !PT ;  /* 0x000000069e047209 */ /* 0x000fe20007810000 */
[----:B------:R5:W2:Y:S01]  /*8ea0*/  MUFU.TANH R39, R8 ;  /* 0x0000000800277308 */ /* 0x000aa20000002400 */
[----:B------:R-:W-:Y:S02]  /*8eb0*/  FSEL R175, R37, -INF , P2 ;  /* 0xff80000025af7808 */ /* 0x000fe40001000000 */
[----:B------:R-:W-:Y:S02]  /*8ec0*/  FMNMX.FTZ R4, R174, R4, !PT ;  /* 0x00000004ae047209 */ /* 0x000fe40007810000 */
[----:B------:R-:W-:Y:S02]  /*8ed0*/  FSEL R247, R36, -INF , P1 ;  /* 0xff80000024f77808 */ /* 0x000fe40000800000 */
[----:B------:R-:W-:Y:S02]  /*8ee0*/  FMNMX.FTZ R4, R176, R4, !PT ;  /* 0x00000004b0047209 */ /* 0x000fe40007810000 */
[----:B------:R-:W-:Y:S01]  /*8ef0*/  FSEL R248, R32, -INF , P0 ;  /* 0xff80000020f87808 */ /* 0x000fe20000000000 */
[----:B------:R-:W2:Y:S01]  /*8f00*/  MUFU.TANH R37, R33 ;  /* 0x0000002100257308 */ /* 0x000ea20000002400 */
[----:B------:R-:W-:Y:S02]  /*8f10*/  FMNMX.FTZ R4, R178, R4, !PT ;  /* 0x00000004b2047209 */ /* 0x000fe40007810000 */
[----:B----4-:R-:W-:Y:S01]  /*8f20*/  FSEL R251, R9, -INF , P5 ;  /* 0xff80000009fb7808 */ /* 0x010fe20002800000 */
[----:B------:R-:W-:Y:S01]  /*8f30*/  FMUL.FTZ R9, R63, c[0x0][0x320] ;  /* 0x0000c8003f097a20 */ /* 0x000fe20000410000 */
[----:B------:R-:W-:Y:S02]  /*8f40*/  FMNMX.FTZ R4, R175, R4, !PT ;  /* 0x00000004af047209 */ /* 0x000fe40007810000 */
[----:B-1----:R-:W-:Y:S02]  /*8f50*/  FSEL R249, R7, -INF , P3 ;  /* 0xff80000007f97808 */ /* 0x002fe40001800000 */
[----:B------:R-:W-:Y:S01]  /*8f60*/  FMNMX.FTZ R4, R247, R4, !PT ;  /* 0x00000004f7047209 */ /* 0x000fe20007810000 */
[----:B------:R-:W-:Y:S01]  /*8f70*/  MUFU.TANH R33, R43 ;  /* 0x0000002b00217308 */ /* 0x000fe20000002400 */
[----:B------:R-:W-:Y:S02]  /*8f80*/  FMNMX.FTZ R6, R14, R84, !PT ;  /* 0x000000540e067209 */ /* 0x000fe40007810000 */
[----:B------:R-:W-:Y:S01]  /*8f90*/  FMNMX.FTZ R4, R248, R4, !PT ;  /* 0x00000004f8047209 */ /* 0x000fe20007810000 */
[----:B-----5:R-:W-:Y:S01]  /*8fa0*/  FMUL.FTZ R8, R62, c[0x0][0x320] ;  /* 0x0000c8003e087a20 */ /* 0x020fe20000410000 */
[----:B------:R-:W-:Y:S02]  /*8fb0*/  FMNMX.FTZ R6, R15, R6, !PT ;  /* 0x000000060f067209 */ /* 0x000fe40007810000 */
[----:B------:R-:W-:Y:S02]  /*8fc0*/  FMNMX.FTZ R4, R251, R4, !PT ;  /* 0x00000004fb047209 */ /* 0x000fe40007810000 */
[----:B------:R-:W-:Y:S01]  /*8fd0*/  FMNMX.FTZ R6, R16, R6, !PT ;  /* 0x0000000610067209 */ /* 0x000fe20007810000 */
[----:B------:R-:W-:Y:S01]  /*8fe0*/  MUFU.TANH R32, R38 ;  /* 0x0000002600207308 */ /* 0x000fe20000002400 */
[----:B------:R-:W-:Y:S02]  /*8ff0*/  FMNMX.FTZ R4, R249, R4, !PT ;  /* 0x00000004f9047209 */ /* 0x000fe40007810000 */
[----:B------:R-:W-:Y:S02]  /*9000*/  FMNMX.FTZ R6, R17, R6, !PT ;  /* 0x0000000611067209 */ /* 0x000fe40007810000 */
[----:B------:R-:W-:Y:S01]  /*9010*/  ISETP.GT.AND P3, PT, R2, 0x28, PT ;  /* 0x000000280200780c */ /* 0x000fe20003f64270 */
[----:B------:R-:W1:Y:S01]  /*9020*/  SHFL.BFLY PT, R7, R4, 0x2, 0x1f ;  /* 0x0c401f0004077f89 */ /* 0x000e6200000e0000 */
[----:B------:R-:W-:Y:S02]  /*9030*/  FMNMX.FTZ R6, R30, R6, !PT ;  /* 0x000000061e067209 */ /* 0x000fe40007810000 */
[----:B------:R-:W-:Y:S01]  /*9040*/  ISETP.GT.AND P2, PT, R5, 0x20, PT ;  /* 0x000000200500780c */ /* 0x000fe20003f44270 */
[----:B------:R4:W5:Y:S01]  /*9050*/  MUFU.TANH R36, R40 ;  /* 0x0000002800247308 */ /* 0x0009620000002400 */
[----:B------:R-:W-:Y:S02]  /*9060*/  FMNMX.FTZ R6, R31, R6, !PT ;  /* 0x000000061f067209 */ /* 0x000fe40007810000 */
[----:B------:R-:W-:Y:S02]  /*9070*/  ISETP.GT.AND P1, PT, R5, 0x21, PT ;  /* 0x000000210500780c */ /* 0x000fe40003f24270 */
[----:B------:R-:W-:Y:S02]  /*9080*/  FMNMX.FTZ R6, R34, R6, !PT ;  /* 0x0000000622067209 */ /* 0x000fe40007810000 */
[----:B------:R-:W-:Y:S02]  /*9090*/  ISETP.GT.AND P5, PT, R0, 0x29, PT ;  /* 0x000000290000780c */ /* 0x000fe40003fa4270 */
[----:B------:R-:W-:Y:S02]  /*90a0*/  FMNMX.FTZ R6, R35, R6, !PT ;  /* 0x0000000623067209 */ /* 0x000fe40007810000 */
[----:B------:R-:W-:Y:S02]  /*90b0*/  FSEL R164, R179, -INF , P2 ;  /* 0xff800000b3a47808 */ /* 0x000fe40001000000 */
[----:B------:R-:W-:Y:S02]  /*90c0*/  FMNMX.FTZ R6, R160, R6, !PT ;  /* 0x00000006a0067209 */ /* 0x000fe40007810000 */
[----:B------:R-:W-:Y:S02]  /*90d0*/  ISETP.GT.AND P2, PT, R2, 0x29, PT ;  /* 0x000000290200780c */ /* 0x000fe40003f44270 */
[----:B------:R-:W-:Y:S02]  /*90e0*/  FSEL R156, R168, -INF , P3 ;  /* 0xff800000a89c7808 */ /* 0x000fe40001800000 */
[----:B------:R-:W-:Y:S02]  /*90f0*/  FMNMX.FTZ R6, R162, R6, !PT ;  /* 0x00000006a2067209 */ /* 0x000fe40007810000 */
[----:B-1----:R-:W-:Y:S01]  /*9100*/  FMNMX.FTZ R4, R4, R7, !PT ;  /* 0x0000000704047209 */ /* 0x002fe20007810000 */
[----:B------:R-:W-:Y:S01]  /*9110*/  FMUL.FTZ R7, R72, c[0x0][0x320] ;  /* 0x0000c80048077a20 */ /* 0x000fe20000410000 */
[----:B------:R-:W-:Y:S01]  /*9120*/  FSEL R165, R180, -INF , P1 ;  /* 0xff800000b4a57808 */ /* 0x000fe20000800000 */
[----:B----4-:R-:W-:Y:S01]  /*9130*/  FMUL.FTZ R40, R79, c[0x0][0x320] ;  /* 0x0000c8004f287a20 */ /* 0x010fe20000410000 */
[----:B------:R-:W-:Y:S01]  /*9140*/  ISETP.GT.AND P1, PT, R2, 0x30, PT ;  /* 0x000000300200780c */ /* 0x000fe20003f24270 */
[----:B------:R1:W4:Y:S01]  /*9150*/  MUFU.TANH R43, R7 ;  /* 0x00000007002b7308 */ /* 0x0003220000002400 */
[----:B------:R-:W-:Y:S02]  /*9160*/  ISETP.GT.AND P0, PT, R0, 0x28, PT ;  /* 0x000000280000780c */ /* 0x000fe40003f04270 */
[----:B------:R-:W-:Y:S02]  /*9170*/  FSEL R163, R177, -INF , P5 ;  /* 0xff800000b1a37808 */ /* 0x000fe40002800000 */
[----:B------:R-:W-:Y:S02]  /*9180*/  FMNMX.FTZ R6, R156, R6, !PT ;  /* 0x000000069c067209 */ /* 0x000fe40007810000 */
[----:B------:R-:W-:Y:S02]  /*9190*/  FSEL R157, R155, -INF , P2 ;  /* 0xff8000009b9d7808 */ /* 0x000fe40001000000 */
[----:B------:R-:W-:Y:S02]  /*91a0*/  ISETP.GT.AND P5, PT, R2, 0x38, PT ;  /* 0x000000380200780c */ /* 0x000fe40003fa4270 */
[----:B------:R-:W-:Y:S02]  /*91b0*/  FSEL R161, R182, -INF , P0 ;  /* 0xff800000b6a17808 */ /* 0x000fe40000000000 */
[----:B------:R-:W-:Y:S02]  /*91c0*/  ISETP.GT.AND P0, PT, R2, 0x31, PT ;  /* 0x000000310200780c */ /* 0x000fe40003f04270 */
[----:B------:R-:W-:Y:S02]  /*91d0*/  FSEL R172, R52, -INF , P1 ;  /* 0xff80000034ac7808 */ /* 0x000fe40000800000 */
[C---:B------:R-:W-:Y:S02]  /*91e0*/  ISETP.GT.AND P3, PT, R2.reuse, 0x39, PT ;  /* 0x000000390200780c */ /* 0x040fe40003f64270 */
[C---:B------:R-:W-:Y:S02]  /*91f0*/  ISETP.GT.AND P2, PT, R2.reuse, 0x40, PT ;  /* 0x000000400200780c */ /* 0x040fe40003f44270 */
[C---:B------:R-:W-:Y:S02]  /*9200*/  ISETP.GT.AND P1, PT, R2.reuse, 0x41, PT ;  /* 0x000000410200780c */ /* 0x040fe40003f24270 */
[----:B------:R-:W-:Y:S01]  /*9210*/  FSEL R173, R51, -INF , P0 ;  /* 0xff80000033ad7808 */ /* 0x000fe20000000000 */
[----:B-1----:R-:W-:Y:S01]  /*9220*/  FMUL.FTZ R7, R73, c[0x0][0x320] ;  /* 0x0000c80049077a20 */ /* 0x002fe20000410000 */
[----:B------:R-:W-:Y:S01]  /*9230*/  MUFU.TANH R51, R8 ;  /* 0x0000000800337308 */ /* 0x000fe20000002400 */
[----:B------:R-:W-:Y:S02]  /*9240*/  ISETP.GT.AND P0, PT, R2, 0x48, PT ;  /* 0x000000480200780c */ /* 0x000fe40003f04270 */
[----:B------:R-:W-:Y:S02]  /*9250*/  FSEL R194, R50, -INF , P5 ;  /* 0xff80000032c27808 */ /* 0x000fe40002800000 */
[----:B------:R-:W-:Y:S02]  /*9260*/  ISETP.GT.AND P5, PT, R2, 0x49, PT ;  /* 0x000000490200780c */ /* 0x000fe40003fa4270 */
[----:B------:R-:W-:Y:S02]  /*9270*/  FMNMX.FTZ R2, R157, R6, !PT ;  /* 0x000000069d027209 */ /* 0x000fe40007810000 */
[----:B------:R-:W-:Y:S01]  /*9280*/  FMNMX.FTZ R6, R18, R85, !PT ;  /* 0x0000005512067209 */ /* 0x000fe20007810000 */
[----:B------:R1:W-:Y:S01]  /*9290*/  MUFU.TANH R50, R9 ;  /* 0x0000000900327308 */ /* 0x0003e20000002400 */
[----:B--2---:R-:W-:Y:S02]  /*92a0*/  FSEL R195, R39, -INF , P3 ;  /* 0xff80000027c37808 */ /* 0x004fe40001800000 */
[----:B------:R-:W-:Y:S02]  /*92b0*/  FMNMX.FTZ R6, R19, R6, !PT ;  /* 0x0000000613067209 */ /* 0x000fe40007810000 */
[----:B------:R-:W-:Y:S02]  /*92c0*/  FSEL R245, R37, -INF , P2 ;  /* 0xff80000025f57808 */ /* 0x000fe40001000000 */
[----:B------:R-:W-:Y:S02]  /*92d0*/  FMNMX.FTZ R6, R20, R6, !PT ;  /* 0x0000000614067209 */ /* 0x000fe40007810000 */
[----:B-----5:R-:W-:Y:S01]  /*92e0*/  FSEL R250, R36, -INF , P0 ;  /* 0xff80000024fa7808 */ /* 0x020fe20000000000 */
[----:B------:R2:W5:Y:S01]  /*92f0*/  MUFU.TANH R39, R7 ;  /* 0x0000000700277308 */ /* 0x0005620000002400 */
[----:B------:R-:W-:Y:S02]  /*9300*/  FMNMX.FTZ R6, R21, R6, !PT ;  /* 0x0000000615067209 */ /* 0x000fe40007810000 */
[----:B------:R-:W-:Y:S02]  /*9310*/  FMNMX.FTZ R2, R172, R2, !PT ;  /* 0x00000002ac027209 */ /* 0x000fe40007810000 */
[----:B------:R-:W-:Y:S01]  /*9320*/  FSEL R246, R32, -INF , P1 ;  /* 0xff80000020f67808 */ /* 0x000fe20000800000 */
[----:B------:R-:W-:Y:S01]  /*9330*/  FMUL.FTZ R32, R76, c[0x0][0x320] ;  /* 0x0000c8004c207a20 */ /* 0x000fe20000410000 */
[----:B------:R-:W-:Y:S02]  /*9340*/  FMNMX.FTZ R6, R41, R6, !PT ;  /* 0x0000000629067209 */ /* 0x000fe40007810000 */
[----:B------:R-:W-:Y:S01]  /*9350*/  FMNMX.FTZ R2, R173, R2, !PT ;  /* 0x00000002ad027209 */ /* 0x000fe20007810000 */
[----:B------:R3:W3:Y:S01]  /*9360*/  MUFU.TANH R38, R32 ;  /* 0x0000002000267308 */ /* 0x0006e20000002400 */
[----:B------:R-:W-:Y:S02]  /*9370*/  FMNMX.FTZ R6, R42, R6, !PT ;  /* 0x000000062a067209 */ /* 0x000fe40007810000 */
[----:B------:R-:W-:Y:S01]  /*9380*/  FMNMX.FTZ R2, R194, R2, !PT ;  /* 0x00000002c2027209 */ /* 0x000fe20007810000 */
[----:B-1----:R-:W1:Y:S01]  /*9390*/  SHFL.BFLY PT, R9, R4, 0x1, 0x1f ;  /* 0x0c201f0004097f89 */ /* 0x002e6200000e0000 */
[----:B------:R-:W-:Y:S02]  /*93a0*/  FMNMX.FTZ R6, R44, R6, !PT ;  /* 0x000000062c067209 */ /* 0x000fe40007810000 */
[----:B------:R-:W-:Y:S02]  /*93b0*/  FMNMX.FTZ R2, R195, R2, !PT ;  /* 0x00000002c3027209 */ /* 0x000fe40007810000 */
[----:B------:R-:W-:Y:S02]  /*93c0*/  FMNMX.FTZ R6, R45, R6, !PT ;  /* 0x000000062d067209 */ /* 0x000fe40007810000 */
[----:B------:R-:W-:Y:S02]  /*93d0*/  FMNMX.FTZ R2, R245, R2, !PT ;  /* 0x00000002f5027209 */ /* 0x000fe40007810000 */
[----:B------:R-:W-:Y:S02]  /*93e0*/  FMNMX.FTZ R6, R166, R6, !PT ;  /* 0x00000006a6067209 */ /* 0x000fe40007810000 */
[----:B--2---:R-:W-:Y:S02]  /*93f0*/  FMNMX.FTZ R7, R22, R86, !PT ;  /* 0x0000005616077209 */ /* 0x004fe40007810000 */
[----:B------:R-:W-:Y:S02]  /*9400*/  FMNMX.FTZ R2, R246, R2, !PT ;  /* 0x00000002f6027209 */ /* 0x000fe40007810000 */
[----:B------:R-:W-:Y:S02]  /*9410*/  FMNMX.FTZ R7, R23, R7, !PT ;  /* 0x0000000717077209 */ /* 0x000fe40007810000 */
[C---:B------:R-:W-:Y:S02]  /*9420*/  ISETP.GT.AND P2, PT, R0.reuse, 0x30, PT ;  /* 0x000000300000780c */ /* 0x040fe40003f44270 */
[C---:B------:R-:W-:Y:S01]  /*9430*/  ISETP.GT.AND P1, PT, R0.reuse, 0x31, PT ;  /* 0x000000310000780c */ /* 0x040fe20003f24270 */
[----:B---3--:R-:W-:Y:S01]  /*9440*/  FMUL.FTZ R32, R77, c[0x0][0x320] ;  /* 0x0000c8004d207a20 */ /* 0x008fe20000410000 */
[----:B------:R-:W-:Y:S02]  /*9450*/  ISETP.GT.AND P0, PT, R0, 0x38, PT ;  /* 0x000000380000780c */ /* 0x000fe40003f04270 */
[----:B------:R-:W-:Y:S01]  /*9460*/  FMNMX.FTZ R6, R167, R6, !PT ;  /* 0x00000006a7067209 */ /* 0x000fe20007810000 */
[----:B------:R2:W3:Y:S01]  /*9470*/  MUFU.TANH R36, R32 ;  /* 0x0000002000247308 */ /* 0x0004e20000002400 */
[----:B------:R-:W-:Y:S02]  /*9480*/  ISETP.GT.AND P3, PT, R5, 0x28, PT ;  /* 0x000000280500780c */ /* 0x000fe40003f64270 */
[----:B------:R-:W-:Y:S01]  /*9490*/  FSEL R252, R33, -INF , P5 ;  /* 0xff80000021fc7808 */ /* 0x000fe20002800000 */
[----:B------:R-:W-:Y:S01]  /*94a0*/  FMUL.FTZ R33, R75, c[0x0][0x320] ;  /* 0x0000c8004b217a20 */ /* 0x000fe20000410000 */
[----:B------:R-:W-:Y:S02]  /*94b0*/  FMNMX.FTZ R2, R250, R2, !PT ;  /* 0x00000002fa027209 */ /* 0x000fe40007810000 */
[----:B------:R-:W-:Y:S02]  /*94c0*/  FSEL R171, R53, -INF , P2 ;  /* 0xff80000035ab7808 */ /* 0x000fe40001000000 */
[----:B------:R-:W-:Y:S01]  /*94d0*/  FSEL R192, R55, -INF , P1 ;  /* 0xff80000037c07808 */ /* 0x000fe20000800000 */
[----:B------:R-:W-:Y:S01]  /*94e0*/  MUFU.TANH R33, R33 ;  /* 0x0000002100217308 */ /* 0x000fe20000002400 */
[----:B------:R-:W-:Y:S02]  /*94f0*/  FSEL R193, R54, -INF , P0 ;  /* 0xff80000036c17808 */ /* 0x000fe40000000000 */
[C---:B------:R-:W-:Y:S02]  /*9500*/  ISETP.GT.AND P2, PT, R0.reuse, 0x41, PT ;  /* 0x000000410000780c */ /* 0x040fe40003f44270 */
[C---:B------:R-:W-:Y:S02]  /*9510*/  ISETP.GT.AND P1, PT, R0.reuse, 0x48, PT ;  /* 0x000000480000780c */ /* 0x040fe40003f24270 */
[C---:B------:R-:W-:Y:S02]  /*9520*/  ISETP.GT.AND P0, PT, R0.reuse, 0x49, PT ;  /* 0x000000490000780c */ /* 0x040fe40003f04270 */
[----:B------:R-:W-:Y:S02]  /*9530*/  ISETP.GT.AND P5, PT, R0, 0x39, PT ;  /* 0x000000390000780c */ /* 0x000fe40003fa4270 */
[----:B------:R-:W-:Y:S02]  /*9540*/  FMNMX.FTZ R6, R161, R6, !PT ;  /* 0x00000006a1067209 */ /* 0x000fe40007810000 */
[----:B------:R-:W-:Y:S01]  /*9550*/  FSEL R159, R212, -INF , P3 ;  /* 0xff800000d49f7808 */ /* 0x000fe20001800000 */
[----:B--2---:R-:W-:Y:S01]  /*9560*/  FMUL.FTZ R32, R78, c[0x0][0x320] ;  /* 0x0000c8004e207a20 */ /* 0x004fe20000410000 */
[----:B------:R-:W-:Y:S02]  /*9570*/  ISETP.GT.AND P3, PT, R0, 0x40, PT ;  /* 0x000000400000780c */ /* 0x000fe40003f64270 */
[----:B------:R-:W-:Y:S01]  /*9580*/  FMNMX.FTZ R0, R24, R7, !PT ;  /* 0x0000000718007209 */ /* 0x000fe20007810000 */
[----:B------:R-:W-:Y:S01]  /*9590*/  FMUL.FTZ R7, R74, c[0x0][0x320] ;  /* 0x0000c8004a077a20 */ /* 0x000fe20000410000 */
[----:B------:R-:W-:Y:S01]  /*95a0*/  FMNMX.FTZ R2, R252, R2, !PT ;  /* 0x00000002fc027209 */ /* 0x000fe20007810000 */
[----:B------:R-:W-:Y:S01]  /*95b0*/  MUFU.TANH R32, R32 ;  /* 0x0000002000207308 */ /* 0x000fe20000002400 */
[----:B------:R-:W-:Y:S02]  /*95c0*/  FMNMX.FTZ R6, R163, R6, !PT ;  /* 0x00000006a3067209 */ /* 0x000fe40007810000 */
[----:B------:R-:W-:Y:S01]  /*95d0*/  FMNMX.FTZ R0, R27, R0, !PT ;  /* 0x000000001b007209 */ /* 0x000fe20007810000 */
[----:B------:R-:W2:Y:S01]  /*95e0*/  SHFL.BFLY PT, R8, R2, 0x2, 0x1f ;  /* 0x0c401f0002087f89 */ /* 0x000ea200000e0000 */
[----:B------:R-:W-:Y:S02]  /*95f0*/  FMNMX.FTZ R6, R171, R6, !PT ;  /* 0x00000006ab067209 */ /* 0x000fe40007810000 */
[----:B------:R-:W-:Y:S02]  /*9600*/  FMNMX.FTZ R0, R46, R0, !PT ;  /* 0x000000002e007209 */ /* 0x000fe40007810000 */
[----:B-1----:R-:W-:Y:S01]  /*9610*/  FMNMX.FTZ R73, R4, R9, !PT ;  /* 0x0000000904497209 */ /* 0x002fe20007810000 */
[----:B------:R1:W1:Y:S01]  /*9620*/  MUFU.TANH R37, R7 ;  /* 0x0000000700257308 */ /* 0x0002620000002400 */
[----:B------:R-:W-:Y:S02]  /*9630*/  FMNMX.FTZ R4, R47, R0, !PT ;  /* 0x000000002f047209 */ /* 0x000fe40007810000 */
[----:B------:R-:W-:Y:S02]  /*9640*/  FMNMX.FTZ R0, R192, R6, !PT ;  /* 0x00000006c0007209 */ /* 0x000fe40007810000 */
[----:B------:R-:W-:Y:S02]  /*9650*/  FSEL R170, R58, -INF , P5 ;  /* 0xff8000003aaa7808 */ /* 0x000fe40002800000 */
[----:B------:R-:W-:Y:S02]  /*9660*/  FMNMX.FTZ R0, R193, R0, !PT ;  /* 0x00000000c1007209 */ /* 0x000fe40007810000 */
[----:B------:R-:W-:Y:S01]  /*9670*/  FMNMX.FTZ R4, R48, R4, !PT ;  /* 0x0000000430047209 */ /* 0x000fe20007810000 */
[----:B------:R-:W1:Y:S01]  /*9680*/  MUFU.TANH R9, R40 ;  /* 0x0000002800097308 */ /* 0x000e620000002400 */
[----:B----4-:R-:W-:Y:S02]  /*9690*/  FSEL R225, R43, -INF , P3 ;  /* 0xff8000002be17808 */ /* 0x010fe40001800000 */
[----:B------:R-:W-:Y:S02]  /*96a0*/  FMNMX.FTZ R0, R170, R0, !PT ;  /* 0x00000000aa007209 */ /* 0x000fe40007810000 */
[----:B------:R-:W-:Y:S02]  /*96b0*/  FMNMX.FTZ R4, R49, R4, !PT ;  /* 0x0000000431047209 */ /* 0x000fe40007810000 */
[----:B-----5:R-:W-:Y:S02]  /*96c0*/  FSEL R230, R39, -INF , P2 ;  /* 0xff80000027e67808 */ /* 0x020fe40001000000 */
[----:B------:R-:W-:Y:S02]  /*96d0*/  FMNMX.FTZ R0, R225, R0, !PT ;  /* 0x00000000e1007209 */ /* 0x000fe40007810000 */
[----:B------:R-:W-:Y:S02]  /*96e0*/  FMNMX.FTZ R4, R164, R4, !PT ;  /* 0x00000004a4047209 */ /* 0x000fe40007810000 */
[----:B------:R-:W-:Y:S02]  /*96f0*/  FSEL R232, R38, -INF , P1 ;  /* 0xff80000026e87808 */ /* 0x000fe40000800000 */
[----:B------:R-:W-:Y:S02]  /*9700*/  FMNMX.FTZ R0, R230, R0, !PT ;  /* 0x00000000e6007209 */ /* 0x000fe40007810000 */
[----:B------:R-:W-:Y:S02]  /*9710*/  ISETP.GT.AND P5, PT, R5, 0x29, PT ;  /* 0x000000290500780c */ /* 0x000fe40003fa4270 */
[----:B------:R-:W-:Y:S02]  /*9720*/  FMNMX.FTZ R4, R165, R4, !PT ;  /* 0x00000004a5047209 */ /* 0x000fe40007810000 */
[----:B--2---:R-:W-:Y:S02]  /*9730*/  FMNMX.FTZ R2, R2, R8, !PT ;  /* 0x0000000802027209 */ /* 0x004fe40007810000 */
[----:B---3--:R-:W-:Y:S02]  /*9740*/  FSEL R234, R36, -INF , P0 ;  /* 0xff80000024ea7808 */ /* 0x008fe40000000000 */
[----:B------:R-:W-:Y:S01]  /*9750*/  FMNMX.FTZ R0, R232, R0, !PT ;  /* 0x00000000e8007209 */ /* 0x000fe20007810000 */
[----:B------:R-:W2:Y:S01]  /*9760*/  SHFL.BFLY PT, R8, R2, 0x1, 0x1f ;  /* 0x0c201f0002087f89 */ /* 0x000ea200000e0000 */
[----:B------:R-:W-:Y:S02]  /*9770*/  FSEL R155, R214, -INF , P5 ;  /* 0xff800000d69b7808 */ /* 0x000fe40002800000 */
[----:B------:R-:W-:Y:S02]  /*9780*/  ISETP.GT.AND P3, PT, R5, 0x30, PT ;  /* 0x000000300500780c */ /* 0x000fe40003f64270 */
[----:B------:R-:W-:Y:S01]  /*9790*/  FMNMX.FTZ R6, R159, R4, !PT ;  /* 0x000000049f067209 */ /* 0x000fe20007810000 */
[----:B------:R-:W-:Y:S01]  /*97a0*/  FMUL.FTZ R4, R73, c[0x0][0x2d0] ;  /* 0x0000b40049047a20 */ /* 0x000fe20000410000 */
[----:B------:R-:W-:Y:S02]  /*97b0*/  FMNMX.FTZ R0, R234, R0, !PT ;  /* 0x00000000ea007209 */ /* 0x000fe40007810000 */
[----:B------:R-:W-:Y:S02]  /*97c0*/  ISETP.GT.AND P2, PT, R5, 0x31, PT ;  /* 0x000000310500780c */ /* 0x000fe40003f44270 */
[----:B------:R-:W-:Y:S01]  /*97d0*/  FSEL R168, R59, -INF , P3 ;  /* 0xff8000003ba87808 */ /* 0x000fe20001800000 */
[----:B-1----:R-:W1:Y:S01]  /*97e0*/  SHFL.BFLY PT, R7, R0, 0x2, 0x1f ;  /* 0x0c401f0000077f89 */ /* 0x002e6200000e0000 */
[----:B------:R-:W-:Y:S02]  /*97f0*/  FSETP.NEU.FTZ.AND P3, PT, R73, -INF , PT ;  /* 0xff8000004900780b */ /* 0x000fe40003f7d000 */
[----:B------:R-:W-:Y:S02]  /*9800*/  FMNMX.FTZ R6, R155, R6, !PT ;  /* 0x000000069b067209 */ /* 0x000fe40007810000 */
[----:B------:R-:W-:Y:S02]  /*9810*/  FSEL R75, R4, RZ, P3 ;  /* 0x000000ff044b7208 */ /* 0x000fe40001800000 */
[----:B------:R-:W-:Y:S02]  /*9820*/  ISETP.GT.AND P1, PT, R5, 0x38, PT ;  /* 0x000000380500780c */ /* 0x000fe40003f24270 */
[----:B------:R-:W-:Y:S02]  /*9830*/  FSEL R169, R181, -INF , P2 ;  /* 0xff800000b5a97808 */ /* 0x000fe40001000000 */
[----:B------:R-:W-:Y:S01]  /*9840*/  FMNMX.FTZ R4, R168, R6, !PT ;  /* 0x00000006a8047209 */ /* 0x000fe20007810000 */
[--C-:B------:R-:W-:Y:S01]  /*9850*/  FFMA.FTZ R6, R10, c[0x0][0x2d0], -R75.reuse ;  /* 0x0000b4000a067a23 */ /* 0x100fe2000001084b */
[----:B------:R-:W-:Y:S02]  /*9860*/  FSEL R189, R51, -INF , P1 ;  /* 0xff80000033bd7808 */ /* 0x000fe40000800000 */
[----:B------:R-:W-:Y:S01]  /*9870*/  ISETP.GT.AND P0, PT, R5, 0x39, PT ;  /* 0x000000390500780c */ /* 0x000fe20003f04270 */
[----:B------:R3:W-:Y:S01]  /*9880*/  MUFU.EX2 R190, R6 ;  /* 0x0000000600be7308 */ /* 0x0007e20000000800 */
[----:B------:R-:W-:Y:S02]  /*9890*/  FMNMX.FTZ R4, R169, R4, !PT ;  /* 0x00000004a9047209 */ /* 0x000fe40007810000 */
[----:B------:R-:W-:Y:S02]  /*98a0*/  ISETP.GT.AND P1, PT, R5, 0x40, PT ;  /* 0x000000400500780c */ /* 0x000fe40003f24270 */
[----:B------:R-:W-:Y:S02]  /*98b0*/  FSEL R191, R50, -INF , P0 ;  /* 0xff80000032bf7808 */ /* 0x000fe40000000000 */
[----:B------:R-:W-:Y:S02]  /*98c0*/  FMNMX.FTZ R4, R189, R4, !PT ;  /* 0x00000004bd047209 */ /* 0x000fe40007810000 */
[----:B------:R-:W-:Y:S02]  /*98d0*/  FSEL R226, R37, -INF , P1 ;  /* 0xff80000025e27808 */ /* 0x000fe40000800000 */
[----:B------:R-:W-:Y:S02]  /*98e0*/  ISETP.GT.AND P0, PT, R5, 0x41, PT ;  /* 0x000000410500780c */ /* 0x000fe40003f04270 */
[----:B------:R-:W-:Y:S02]  /*98f0*/  FMNMX.FTZ R4, R191, R4, !PT ;  /* 0x00000004bf047209 */ /* 0x000fe40007810000 */
[----:B------:R-:W-:Y:S02]  /*9900*/  FSEL R229, R33, -INF , P0 ;  /* 0xff80000021e57808 */ /* 0x000fe40000000000 */
[----:B------:R-:W-:Y:S02]  /*9910*/  ISETP.GT.AND P1, PT, R5, 0x48, PT ;  /* 0x000000480500780c */ /* 0x000fe40003f24270 */
[----:B------:R-:W-:Y:S02]  /*9920*/  FMNMX.FTZ R4, R226, R4, !PT ;  /* 0x00000004e2047209 */ /* 0x000fe40007810000 */
[----:B--2---:R-:W-:Y:S02]  /*9930*/  FMNMX.FTZ R72, R2, R8, !PT ;  /* 0x0000000802487209 */ /* 0x004fe40007810000 */
[----:B------:R-:W-:Y:S01]  /*9940*/  FSEL R240, R32, -INF , P1 ;  /* 0xff80000020f07808 */ /* 0x000fe20000800000 */
[--C-:B---3--:R-:W-:Y:S01]  /*9950*/  FFMA.FTZ R6, R11, c[0x0][0x2d0], -R75.reuse ;  /* 0x0000b4000b067a23 */ /* 0x108fe2000001084b */
[----:B------:R-:W-:Y:S02]  /*9960*/  ISETP.GT.AND P0, PT, R5, 0x49, PT ;  /* 0x000000490500780c */ /* 0x000fe40003f04270 */
[----:B------:R-:W-:Y:S01]  /*9970*/  FMNMX.FTZ R5, R229, R4, !PT ;  /* 0x00000004e5057209 */ /* 0x000fe20007810000 */
[----:B------:R2:W3:Y:S01]  /*9980*/  MUFU.EX2 R186, R6 ;  /* 0x0000000600ba7308 */ /* 0x0004e20000000800 */
[----:B-1----:R-:W-:Y:S02]  /*9990*/  FMNMX.FTZ R4, R0, R7, !PT ;  /* 0x0000000700047209 */ /* 0x002fe40007810000 */
[----:B------:R-:W-:Y:S01]  /*99a0*/  FMNMX.FTZ R0, R240, R5, !PT ;  /* 0x00000005f0007209 */ /* 0x000fe20007810000 */
[C---:B------:R-:W-:Y:S01]  /*99b0*/  FMUL.FTZ R5, R72.reuse, c[0x0][0x2d0] ;  /* 0x0000b40048057a20 */ /* 0x040fe20000410000 */
[----:B------:R-:W-:Y:S01]  /*99c0*/  FSETP.NEU.FTZ.AND P2, PT, R72, -INF , PT ;  /* 0xff8000004800780b */ /* 0x000fe20003f5d000 */
[----:B------:R-:W1:Y:S01]  /*99d0*/  SHFL.BFLY PT, R7, R4, 0x1, 0x1f ;  /* 0x0c201f0004077f89 */ /* 0x000e6200000e0000 */
[----:B------:R-:W-:Y:S02]  /*99e0*/  FSEL R74, R9, -INF , P0 ;  /* 0xff800000094a7808 */ /* 0x000fe40000000000 */
[----:B------:R-:W-:Y:S02]  /*99f0*/  FSEL R152, R5, RZ, P2 ;  /* 0x000000ff05987208 */ /* 0x000fe40001000000 */
[----:B------:R-:W-:Y:S02]  /*9a00*/  FMNMX.FTZ R0, R74, R0, !PT ;  /* 0x000000004a007209 */ /* 0x000fe40007810000 */
[----:B------:R-:W-:Y:S01]  /*9a10*/  ISETP.GT.AND P5, PT, R188, R218, PT ;  /* 0x000000dabc00720c */ /* 0x000fe20003fa4270 */
[----:B------:R-:W-:Y:S01]  /*9a20*/  FFMA.FTZ R5, R14, c[0x0][0x2d0], -R152 ;  /* 0x0000b4000e057a23 */ /* 0x000fe20000010898 */
[----:B------:R-:W-:Y:S01]  /*9a30*/  IADD3 R212, R188, -0x1, RZ ;  /* 0xffffffffbcd47810 */ /* 0x000fe20007ffe0ff */
[----:B------:R-:W4:Y:S02]  /*9a40*/  SHFL.BFLY PT, R2, R0, 0x2, 0x1f ;  /* 0x0c401f0000027f89 */ /* 0x000f2400000e0000 */
[----:B------:R5:W-:Y:S01]  /*9a50*/  MUFU.EX2 R243, R5 ;  /* 0x0000000500f37308 */ /* 0x000be20000000800 */
[--C-:B--2---:R-:W-:Y:S01]  /*9a60*/  FFMA.FTZ R6, R12, c[0x0][0x2d0], -R75.reuse ;  /* 0x0000b4000c067a23 */ /* 0x104fe2000001084b */
[----:B---3--:R-:W-:Y:S06]  /*9a70*/  F2FP.BF16.PACK_AB R76, R186, R190 ;  /* 0x000000beba4c723e */ /* 0x008fec00000010ff */
[----:B------:R-:W-:Y:S01]  /*9a80*/  @P5 IMAD.MOV.U32 R11, RZ, RZ, c[0x0][0x1e0] ;  /* 0x00007800ff0b5624 */ /* 0x000fe200078e00ff */
[----:B------:R-:W-:Y:S01]  /*9a90*/  @P5 MOV R10, c[0x0][0x1e4] ;  /* 0x00007900000a5a02 */ /* 0x000fe20000000f00 */
[----:B------:R2:W-:Y:S01]  /*9aa0*/  MUFU.EX2 R185, R6 ;  /* 0x0000000600b97308 */ /* 0x0005e20000000800 */
[----:B------:R-:W-:Y:S01]  /*9ab0*/  FFMA.FTZ R12, R29, c[0x0][0x2d0], -R75 ;  /* 0x0000b4001d0c7a23 */ /* 0x000fe2000001084b */
[----:B-1----:R-:W-:Y:S02]  /*9ac0*/  FMNMX.FTZ R71, R4, R7, !PT ;  /* 0x0000000704477209 */ /* 0x002fe40007810000 */
[----:B------:R-:W-:Y:S02]  /*9ad0*/  @P5 SHF.L.U64.HI R10, R11, 0x5, R10 ;  /* 0x000000050b0a5819 */ /* 0x000fe4000001020a */
[C---:B------:R-:W-:Y:S01]  /*9ae0*/  FSETP.NEU.FTZ.AND P1, PT, R71.reuse, -INF , PT ;  /* 0xff8000004700780b */ /* 0x040fe20003f3d000 */
[----:B------:R-:W-:Y:S01]  /*9af0*/  FMUL.FTZ R4, R71, c[0x0][0x2d0] ;  /* 0x0000b40047047a20 */ /* 0x000fe20000410000 */
[----:B------:R-:W-:Y:S02]  /*9b00*/  @P5 SHF.L.U32 R11, R11, 0x5, RZ ;  /* 0x000000050b0b5819 */ /* 0x000fe400000006ff */
[----:B------:R-:W-:Y:S01]  /*9b10*/  MUFU.EX2 R233, R12 ;  /* 0x0000000c00e97308 */ /* 0x000fe20000000800 */
[----:B----4-:R-:W-:Y:S01]  /*9b20*/  FMNMX.FTZ R0, R0, R2, !PT ;  /* 0x0000000200007209 */ /* 0x010fe20007810000 */
[--C-:B-----5:R-:W-:Y:S01]  /*9b30*/  FFMA.FTZ R5, R15, c[0x0][0x2d0], -R152.reuse ;  /* 0x0000b4000f057a23 */ /* 0x120fe20000010898 */
[----:B------:R-:W-:Y:S03]  /*9b40*/  FSEL R153, R4, RZ, P1 ;  /* 0x000000ff04997208 */ /* 0x000fe60000800000 */
[----:B------:R-:W1:Y:S04]  /*9b50*/  SHFL.BFLY PT, R2, R0, 0x1, 0x1f ;  /* 0x0c201f0000027f89 */ /* 0x000e6800000e0000 */
[----:B------:R3:W4:Y:S01]  /*9b60*/  MUFU.EX2 R244, R5 ;  /* 0x0000000500f47308 */ /* 0x0007220000000800 */
[--C-:B------:R-:W-:Y:S02]  /*9b70*/  FFMA.FTZ R7, R18, c[0x0][0x2d0], -R153.reuse ;  /* 0x0000b40012077a23 */ /* 0x100fe40000010899 */
[----:B------:R-:W-:Y:S02]  /*9b80*/  FFMA.FTZ R8, R19, c[0x0][0x2d0], -R153 ;  /* 0x0000b40013087a23 */ /* 0x000fe40000010899 */
[----:B--2---:R-:W-:Y:S05]  /*9b90*/  FFMA.FTZ R6, R13, c[0x0][0x2d0], -R75 ;  /* 0x0000b4000d067a23 */ /* 0x004fea000001084b */
[----:B------:R2:W-:Y:S10]  /*9ba0*/  MUFU.EX2 R231, R7 ;  /* 0x0000000700e77308 */ /* 0x0005f40000000800 */
[----:B------:R5:W5:Y:S01]  /*9bb0*/  MUFU.EX2 R187, R6 ;  /* 0x0000000600bb7308 */ /* 0x000b620000000800 */
[----:B-1----:R-:W-:Y:S01]  /*9bc0*/  FMNMX.FTZ R70, R0, R2, !PT ;  /* 0x0000000200467209 */ /* 0x002fe20007810000 */
[--C-:B------:R-:W-:Y:S02]  /*9bd0*/  FFMA.FTZ R0, R20, c[0x0][0x2d0], -R153.reuse ;  /* 0x0000b40014007a23 */ /* 0x100fe40000010899 */
[----:B---3--:R-:W-:Y:S01]  /*9be0*/  FFMA.FTZ R5, R16, c[0x0][0x2d0], -R152 ;  /* 0x0000b40010057a23 */ /* 0x008fe20000010898 */
[----:B----4-:R-:W-:Y:S01]  /*9bf0*/  F2FP.BF16.PACK_AB R77, R244, R243 ;  /* 0x000000f3f44d723e */ /* 0x010fe200000010ff */
[----:B------:R-:W-:Y:S04]  /*9c00*/  FFMA.FTZ R2, R21, c[0x0][0x2d0], -R153 ;  /* 0x0000b40015027a23 */ /* 0x000fe80000010899 */
[----:B------:R-:W1:Y:S01]  /*9c10*/  MUFU.EX2 R238, R8 ;  /* 0x0000000800ee7308 */ /* 0x000e620000000800 */
[----:B--2---:R-:W-:Y:S09]  /*9c20*/  @P5 MOV R7, R215 ;  /* 0x000000d700075202 */ /* 0x004ff20000000f00 */
[----:B------:R2:W-:Y:S01]  /*9c30*/  MUFU.EX2 R43, R5 ;  /* 0x00000005002b7308 */ /* 0x0005e20000000800 */
[----:B-----5:R-:W-:Y:S02]  /*9c40*/  @P5 SHF.R.S32.HI R6, RZ, 0x1f, R212 ;  /* 0x0000001fff065819 */ /* 0x020fe400000114d4 */
[----:B------:R-:W-:Y:S03]  /*9c50*/  F2FP.BF16.PACK_AB R78, R187, R185 ;  /* 0x000000b9bb4e723e */ /* 0x000fe600000010ff */
[----:B------:R-:W-:Y:S04]  /*9c60*/  @P5 IMAD R6, R6, c[0x0][0x1e0], RZ ;  /* 0x0000780006065a24 */ /* 0x000fe800078e02ff */
[----:B------:R3:W-:Y:S01]  /*9c70*/  MUFU.EX2 R237, R0 ;  /* 0x0000000000ed7308 */ /* 0x0007e20000000800 */
[----:B------:R-:W-:Y:S01]  /*9c80*/  @P5 IMAD R6, R212, c[0x0][0x1e4], R6 ;  /* 0x00007900d4065a24 */ /* 0x000fe200078e0206 */
[----:B-1----:R-:W-:Y:S08]  /*9c90*/  F2FP.BF16.PACK_AB R64, R238, R231 ;  /* 0x000000e7ee40723e */ /* 0x002ff000000010ff */
[----:B------:R1:W4:Y:S01]  /*9ca0*/  MUFU.EX2 R242, R2 ;  /* 0x0000000200f27308 */ /* 0x0003220000000800 */
[----:B--2---:R-:W-:Y:S09]  /*9cb0*/  FFMA.FTZ R5, R17, c[0x0][0x2d0], -R152 ;  /* 0x0000b40011057a23 */ /* 0x004ff20000010898 */
[----:B------:R2:W5:Y:S01]  /*9cc0*/  MUFU.EX2 R40, R5 ;  /* 0x0000000500287308 */ /* 0x0005620000000800 */
[----:B---3--:R-:W-:Y:S02]  /*9cd0*/  FMUL.FTZ R0, R70, c[0x0][0x2d0] ;  /* 0x0000b40046007a20 */ /* 0x008fe40000410000 */
[----:B-1----:R-:W-:Y:S01]  /*9ce0*/  FFMA.FTZ R2, R28, c[0x0][0x2d0], -R75 ;  /* 0x0000b4001c027a23 */ /* 0x002fe2000001084b */
[----:B----4-:R-:W-:Y:S06]  /*9cf0*/  F2FP.BF16.PACK_AB R66, R242, R237 ;  /* 0x000000edf242723e */ /* 0x010fec00000010ff */
[----:B------:R1:W-:Y:S01]  /*9d00*/  MUFU.EX2 R236, R2 ;  /* 0x0000000200ec7308 */ /* 0x0003e20000000800 */
[----:B--2---:R-:W-:Y:S01]  /*9d10*/  @P5 IMAD.WIDE.U32 R4, R212, c[0x0][0x1e0], RZ ;  /* 0x00007800d4045a25 */ /* 0x004fe200078e00ff */
[----:B-----5:R-:W-:Y:S04]  /*9d20*/  F2FP.BF16.PACK_AB R79, R40, R43 ;  /* 0x0000002b284f723e */ /* 0x020fe800000010ff */
[----:B------:R-:W-:Y:S01]  /*9d30*/  @P5 IADD3 R5, R5, R6, RZ ;  /* 0x0000000605055210 */ /* 0x000fe20007ffe0ff */
[----:B------:R-:W-:Y:S04]  /*9d40*/  @P5 IMAD.MOV.U32 R6, RZ, RZ, R216 ;  /* 0x000000ffff065224 */ /* 0x000fe800078e00d8 */
[----:B------:R-:W-:Y:S04]  /*9d50*/  @P5 IMAD.WIDE.U32 R6, R4, 0x50, R6 ;  /* 0x0000005004065825 */ /* 0x000fe800078e0006 */
[----:B------:R-:W-:Y:S01]  /*9d60*/  @P5 IMAD R5, R5, 0x50, RZ ;  /* 0x0000005005055824 */ /* 0x000fe200078e02ff */
[----:B------:R-:W-:Y:S03]  /*9d70*/  @P5 LEA R4, P0, R6, c[0x0][0x1c8], 0x1 ;  /* 0x0000720006045a11 */ /* 0x000fe600078008ff */
[----:B------:R-:W-:Y:S02]  /*9d80*/  @P5 IMAD.IADD R5, R7, 0x1, R5 ;  /* 0x0000000107055824 */ /* 0x000fe400078e0205 */
[----:B-1----:R-:W-:Y:S03]  /*9d90*/  FFMA.FTZ R2, R30, c[0x0][0x2d0], -R152 ;  /* 0x0000b4001e027a23 */ /* 0x002fe60000010898 */
[----:B------:R-:W-:Y:S01]  /*9da0*/  @P5 LEA.HI.X R5, R6, c[0x0][0x1cc], R5, 0x1, P0 ;  /* 0x0000730006055a11 */ /* 0x000fe200000f0c05 */
[----:B------:R-:W-:Y:S01]  /*9db0*/  MUFU.EX2 R227, R2 ;  /* 0x0000000200e37308 */ /* 0x000fe20000000800 */
[----:B------:R-:W-:Y:S03]  /*9dc0*/  @P5 IADD3 R6, P0, R4, R11, RZ ;  /* 0x0000000b04065210 */ /* 0x000fe60007f1e0ff */
[----:B------:R1:W-:Y:S02]  /*9dd0*/  @P5 LDGSTS.E.BYPASS.LTC128B.128 [R213+0x2900], [R4.64], !P6 ;  /* 0x0290000004d55fae */ /* 0x0003e4000f101d48 */
[----:B------:R-:W-:Y:S01]  /*9de0*/  @P5 IMAD.X R7, R5, 0x1, R10, P0 ;  /* 0x0000000105075824 */ /* 0x000fe200000e060a */
[----:B------:R-:W-:Y:S04]  /*9df0*/  FSETP.NEU.FTZ.AND P0, PT, R70, -INF , PT ;  /* 0xff8000004600780b */ /* 0x000fe80003f1d000 */
[----:B------:R-:W-:Y:S01]  /*9e00*/  FSEL R154, R0, RZ, P0 ;  /* 0x000000ff009a7208 */ /* 0x000fe20000000000 */
[----:B------:R2:W-:Y:S04]  /*9e10*/  @P5 LDGSTS.E.BYPASS.LTC128B.128 [R213+0x3100], [R6.64], !P6 ;  /* 0x0310000006d55fae */ /* 0x0005e8000f101d48 */
[--C-:B------:R-:W-:Y:S04]  /*9e20*/  FFMA.FTZ R0, R22, c[0x0][0x2d0], -R154.reuse ;  /* 0x0000b40016007a23 */ /* 0x100fe8000001089a */
[----:B------:R3:W-:Y:S02]  /*9e30*/  MUFU.EX2 R223, R0 ;  /* 0x0000000000df7308 */ /* 0x0007e40000000800 */
[--C-:B---3--:R-:W-:Y:S08]  /*9e40*/  FFMA.FTZ R0, R23, c[0x0][0x2d0], -R154.reuse ;  /* 0x0000b40017007a23 */ /* 0x108ff0000001089a */
        /* <DEDUP_REMOVED lines=8> */
[----:B------:R3:W-:Y:S02]  /*9ed0*/  MUFU.EX2 R239, R0 ;  /* 0x0000000000ef7308 */ /* 0x0007e40000000800 */
[----:B---3--:R-:W-:Y:S08]  /*9ee0*/  FFMA.FTZ R0, R25, c[0x0][0x2d0], -R75 ;  /* 0x0000b40019007a23 */ /* 0x008ff0000001084b */
[----:B------:R3:W-:Y:S02]  /*9ef0*/  MUFU.EX2 R241, R0 ;  /* 0x0000000000f17308 */ /* 0x0007e40000000800 */
[----:B---3--:R-:W-:Y:S02]  /*9f00*/  FSEL R0, R73, RZ, P3 ;  /* 0x000000ff49007208 */ /* 0x008fe40001800000 */
[-C--:B------:R-:W-:Y:S03]  /*9f10*/  @P5 IADD3 R8, P3, R6, R11.reuse, RZ ;  /* 0x0000000b06085210 */ /* 0x080fe60007f7e0ff */
[----:B------:R-:W-:Y:S01]  /*9f20*/  FADD.FTZ R2, -R0, R3 ;  /* 0x0000000300027221 */ /* 0x000fe20000010100 */
[----:B------:R-:W-:Y:S02]  /*9f30*/  FSEL R0, R72, RZ, P2 ;  /* 0x000000ff48007208 */ /* 0x000fe40001000000 */
[-C--:B------:R-:W-:Y:S01]  /*9f40*/  @P5 IADD3.X R9, R7, R10.reuse, RZ, P3, !PT ;  /* 0x0000000a07095210 */ /* 0x080fe20001ffe4ff */
[----:B------:R-:W-:Y:S01]  /*9f50*/  FMUL.FTZ R2, R2, c[0x0][0x2d0] ;  /* 0x0000b40002027a20 */ /* 0x000fe20000410000 */
[-C--:B-1----:R-:W-:Y:S01]  /*9f60*/  @P5 IADD3 R4, P2, R8, R11.reuse, RZ ;  /* 0x0000000b08045210 */ /* 0x082fe20007f5e0ff */
[----:B------:R-:W-:Y:S02]  /*9f70*/  FADD.FTZ R0, -R0, R84 ;  /* 0x0000005400007221 */ /* 0x000fe40000010100 */
[----:B------:R1:W3:Y:S01]  /*9f80*/  MUFU.EX2 R69, R2 ;  /* 0x0000000200457308 */ /* 0x0002e20000000800 */
[----:B------:R4:W-:Y:S01]  /*9f90*/  @P5 LDGSTS.E.BYPASS.LTC128B.128 [R213+0x3900], [R8.64], !P6 ;  /* 0x0390000008d55fae */ /* 0x0009e2000f101d48 */
[----:B------:R-:W-:Y:S01]  /*9fa0*/  FMUL.FTZ R0, R0, c[0x0][0x2d0] ;  /* 0x0000b40000007a20 */ /* 0x000fe20000410000 */
[----:B--2---:R-:W-:Y:S01]  /*9fb0*/  @P5 IADD3 R6, P3, R4, R11, RZ ;  /* 0x0000000b04065210 */ /* 0x004fe20007f7e0ff */
[----:B------:R-:W-:Y:S05]  /*9fc0*/  @P5 IMAD.X R5, R9, 0x1, R10, P2 ;  /* 0x0000000109055824 */ /* 0x000fea00010e060a */
[----:B------:R2:W-:Y:S01]  /*9fd0*/  @P5 LDGSTS.E.BYPASS.LTC128B.128 [R213+0x4100], [R4.64], !P6 ;  /* 0x0410000004d55fae */ /* 0x0005e2000f101d48 */
[----:B------:R5:W2:Y:S01]  /*9fe0*/  MUFU.EX2 R68, R0 ;  /* 0x0000000000447308 */ /* 0x000aa20000000800 */
[----:B------:R-:W-:Y:S06]  /*9ff0*/  @P5 IADD3.X R7, R5, R10, RZ, P3, !PT ;  /* 0x0000000a05075210 */ /* 0x000fec0001ffe4ff */
[----:B------:R4:W-:Y:S01]  /*a000*/  @P5 LDGSTS.E.BYPASS.LTC128B.128 [R213+0x4900], [R6.64], !P6 ;  /* 0x0490000006d55fae */ /* 0x0009e2000f101d48 */
[----:B-1----:R-:W-:Y:S07]  /*a010*/  FSEL R2, R71, RZ, P1 ;  /* 0x000000ff47027208 */ /* 0x002fee0000800000 */
[----:B------:R-:W1:Y:S01]  /*a020*/  LDSM.16.MT88.4 R20, [R197] ;  /* 0x00000000c514783b */ /* 0x000e620000004200 */
[C---:B---3--:R-:W-:Y:S02]  /*a030*/  FMUL.FTZ R16, R69.reuse, R100 ;  /* 0x0000006445107220 */ /* 0x048fe40000410000 */
[C---:B------:R-:W-:Y:S02]  /*a040*/  FMUL.FTZ R17, R69.reuse, R101 ;  /* 0x0000006545117220 */ /* 0x040fe40000410000 */
[C---:B------:R-:W-:Y:S02]  /*a050*/  FMUL.FTZ R32, R69.reuse, R116 ;  /* 0x0000007445207220 */ /* 0x040fe40000410000 */
[C---:B------:R-:W-:Y:S01]  /*a060*/  FMUL.FTZ R33, R69.reuse, R117 ;  /* 0x0000007545217220 */ /* 0x040fe20000410000 */
[----:B------:R-:W3:Y:S01]  /*a070*/  LDSM.16.MT88.4 R36, [R201] ;  /* 0x00000000c924783b */ /* 0x000ee20000004200 */
[----:B-----5:R-:W-:Y:S01]  /*a080*/  FADD.FTZ R0, -R2, R85 ;  /* 0x0000005502007221 */ /* 0x020fe20000010100 */
[----:B------:R-:W-:Y:S01]  /*a090*/  FSEL R2, R70, RZ, P0 ;  /* 0x000000ff46027208 */ /* 0x000fe20000000000 */
[C---:B--2---:R-:W-:Y:S02]  /*a0a0*/  FMUL.FTZ R4, R69.reuse, R88 ;  /* 0x0000005845047220 */ /* 0x044fe40000410000 */
[----:B------:R-:W-:Y:S02]  /*a0b0*/  FMUL.FTZ R0, R0, c[0x0][0x2d0] ;  /* 0x0000b40000007a20 */ /* 0x000fe40000410000 */
[----:B------:R-:W-:Y:S01]  /*a0c0*/  FMUL.FTZ R5, R69, R89 ;  /* 0x0000005945057220 */ /* 0x000fe20000410000 */
[----:B------:R-:W2:Y:S01]  /*a0d0*/  LDSM.16.MT88.4 R52, [R198] ;  /* 0x00000000c634783b */ /* 0x000ea20000004200 */
[----:B------:R5:W3:Y:S01]  /*a0e0*/  MUFU.EX2 R3, R0 ;  /* 0x0000000000037308 */ /* 0x000ae20000000800 */
[C---:B------:R-:W-:Y:S02]  /*a0f0*/  FMUL.FTZ R18, R68.reuse, R102 ;  /* 0x0000006644127220 */ /* 0x040fe40000410000 */
[C---:B----4-:R-:W-:Y:S02]  /*a100*/  FMUL.FTZ R6, R68.reuse, R90 ;  /* 0x0000005a44067220 */ /* 0x050fe40000410000 */
[C---:B------:R-:W-:Y:S02]  /*a110*/  FMUL.FTZ R7, R68.reuse, R91 ;  /* 0x0000005b44077220 */ /* 0x040fe40000410000 */
[----:B------:R-:W4:Y:S01]  /*a120*/  LDSM.16.MT88.4 R80, [R200] ;  /* 0x00000000c850783b */ /* 0x000f220000004200 */
[C---:B------:R-:W-:Y:S02]  /*a130*/  FMUL.FTZ R19, R68.reuse, R103 ;  /* 0x0000006744137220 */ /* 0x040fe40000410000 */
[C---:B------:R-:W-:Y:S02]  /*a140*/  FMUL.FTZ R50, R68.reuse, R134 ;  /* 0x0000008644327220 */ /* 0x040fe40000410000 */
[----:B------:R-:W-:Y:S03]  /*a150*/  FMUL.FTZ R51, R68, R135 ;  /* 0x0000008744337220 */ /* 0x000fe60000410000 */
[----:B------:R-:W-:Y:S01]  /*a160*/  LDSM.16.MT88.4 R88, [R201+0x800] ;  /* 0x00080000c958783b */ /* 0x000fe20000004200 */
[-C--:B-1----:R-:W-:Y:S07]  /*a170*/  HMMA.16816.F32.BF16 R4, R76, R20.reuse, R4 ;  /* 0x000000144c04723c */ /* 0x082fee0000041804 */
[----:B------:R-:W-:Y:S01]  /*a180*/  LDSM.16.MT88.4 R100, [R197+0x2000] ;  /* 0x00200000c564783b */ /* 0x000fe20000004200 */
[----:B-----5:R-:W-:Y:S04]  /*a190*/  FADD.FTZ R0, -R2, R86 ;  /* 0x0000005602007221 */ /* 0x020fe80000010100 */
[--C-:B------:R-:W-:Y:S02]  /*a1a0*/  FFMA.FTZ R2, R31, c[0x0][0x2d0], -R152.reuse ;  /* 0x0000b4001f027a23 */ /* 0x100fe40000010898 */
[----:B------:R-:W-:Y:S01]  /*a1b0*/  FMUL.FTZ R0, R0, c[0x0][0x2d0] ;  /* 0x0000b40000007a20 */ /* 0x000fe20000410000 */
[----:B------:R-:W1:Y:S01]  /*a1c0*/  LDSM.16.MT88.4 R84, [R197+0x800] ;  /* 0x00080000c554783b */ /* 0x000e620000004200 */
[----:B------:R5:W-:Y:S01]  /*a1d0*/  MUFU.EX2 R222, R2 ;  /* 0x0000000200de7308 */ /* 0x000be20000000800 */
[C---:B---3--:R-:W-:Y:S02]  /*a1e0*/  FMUL.FTZ R8, R3.reuse, R92 ;  /* 0x0000005c03087220 */ /* 0x048fe40000410000 */
[C---:B------:R-:W-:Y:S02]  /*a1f0*/  FMUL.FTZ R9, R3.reuse, R93 ;  /* 0x0000005d03097220 */ /* 0x040fe40000410000 */
[C---:B------:R-:W-:Y:S01]  /*a200*/  FMUL.FTZ R24, R3.reuse, R108 ;  /* 0x0000006c03187220 */ /* 0x040fe20000410000 */
[----:B------:R-:W-:Y:S01]  /*a210*/  MOV R108, R190 ;  /* 0x000000be006c7202 */ /* 0x000fe20000000f00 */
[C---:B------:R-:W-:Y:S01]  /*a220*/  FMUL.FTZ R12, R3.reuse, R96 ;  /* 0x00000060030c7220 */ /* 0x040fe20000410000 */
[----:B------:R-:W0:Y:S01]  /*a230*/  LDGDEPBAR ;  /* 0x00000000000079af */ /* 0x000e220000000000 */
[C---:B------:R-:W-:Y:S01]  /*a240*/  FMUL.FTZ R13, R3.reuse, R97 ;  /* 0x00000061030d7220 */ /* 0x040fe20000410000 */
[----:B------:R-:W3:Y:S01]  /*a250*/  MUFU.EX2 R0, R0 ;  /* 0x0000000000007308 */ /* 0x000ee20000000800 */
[----:B------:R-:W-:Y:S01]  /*a260*/  MOV R97, R186 ;  /* 0x000000ba00617202 */ /* 0x000fe20000000f00 */
[----:B------:R-:W-:Y:S02]  /*a270*/  IMAD.MOV.U32 R96, RZ, RZ, R185 ;  /* 0x000000ffff607224 */ /* 0x000fe400078e00b9 */
[C---:B------:R-:W-:Y:S02]  /*a280*/  FMUL.FTZ R25, R3.reuse, R109 ;  /* 0x0000006d03197220 */ /* 0x040fe40000410000 */
[C---:B------:R-:W-:Y:S02]  /*a290*/  FMUL.FTZ R28, R3.reuse, R112 ;  /* 0x00000070031c7220 */ /* 0x040fe40000410000 */
[C---:B------:R-:W-:Y:S02]  /*a2a0*/  FMUL.FTZ R29, R3.reuse, R113 ;  /* 0x00000071031d7220 */ /* 0x040fe40000410000 */
[----:B------:R-:W-:Y:S02]  /*a2b0*/  FMUL.FTZ R61, R3, R145 ;  /* 0x00000091033d7220 */ /* 0x000fe40000410000 */
[--C-:B-----5:R-:W-:Y:S02]  /*a2c0*/  FFMA.FTZ R2, R34, c[0x0][0x2d0], -R152.reuse ;  /* 0x0000b40022027a23 */ /* 0x120fe40000010898 */
[----:B------:R-:W-:Y:S02]  /*a2d0*/  FMUL.FTZ R34, R68, R118 ;  /* 0x0000007644227220 */ /* 0x000fe40000410000 */
[----:B------:R5:W-:Y:S01]  /*a2e0*/  MUFU.EX2 R221, R2 ;  /* 0x0000000200dd7308 */ /* 0x000be20000000800 */
[C---:B---3--:R-:W-:Y:S02]  /*a2f0*/  FMUL.FTZ R10, R0.reuse, R94 ;  /* 0x0000005e000a7220 */ /* 0x048fe40000410000 */
[C---:B------:R-:W-:Y:S02]  /*a300*/  FMUL.FTZ R11, R0.reuse, R95 ;  /* 0x0000005f000b7220 */ /* 0x040fe40000410000 */
[----:B------:R-:W3:Y:S01]  /*a310*/  LDSM.16.MT88.4 R92, [R198+0x800] ;  /* 0x00080000c65c783b */ /* 0x000ee20000004200 */
[C---:B------:R-:W-:Y:S02]  /*a320*/  FMUL.FTZ R14, R0.reuse, R98 ;  /* 0x00000062000e7220 */ /* 0x040fe40000410000 */
[C---:B------:R-:W-:Y:S02]  /*a330*/  FMUL.FTZ R15, R0.reuse, R99 ;  /* 0x00000063000f7220 */ /* 0x040fe40000410000 */
[C---:B------:R-:W-:Y:S04]  /*a340*/  HMMA.16816.F32.BF16 R8, R64.reuse, R20, R8 ;  /* 0x000000144008723c */ /* 0x040fe80000041808 */
[C---:B------:R-:W-:Y:S02]  /*a350*/  FMUL.FTZ R26, R0.reuse, R110 ;  /* 0x0000006e001a7220 */ /* 0x040fe40000410000 */
[----:B------:R-:W-:Y:S02]  /*a360*/  FMUL.FTZ R27, R0, R111 ;  /* 0x0000006f001b7220 */ /* 0x000fe40000410000 */
[-C--:B------:R-:W-:Y:S04]  /*a370*/  HMMA.16816.F32.BF16 R12, R64, R22.reuse, R12 ;  /* 0x00000016400c723c */ /* 0x080fe8000004180c */
[----:B-----5:R-:W-:Y:S02]  /*a380*/  FFMA.FTZ R2, R35, c[0x0][0x2d0], -R152 ;  /* 0x0000b40023027a23 */ /* 0x020fe40000010898 */
[----:B------:R-:W-:Y:S01]  /*a390*/  FMUL.FTZ R21, R69, R105 ;  /* 0x0000006945157220 */ /* 0x000fe20000410000 */
[----:B------:R-:W-:Y:S01]  /*a3a0*/  MOV R105, R40 ;  /* 0x0000002800697202 */ /* 0x000fe20000000f00 */
[C---:B------:R-:W-:Y:S01]  /*a3b0*/  HMMA.16816.F32.BF16 R16, R76.reuse, R22, R16 ;  /* 0x000000164c10723c */ /* 0x040fe20000041810 */
[----:B------:R5:W-:Y:S03]  /*a3c0*/  MUFU.EX2 R220, R2 ;  /* 0x0000000200dc7308 */ /* 0x000be60000000800 */
[----:B------:R-:W-:Y:S02]  /*a3d0*/  FMUL.FTZ R40, R3, R124 ;  /* 0x0000007c03287220 */ /* 0x000fe40000410000 */
[----:B------:R-:W-:Y:S02]  /*a3e0*/  FMUL.FTZ R20, R69, R104 ;  /* 0x0000006845147220 */ /* 0x000fe40000410000 */
[C---:B------:R-:W-:Y:S04]  /*a3f0*/  FMUL.FTZ R22, R68.reuse, R106 ;  /* 0x0000006a44167220 */ /* 0x040fe80000410000 */
[----:B------:R-:W-:Y:S02]  /*a400*/  IMAD.MOV.U32 R106, RZ, RZ, R187 ;  /* 0x000000ffff6a7224 */ /* 0x000fe400078e00bb */
[C---:B------:R-:W-:Y:S02]  /*a410*/  FMUL.FTZ R23, R68.reuse, R107 ;  /* 0x0000006b44177220 */ /* 0x040fe40000410000 */
[----:B------:R-:W3:Y:S01]  /*a420*/  LDL.LU R107, [R1+0x14] ;  /* 0x00001400016b7983 */ /* 0x000ee20000300800 */
[----:B------:R-:W-:Y:S02]  /*a430*/  FMUL.FTZ R35, R68, R119 ;  /* 0x0000007744237220 */ /* 0x000fe40000410000 */
[C---:B------:R-:W-:Y:S01]  /*a440*/  FMUL.FTZ R30, R0.reuse, R114 ;  /* 0x00000072001e7220 */ /* 0x040fe20000410000 */
[----:B------:R-:W-:Y:S01]  /*a450*/  LDSM.16.MT88.4 R116, [R201+0x2000] ;  /* 0x00200000c974783b */ /* 0x000fe20000004200 */
[-C--:B------:R-:W-:Y:S03]  /*a460*/  HMMA.16816.F32.BF16 R20, R76, R36.reuse, R20 ;  /* 0x000000244c14723c */ /* 0x080fe60000041814 */
[C---:B------:R-:W-:Y:S02]  /*a470*/  FMUL.FTZ R31, R0.reuse, R115 ;  /* 0x00000073001f7220 */ /* 0x040fe40000410000 */
[--C-:B-----5:R-:W-:Y:S02]  /*a480*/  FFMA.FTZ R2, R41, c[0x0][0x2d0], -R153.reuse ;  /* 0x0000b40029027a23 */ /* 0x120fe40000010899 */
[----:B------:R-:W5:Y:S01]  /*a490*/  LDL.LU R104, [R1+0x18] ;  /* 0x0000180001687983 */ /* 0x000f620000300800 */
[C---:B------:R-:W-:Y:S01]  /*a4a0*/  HMMA.16816.F32.BF16 R24, R64.reuse, R36, R24 ;  /* 0x000000244018723c */ /* 0x040fe20000041818 */
[----:B------:R1:W-:Y:S02]  /*a4b0*/  MUFU.EX2 R219, R2 ;  /* 0x0000000200db7308 */ /* 0x0003e40000000800 */
[----:B------:R-:W3:Y:S01]  /*a4c0*/  LDL.LU R99, [R1+0x1c] ;  /* 0x00001c0001637983 */ /* 0x000ee20000300800 */
[----:B------:R-:W-:Y:S02]  /*a4d0*/  FMUL.FTZ R41, R3, R125 ;  /* 0x0000007d03297220 */ /* 0x000fe40000410000 */
[C---:B------:R-:W-:Y:S01]  /*a4e0*/  FMUL.FTZ R59, R0.reuse, R143 ;  /* 0x0000008f003b7220 */ /* 0x040fe20000410000 */
[----:B------:R-:W5:Y:S01]  /*a4f0*/  LDL.LU R98, [R1+0x20] ;  /* 0x0000200001627983 */ /* 0x000f620000300800 */
[-C--:B------:R-:W-:Y:S04]  /*a500*/  HMMA.16816.F32.BF16 R28, R64, R38.reuse, R28 ;  /* 0x00000026401c723c */ /* 0x080fe8000004181c */
[C---:B------:R-:W-:Y:S02]  /*a510*/  FMUL.FTZ R36, R69.reuse, R120 ;  /* 0x0000007845247220 */ /* 0x040fe40000410000 */
[C---:B------:R-:W-:Y:S01]  /*a520*/  FMUL.FTZ R37, R69.reuse, R121 ;  /* 0x0000007945257220 */ /* 0x040fe20000410000 */
[----:B------:R-:W-:Y:S01]  /*a530*/  MOV R121, R106 ;  /* 0x0000006a00797202 */ /* 0x000fe20000000f00 */
[C---:B------:R-:W-:Y:S04]  /*a540*/  HMMA.16816.F32.BF16 R32, R76.reuse, R38, R32 ;  /* 0x000000264c20723c */ /* 0x040fe80000041820 */
[C---:B------:R-:W-:Y:S02]  /*a550*/  FMUL.FTZ R58, R0.reuse, R142 ;  /* 0x0000008e003a7220 */ /* 0x040fe40000410000 */
[----:B------:R-:W-:Y:S02]  /*a560*/  FMUL.FTZ R62, R0, R146 ;  /* 0x00000092003e7220 */ /* 0x000fe40000410000 */
[----:B------:R-:W-:Y:S02]  /*a570*/  FMUL.FTZ R39, R68, R123 ;  /* 0x0000007b44277220 */ /* 0x000fe40000410000 */
[----:B------:R-:W5:Y:S02]  /*a580*/  LDL R123, [R1+0x4] ;  /* 0x00000400017b7983 */ /* 0x000f640000100800 */
[----:B-1----:R-:W-:Y:S02]  /*a590*/  FFMA.FTZ R2, R42, c[0x0][0x2d0], -R153 ;  /* 0x0000b4002a027a23 */ /* 0x002fe40000010899 */
[----:B------:R-:W-:Y:S01]  /*a5a0*/  FMUL.FTZ R38, R68, R122 ;  /* 0x0000007a44267220 */ /* 0x000fe20000410000 */
[----:B------:R-:W-:Y:S01]  /*a5b0*/  MOV R122, R43 ;  /* 0x0000002b007a7202 */ /* 0x000fe20000000f00 */
[----:B------:R1:W1:Y:S01]  /*a5c0*/  MUFU.EX2 R218, R2 ;  /* 0x0000000200da7308 */ /* 0x0002620000000800 */
[C---:B------:R-:W-:Y:S02]  /*a5d0*/  FMUL.FTZ R42, R0.reuse, R126 ;  /* 0x0000007e002a7220 */ /* 0x040fe40000410000 */
[C---:B------:R-:W-:Y:S02]  /*a5e0*/  FMUL.FTZ R43, R0.reuse, R127 ;  /* 0x0000007f002b7220 */ /* 0x040fe40000410000 */
[-C--:B--2---:R-:W-:Y:S03]  /*a5f0*/  HMMA.16816.F32.BF16 R36, R76, R52.reuse, R36 ;  /* 0x000000344c24723c */ /* 0x084fe60000041824 */
[----:B------:R-:W-:Y:S02]  /*a600*/  FMUL.FTZ R63, R0, R147 ;  /* 0x00000093003f7220 */ /* 0x000fe40000410000 */
[----:B------:R-:W-:Y:S03]  /*a610*/  IMAD.MOV.U32 R120, RZ, RZ, R105 ;  /* 0x000000ffff787224 */ /* 0x000fe600078e0069 */
[C---:B------:R-:W-:Y:S07]  /*a620*/  HMMA.16816.F32.BF16 R40, R64.reuse, R52, R40 ;  /* 0x000000344028723c */ /* 0x040fee0000041828 */
[C---:B------:R-:W-:Y:S02]  /*a630*/  FMUL.FTZ R53, R69.reuse, R137 ;  /* 0x0000008945357220 */ /* 0x040fe40000410000 */
[----:B------:R-:W-:Y:S03]  /*a640*/  FMUL.FTZ R52, R69, R136 ;  /* 0x0000008845347220 */ /* 0x000fe60000410000 */
[--C-:B-1----:R-:W-:Y:S02]  /*a650*/  FFMA.FTZ R2, R44, c[0x0][0x2d0], -R153.reuse ;  /* 0x0000b4002c027a23 */ /* 0x102fe40000010899 */
[----:B------:R-:W-:Y:S02]  /*a660*/  FMUL.FTZ R44, R3, R128 ;  /* 0x00000080032c7220 */ /* 0x000fe40000410000 */
[----:B------:R1:W-:Y:S02]  /*a670*/  MUFU.EX2 R217, R2 ;  /* 0x0000000200d97308 */ /* 0x0003e40000000800 */
[----:B-1----:R-:W-:Y:S02]  /*a680*/  FFMA.FTZ R2, R45, c[0x0][0x2d0], -R153 ;  /* 0x0000b4002d027a23 */ /* 0x002fe40000010899 */
[----:B------:R-:W-:Y:S06]  /*a690*/  FMUL.FTZ R45, R3, R129 ;  /* 0x00000081032d7220 */ /* 0x000fec0000410000 */
[----:B------:R1:W-:Y:S02]  /*a6a0*/  MUFU.EX2 R216, R2 ;  /* 0x0000000200d87308 */ /* 0x0003e40000000800 */
[--C-:B-1----:R-:W-:Y:S02]  /*a6b0*/  FFMA.FTZ R2, R46, c[0x0][0x2d0], -R154.reuse ;  /* 0x0000b4002e027a23 */ /* 0x102fe4000001089a */
[C---:B------:R-:W-:Y:S06]  /*a6c0*/  FMUL.FTZ R46, R0.reuse, R130 ;  /* 0x00000082002e7220 */ /* 0x040fec0000410000 */
[----:B------:R1:W-:Y:S02]  /*a6d0*/  MUFU.EX2 R215, R2 ;  /* 0x0000000200d77308 */ /* 0x0003e40000000800 */
[--C-:B-1----:R-:W-:Y:S02]  /*a6e0*/  FFMA.FTZ R2, R47, c[0x0][0x2d0], -R154.reuse ;  /* 0x0000b4002f027a23 */ /* 0x102fe4000001089a */
[----:B------:R-:W-:Y:S06]  /*a6f0*/  FMUL.FTZ R47, R0, R131 ;  /* 0x00000083002f7220 */ /* 0x000fec0000410000 */
[----:B------:R1:W2:Y:S01]  /*a700*/  MUFU.EX2 R214, R2 ;  /* 0x0000000200d67308 */ /* 0x0002a20000000800 */
[-C--:B------:R-:W-:Y:S03]  /*a710*/  HMMA.16816.F32.BF16 R44, R64, R54.reuse, R44 ;  /* 0x00000036402c723c */ /* 0x080fe6000004182c */
[--C-:B-1----:R-:W-:Y:S02]  /*a720*/  FFMA.FTZ R2, R48, c[0x0][0x2d0], -R154.reuse ;  /* 0x0000b40030027a23 */ /* 0x102fe4000001089a */
[----:B------:R-:W-:Y:S04]  /*a730*/  FMUL.FTZ R48, R69, R132 ;  /* 0x0000008445307220 */ /* 0x000fe80000410000 */
[----:B------:R1:W-:Y:S03]  /*a740*/  MUFU.EX2 R124, R2 ;  /* 0x00000002007c7308 */ /* 0x0003e60000000800 */
[----:B-1----:R-:W-:Y:S02]  /*a750*/  FFMA.FTZ R2, R49, c[0x0][0x2d0], -R154 ;  /* 0x0000b40031027a23 */ /* 0x002fe4000001089a */
[----:B------:R-:W-:Y:S05]  /*a760*/  FMUL.FTZ R49, R69, R133 ;  /* 0x0000008545317220 */ /* 0x000fea0000410000 */
[----:B------:R1:W1:Y:S01]  /*a770*/  MUFU.EX2 R131, R2 ;  /* 0x0000000200837308 */ /* 0x0002620000000800 */
[----:B------:R-:W-:Y:S01]  /*a780*/  LDSM.16.MT88.4 R132, [R198+0x2000] ;  /* 0x00200000c684783b */ /* 0x000fe20000004200 */
[C---:B------:R-:W-:Y:S07]  /*a790*/  HMMA.16816.F32.BF16 R48, R76.reuse, R54, R48 ;  /* 0x000000364c30723c */ /* 0x040fee0000041830 */
[C---:B------:R-:W-:Y:S02]  /*a7a0*/  FMUL.FTZ R54, R68.reuse, R138 ;  /* 0x0000008a44367220 */ /* 0x040fe40000410000 */
[----:B------:R-:W-:Y:S07]  /*a7b0*/  FMUL.FTZ R55, R68, R139 ;  /* 0x0000008b44377220 */ /* 0x000fee0000410000 */
[-C--:B----4-:R-:W-:Y:S03]  /*a7c0*/  HMMA.16816.F32.BF16 R52, R76, R80.reuse, R52 ;  /* 0x000000504c34723c */ /* 0x090fe60000041834 */
[--C-:B-1----:R-:W-:Y:S02]  /*a7d0*/  FFMA.FTZ R2, R56, c[0x0][0x2d0], -R75.reuse ;  /* 0x0000b40038027a23 */ /* 0x102fe4000001084b */
[----:B------:R-:W-:Y:S02]  /*a7e0*/  FMUL.FTZ R56, R3, R140 ;  /* 0x0000008c03387220 */ /* 0x000fe40000410000 */
[----:B------:R1:W-:Y:S02]  /*a7f0*/  MUFU.EX2 R130, R2 ;  /* 0x0000000200827308 */ /* 0x0003e40000000800 */
[--C-:B-1----:R-:W-:Y:S03]  /*a800*/  FFMA.FTZ R2, R57, c[0x0][0x2d0], -R75.reuse ;  /* 0x0000b40039027a23 */ /* 0x102fe6000001084b */
[C---:B------:R-:W-:Y:S05]  /*a810*/  FMUL.FTZ R57, R3.reuse, R141 ;  /* 0x0000008d03397220 */ /* 0x040fea0000410000 */
[----:B------:R1:W4:Y:S02]  /*a820*/  MUFU.EX2 R190, R2 ;  /* 0x0000000200be7308 */ /* 0x0003240000000800 */
[C---:B------:R-:W-:Y:S07]  /*a830*/  HMMA.16816.F32.BF16 R56, R64.reuse, R80, R56 ;  /* 0x000000504038723c */ /* 0x040fee0000041838 */
[----:B------:R-:W-:Y:S02]  /*a840*/  F2FP.BF16.PACK_AB R80, R218, R219 ;  /* 0x000000dbda50723e */ /* 0x000fe400000010ff */
[----:B--2---:R-:W-:Y:S03]  /*a850*/  F2FP.BF16.PACK_AB R81, R214, R215 ;  /* 0x000000d7d651723e */ /* 0x004fe600000010ff */
[--C-:B-1----:R-:W-:Y:S02]  /*a860*/  FFMA.FTZ R2, R60, c[0x0][0x2d0], -R75.reuse ;  /* 0x0000b4003c027a23 */ /* 0x102fe4000001084b */
[----:B------:R-:W-:Y:S02]  /*a870*/  FMUL.FTZ R60, R3, R144 ;  /* 0x00000090033c7220 */ /* 0x000fe40000410000 */
[----:B------:R1:W-:Y:S05]  /*a880*/  MUFU.EX2 R187, R2 ;  /* 0x0000000200bb7308 */ /* 0x0003ea0000000800 */
[-C--:B------:R-:W-:Y:S07]  /*a890*/  HMMA.16816.F32.BF16 R60, R64, R82.reuse, R60 ;  /* 0x00000052403c723c */ /* 0x080fee000004183c */
[C---:B------:R-:W-:Y:S02]  /*a8a0*/  FMUL.FTZ R64, R69.reuse, R148 ;  /* 0x0000009445407220 */ /* 0x040fe40000410000 */
[C---:B------:R-:W-:Y:S03]  /*a8b0*/  FMUL.FTZ R65, R69.reuse, R149 ;  /* 0x0000009545417220 */ /* 0x040fe60000410000 */
[C---:B------:R-:W-:Y:S02]  /*a8c0*/  FMUL.FTZ R66, R68.reuse, R150 ;  /* 0x0000009644427220 */ /* 0x040fe40000410000 */
[----:B------:R-:W-:Y:S02]  /*a8d0*/  FMUL.FTZ R67, R68, R151 ;  /* 0x0000009744437220 */ /* 0x000fe40000410000 */
[----:B---3--:R-:W-:Y:S02]  /*a8e0*/  FFMA.FTZ R69, R69, R107, R108 ;  /* 0x0000006b45457223 */ /* 0x008fe4000001006c */
[----:B-1----:R-:W-:Y:S03]  /*a8f0*/  FFMA.FTZ R2, R158, c[0x0][0x2d0], -R75 ;  /* 0x0000b4009e027a23 */ /* 0x002fe6000001084b */
[----:B------:R-:W-:Y:S01]  /*a900*/  HMMA.16816.F32.BF16 R64, R76, R82, R64 ;  /* 0x000000524c40723c */ /* 0x000fe20000041840 */
[----:B------:R1:W2:Y:S06]  /*a910*/  MUFU.EX2 R186, R2 ;  /* 0x0000000200ba7308 */ /* 0x0002ac0000000800 */
[----:B------:R-:W-:Y:S02]  /*a920*/  F2FP.BF16.PACK_AB R76, R236, R233 ;  /* 0x000000e9ec4c723e */ /* 0x000fe400000010ff */
[----:B------:R-:W-:Y:S03]  /*a930*/  F2FP.BF16.PACK_AB R78, R241, R239 ;  /* 0x000000eff14e723e */ /* 0x000fe600000010ff */
[----:B------:R-:W-:Y:S02]  /*a940*/  F2FP.BF16.PACK_AB R77, R222, R227 ;  /* 0x000000e3de4d723e */ /* 0x000fe400000010ff */
[----:B------:R-:W-:Y:S02]  /*a950*/  F2FP.BF16.PACK_AB R79, R220, R221 ;  /* 0x000000dddc4f723e */ /* 0x000fe400000010ff */
[----:B------:R-:W-:Y:S02]  /*a960*/  F2FP.BF16.PACK_AB R82, R216, R217 ;  /* 0x000000d9d852723e */ /* 0x000fe400000010ff */
[----:B------:R-:W-:Y:S02]  /*a970*/  F2FP.BF16.PACK_AB R83, R131, R124 ;  /* 0x0000007c8353723e */ /* 0x000fe400000010ff */
[----:B-----5:R-:W-:Y:S01]  /*a980*/  ISETP.GT.AND P0, PT, R188, R123, PT ;  /* 0x0000007bbc00720c */ /* 0x020fe20003f04270 */
[-C--:B------:R-:W-:Y:S03]  /*a990*/  HMMA.16816.F32.BF16 R4, R76, R84.reuse, R4 ;  /* 0x000000544c04723c */ /* 0x080fe60000041804 */
[----:B------:R-:W-:Y:S01]  /*a9a0*/  MOV R188, R212 ;  /* 0x000000d400bc7202 */ /* 0x000fe20000000f00 */
[--C-:B-1----:R-:W-:Y:S04]  /*a9b0*/  FFMA.FTZ R2, R160, c[0x0][0x2d0], -R152.reuse ;  /* 0x0000b400a0027a23 */ /* 0x102fe80000010898 */
[C---:B------:R-:W-:Y:S01]  /*a9c0*/  HMMA.16816.F32.BF16 R8, R80.reuse, R84, R8 ;  /* 0x000000545008723c */ /* 0x040fe20000041808 */
[----:B------:R1:W-:Y:S07]  /*a9d0*/  MUFU.EX2 R129, R2 ;  /* 0x0000000200817308 */ /* 0x0003ee0000000800 */
[-C--:B------:R-:W-:Y:S08]  /*a9e0*/  HMMA.16816.F32.BF16 R12, R80, R86.reuse, R12 ;  /* 0x00000056500c723c */ /* 0x080ff0000004180c */
[C---:B------:R-:W-:Y:S01]  /*a9f0*/  HMMA.16816.F32.BF16 R16, R76.reuse, R86, R16 ;  /* 0x000000564c10723c */ /* 0x040fe20000041810 */
[----:B------:R-:W3:Y:S07]  /*aa00*/  LDSM.16.MT88.4 R84, [R200+0x800] ;  /* 0x00080000c854783b */ /* 0x000eee0000004200 */
[-C--:B------:R-:W-:Y:S04]  /*aa10*/  HMMA.16816.F32.BF16 R20, R76, R88.reuse, R20 ;  /* 0x000000584c14723c */ /* 0x080fe80000041814 */
[--C-:B-1----:R-:W-:Y:S04]  /*aa20*/  FFMA.FTZ R2, R162, c[0x0][0x2d0], -R152.reuse ;  /* 0x0000b400a2027a23 */ /* 0x102fe80000010898 */
[C---:B------:R-:W-:Y:S01]  /*aa30*/  HMMA.16816.F32.BF16 R24, R80.reuse, R88, R24 ;  /* 0x000000585018723c */ /* 0x040fe20000041818 */
[----:B------:R1:W5:Y:S06]  /*aa40*/  MUFU.EX2 R185, R2 ;  /* 0x0000000200b97308 */ /* 0x00036c0000000800 */
[--C-:B------:R-:W-:Y:S01]  /*aa50*/  FFMA.FTZ R88, R163, c[0x0][0x2d0], -R153.reuse ;  /* 0x0000b400a3587a23 */ /* 0x100fe20000010899 */
[-C--:B------:R-:W-:Y:S03]  /*aa60*/  HMMA.16816.F32.BF16 R28, R80, R90.reuse, R28 ;  /* 0x0000005a501c723c */ /* 0x080fe6000004181c */
[----:B------:R2:W-:Y:S05]  /*aa70*/  MUFU.EX2 R180, R88 ;  /* 0x0000005800b47308 */ /* 0x0005ea0000000800 */
[C---:B------:R-:W-:Y:S08]  /*aa80*/  HMMA.16816.F32.BF16 R32, R76.reuse, R90, R32 ;  /* 0x0000005a4c20723c */ /* 0x040ff00000041820 */
[-C--:B------:R-:W-:Y:S04]  /*aa90*/  HMMA.16816.F32.BF16 R36, R76, R92.reuse, R36 ;  /* 0x0000005c4c24723c */ /* 0x080fe80000041824 */
[--C-:B-1----:R-:W-:Y:S04]  /*aaa0*/  FFMA.FTZ R2, R156, c[0x0][0x2d0], -R152.reuse ;  /* 0x0000b4009c027a23 */ /* 0x102fe80000010898 */
[C---:B------:R-:W-:Y:S01]  /*aab0*/  HMMA.16816.F32.BF16 R40, R80.reuse, R92, R40 ;  /* 0x0000005c5028723c */ /* 0x040fe20000041828 */
[----:B------:R1:W-:Y:S01]  /*aac0*/  MUFU.EX2 R184, R2 ;  /* 0x0000000200b87308 */ /* 0x0003e20000000800 */
[----:B--2---:R-:W2:Y:S06]  /*aad0*/  LDSM.16.MT88.4 R88, [R197+0x1000] ;  /* 0x00100000c558783b */ /* 0x004eac0000004200 */
[-C--:B------:R-:W-:Y:S08]  /*aae0*/  HMMA.16816.F32.BF16 R44, R80, R94.reuse, R44 ;  /* 0x0000005e502c723c */ /* 0x080ff0000004182c */
[C---:B------:R-:W-:Y:S01]  /*aaf0*/  HMMA.16816.F32.BF16 R48, R76.reuse, R94, R48 ;  /* 0x0000005e4c30723c */ /* 0x040fe20000041830 */
[----:B------:R-:W-:Y:S07]  /*ab00*/  LDSM.16.MT88.4 R92, [R198+0x1000] ;  /* 0x00100000c65c783b */ /* 0x000fee0000004200 */
[-C--:B---3--:R-:W-:Y:S04]  /*ab10*/  HMMA.16816.F32.BF16 R52, R76, R84.reuse, R52 ;  /* 0x000000544c34723c */ /* 0x088fe80000041834 */
[----:B-1----:R-:W-:Y:S04]  /*ab20*/  FFMA.FTZ R2, R157, c[0x0][0x2d0], -R152 ;  /* 0x0000b4009d027a23 */ /* 0x002fe80000010898 */
[C---:B------:R-:W-:Y:S01]  /*ab30*/  HMMA.16816.F32.BF16 R56, R80.reuse, R84, R56 ;  /* 0x000000545038723c */ /* 0x040fe20000041838 */
[----:B------:R1:W3:Y:S07]  /*ab40*/  MUFU.EX2 R183, R2 ;  /* 0x0000000200b77308 */ /* 0x0002ee0000000800 */
[-C--:B------:R-:W-:Y:S08]  /*ab50*/  HMMA.16816.F32.BF16 R60, R80, R86.reuse, R60 ;  /* 0x00000056503c723c */ /* 0x080ff0000004183c */
[----:B------:R-:W-:Y:S01]  /*ab60*/  HMMA.16816.F32.BF16 R64, R76, R86, R64 ;  /* 0x000000564c40723c */ /* 0x000fe20000041840 */
[----:B------:R-:W2:Y:S06]  /*ab70*/  LDSM.16.MT88.4 R84, [R201+0x1000] ;  /* 0x00100000c954783b */ /* 0x000eac0000004200 */
[----:B----4-:R-:W-:Y:S01]  /*ab80*/  F2FP.BF16.PACK_AB R76, R190, R130 ;  /* 0x00000082be4c723e */ /* 0x010fe200000010ff */
[--C-:B-1----:R-:W-:Y:S01]  /*ab90*/  FFMA.FTZ R2, R166, c[0x0][0x2d0], -R153.reuse ;  /* 0x0000b400a6027a23 */ /* 0x102fe20000010899 */
[----:B------:R-:W-:Y:S03]  /*aba0*/  F2FP.BF16.PACK_AB R78, R186, R187 ;  /* 0x000000bbba4e723e */ /* 0x000fe600000010ff */
[----:B------:R1:W-:Y:S01]  /*abb0*/  MUFU.EX2 R128, R2 ;  /* 0x0000000200807308 */ /* 0x0003e20000000800 */
[----:B-----5:R-:W-:Y:S02]  /*abc0*/  F2FP.BF16.PACK_AB R77, R185, R129 ;  /* 0x00000081b94d723e */ /* 0x020fe400000010ff */
[----:B---3--:R-:W-:Y:S07]  /*abd0*/  F2FP.BF16.PACK_AB R79, R183, R184 ;  /* 0x000000b8b74f723e */ /* 0x008fee00000010ff */
[-C--:B--2---:R-:W-:Y:S03]  /*abe0*/  HMMA.16816.F32.BF16 R4, R76, R88.reuse, R4 ;  /* 0x000000584c04723c */ /* 0x084fe60000041804 */
[--C-:B-1----:R-:W-:Y:S04]  /*abf0*/  FFMA.FTZ R2, R167, c[0x0][0x2d0], -R153.reuse ;  /* 0x0000b400a7027a23 */ /* 0x102fe80000010899 */
[----:B------:R1:W2:Y:S02]  /*ac00*/  MUFU.EX2 R181, R2 ;  /* 0x0000000200b57308 */ /* 0x0002a40000000800 */
[----:B-1----:R-:W-:Y:S03]  /*ac10*/  FFMA.FTZ R2, R161, c[0x0][0x2d0], -R153 ;  /* 0x0000b400a1027a23 */ /* 0x002fe60000010899 */
[----:B--2---:R-:W-:Y:S05]  /*ac20*/  F2FP.BF16.PACK_AB R80, R181, R128 ;  /* 0x00000080b550723e */ /* 0x004fea00000010ff */
        /* <DEDUP_REMOVED lines=19> */
[-C--:B------:R-:W-:Y:S01]  /*ad60*/  HMMA.16816.F32.BF16 R20, R76, R84.reuse, R20 ;  /* 0x000000544c14723c */ /* 0x080fe20000041814 */
[----:B------:R1:W3:Y:S07]  /*ad70*/  MUFU.EX2 R177, R2 ;  /* 0x0000000200b17308 */ /* 0x0002ee0000000800 */
[C---:B------:R-:W-:Y:S07]  /*ad80*/  HMMA.16816.F32.BF16 R24, R80.reuse, R84, R24 ;  /* 0x000000545018723c */ /* 0x040fee0000041818 */
[----:B------:R-:W-:Y:S01]  /*ad90*/  FFMA.FTZ R84, R193, c[0x0][0x2d0], -R153 ;  /* 0x0000b400c1547a23 */ /* 0x000fe20000010899 */
[-C--:B------:R-:W-:Y:S08]  /*ada0*/  HMMA.16816.F32.BF16 R28, R80, R86.reuse, R28 ;  /* 0x00000056501c723c */ /* 0x080ff0000004181c */
[C---:B------:R-:W-:Y:S04]  /*adb0*/  HMMA.16816.F32.BF16 R32, R76.reuse, R86, R32 ;  /* 0x000000564c20723c */ /* 0x040fe80000041820 */
[--C-:B-1----:R-:W-:Y:S04]  /*adc0*/  FFMA.FTZ R2, R178, c[0x0][0x2d0], -R75.reuse ;  /* 0x0000b400b2027a23 */ /* 0x102fe8000001084b */
[-C--:B------:R-:W-:Y:S01]  /*add0*/  HMMA.16816.F32.BF16 R36, R76, R92.reuse, R36 ;  /* 0x0000005c4c24723c */ /* 0x080fe20000041824 */
[----:B------:R1:W-:Y:S07]  /*ade0*/  MUFU.EX2 R178, R2 ;  /* 0x0000000200b27308 */ /* 0x0003ee0000000800 */
[C---:B------:R-:W-:Y:S08]  /*adf0*/  HMMA.16816.F32.BF16 R40, R80.reuse, R92, R40 ;  /* 0x0000005c5028723c */ /* 0x040ff00000041828 */
[-C--:B------:R-:W-:Y:S08]  /*ae00*/  HMMA.16816.F32.BF16 R44, R80, R94.reuse, R44 ;  /* 0x0000005e502c723c */ /* 0x080ff0000004182c */
[C---:B------:R-:W-:Y:S01]  /*ae10*/  HMMA.16816.F32.BF16 R48, R76.reuse, R94, R48 ;  /* 0x0000005e4c30723c */ /* 0x040fe20000041830 */
[----:B------:R-:W-:Y:S03]  /*ae20*/  LDSM.16.MT88.4 R92, [R198+0x1800] ;  /* 0x00180000c65c783b */ /* 0x000fe60000004200 */
[----:B-1----:R-:W-:Y:S04]  /*ae30*/  FFMA.FTZ R2, R175, c[0x0][0x2d0], -R75 ;  /* 0x0000b400af027a23 */ /* 0x002fe8000001084b */
[----:B------:R1:W4:Y:S01]  /*ae40*/  MUFU.EX2 R176, R2 ;  /* 0x0000000200b07308 */ /* 0x0003220000000800 */
[-C--:B--2---:R-:W-:Y:S08]  /*ae50*/  HMMA.16816.F32.BF16 R52, R76, R88.reuse, R52 ;  /* 0x000000584c34723c */ /* 0x084ff00000041834 */
[C---:B------:R-:W-:Y:S08]  /*ae60*/  HMMA.16816.F32.BF16 R56, R80.reuse, R88, R56 ;  /* 0x000000585038723c */ /* 0x040ff00000041838 */
[-C--:B------:R-:W-:Y:S04]  /*ae70*/  HMMA.16816.F32.BF16 R60, R80, R90.reuse, R60 ;  /* 0x0000005a503c723c */ /* 0x080fe8000004183c */
[--C-:B-1----:R-:W-:Y:S04]  /*ae80*/  FFMA.FTZ R2, R172, c[0x0][0x2d0], -R152.reuse ;  /* 0x0000b400ac027a23 */ /* 0x102fe80000010898 */
[----:B------:R-:W-:Y:S01]  /*ae90*/  HMMA.16816.F32.BF16 R64, R76, R90, R64 ;  /* 0x0000005a4c40723c */ /* 0x000fe20000041840 */
[----:B------:R-:W-:Y:S01]  /*aea0*/  LDSM.16.MT88.4 R88, [R201+0x1800] ;  /* 0x00180000c958783b */ /* 0x000fe20000004200 */
[----:B------:R1:W-:Y:S05]  /*aeb0*/  MUFU.EX2 R175, R2 ;  /* 0x0000000200af7308 */ /* 0x0003ea0000000800 */
[----:B---3--:R-:W-:Y:S02]  /*aec0*/  F2FP.BF16.PACK_AB R76, R177, R136 ;  /* 0x00000088b14c723e */ /* 0x008fe400000010ff */
[----:B----4-:R-:W-:Y:S03]  /*aed0*/  F2FP.BF16.PACK_AB R78, R176, R178 ;  /* 0x000000b2b04e723e */ /* 0x010fe600000010ff */
[--C-:B-1----:R-:W-:Y:S04]  /*aee0*/  FFMA.FTZ R2, R173, c[0x0][0x2d0], -R152.reuse ;  /* 0x0000b400ad027a23 */ /* 0x102fe80000010898 */
        /* <DEDUP_REMOVED lines=8> */
[----:B------:R1:W-:Y:S10]  /*af70*/  MUFU.EX2 R171, R84 ;  /* 0x0000005400ab7308 */ /* 0x0003f40000000800 */
[----:B------:R2:W-:Y:S01]  /*af80*/  MUFU.EX2 R143, R2 ;  /* 0x00000002008f7308 */ /* 0x0005e20000000800 */
[----:B-1----:R-:W1:Y:S01]  /*af90*/  LDSM.16.MT88.4 R84, [R197+0x1800] ;  /* 0x00180000c554783b */ /* 0x002e620000004200 */
[--C-:B--2---:R-:W-:Y:S08]  /*afa0*/  FFMA.FTZ R2, R192, c[0x0][0x2d0], -R153.reuse ;  /* 0x0000b400c0027a23 */ /* 0x104ff00000010899 */
[----:B------:R2:W3:Y:S02]  /*afb0*/  MUFU.EX2 R142, R2 ;  /* 0x00000002008e7308 */ /* 0x0004e40000000800 */
[----:B--2---:R-:W-:Y:S01]  /*afc0*/  FFMA.FTZ R2, R170, c[0x0][0x2d0], -R153 ;  /* 0x0000b400aa027a23 */ /* 0x004fe20000010899 */
[----:B---3--:R-:W-:Y:S01]  /*afd0*/  F2FP.BF16.PACK_AB R80, R142, R143 ;  /* 0x0000008f8e50723e */ /* 0x008fe200000010ff */
[-C--:B-1----:R-:W-:Y:S06]  /*afe0*/  HMMA.16816.F32.BF16 R4, R76, R84.reuse, R4 ;  /* 0x000000544c04723c */ /* 0x082fec0000041804 */
        /* <DEDUP_REMOVED lines=19> */
[-C--:B------:R-:W-:Y:S01]  /*b120*/  HMMA.16816.F32.BF16 R20, R76, R88.reuse, R20 ;  /* 0x000000584c14723c */ /* 0x080fe20000041814 */
        /* <DEDUP_REMOVED lines=13> */
[----:B-1----:R-:W-:Y:S04]  /*b200*/  FFMA.FTZ R2, R245, c[0x0][0x2d0], -R152 ;  /* 0x0000b400f5027a23 */ /* 0x002fe80000010898 */
[----:B------:R1:W-:Y:S01]  /*b210*/  MUFU.EX2 R163, R2 ;  /* 0x0000000200a37308 */ /* 0x0003e20000000800 */
[-C--:B--2---:R-:W-:Y:S03]  /*b220*/  HMMA.16816.F32.BF16 R52, R76, R84.reuse, R52 ;  /* 0x000000544c34723c */ /* 0x084fe60000041834 */
[----:B---3--:R-:W-:Y:S05]  /*b230*/  F2FP.BF16.PACK_AB R150, R164, R165 ;  /* 0x000000a5a496723e */ /* 0x008fea00000010ff */
[C---:B------:R-:W-:Y:S07]  /*b240*/  HMMA.16816.F32.BF16 R56, R80.reuse, R84, R56 ;  /* 0x000000545038723c */ /* 0x040fee0000041838 */
[----:B------:R-:W-:Y:S01]  /*b250*/  IMAD.MOV.U32 R84, RZ, RZ, R72 ;  /* 0x000000ffff547224 */ /* 0x000fe200078e0048 */
[-C--:B------:R-:W-:Y:S04]  /*b260*/  HMMA.16816.F32.BF16 R60, R80, R86.reuse, R60 ;  /* 0x00000056503c723c */ /* 0x080fe8000004183c */
[----:B------:R-:W-:Y:S01]  /*b270*/  MOV R85, R71 ;  /* 0x0000004700557202 */ /* 0x000fe20000000f00 */
[--C-:B-1----:R-:W-:Y:S03]  /*b280*/  FFMA.FTZ R2, R246, c[0x0][0x2d0], -R152.reuse ;  /* 0x0000b400f6027a23 */ /* 0x102fe60000010898 */
[----:B------:R-:W-:Y:S01]  /*b290*/  HMMA.16816.F32.BF16 R64, R76, R86, R64 ;  /* 0x000000564c40723c */ /* 0x000fe20000041840 */
[----:B------:R1:W2:Y:S06]  /*b2a0*/  MUFU.EX2 R161, R2 ;  /* 0x0000000200a17308 */ /* 0x0002ac0000000800 */
[----:B------:R-:W-:Y:S01]  /*b2b0*/  MOV R86, R70 ;  /* 0x0000004600567202 */ /* 0x000fe20000000f00 */
[--C-:B-1----:R-:W-:Y:S01]  /*b2c0*/  FFMA.FTZ R2, R250, c[0x0][0x2d0], -R152.reuse ;  /* 0x0000b400fa027a23 */ /* 0x102fe20000010898 */
[----:B--2---:R-:W-:Y:S03]  /*b2d0*/  F2FP.BF16.PACK_AB R149, R161, R163 ;  /* 0x000000a3a195723e */ /* 0x004fe600000010ff */
[----:B------:R-:W-:Y:S01]  /*b2e0*/  FFMA.FTZ R152, R252, c[0x0][0x2d0], -R152 ;  /* 0x0000b400fc987a23 */ /* 0x000fe20000010898 */
[----:B------:R1:W-:Y:S10]  /*b2f0*/  MUFU.EX2 R162, R2 ;  /* 0x0000000200a27308 */ /* 0x0003f40000000800 */
[----:B------:R-:W2:Y:S01]  /*b300*/  MUFU.EX2 R160, R152 ;  /* 0x0000009800a07308 */ /* 0x000ea20000000800 */
[--C-:B-1----:R-:W-:Y:S09]  /*b310*/  FFMA.FTZ R2, R225, c[0x0][0x2d0], -R153.reuse ;  /* 0x0000b400e1027a23 */ /* 0x102ff20000010899 */
[----:B------:R1:W-:Y:S01]  /*b320*/  MUFU.EX2 R158, R2 ;  /* 0x00000002009e7308 */ /* 0x0003e20000000800 */
[----:B--2---:R-:W-:Y:S07]  /*b330*/  F2FP.BF16.PACK_AB R151, R160, R162 ;  /* 0x000000a2a097723e */ /* 0x004fee00000010ff */
[-C--:B------:R-:W-:Y:S01]  /*b340*/  HMMA.16816.F32.BF16 R88, R148, R100.reuse, R4 ;  /* 0x000000649458723c */ /* 0x080fe20000041804 */
[----:B------:R-:W2:Y:S04]  /*b350*/  LDSM.16.MT88.4 R4, [R200+0x2000] ;  /* 0x00200000c804783b */ /* 0x000ea80000004200 */
[--C-:B-1----:R-:W-:Y:S04]  /*b360*/  FFMA.FTZ R2, R230, c[0x0][0x2d0], -R153.reuse ;  /* 0x0000b400e6027a23 */ /* 0x102fe80000010899 */
[----:B------:R1:W3:Y:S03]  /*b370*/  MUFU.EX2 R159, R2 ;  /* 0x00000002009f7308 */ /* 0x0002e60000000800 */
[--C-:B-1----:R-:W-:Y:S01]  /*b380*/  FFMA.FTZ R2, R232, c[0x0][0x2d0], -R153.reuse ;  /* 0x0000b400e8027a23 */ /* 0x102fe20000010899 */
[----:B---3--:R-:W-:Y:S01]  /*b390*/  F2FP.BF16.PACK_AB R144, R159, R158 ;  /* 0x0000009e9f90723e */ /* 0x008fe200000010ff */
[----:B------:R-:W-:Y:S05]  /*b3a0*/  FFMA.FTZ R153, R234, c[0x0][0x2d0], -R153 ;  /* 0x0000b400ea997a23 */ /* 0x000fea0000010899 */
[----:B------:R1:W-:Y:S10]  /*b3b0*/  MUFU.EX2 R157, R2 ;  /* 0x00000002009d7308 */ /* 0x0003f40000000800 */
[----:B------:R-:W3:Y:S01]  /*b3c0*/  MUFU.EX2 R156, R153 ;  /* 0x00000099009c7308 */ /* 0x000ee20000000800 */
[--C-:B-1----:R-:W-:Y:S09]  /*b3d0*/  FFMA.FTZ R2, R226, c[0x0][0x2d0], -R154.reuse ;  /* 0x0000b400e2027a23 */ /* 0x102ff2000001089a */
[----:B------:R1:W-:Y:S01]  /*b3e0*/  MUFU.EX2 R155, R2 ;  /* 0x00000002009b7308 */ /* 0x0003e20000000800 */
[----:B---3--:R-:W-:Y:S01]  /*b3f0*/  F2FP.BF16.PACK_AB R146, R156, R157 ;  /* 0x0000009d9c92723e */ /* 0x008fe200000010ff */
[--C-:B-1----:R-:W-:Y:S08]  /*b400*/  FFMA.FTZ R2, R229, c[0x0][0x2d0], -R154.reuse ;  /* 0x0000b400e5027a23 */ /* 0x102ff0000001089a */
[----:B------:R1:W3:Y:S02]  /*b410*/  MUFU.EX2 R153, R2 ;  /* 0x0000000200997308 */ /* 0x0002e40000000800 */
[--C-:B-1----:R-:W-:Y:S01]  /*b420*/  FFMA.FTZ R2, R240, c[0x0][0x2d0], -R154.reuse ;  /* 0x0000b400f0027a23 */ /* 0x102fe2000001089a */
[----:B---3--:R-:W-:Y:S01]  /*b430*/  F2FP.BF16.PACK_AB R145, R153, R155 ;  /* 0x0000009b9991723e */ /* 0x008fe200000010ff */
[----:B------:R-:W-:Y:S06]  /*b440*/  FFMA.FTZ R154, R74, c[0x0][0x2d0], -R154 ;  /* 0x0000b4004a9a7a23 */ /* 0x000fec000001089a */
[----:B------:R1:W-:Y:S10]  /*b450*/  MUFU.EX2 R152, R2 ;  /* 0x0000000200987308 */ /* 0x0003f40000000800 */
[----:B------:R-:W3:Y:S01]  /*b460*/  MUFU.EX2 R75, R154 ;  /* 0x0000009a004b7308 */ /* 0x000ee20000000800 */
[----:B-1----:R-:W-:Y:S02]  /*b470*/  FFMA.FTZ R2, R68, R104, R243 ;  /* 0x0000006844027223 */ /* 0x002fe400000100f3 */
[----:B------:R-:W-:Y:S02]  /*b480*/  FFMA.FTZ R68, R3, R99, R231 ;  /* 0x0000006303447223 */ /* 0x000fe400000100e7 */
[----:B------:R-:W-:Y:S02]  /*b490*/  FFMA.FTZ R3, R0, R98, R223 ;  /* 0x0000006200037223 */ /* 0x000fe400000100df */
[----:B------:R-:W-:Y:S02]  /*b4a0*/  FADD.FTZ R0, R97, R69 ;  /* 0x0000004561007221 */ /* 0x000fe40000010000 */
[----:B------:R-:W-:Y:S02]  /*b4b0*/  FADD.FTZ R69, R238, R68 ;  /* 0x00000044ee457221 */ /* 0x000fe40000010000 */
[----:B------:R-:W-:Y:S01]  /*b4c0*/  FADD.FTZ R68, R96, R0 ;  /* 0x0000000060447221 */ /* 0x000fe20000010000 */
[----:B---3--:R-:W-:Y:S01]  /*b4d0*/  F2FP.BF16.PACK_AB R147, R75, R152 ;  /* 0x000000984b93723e */ /* 0x008fe200000010ff */
        /* <DEDUP_REMOVED lines=89> */
[----:B------:R1:W-:Y:S04]  /*ba70*/  STL [R1+0x18], R3 ;  /* 0x0000180301007387 */ /* 0x0003e80000100800 */
[----:B------:R2:W-:Y:S04]  /*ba80*/  STL [R1+0x1c], R2 ;  /* 0x00001c0201007387 */ /* 0x0005e80000100800 */
[----:B------:R2:W-:Y:S01]  /*ba90*/  STL [R1+0x20], R0 ;  /* 0x0000200001007387 */ /* 0x0005e20000100800 */
[----:B-1----:R-:W-:Y:S01]  /*baa0*/  MOV R3, R73 ;  /* 0x0000004900037202 */ /* 0x002fe20000000f00 */
[----:B------:R-:W-:-:S05]  /*bab0*/  @P0 BRA `(.L_x_1228) ;  /* 0xffffba7000000947 */ /* 0x000fca000383ffff */
.L_x_1227:
[----:B-12---:R-:W2:Y:S02]  /*bac0*/  LDL R0, [R1+0x24] ;  /* 0x0000240001007983 */ /* 0x006ea40000100800 */
[----:B--2---:R-:W-:-:S13]  /*bad0*/  ISETP.GE.AND P0, PT, R212, R0, PT ;  /* 0x00000000d400720c */ /* 0x004fda0003f06270 */
[----:B------:R-:W-:Y:S05]  /*bae0*/  @!P0 BRA `(.L_x_1229) ;  /* 0x00003af000008947 */ /* 0x000fea0003800000 */
[----:B------:R-:W-:Y:S01]  /*baf0*/  IMAD.MOV.U32 R3, RZ, RZ, R72 ;  /* 0x000000ffff037224 */ /* 0x000fe200078e0048 */
[----:B------:R-:W-:Y:S01]  /*bb00*/  MOV R85, R70 ;  /* 0x0000004600557202 */ /* 0x000fe20000000f00 */
[----:B------:R-:W-:Y:S01]  /*bb10*/  IMAD.MOV.U32 R2, RZ, RZ, R73 ;  /* 0x000000ffff027224 */ /* 0x000fe200078e0049 */
[----:B------:R-:W-:Y:S02]  /*bb20*/  MOV R84, R71 ;  /* 0x0000004700547202 */ /* 0x000fe40000000f00 */
.L_x_1230:
[----:B------:R-:W2:Y:S01]  /*bb30*/  LDL R174, [R1+0x48] ;  /* 0x0000480001ae7983 */ /* 0x000ea20000100800 */
[----:B------:R-:W-:Y:S04]  /*bb40*/  DEPBAR.LE SB0, 0x0 ;  /* 0x000080000000791a */ /* 0x000fe80000000000 */
[----:B------:R-:W2:Y:S01]  /*bb50*/  LDL.64 R172, [R1+0x40] ;  /* 0x0000400001ac7983 */ /* 0x000ea20000100a00 */
        /* <DEDUP_REMOVED lines=20> */
[----:B------:R-:W1:Y:S08]  /*bca0*/  LDSM.16.M88.4 R160, [R207] ;  /* 0x00000000cfa0783b */ /* 0x000e700000000200 */
[----:B------:R-:W1:Y:S08]  /*bcb0*/  LDSM.16.M88.4 R164, [R206+0x2000] ;  /* 0x00200000cea4783b */ /* 0x000e700000000200 */
[----:B------:R-:W1:Y:S01]  /*bcc0*/  LDSM.16.M88.4 R168, [R211] ;  /* 0x00000000d3a8783b */ /* 0x000e620000000200 */
[----:B--2---:R-:W-:Y:S01]  /*bcd0*/  MOV R173, R174 ;  /* 0x000000ae00ad7202 */ /* 0x004fe20000000f00 */
[-C--:B-1----:R-:W-:Y:S04]  /*bce0*/  HMMA.16816.F32.BF16 R4, R80, R16.reuse, RZ ;  /* 0x000000105004723c */ /* 0x082fe800000418ff */
[----:B------:R-:W-:Y:S04]  /*bcf0*/  IMAD.WIDE.U32 R172, R86, 0x50, R172 ;  /* 0x0000005056ac7825 */ /* 0x000fe800078e00ac */
[C---:B---3--:R-:W-:Y:S04]  /*bd00*/  HMMA.16816.F32.BF16 R8, R76.reuse, R16, RZ ;  /* 0x000000104c08723c */ /* 0x048fe800000418ff */
[----:B------:R-:W-:Y:S02]  /*bd10*/  LEA R86, P0, R172, c[0x0][0x1f8], 0x1 ;  /* 0x00007e00ac567a11 */ /* 0x000fe400078008ff */
[----:B------:R-:W-:Y:S02]  /*bd20*/  IADD3 R0, R173, R0, RZ ;  /* 0x00000000ad007210 */ /* 0x000fe40007ffe0ff */
[-C--:B------:R-:W-:Y:S01]  /*bd30*/  HMMA.16816.F32.BF16 R12, R76, R18.reuse, RZ ;  /* 0x000000124c0c723c */ /* 0x080fe200000418ff */
[-C--:B------:R-:W-:Y:S03]  /*bd40*/  IADD3 R176, P1, R86, R179.reuse, RZ ;  /* 0x000000b356b07210 */ /* 0x080fe60007f3e0ff */
[----:B------:R-:W-:Y:S02]  /*bd50*/  LEA.HI.X R87, R172, c[0x0][0x1fc], R0, 0x1, P0 ;  /* 0x00007f00ac577a11 */ /* 0x000fe400000f0c00 */
[-C--:B------:R-:W-:Y:S02]  /*bd60*/  IADD3 R174, P0, R176, R179.reuse, RZ ;  /* 0x000000b3b0ae7210 */ /* 0x080fe40007f1e0ff */
[C---:B------:R-:W-:Y:S04]  /*bd70*/  HMMA.16816.F32.BF16 R16, R80.reuse, R18, RZ ;  /* 0x000000125010723c */ /* 0x040fe800000418ff */
[-C--:B------:R-:W-:Y:S02]  /*bd80*/  IADD3.X R177, R87, R178.reuse, RZ, P1, !PT ;  /* 0x000000b257b17210 */ /* 0x080fe40000ffe4ff */
[-C--:B------:R-:W-:Y:S02]  /*bd90*/  IADD3 R172, P1, R174, R179.reuse, RZ ;  /* 0x000000b3aeac7210 */ /* 0x080fe40007f3e0ff */
[-C--:B----4-:R-:W-:Y:S01]  /*bda0*/  HMMA.16816.F32.BF16 R20, R80, R32.reuse, RZ ;  /* 0x000000205014723c */ /* 0x090fe200000418ff */
[-C--:B------:R-:W-:Y:S04]  /*bdb0*/  IADD3.X R175, R177, R178.reuse, RZ, P0, !PT ;  /* 0x000000b2b1af7210 */ /* 0x080fe800007fe4ff */
[-C--:B------:R-:W-:Y:S03]  /*bdc0*/  IADD3.X R173, R175, R178.reuse, RZ, P1, !PT ;  /* 0x000000b2afad7210 */ /* 0x080fe60000ffe4ff */
        /* <DEDUP_REMOVED lines=20> */
[----:B------:R-:W2:Y:S07]  /*bf10*/  LDSM.16.M88.4 R160, [R209] ;  /* 0x00000000d1a0783b */ /* 0x000eae0000000200 */
[-C--:B------:R-:W-:Y:S08]  /*bf20*/  HMMA.16816.F32.BF16 R20, R156, R168.reuse, R20 ;  /* 0x000000a89c14723c */ /* 0x080ff00000041814 */
[C---:B------:R-:W-:Y:S08]  /*bf30*/  HMMA.16816.F32.BF16 R24, R164.reuse, R168, R24 ;  /* 0x000000a8a418723c */ /* 0x040ff00000041818 */
[-C--:B------:R-:W-:Y:S08]  /*bf40*/  HMMA.16816.F32.BF16 R28, R164, R170.reuse, R28 ;  /* 0x000000aaa41c723c */ /* 0x080ff0000004181c */
[C---:B------:R-:W-:Y:S01]  /*bf50*/  HMMA.16816.F32.BF16 R32, R156.reuse, R170, R32 ;  /* 0x000000aa9c20723c */ /* 0x040fe20000041820 */
[----:B------:R-:W3:Y:S07]  /*bf60*/  LDSM.16.M88.4 R168, [R208] ;  /* 0x00000000d0a8783b */ /* 0x000eee0000000200 */
        /* <DEDUP_REMOVED lines=12> */
[-C--:B--2---:R-:W-:Y:S04]  /*c030*/  HMMA.16816.F32.BF16 R52, R156, R160.reuse, R52 ;  /* 0x000000a09c34723c */ /* 0x084fe80000041834 */
[----:B------:R-:W-:Y:S04]  /*c040*/  IADD3.X R87, R173, R178, RZ, P0, !PT ;  /* 0x000000b2ad577210 */ /* 0x000fe800007fe4ff */
[C---:B------:R-:W-:Y:S01]  /*c050*/  HMMA.16816.F32.BF16 R56, R164.reuse, R160, R56 ;  /* 0x000000a0a438723c */ /* 0x040fe20000041838 */
[----:B------:R1:W-:Y:S07]  /*c060*/  LDGSTS.E.BYPASS.LTC128B.128 [R213+0x2100], [R86.64], !P6 ;  /* 0x0210000056d57fae */ /* 0x0003ee000f101d48 */
[-C--:B------:R-:W-:Y:S01]  /*c070*/  HMMA.16816.F32.BF16 R60, R164, R162.reuse, R60 ;  /* 0x000000a2a43c723c */ /* 0x080fe2000004183c */
[----:B----4-:R-:W-:Y:S07]  /*c080*/  LDSM.16.M88.4 R176, [R202] ;  /* 0x00000000cab0783b */ /* 0x010fee0000000200 */
[C---:B------:R-:W-:Y:S01]  /*c090*/  HMMA.16816.F32.BF16 R64, R156.reuse, R162, R64 ;  /* 0x000000a29c40723c */ /* 0x040fe20000041840 */
[----:B-----5:R-:W2:Y:S07]  /*c0a0*/  LDSM.16.M88.4 R172, [R204] ;  /* 0x00000000ccac783b */ /* 0x020eae0000000200 */
[-C--:B---3--:R-:W-:Y:S01]  /*c0b0*/  HMMA.16816.F32.BF16 R68, R156, R168.reuse, R68 ;  /* 0x000000a89c44723c */ /* 0x088fe20000041844 */
[----:B------:R-:W3:Y:S07]  /*c0c0*/  LDSM.16.M88.4 R180, [R204+0x2000] ;  /* 0x00200000ccb4783b */ /* 0x000eee0000000200 */
[C---:B------:R-:W-:Y:S01]  /*c0d0*/  HMMA.16816.F32.BF16 R72, R164.reuse, R168, R72 ;  /* 0x000000a8a448723c */ /* 0x040fe20000041848 */
[----:B------:R-:W4:Y:S07]  /*c0e0*/  LDSM.16.M88.4 R152, [R202+0x800] ;  /* 0x00080000ca98783b */ /* 0x000f2e0000000200 */
[-C--:B------:R-:W-:Y:S01]  /*c0f0*/  HMMA.16816.F32.BF16 R76, R164, R170.reuse, R76 ;  /* 0x000000aaa44c723c */ /* 0x080fe2000004184c */
[----:B------:R-:W5:Y:S07]  /*c100*/  LDSM.16.M88.4 R160, [R202+0x1000] ;  /* 0x00100000caa0783b */ /* 0x000f6e0000000200 */
[----:B------:R-:W-:Y:S01]  /*c110*/  HMMA.16816.F32.BF16 R80, R156, R170, R80 ;  /* 0x000000aa9c50723c */ /* 0x000fe20000041850 */
[----:B------:R-:W1:Y:S07]  /*c120*/  LDSM.16.M88.4 R184, [R202+0x1800] ;  /* 0x00180000cab8783b */ /* 0x000e6e0000000200 */
[-C--:B--2---:R-:W-:Y:S01]  /*c130*/  HMMA.16816.F32.BF16 R4, R172, R176.reuse, R4 ;  /* 0x000000b0ac04723c */ /* 0x084fe20000041804 */
[----:B------:R-:W2:Y:S07]  /*c140*/  LDSM.16.M88.4 R188, [R202+0x2000] ;  /* 0x00200000cabc783b */ /* 0x000eae0000000200 */
[C---:B---3--:R-:W-:Y:S01]  /*c150*/  HMMA.16816.F32.BF16 R8, R180.reuse, R176, R8 ;  /* 0x000000b0b408723c */ /* 0x048fe20000041808 */
[----:B------:R-:W-:Y:S07]  /*c160*/  LDSM.16.M88.4 R164, [R205] ;  /* 0x00000000cda4783b */ /* 0x000fee0000000200 */
[-C--:B------:R-:W-:Y:S01]  /*c170*/  HMMA.16816.F32.BF16 R12, R180, R178.reuse, R12 ;  /* 0x000000b2b40c723c */ /* 0x080fe2000004180c */
[----:B------:R-:W3:Y:S07]  /*c180*/  LDSM.16.M88.4 R192, [R199] ;  /* 0x00000000c7c0783b */ /* 0x000eee0000000200 */
[C---:B------:R-:W-:Y:S01]  /*c190*/  HMMA.16816.F32.BF16 R16, R172.reuse, R178, R16 ;  /* 0x000000b2ac10723c */ /* 0x040fe20000041810 */
[----:B------:R-:W0:Y:S07]  /*c1a0*/  LDGDEPBAR ;  /* 0x00000000000079af */ /* 0x000e2e0000000000 */
[-C--:B----4-:R-:W-:Y:S08]  /*c1b0*/  HMMA.16816.F32.BF16 R20, R172, R152.reuse, R20 ;  /* 0x00000098ac14723c */ /* 0x090ff00000041814 */
[C---:B------:R-:W-:Y:S08]  /*c1c0*/  HMMA.16816.F32.BF16 R24, R180.reuse, R152, R24 ;  /* 0x00000098b418723c */ /* 0x040ff00000041818 */
[-C--:B------:R-:W-:Y:S08]  /*c1d0*/  HMMA.16816.F32.BF16 R28, R180, R154.reuse, R28 ;  /* 0x0000009ab41c723c */ /* 0x080ff0000004181c */
[C---:B------:R-:W-:Y:S01]  /*c1e0*/  HMMA.16816.F32.BF16 R32, R172.reuse, R154, R32 ;  /* 0x0000009aac20723c */ /* 0x040fe20000041820 */
[----:B------:R-:W4:Y:S07]  /*c1f0*/  LDSM.16.M88.4 R152, [R205+0x2000] ;  /* 0x00200000cd98783b */ /* 0x000f2e0000000200 */
        /* <DEDUP_REMOVED lines=8> */
[-C--:B--2---:R-:W-:Y:S08]  /*c280*/  HMMA.16816.F32.BF16 R68, R172, R188.reuse, R68 ;  /* 0x000000bcac44723c */ /* 0x084ff00000041844 */
[C---:B------:R-:W-:Y:S08]  /*c290*/  HMMA.16816.F32.BF16 R72, R180.reuse, R188, R72 ;  /* 0x000000bcb448723c */ /* 0x040ff00000041848 */
[-C--:B------:R-:W-:Y:S08]  /*c2a0*/  HMMA.16816.F32.BF16 R76, R180, R190.reuse, R76 ;  /* 0x000000beb44c723c */ /* 0x080ff0000004184c */
[----:B------:R-:W-:Y:S08]  /*c2b0*/  HMMA.16816.F32.BF16 R80, R172, R190, R80 ;  /* 0x000000beac50723c */ /* 0x000ff00000041850 */
[-C--:B---3--:R-:W-:Y:S08]  /*c2c0*/  HMMA.16816.F32.BF16 R4, R164, R192.reuse, R4 ;  /* 0x000000c0a404723c */ /* 0x088ff00000041804 */
[C---:B----4-:R-:W-:Y:S08]  /*c2d0*/  HMMA.16816.F32.BF16 R8, R152.reuse, R192, R8 ;  /* 0x000000c09808723c */ /* 0x050ff00000041808 */
        /* <DEDUP_REMOVED lines=76> */
[----:B------:R-:W-:Y:S01]  /*c7a0*/  MUFU.TANH R154, R11 ;  /* 0x0000000b009a7308 */ /* 0x000fe20000002400 */
[----:B-1----:R-:W-:Y:S01]  /*c7b0*/  FMUL.FTZ R0, R19, c[0x0][0x320] ;  /* 0x0000c80013007a20 */ /* 0x002fe20000410000 */
[----:B--2---:R-:W-:Y:S08]  /*c7c0*/  FMNMX.FTZ R5, R16, R5, !PT ;  /* 0x0000000510057209 */ /* 0x004ff00007810000 */
        /* <DEDUP_REMOVED lines=9> */
[----:B--2---:R-:W-:Y:S01]  /*c860*/  FMNMX.FTZ R5, R21, R5, !PT ;  /* 0x0000000515057209 */ /* 0x004fe20007810000 */
[----:B------:R-:W2:Y:S06]  /*c870*/  LDL.64 R22, [R1+0x38] ;  /* 0x0000380001167983 */ /* 0x000eac0000100a00 */
[----:B------:R1:W3:Y:S02]  /*c880*/  MUFU.TANH R170, R0 ;  /* 0x0000000000aa7308 */ /* 0x0002e40000002400 */
[----:B-1----:R-:W-:Y:S01]  /*c890*/  FMUL.FTZ R0, R24, c[0x0][0x320] ;  /* 0x0000c80018007a20 */ /* 0x002fe20000410000 */
[----:B---3--:R-:W-:Y:S07]  /*c8a0*/  FMNMX.FTZ R5, R170, R5, !PT ;  /* 0x00000005aa057209 */ /* 0x008fee0007810000 */
        /* <DEDUP_REMOVED lines=13> */
[----:B------:R-:W-:Y:S01]  /*c980*/  MUFU.TANH R30, R7 ;  /* 0x00000007001e7308 */ /* 0x000fe20000002400 */
[----:B---3--:R-:W-:Y:S09]  /*c990*/  FMUL.FTZ R0, R32, c[0x0][0x320] ;  /* 0x0000c80020007a20 */ /* 0x008ff20000410000 */
[----:B------:R1:W-:Y:S02]  /*c9a0*/  MUFU.TANH R14, R0 ;  /* 0x00000000000e7308 */ /* 0x0003e40000002400 */
[----:B-1----:R-:W-:Y:S08]  /*c9b0*/  FMUL.FTZ R0, R33, c[0x0][0x320] ;  /* 0x0000c80021007a20 */ /* 0x002ff00000410000 */
[----:B------:R1:W-:Y:S02]  /*c9c0*/  MUFU.TANH R12, R0 ;  /* 0x00000000000c7308 */ /* 0x0003e40000002400 */
[----:B-1----:R-:W-:Y:S08]  /*c9d0*/  FMUL.FTZ R0, R34, c[0x0][0x320] ;  /* 0x0000c80022007a20 */ /* 0x002ff00000410000 */
[----:B------:R1:W-:Y:S10]  /*c9e0*/  MUFU.TANH R34, R6 ;  /* 0x0000000600227308 */ /* 0x0003f40000002400 */
[----:B------:R3:W4:Y:S01]  /*c9f0*/  MUFU.TANH R18, R0 ;  /* 0x0000000000127308 */ /* 0x0007220000002400 */
[----:B-1----:R-:W-:Y:S09]  /*ca00*/  FMUL.FTZ R6, R80, c[0x0][0x320] ;  /* 0x0000c80050067a20 */ /* 0x002ff20000410000 */
[----:B------:R1:W-:Y:S01]  /*ca10*/  MUFU.TANH R167, R6 ;  /* 0x0000000600a77308 */ /* 0x0003e20000002400 */
[----:B---3--:R-:W-:Y:S01]  /*ca20*/  FMUL.FTZ R0, R35, c[0x0][0x320] ;  /* 0x0000c80023007a20 */ /* 0x008fe20000410000 */
[----:B----4-:R-:W-:Y:S08]  /*ca30*/  FMNMX.FTZ R5, R18, R5, !PT ;  /* 0x0000000512057209 */ /* 0x010ff00007810000 */
[----:B------:R3:W4:Y:S10]  /*ca40*/  MUFU.TANH R17, R0 ;  /* 0x0000000000117308 */ /* 0x0007340000002400 */
[----:B------:R5:W-:Y:S01]  /*ca50*/  MUFU.TANH R35, R4 ;  /* 0x0000000400237308 */ /* 0x000be20000002400 */
[----:B-1----:R-:W-:Y:S09]  /*ca60*/  FMUL.FTZ R6, R81, c[0x0][0x320] ;  /* 0x0000c80051067a20 */ /* 0x002ff20000410000 */
[----:B------:R1:W-:Y:S01]  /*ca70*/  MUFU.TANH R27, R6 ;  /* 0x00000006001b7308 */ /* 0x0003e20000002400 */
[----:B---3--:R-:W-:Y:S01]  /*ca80*/  FMUL.FTZ R0, R36, c[0x0][0x320] ;  /* 0x0000c80024007a20 */ /* 0x008fe20000410000 */
[----:B----4-:R-:W-:Y:S01]  /*ca90*/  FMNMX.FTZ R5, R17, R5, !PT ;  /* 0x0000000511057209 */ /* 0x010fe20007810000 */
[----:B------:R-:W3:Y:S07]  /*caa0*/  LDL R36, [R1+0x28] ;  /* 0x0000280001247983 */ /* 0x000eee0000100800 */
[----:B------:R4:W-:Y:S01]  /*cab0*/  MUFU.TANH R179, R0 ;  /* 0x0000000000b37308 */ /* 0x0009e20000002400 */
[----:B-----5:R-:W-:Y:S04]  /*cac0*/  FMNMX.FTZ R4, R171, R84, !PT ;  /* 0x00000054ab047209 */ /* 0x020fe80007810000 */
[----:B------:R-:W-:Y:S04]  /*cad0*/  FMNMX.FTZ R4, R162, R4, !PT ;  /* 0x00000004a2047209 */ /* 0x000fe80007810000 */
[----:B------:R-:W-:Y:S01]  /*cae0*/  FMNMX.FTZ R4, R157, R4, !PT ;  /* 0x000000049d047209 */ /* 0x000fe20007810000 */
[----:B-1----:R-:W-:Y:S03]  /*caf0*/  FMUL.FTZ R6, R82, c[0x0][0x320] ;  /* 0x0000c80052067a20 */ /* 0x002fe60000410000 */
[----:B------:R-:W-:Y:S01]  /*cb00*/  FMNMX.FTZ R4, R87, R4, !PT ;  /* 0x0000000457047209 */ /* 0x000fe20007810000 */
[----:B------:R1:W-:Y:S03]  /*cb10*/  MUFU.TANH R29, R6 ;  /* 0x00000006001d7308 */ /* 0x0003e60000002400 */
[----:B------:R-:W-:Y:S01]  /*cb20*/  FMNMX.FTZ R4, R24, R4, !PT ;  /* 0x0000000418047209 */ /* 0x000fe20007810000 */
[----:B----4-:R-:W-:Y:S03]  /*cb30*/  FMUL.FTZ R0, R37, c[0x0][0x320] ;  /* 0x0000c80025007a20 */ /* 0x010fe60000410000 */
[----:B------:R-:W-:Y:S01]  /*cb40*/  FMNMX.FTZ R4, R176, R4, !PT ;  /* 0x00000004b0047209 */ /* 0x000fe20007810000 */
[----:B------:R-:W4:Y:S02]  /*cb50*/  LDL R37, [R1+0x24] ;  /* 0x0000240001257983 */ /* 0x000f240000100800 */
[----:B------:R5:W-:Y:S01]  /*cb60*/  MUFU.TANH R182, R0 ;  /* 0x0000000000b67308 */ /* 0x000be20000002400 */
[----:B------:R-:W-:Y:S04]  /*cb70*/  FMNMX.FTZ R4, R25, R4, !PT ;  /* 0x0000000419047209 */ /* 0x000fe80007810000 */
[----:B------:R-:W-:Y:S01]  /*cb80*/  FMNMX.FTZ R4, R26, R4, !PT ;  /* 0x000000041a047209 */ /* 0x000fe20007810000 */
[----:B-1----:R-:W-:Y:S04]  /*cb90*/  FMUL.FTZ R6, R83, c[0x0][0x320] ;  /* 0x0000c80053067a20 */ /* 0x002fe80000410000 */
[----:B------:R1:W-:Y:S01]  /*cba0*/  MUFU.TANH R41, R6 ;  /* 0x0000000600297308 */ /* 0x0003e20000002400 */
[----:B-----5:R-:W-:Y:S09]  /*cbb0*/  FMUL.FTZ R0, R38, c[0x0][0x320] ;  /* 0x0000c80026007a20 */ /* 0x020ff20000410000 */
[----:B------:R5:W2:Y:S01]  /*cbc0*/  MUFU.TANH R185, R0 ;  /* 0x0000000000b97308 */ /* 0x000aa20000002400 */
[----:B-1----:R-:W-:Y:S04]  /*cbd0*/  FMNMX.FTZ R6, R169, R85, !PT ;  /* 0x00000055a9067209 */ /* 0x002fe80007810000 */
[----:B------:R-:W-:Y:S04]  /*cbe0*/  FMNMX.FTZ R6, R168, R6, !PT ;  /* 0x00000006a8067209 */ /* 0x000fe80007810000 */
[----:B------:R-:W-:Y:S01]  /*cbf0*/  FMNMX.FTZ R7, R158, R6, !PT ;  /* 0x000000069e077209 */ /* 0x000fe20007810000 */
[----:B-----5:R-:W-:Y:S01]  /*cc00*/  FMUL.FTZ R0, R39, c[0x0][0x320] ;  /* 0x0000c80027007a20 */ /* 0x020fe20000410000 */
[----:B--2---:R-:W-:Y:S03]  /*cc10*/  FMNMX.FTZ R5, R185, R5, !PT ;  /* 0x00000005b9057209 */ /* 0x004fe60007810000 */
        /* <DEDUP_REMOVED lines=23> */
[----:B------:R1:W-:Y:S01]  /*cd90*/  MUFU.TANH R178, R0 ;  /* 0x0000000000b27308 */ /* 0x0003e20000002400 */
[C---:B----4-:R-:W-:Y:S02]  /*cda0*/  ISETP.GT.AND P0, PT, R212.reuse, R37, PT ;  /* 0x00000025d400720c */ /* 0x050fe40003f04270 */
[----:B------:R-:W-:Y:S01]  /*cdb0*/  IADD3 R212, R212, -0x1, RZ ;  /* 0xffffffffd4d47810 */ /* 0x000fe20007ffe0ff */
[----:B-1----:R-:W-:Y:S06]  /*cdc0*/  FMUL.FTZ R0, R50, c[0x0][0x320] ;  /* 0x0000c80032007a20 */ /* 0x002fec0000410000 */
        /* <DEDUP_REMOVED lines=18> */
[----:B------:R1:W2:Y:S02]  /*cef0*/  MUFU.TANH R216, R0 ;  /* 0x0000000000d87308 */ /* 0x0002a40000002400 */
[----:B-1----:R-:W-:Y:S01]  /*cf00*/  FMUL.FTZ R0, R60, c[0x0][0x320] ;  /* 0x0000c8003c007a20 */ /* 0x002fe20000410000 */
[----:B--2---:R-:W-:Y:S07]  /*cf10*/  MOV R155, R216 ;  /* 0x000000d8009b7202 */ /* 0x004fee0000000f00 */
        /* <DEDUP_REMOVED lines=17> */
[----:B------:R-:W4:Y:S01]  /*d030*/  SHFL.BFLY PT, R9, R6, 0x2, 0x1f ;  /* 0x0c401f0006097f89 */ /* 0x000f2200000e0000 */
[----:B-1----:R-:W-:Y:S04]  /*d040*/  FMUL.FTZ R0, R65, c[0x0][0x320] ;  /* 0x0000c80041007a20 */ /* 0x002fe80000410000 */
[----:B------:R1:W-:Y:S01]  /*d050*/  MUFU.TANH R245, R0 ;  /* 0x0000000000f57308 */ /* 0x0003e20000002400 */
[----:B--2---:R-:W-:Y:S02]  /*d060*/  FMNMX.FTZ R7, R181, R4, !PT ;  /* 0x00000004b5077209 */ /* 0x004fe40007810000 */
[----:B----4-:R-:W-:Y:S05]  /*d070*/  FMNMX.FTZ R6, R6, R9, !PT ;  /* 0x0000000906067209 */ /* 0x010fea0007810000 */
[----:B------:R-:W2:Y:S01]  /*d080*/  SHFL.BFLY PT, R9, R6, 0x1, 0x1f ;  /* 0x0c201f0006097f89 */ /* 0x000ea200000e0000 */
[----:B-1----:R-:W-:Y:S04]  /*d090*/  FMUL.FTZ R0, R66, c[0x0][0x320] ;  /* 0x0000c80042007a20 */ /* 0x002fe80000410000 */
[----:B------:R1:W4:Y:S02]  /*d0a0*/  MUFU.TANH R248, R0 ;  /* 0x0000000000f87308 */ /* 0x0003240000002400 */
[----:B-1----:R-:W-:Y:S01]  /*d0b0*/  FMUL.FTZ R0, R67, c[0x0][0x320] ;  /* 0x0000c80043007a20 */ /* 0x002fe20000410000 */
[----:B----4-:R-:W-:Y:S07]  /*d0c0*/  FMNMX.FTZ R5, R248, R5, !PT ;  /* 0x00000005f8057209 */ /* 0x010fee0007810000 */
[----:B------:R1:W4:Y:S02]  /*d0d0*/  MUFU.TANH R251, R0 ;  /* 0x0000000000fb7308 */ /* 0x0003240000002400 */
[----:B-1----:R-:W-:Y:S01]  /*d0e0*/  FMUL.FTZ R0, R68, c[0x0][0x320] ;  /* 0x0000c80044007a20 */ /* 0x002fe20000410000 */
[----:B----4-:R-:W-:Y:S07]  /*d0f0*/  FMNMX.FTZ R5, R251, R5, !PT ;  /* 0x00000005fb057209 */ /* 0x010fee0007810000 */
[----:B------:R1:W-:Y:S02]  /*d100*/  MUFU.TANH R193, R0 ;  /* 0x0000000000c17308 */ /* 0x0003e40000002400 */
[----:B-1----:R-:W-:Y:S08]  /*d110*/  FMUL.FTZ R0, R69, c[0x0][0x320] ;  /* 0x0000c80045007a20 */ /* 0x002ff00000410000 */
[----:B------:R1:W-:Y:S02]  /*d120*/  MUFU.TANH R215, R0 ;  /* 0x0000000000d77308 */ /* 0x0003e40000002400 */
[----:B-1----:R-:W-:Y:S08]  /*d130*/  FMUL.FTZ R0, R70, c[0x0][0x320] ;  /* 0x0000c80046007a20 */ /* 0x002ff00000410000 */
[----:B------:R1:W4:Y:S02]  /*d140*/  MUFU.TANH R40, R0 ;  /* 0x0000000000287308 */ /* 0x0003240000002400 */
[----:B-1----:R-:W-:Y:S01]  /*d150*/  FMUL.FTZ R0, R71, c[0x0][0x320] ;  /* 0x0000c80047007a20 */ /* 0x002fe20000410000 */
[----:B--2---:R-:W-:Y:S02]  /*d160*/  FMNMX.FTZ R71, R6, R9, !PT ;  /* 0x0000000906477209 */ /* 0x004fe40007810000 */
[----:B----4-:R-:W-:Y:S05]  /*d170*/  FMNMX.FTZ R5, R40, R5, !PT ;  /* 0x0000000528057209 */ /* 0x010fea0007810000 */
        /* <DEDUP_REMOVED lines=25> */
[----:B------:R-:W-:Y:S04]  /*d310*/  FMNMX.FTZ R0, R215, R0, !PT ;  /* 0x00000000d7007209 */ /* 0x000fe80007810000 */
        /* <DEDUP_REMOVED lines=8> */
[----:B------:R2:W4:Y:S03]  /*d3a0*/  MUFU.TANH R75, R7 ;  /* 0x00000007004b7308 */ /* 0x0005260000002400 */
[----:B------:R-:W-:Y:S04]  /*d3b0*/  FMNMX.FTZ R0, R250, R0, !PT ;  /* 0x00000000fa007209 */ /* 0x000fe80007810000 */
[----:B------:R-:W-:Y:S02]  /*d3c0*/  FMNMX.FTZ R0, R252, R0, !PT ;  /* 0x00000000fc007209 */ /* 0x000fe40007810000 */
[----:B-1----:R-:W-:Y:S02]  /*d3d0*/  FMNMX.FTZ R73, R4, R10, !PT ;  /* 0x0000000a04497209 */ /* 0x002fe40007810000 */
[----:B--2---:R-:W-:Y:S01]  /*d3e0*/  FMNMX.FTZ R7, R192, R0, !PT ;  /* 0x00000000c0077209 */ /* 0x004fe20007810000 */
[----:B------:R-:W-:Y:S02]  /*d3f0*/  FMUL.FTZ R0, R79, c[0x0][0x320] ;  /* 0x0000c8004f007a20 */ /* 0x000fe40000410000 */
[----:B------:R-:W-:Y:S01]  /*d400*/  FMUL.FTZ R78, R73, c[0x0][0x2d0] ;  /* 0x0000b400494e7a20 */ /* 0x000fe20000410000 */
[----:B------:R-:W-:Y:S01]  /*d410*/  FMNMX.FTZ R7, R155, R7, !PT ;  /* 0x000000079b077209 */ /* 0x000fe20007810000 */
[----:B------:R1:W2:Y:S01]  /*d420*/  MUFU.TANH R76, R0 ;  /* 0x00000000004c7308 */ /* 0x0002a20000002400 */
[----:B------:R-:W-:Y:S02]  /*d430*/  FMUL.FTZ R79, R72, c[0x0][0x2d0] ;  /* 0x0000b400484f7a20 */ /* 0x000fe40000410000 */
[----:B-1----:R-:W-:Y:S01]  /*d440*/  FMNMX.FTZ R0, R153, R7, !PT ;  /* 0x0000000799007209 */ /* 0x002fe20007810000 */
[----:B------:R-:W-:Y:S03]  /*d450*/  FFMA.FTZ R7, R20, c[0x0][0x2d0], -R78 ;  /* 0x0000b40014077a23 */ /* 0x000fe6000001084e */
[----:B------:R-:W-:Y:S03]  /*d460*/  FMNMX.FTZ R4, R152, R0, !PT ;  /* 0x0000000098047209 */ /* 0x000fe60007810000 */
[----:B------:R1:W-:Y:S01]  /*d470*/  MUFU.EX2 R225, R7 ;  /* 0x0000000700e17308 */ /* 0x0003e20000000800 */
[----:B------:R-:W-:Y:S01]  /*d480*/  FADD.FTZ R0, -R73, R2 ;  /* 0x0000000249007221 */ /* 0x000fe20000010100 */
[----:B------:R-:W-:Y:S03]  /*d490*/  FMNMX.FTZ R4, R33, R4, !PT ;  /* 0x0000000421047209 */ /* 0x000fe60007810000 */
[----:B------:R-:W-:Y:S01]  /*d4a0*/  FMUL.FTZ R2, R0, c[0x0][0x2d0] ;  /* 0x0000b40000027a20 */ /* 0x000fe20000410000 */
[----:B------:R-:W-:Y:S01]  /*d4b0*/  FMNMX.FTZ R0, R154, R4, !PT ;  /* 0x000000049a007209 */ /* 0x000fe20007810000 */
[--C-:B------:R-:W-:Y:S01]  /*d4c0*/  FFMA.FTZ R4, R160, c[0x0][0x2d0], -R78.reuse ;  /* 0x0000b400a0047a23 */ /* 0x100fe2000001084e */
[----:B------:R-:W-:Y:S02]  /*d4d0*/  MOV R160, R41 ;  /* 0x0000002900a07202 */ /* 0x000fe40000000f00 */
[----:B------:R5:W3:Y:S01]  /*d4e0*/  MUFU.EX2 R74, R2 ;  /* 0x00000002004a7308 */ /* 0x000ae20000000800 */
[----:B----4-:R-:W-:Y:S04]  /*d4f0*/  FMNMX.FTZ R0, R75, R0, !PT ;  /* 0x000000004b007209 */ /* 0x010fe80007810000 */
[----:B--2---:R-:W-:Y:S05]  /*d500*/  FMNMX.FTZ R0, R76, R0, !PT ;  /* 0x000000004c007209 */ /* 0x004fea0007810000 */
[----:B------:R-:W-:Y:S01]  /*d510*/  MUFU.EX2 R230, R4 ;  /* 0x0000000400e67308 */ /* 0x000fe20000000800 */
[----:B-1----:R-:W-:Y:S01]  /*d520*/  @P0 MOV R7, c[0x0][0x1e4] ;  /* 0x0000790000070a02 */ /* 0x002fe20000000f00 */
[----:B-----5:R-:W-:Y:S02]  /*d530*/  FADD.FTZ R2, -R72, R3 ;  /* 0x0000000348027221 */ /* 0x020fe40000010100 */
[----:B------:R-:W1:Y:S01]  /*d540*/  SHFL.BFLY PT, R3, R0, 0x2, 0x1f ;  /* 0x0c401f0000037f89 */ /* 0x000e6200000e0000 */
[----:B---3--:R-:W-:Y:S02]  /*d550*/  FMUL.FTZ R48, R74, R132 ;  /* 0x000000844a307220 */ /* 0x008fe40000410000 */
[----:B------:R-:W-:Y:S02]  /*d560*/  FMUL.FTZ R2, R2, c[0x0][0x2d0] ;  /* 0x0000b40002027a20 */ /* 0x000fe40000410000 */
[----:B------:R-:W-:Y:S02]  /*d570*/  FMUL.FTZ R49, R74, R133 ;  /* 0x000000854a317220 */ /* 0x000fe40000410000 */
[----:B------:R2:W3:Y:S01]  /*d580*/  MUFU.EX2 R69, R2 ;  /* 0x0000000200457308 */ /* 0x0004e20000000800 */
[----:B-1----:R-:W-:Y:S01]  /*d590*/  FMNMX.FTZ R0, R0, R3, !PT ;  /* 0x0000000300007209 */ /* 0x002fe20007810000 */
[----:B------:R-:W-:Y:S08]  /*d5a0*/  FFMA.FTZ R3, R13, c[0x0][0x2d0], -R78 ;  /* 0x0000b4000d037a23 */ /* 0x000ff0000001084e */
[----:B------:R1:W-:Y:S01]  /*d5b0*/  MUFU.EX2 R238, R3 ;  /* 0x0000000300ee7308 */ /* 0x0003e20000000800 */
[----:B--2---:R-:W-:Y:S02]  /*d5c0*/  FADD.FTZ R2, -R71, R84 ;  /* 0x0000005447027221 */ /* 0x004fe40000010100 */
[C---:B---3--:R-:W-:Y:S02]  /*d5d0*/  FMUL.FTZ R50, R69.reuse, R134 ;  /* 0x0000008645327220 */ /* 0x048fe40000410000 */
[----:B------:R-:W-:Y:S02]  /*d5e0*/  FMUL.FTZ R2, R2, c[0x0][0x2d0] ;  /* 0x0000b40002027a20 */ /* 0x000fe40000410000 */
[----:B------:R-:W-:Y:S03]  /*d5f0*/  FMUL.FTZ R51, R69, R135 ;  /* 0x0000008745337220 */ /* 0x000fe60000410000 */
[----:B------:R2:W3:Y:S01]  /*d600*/  MUFU.EX2 R68, R2 ;  /* 0x0000000200447308 */ /* 0x0004e20000000800 */
[--C-:B-1----:R-:W-:Y:S09]  /*d610*/  FFMA.FTZ R3, R163, c[0x0][0x2d0], -R79.reuse ;  /* 0x0000b400a3037a23 */ /* 0x102ff2000001084f */
[----:B------:R1:W-:Y:S01]  /*d620*/  MUFU.EX2 R231, R3 ;  /* 0x0000000300e77308 */ /* 0x0003e20000000800 */
[--C-:B--2---:R-:W-:Y:S02]  /*d630*/  FFMA.FTZ R2, R156, c[0x0][0x2d0], -R78.reuse ;  /* 0x0000b4009c027a23 */ /* 0x104fe4000001084e */
[C---:B---3--:R-:W-:Y:S07]  /*d640*/  FMUL.FTZ R13, R68.reuse, R97 ;  /* 0x00000061440d7220 */ /* 0x048fee0000410000 */
[----:B------:R2:W3:Y:S01]  /*d650*/  MUFU.EX2 R237, R2 ;  /* 0x0000000200ed7308 */ /* 0x0004e20000000800 */
[----:B------:R-:W-:Y:S02]  /*d660*/  FMUL.FTZ R156, R71, c[0x0][0x2d0] ;  /* 0x0000b400479c7a20 */ /* 0x000fe40000410000 */
[C---:B------:R-:W-:Y:S02]  /*d670*/  FMUL.FTZ R41, R68.reuse, R125 ;  /* 0x0000007d44297220 */ /* 0x040fe40000410000 */
[C---:B------:R-:W-:Y:S02]  /*d680*/  FMUL.FTZ R45, R68.reuse, R129 ;  /* 0x00000081442d7220 */ /* 0x040fe40000410000 */
[C---:B------:R-:W-:Y:S02]  /*d690*/  FMUL.FTZ R57, R68.reuse, R141 ;  /* 0x0000008d44397220 */ /* 0x040fe40000410000 */
[C---:B------:R-:W-:Y:S02]  /*d6a0*/  FMUL.FTZ R56, R68.reuse, R140 ;  /* 0x0000008c44387220 */ /* 0x040fe40000410000 */
[C---:B------:R-:W-:Y:S02]  /*d6b0*/  FMUL.FTZ R60, R68.reuse, R144 ;  /* 0x00000090443c7220 */ /* 0x040fe40000410000 */
[----:B------:R-:W-:Y:S02]  /*d6c0*/  FMUL.FTZ R61, R68, R145 ;  /* 0x00000091443d7220 */ /* 0x000fe40000410000 */
[--C-:B-1----:R-:W-:Y:S01]  /*d6d0*/  FFMA.FTZ R3, R161, c[0x0][0x2d0], -R79.reuse ;  /* 0x0000b400a1037a23 */ /* 0x102fe2000001084f */
[----:B------:R-:W-:Y:S03]  /*d6e0*/  MOV R161, R31 ;  /* 0x0000001f00a17202 */ /* 0x000fe60000000f00 */
[----:B------:R1:W4:Y:S01]  /*d6f0*/  MUFU.EX2 R233, R3 ;  /* 0x0000000300e97308 */ /* 0x0003220000000800 */
[----:B--2---:R-:W-:Y:S01]  /*d700*/  FFMA.FTZ R2, R86, c[0x0][0x2d0], -R78 ;  /* 0x0000b40056027a23 */ /* 0x004fe2000001084e */
[----:B---3--:R-:W-:Y:S08]  /*d710*/  F2FP.BF16.PACK_AB R80, R237, R230 ;  /* 0x000000e6ed50723e */ /* 0x008ff000000010ff */
[----:B------:R2:W3:Y:S01]  /*d720*/  MUFU.EX2 R236, R2 ;  /* 0x0000000200ec7308 */ /* 0x0004e20000000800 */
[--C-:B-1----:R-:W-:Y:S01]  /*d730*/  FFMA.FTZ R3, R16, c[0x0][0x2d0], -R79.reuse ;  /* 0x0000b40010037a23 */ /* 0x102fe2000001084f */
[----:B----4-:R-:W-:Y:S01]  /*d740*/  F2FP.BF16.PACK_AB R81, R233, R231 ;  /* 0x000000e7e951723e */ /* 0x010fe200000010ff */
[----:B------:R-:W-:Y:S01]  /*d750*/  FMUL.FTZ R16, R74, R100 ;  /* 0x000000644a107220 */ /* 0x000fe20000410000 */
[----:B------:R-:W-:Y:S06]  /*d760*/  MOV R100, R29 ;  /* 0x0000001d00647202 */ /* 0x000fec0000000f00 */
[----:B------:R1:W-:Y:S01]  /*d770*/  MUFU.EX2 R234, R3 ;  /* 0x0000000300ea7308 */ /* 0x0003e20000000800 */
[----:B------:R-:W-:Y:S01]  /*d780*/  FMUL.FTZ R29, R68, R113 ;  /* 0x00000071441d7220 */ /* 0x000fe20000410000 */
[----:B--2---:R-:W2:Y:S01]  /*d790*/  SHFL.BFLY PT, R2, R0, 0x1, 0x1f ;  /* 0x0c201f0000027f89 */ /* 0x004ea200000e0000 */
[----:B---3--:R-:W-:Y:S02]  /*d7a0*/  F2FP.BF16.PACK_AB R82, R238, R236 ;  /* 0x000000ecee52723e */ /* 0x008fe400000010ff */
[----:B--2---:R-:W-:Y:S01]  /*d7b0*/  FMNMX.FTZ R70, R0, R2, !PT ;  /* 0x0000000200467209 */ /* 0x004fe20007810000 */
[--C-:B------:R-:W-:Y:S01]  /*d7c0*/  FFMA.FTZ R2, R171, c[0x0][0x2d0], -R156.reuse ;  /* 0x0000b400ab027a23 */ /* 0x100fe2000001089c */
[----:B------:R-:W-:Y:S01]  /*d7d0*/  MOV R171, R193 ;  /* 0x000000c100ab7202 */ /* 0x000fe20000000f00 */
[----:B------:R-:W-:Y:S02]  /*d7e0*/  FFMA.FTZ R0, R15, c[0x0][0x2d0], -R79 ;  /* 0x0000b4000f007a23 */ /* 0x000fe4000001084f */
[----:B------:R2:W-:Y:S01]  /*d7f0*/  MUFU.EX2 R227, R2 ;  /* 0x0000000200e37308 */ /* 0x0005e20000000800 */
[----:B------:R-:W-:Y:S04]  /*d800*/  FMUL.FTZ R77, R70, c[0x0][0x2d0] ;  /* 0x0000b400464d7a20 */ /* 0x000fe80000410000 */
[--C-:B-1----:R-:W-:Y:S01]  /*d810*/  FFMA.FTZ R3, R158, c[0x0][0x2d0], -R77.reuse ;  /* 0x0000b4009e037a23 */ /* 0x102fe2000001084d */
[----:B------:R-:W-:Y:S01]  /*d820*/  MOV R158, R40 ;  /* 0x00000028009e7202 */ /* 0x000fe20000000f00 */
[----:B------:R-:W-:Y:S01]  /*d830*/  FFMA.FTZ R5, R159, c[0x0][0x2d0], -R77 ;  /* 0x0000b4009f057a23 */ /* 0x000fe2000001084d */
[----:B------:R-:W-:Y:S01]  /*d840*/  MOV R159, R33 ;  /* 0x00000021009f7202 */ /* 0x000fe20000000f00 */
[----:B------:R-:W-:Y:S01]  /*d850*/  FMUL.FTZ R33, R74, R117 ;  /* 0x000000754a217220 */ /* 0x000fe20000410000 */
[----:B------:R-:W-:Y:S01]  /*d860*/  MUFU.EX2 R174, R3 ;  /* 0x0000000300ae7308 */ /* 0x000fe20000000800 */
[----:B------:R-:W-:Y:S09]  /*d870*/  FMUL.FTZ R40, R68, R124 ;  /* 0x0000007c44287220 */ /* 0x000ff20000410000 */
[----:B------:R1:W3:Y:S01]  /*d880*/  MUFU.EX2 R175, R5 ;  /* 0x0000000500af7308 */ /* 0x0002e20000000800 */
[--C-:B--2---:R-:W-:Y:S01]  /*d890*/  FFMA.FTZ R2, R162, c[0x0][0x2d0], -R156.reuse ;  /* 0x0000b400a2027a23 */ /* 0x104fe2000001089c */
[----:B------:R-:W-:Y:S08]  /*d8a0*/  MOV R162, R27 ;  /* 0x0000001b00a27202 */ /* 0x000ff00000000f00 */
[----:B------:R2:W4:Y:S10]  /*d8b0*/  MUFU.EX2 R228, R2 ;  /* 0x0000000200e47308 */ /* 0x0005340000000800 */
[----:B------:R5:W5:Y:S01]  /*d8c0*/  MUFU.EX2 R235, R0 ;  /* 0x0000000000eb7308 */ /* 0x000b620000000800 */
[----:B-1----:R-:W-:Y:S02]  /*d8d0*/  @P0 MOV R5, R36 ;  /* 0x0000002400050202 */ /* 0x002fe40000000f00 */
[----:B---3--:R-:W-:Y:S01]  /*d8e0*/  F2FP.BF16.PACK_AB R67, R175, R174 ;  /* 0x000000aeaf43723e */ /* 0x008fe200000010ff */
[--C-:B--2---:R-:W-:Y:S01]  /*d8f0*/  FFMA.FTZ R2, R157, c[0x0][0x2d0], -R156.reuse ;  /* 0x0000b4009d027a23 */ /* 0x104fe2000001089c */
[----:B------:R-:W-:Y:S02]  /*d900*/  MOV R157, R30 ;  /* 0x0000001e009d7202 */ /* 0x000fe40000000f00 */
[----:B----4-:R-:W-:Y:S03]  /*d910*/  F2FP.BF16.PACK_AB R64, R228, R227 ;  /* 0x000000e3e440723e */ /* 0x010fe600000010ff */
[----:B------:R1:W-:Y:S01]  /*d920*/  MUFU.EX2 R229, R2 ;  /* 0x0000000200e57308 */ /* 0x0003e20000000800 */
[----:B-----5:R-:W-:Y:S01]  /*d930*/  FADD.FTZ R0, -R70, R85 ;  /* 0x0000005546007221 */ /* 0x020fe20000010100 */
[----:B------:R-:W-:Y:S03]  /*d940*/  F2FP.BF16.PACK_AB R83, R235, R234 ;  /* 0x000000eaeb53723e */ /* 0x000fe600000010ff */
[----:B------:R-:W-:Y:S06]  /*d950*/  FMUL.FTZ R0, R0, c[0x0][0x2d0] ;  /* 0x0000b40000007a20 */ /* 0x000fec0000410000 */
[----:B------:R-:W2:Y:S01]  /*d960*/  MUFU.EX2 R0, R0 ;  /* 0x0000000000007308 */ /* 0x000ea20000000800 */
[----:B-1----:R-:W-:Y:S09]  /*d970*/  FFMA.FTZ R2, R87, c[0x0][0x2d0], -R156 ;  /* 0x0000b40057027a23 */ /* 0x002ff2000001089c */
[----:B------:R1:W3:Y:S01]  /*d980*/  MUFU.EX2 R232, R2 ;  /* 0x0000000200e87308 */ /* 0x0002e20000000800 */
[C---:B--2---:R-:W-:Y:S02]  /*d990*/  FMUL.FTZ R11, R0.reuse, R95 ;  /* 0x0000005f000b7220 */ /* 0x044fe40000410000 */
[C---:B------:R-:W-:Y:S02]  /*d9a0*/  FMUL.FTZ R15, R0.reuse, R99 ;  /* 0x00000063000f7220 */ /* 0x040fe40000410000 */
[C---:B------:R-:W-:Y:S02]  /*d9b0*/  FMUL.FTZ R27, R0.reuse, R111 ;  /* 0x0000006f001b7220 */ /* 0x040fe40000410000 */
[C---:B------:R-:W-:Y:S02]  /*d9c0*/  FMUL.FTZ R30, R0.reuse, R114 ;  /* 0x00000072001e7220 */ /* 0x040fe40000410000 */
[C---:B------:R-:W-:Y:S02]  /*d9d0*/  FMUL.FTZ R31, R0.reuse, R115 ;  /* 0x00000073001f7220 */ /* 0x040fe40000410000 */
[----:B------:R-:W-:Y:S02]  /*d9e0*/  FMUL.FTZ R42, R0, R126 ;  /* 0x0000007e002a7220 */ /* 0x000fe40000410000 */
[--C-:B-1----:R-:W-:Y:S01]  /*d9f0*/  FFMA.FTZ R2, R169, c[0x0][0x2d0], -R77.reuse ;  /* 0x0000b400a9027a23 */ /* 0x102fe2000001084d */
[----:B------:R-:W-:Y:S01]  /*da00*/  MOV R169, R34 ;  /* 0x0000002200a97202 */ /* 0x000fe20000000f00 */
[C---:B------:R-:W-:Y:S01]  /*da10*/  FMUL.FTZ R34, R69.reuse, R118 ;  /* 0x0000007645227220 */ /* 0x040fe20000410000 */
[----:B---3--:R-:W-:Y:S01]  /*da20*/  F2FP.BF16.PACK_AB R66, R232, R229 ;  /* 0x000000e5e842723e */ /* 0x008fe200000010ff */
[----:B------:R1:W-:Y:S01]  /*da30*/  MUFU.EX2 R172, R2 ;  /* 0x0000000200ac7308 */ /* 0x0003e20000000800 */
[C---:B------:R-:W-:Y:S02]  /*da40*/  FMUL.FTZ R43, R0.reuse, R127 ;  /* 0x0000007f002b7220 */ /* 0x040fe40000410000 */
[C---:B------:R-:W-:Y:S02]  /*da50*/  FMUL.FTZ R46, R0.reuse, R130 ;  /* 0x00000082002e7220 */ /* 0x040fe40000410000 */
[C---:B------:R-:W-:Y:S02]  /*da60*/  FMUL.FTZ R47, R0.reuse, R131 ;  /* 0x00000083002f7220 */ /* 0x040fe40000410000 */
[C---:B------:R-:W-:Y:S02]  /*da70*/  FMUL.FTZ R59, R0.reuse, R143 ;  /* 0x0000008f003b7220 */ /* 0x040fe40000410000 */
[C---:B------:R-:W-:Y:S02]  /*da80*/  FMUL.FTZ R58, R0.reuse, R142 ;  /* 0x0000008e003a7220 */ /* 0x040fe40000410000 */
[C---:B------:R-:W-:Y:S02]  /*da90*/  FMUL.FTZ R62, R0.reuse, R146 ;  /* 0x00000092003e7220 */ /* 0x040fe40000410000 */
[----:B------:R-:W-:Y:S02]  /*daa0*/  FMUL.FTZ R63, R0, R147 ;  /* 0x00000093003f7220 */ /* 0x000fe40000410000 */
[----:B-1----:R-:W-:Y:S01]  /*dab0*/  FFMA.FTZ R2, R168, c[0x0][0x2d0], -R77 ;  /* 0x0000b400a8027a23 */ /* 0x002fe2000001084d */
[----:B------:R-:W-:Y:S01]  /*dac0*/  MOV R168, R35 ;  /* 0x0000002300a87202 */ /* 0x000fe20000000f00 */
[----:B------:R-:W-:Y:S02]  /*dad0*/  FMUL.FTZ R35, R69, R119 ;  /* 0x0000007745237220 */ /* 0x000fe40000410000 */
[----:B------:R1:W2:Y:S02]  /*dae0*/  MUFU.EX2 R173, R2 ;  /* 0x0000000200ad7308 */ /* 0x0002a40000000800 */
[----:B-1----:R-:W-:Y:S02]  /*daf0*/  @P0 SHF.R.S32.HI R2, RZ, 0x1f, R212 ;  /* 0x0000001fff020819 */ /* 0x002fe400000114d4 */
[----:B--2---:R-:W-:Y:S03]  /*db00*/  F2FP.BF16.PACK_AB R65, R173, R172 ;  /* 0x000000acad41723e */ /* 0x004fe600000010ff */
[----:B------:R-:W-:Y:S02]  /*db10*/  @P0 IMAD R4, R2, c[0x0][0x1e0], RZ ;  /* 0x0000780002040a24 */ /* 0x000fe400078e02ff */
[C---:B------:R-:W-:Y:S04]  /*db20*/  @P0 IMAD.WIDE.U32 R2, R212.reuse, c[0x0][0x1e0], RZ ;  /* 0x00007800d4020a25 */ /* 0x040fe800078e00ff */
[----:B------:R-:W-:Y:S01]  /*db30*/  @P0 IMAD R6, R212, c[0x0][0x1e4], R4 ;  /* 0x00007900d4060a24 */ /* 0x000fe200078e0204 */
[----:B------:R-:W-:Y:S04]  /*db40*/  @P0 MOV R4, R22 ;  /* 0x0000001600040202 */ /* 0x000fe80000000f00 */
[----:B------:R-:W-:Y:S01]  /*db50*/  @P0 IADD3 R3, R3, R6, RZ ;  /* 0x0000000603030210 */ /* 0x000fe20007ffe0ff */
[----:B------:R-:W-:Y:S02]  /*db60*/  FFMA.FTZ R6, R19, c[0x0][0x2d0], -R78 ;  /* 0x0000b40013067a23 */ /* 0x000fe4000001084e */
[----:B------:R-:W-:Y:S01]  /*db70*/  @P0 IMAD.WIDE.U32 R4, R2, 0x50, R4 ;  /* 0x0000005002040825 */ /* 0x000fe200078e0004 */
[----:B------:R-:W-:Y:S01]  /*db80*/  @P0 MOV R2, c[0x0][0x1e0] ;  /* 0x0000780000020a02 */ /* 0x000fe20000000f00 */
[----:B------:R1:W-:Y:S02]  /*db90*/  MUFU.EX2 R226, R6 ;  /* 0x0000000600e27308 */ /* 0x0003e40000000800 */
[----:B------:R-:W-:Y:S01]  /*dba0*/  FMUL.FTZ R19, R69, R103 ;  /* 0x0000006745137220 */ /* 0x000fe20000410000 */
[----:B------:R-:W-:Y:S02]  /*dbb0*/  @P0 LEA R8, P1, R4, c[0x0][0x1c8], 0x1 ;  /* 0x0000720004080a11 */ /* 0x000fe400078208ff */
[C---:B------:R-:W-:Y:S02]  /*dbc0*/  @P0 SHF.L.U64.HI R10, R2.reuse, 0x5, R7 ;  /* 0x00000005020a0819 */ /* 0x040fe40000010207 */
[----:B------:R-:W-:Y:S01]  /*dbd0*/  MOV R103, R192 ;  /* 0x000000c000677202 */ /* 0x000fe20000000f00 */
[----:B-1----:R-:W-:Y:S01]  /*dbe0*/  @P0 IMAD R6, R3, 0x50, RZ ;  /* 0x0000005003060824 */ /* 0x002fe200078e02ff */
[----:B------:R-:W-:Y:S04]  /*dbf0*/  @P0 SHF.L.U32 R3, R2, 0x5, RZ ;  /* 0x0000000502030819 */ /* 0x000fe800000006ff */
[----:B------:R-:W-:Y:S02]  /*dc00*/  @P0 IADD3 R5, R5, R6, RZ ;  /* 0x0000000605050210 */ /* 0x000fe40007ffe0ff */
[-C--:B------:R-:W-:Y:S02]  /*dc10*/  @P0 IADD3 R6, P3, R8, R3.reuse, RZ ;  /* 0x0000000308060210 */ /* 0x080fe40007f7e0ff */
[----:B------:R-:W-:Y:S01]  /*dc20*/  @P0 LEA.HI.X R9, R4, c[0x0][0x1cc], R5, 0x1, P1 ;  /* 0x0000730004090a11 */ /* 0x000fe200008f0c05 */
[--C-:B------:R-:W-:Y:S01]  /*dc30*/  FFMA.FTZ R5, R14, c[0x0][0x2d0], -R78.reuse ;  /* 0x0000b4000e057a23 */ /* 0x100fe2000001084e */
[-C--:B------:R-:W-:Y:S01]  /*dc40*/  @P0 IADD3 R4, P2, R6, R3.reuse, RZ ;  /* 0x0000000306040210 */ /* 0x080fe20007f5e0ff */
[----:B------:R-:W-:Y:S01]  /*dc50*/  FMUL.FTZ R14, R0, R98 ;  /* 0x00000062000e7220 */ /* 0x000fe20000410000 */
[-C--:B------:R-:W-:Y:S01]  /*dc60*/  @P0 IADD3.X R7, R9, R10.reuse, RZ, P3, !PT ;  /* 0x0000000a09070210 */ /* 0x080fe20001ffe4ff */
[----:B------:R1:W-:Y:S01]  /*dc70*/  MUFU.EX2 R224, R5 ;  /* 0x0000000500e07308 */ /* 0x0003e20000000800 */
[----:B------:R2:W-:Y:S01]  /*dc80*/  @P0 LDGSTS.E.BYPASS.LTC128B.128 [R213+0x2900], [R8.64], !P6 ;  /* 0x0290000008d50fae */ /* 0x0005e2000f101d48 */
[-C--:B------:R-:W-:Y:S07]  /*dc90*/  @P0 IADD3 R2, P1, R4, R3.reuse, RZ ;  /* 0x0000000304020210 */ /* 0x080fee0007f3e0ff */
[----:B------:R3:W-:Y:S01]  /*dca0*/  @P0 LDGSTS.E.BYPASS.LTC128B.128 [R213+0x3100], [R6.64], !P6 ;  /* 0x0310000006d50fae */ /* 0x0007e2000f101d48 */
[-C--:B-1----:R-:W-:Y:S02]  /*dcb0*/  @P0 IADD3.X R5, R7, R10.reuse, RZ, P2, !PT ;  /* 0x0000000a07050210 */ /* 0x082fe400017fe4ff */
[----:B--2---:R-:W-:Y:S05]  /*dcc0*/  @P0 IADD3 R8, P2, R2, R3, RZ ;  /* 0x0000000302080210 */ /* 0x004fea0007f5e0ff */
[----:B------:R1:W-:Y:S01]  /*dcd0*/  @P0 LDGSTS.E.BYPASS.LTC128B.128 [R213+0x3900], [R4.64], !P6 ;  /* 0x0390000004d50fae */ /* 0x0003e2000f101d48 */
[----:B------:R-:W-:Y:S01]  /*dce0*/  @P0 IADD3.X R3, R5, R10, RZ, P1, !PT ;  /* 0x0000000a05030210 */ /* 0x000fe20000ffe4ff */
[----:B------:R-:W-:Y:S02]  /*dcf0*/  FFMA.FTZ R9, R12, c[0x0][0x2d0], -R78 ;  /* 0x0000b4000c097a23 */ /* 0x000fe4000001084e */
[----:B------:R-:W-:Y:S02]  /*dd00*/  FMUL.FTZ R12, R68, R96 ;  /* 0x00000060440c7220 */ /* 0x000fe40000410000 */
[----:B------:R2:W-:Y:S01]  /*dd10*/  MUFU.EX2 R223, R9 ;  /* 0x0000000900df7308 */ /* 0x0005e20000000800 */
[C---:B---3--:R-:W-:Y:S01]  /*dd20*/  FMUL.FTZ R6, R69.reuse, R90 ;  /* 0x0000005a45067220 */ /* 0x048fe20000410000 */
[----:B------:R3:W-:Y:S01]  /*dd30*/  @P0 LDGSTS.E.BYPASS.LTC128B.128 [R213+0x4100], [R2.64], !P6 ;  /* 0x0410000002d50fae */ /* 0x0007e2000f101d48 */
[----:B------:R-:W-:Y:S02]  /*dd40*/  FMUL.FTZ R7, R69, R91 ;  /* 0x0000005b45077220 */ /* 0x000fe40000410000 */
[--C-:B-1----:R-:W-:Y:S02]  /*dd50*/  FFMA.FTZ R4, R21, c[0x0][0x2d0], -R79.reuse ;  /* 0x0000b40015047a23 */ /* 0x102fe4000001084f */
[----:B------:R-:W-:Y:S01]  /*dd60*/  FMUL.FTZ R5, R74, R89 ;  /* 0x000000594a057220 */ /* 0x000fe20000410000 */
[----:B--2---:R-:W-:Y:S02]  /*dd70*/  @P0 IADD3.X R9, R3, R10, RZ, P2, !PT ;  /* 0x0000000a03090210 */ /* 0x004fe400017fe4ff */
[----:B------:R1:W-:Y:S01]  /*dd80*/  MUFU.EX2 R219, R4 ;  /* 0x0000000400db7308 */ /* 0x0003e20000000800 */
[----:B------:R-:W-:Y:S02]  /*dd90*/  FMUL.FTZ R10, R0, R94 ;  /* 0x0000005e000a7220 */ /* 0x000fe40000410000 */
[--C-:B---3--:R-:W-:Y:S01]  /*dda0*/  FFMA.FTZ R2, R170, c[0x0][0x2d0], -R79.reuse ;  /* 0x0000b400aa027a23 */ /* 0x108fe2000001084f */
[----:B------:R-:W-:Y:S01]  /*ddb0*/  MOV R170, R215 ;  /* 0x000000d700aa7202 */ /* 0x000fe20000000f00 */
[----:B------:R2:W-:Y:S01]  /*ddc0*/  @P0 LDGSTS.E.BYPASS.LTC128B.128 [R213+0x4900], [R8.64], !P6 ;  /* 0x0490000008d50fae */ /* 0x0005e2000f101d48 */
[--C-:B------:R-:W-:Y:S04]  /*ddd0*/  FFMA.FTZ R3, R249, c[0x0][0x2d0], -R79.reuse ;  /* 0x0000b400f9037a23 */ /* 0x100fe8000001084f */
[----:B------:R3:W-:Y:S03]  /*dde0*/  MUFU.EX2 R220, R2 ;  /* 0x0000000200dc7308 */ /* 0x0007e60000000800 */
[----:B------:R-:W4:Y:S08]  /*ddf0*/  LDSM.16.MT88.4 R20, [R197] ;  /* 0x00000000c514783b */ /* 0x000f300000004200 */
[----:B------:R-:W5:Y:S01]  /*de00*/  LDSM.16.MT88.4 R36, [R201] ;  /* 0x00000000c924783b */ /* 0x000f620000004200 */
[----:B-1----:R-:W-:Y:S07]  /*de10*/  FMUL.FTZ R4, R74, R88 ;  /* 0x000000584a047220 */ /* 0x002fee0000410000 */
[----:B------:R-:W1:Y:S01]  /*de20*/  LDSM.16.MT88.4 R52, [R198] ;  /* 0x00000000c634783b */ /* 0x000e620000004200 */
[----:B--2---:R-:W-:Y:S02]  /*de30*/  FMUL.FTZ R8, R68, R92 ;  /* 0x0000005c44087220 */ /* 0x004fe40000410000 */
[--C-:B---3--:R-:W-:Y:S02]  /*de40*/  FFMA.FTZ R2, R18, c[0x0][0x2d0], -R79.reuse ;  /* 0x0000b40012027a23 */ /* 0x108fe4000001084f */
[----:B------:R-:W-:Y:S03]  /*de50*/  FMUL.FTZ R9, R68, R93 ;  /* 0x0000005d44097220 */ /* 0x000fe60000410000 */
[----:B------:R-:W2:Y:S01]  /*de60*/  LDSM.16.MT88.4 R84, [R200] ;  /* 0x00000000c854783b */ /* 0x000ea20000004200 */
[----:B------:R3:W-:Y:S01]  /*de70*/  MUFU.EX2 R221, R2 ;  /* 0x0000000200dd7308 */ /* 0x0007e20000000800 */
[----:B------:R-:W-:Y:S01]  /*de80*/  FMUL.FTZ R18, R69, R102 ;  /* 0x0000006645127220 */ /* 0x000fe20000410000 */
[----:B------:R-:W-:Y:S05]  /*de90*/  MOV R102, R191 ;  /* 0x000000bf00667202 */ /* 0x000fea0000000f00 */
[----:B------:R-:W1:Y:S01]  /*dea0*/  LDSM.16.MT88.4 R88, [R197+0x800] ;  /* 0x00080000c558783b */ /* 0x000e620000004200 */
[-C--:B----4-:R-:W-:Y:S07]  /*deb0*/  HMMA.16816.F32.BF16 R4, R80, R20.reuse, R4 ;  /* 0x000000145004723c */ /* 0x090fee0000041804 */
[----:B------:R-:W4:Y:S01]  /*dec0*/  LDSM.16.MT88.4 R92, [R201+0x800] ;  /* 0x00080000c95c783b */ /* 0x000f220000004200 */
[C---:B------:R-:W-:Y:S07]  /*ded0*/  HMMA.16816.F32.BF16 R8, R64.reuse, R20, R8 ;  /* 0x000000144008723c */ /* 0x040fee0000041808 */
[----:B------:R-:W1:Y:S01]  /*dee0*/  LDSM.16.MT88.4 R96, [R198+0x800] ;  /* 0x00080000c660783b */ /* 0x000e620000004200 */
[----:B---3--:R-:W-:Y:S04]  /*def0*/  FFMA.FTZ R2, R17, c[0x0][0x2d0], -R79 ;  /* 0x0000b40011027a23 */ /* 0x008fe8000001084f */
[C---:B------:R-:W-:Y:S01]  /*df00*/  FMUL.FTZ R17, R74.reuse, R101 ;  /* 0x000000654a117220 */ /* 0x040fe20000410000 */
[----:B------:R-:W-:Y:S01]  /*df10*/  MOV R101, R189 ;  /* 0x000000bd00657202 */ /* 0x000fe20000000f00 */
[-C--:B------:R-:W-:Y:S01]  /*df20*/  HMMA.16816.F32.BF16 R12, R64, R22.reuse, R12 ;  /* 0x00000016400c723c */ /* 0x080fe2000004180c */
[----:B------:R3:W-:Y:S01]  /*df30*/  MUFU.EX2 R222, R2 ;  /* 0x0000000200de7308 */ /* 0x0007e20000000800 */
[----:B------:R-:W-:Y:S01]  /*df40*/  LDSM.16.MT88.4 R132, [R198+0x2000] ;  /* 0x00200000c684783b */ /* 0x000fe20000004200 */
[C---:B------:R-:W-:Y:S01]  /*df50*/  FMUL.FTZ R21, R74.reuse, R105 ;  /* 0x000000694a157220 */ /* 0x040fe20000410000 */
[----:B------:R-:W-:Y:S01]  /*df60*/  MOV R105, R214 ;  /* 0x000000d600697202 */ /* 0x000fe20000000f00 */
[----:B------:R-:W-:Y:S01]  /*df70*/  FMUL.FTZ R20, R74, R104 ;  /* 0x000000684a147220 */ /* 0x000fe20000410000 */
[----:B------:R-:W-:Y:S02]  /*df80*/  MOV R104, R188 ;  /* 0x000000bc00687202 */ /* 0x000fe40000000f00 */
[C---:B------:R-:W-:Y:S02]  /*df90*/  HMMA.16816.F32.BF16 R16, R80.reuse, R22, R16 ;  /* 0x000000165010723c */ /* 0x040fe40000041810 */
[----:B------:R-:W0:Y:S05]  /*dfa0*/  LDGDEPBAR ;  /* 0x00000000000079af */ /* 0x000e2a0000000000 */
[C---:B------:R-:W-:Y:S02]  /*dfb0*/  FMUL.FTZ R22, R69.reuse, R106 ;  /* 0x0000006a45167220 */ /* 0x040fe40000410000 */
[----:B------:R-:W-:Y:S07]  /*dfc0*/  FMUL.FTZ R23, R69, R107 ;  /* 0x0000006b45177220 */ /* 0x000fee0000410000 */
[-C--:B-----5:R-:W-:Y:S03]  /*dfd0*/  HMMA.16816.F32.BF16 R20, R80, R36.reuse, R20 ;  /* 0x000000245014723c */ /* 0x0a0fe60000041814 */
[--C-:B---3--:R-:W-:Y:S02]  /*dfe0*/  FFMA.FTZ R2, R24, c[0x0][0x2d0], -R156.reuse ;  /* 0x0000b40018027a23 */ /* 0x108fe4000001089c */
[----:B------:R-:W-:Y:S02]  /*dff0*/  FMUL.FTZ R24, R68, R108 ;  /* 0x0000006c44187220 */ /* 0x000fe40000410000 */
[----:B------:R3:W-:Y:S02]  /*e000*/  MUFU.EX2 R218, R2 ;  /* 0x0000000200da7308 */ /* 0x0007e40000000800 */
[--C-:B---3--:R-:W-:Y:S03]  /*e010*/  FFMA.FTZ R2, R176, c[0x0][0x2d0], -R156.reuse ;  /* 0x0000b400b0027a23 */ /* 0x108fe6000001089c */
[----:B------:R-:W-:Y:S01]  /*e020*/  MOV R176, R32 ;  /* 0x0000002000b07202 */ /* 0x000fe20000000f00 */
[----:B------:R-:W-:Y:S04]  /*e030*/  FMUL.FTZ R32, R74, R116 ;  /* 0x000000744a207220 */ /* 0x000fe80000410000 */
[----:B------:R3:W5:Y:S01]  /*e040*/  MUFU.EX2 R217, R2 ;  /* 0x0000000200d97308 */ /* 0x0007620000000800 */
[----:B------:R-:W-:Y:S01]  /*e050*/  LDSM.16.MT88.4 R116, [R201+0x2000] ;  /* 0x00200000c974783b */ /* 0x000fe20000004200 */
[--C-:B---3--:R-:W-:Y:S02]  /*e060*/  FFMA.FTZ R2, R25, c[0x0][0x2d0], -R156.reuse ;  /* 0x0000b40019027a23 */ /* 0x108fe4000001089c */
[----:B------:R-:W-:Y:S06]  /*e070*/  FMUL.FTZ R25, R68, R109 ;  /* 0x0000006d44197220 */ /* 0x000fec0000410000 */
[----:B------:R3:W-:Y:S02]  /*e080*/  MUFU.EX2 R216, R2 ;  /* 0x0000000200d87308 */ /* 0x0007e40000000800 */
[----:B---3--:R-:W-:Y:S02]  /*e090*/  FFMA.FTZ R2, R26, c[0x0][0x2d0], -R156 ;  /* 0x0000b4001a027a23 */ /* 0x008fe4000001089c */
[----:B------:R-:W-:Y:S06]  /*e0a0*/  FMUL.FTZ R26, R0, R110 ;  /* 0x0000006e001a7220 */ /* 0x000fec0000410000 */
[----:B------:R3:W-:Y:S01]  /*e0b0*/  MUFU.EX2 R215, R2 ;  /* 0x0000000200d77308 */ /* 0x0007e20000000800 */
[C---:B------:R-:W-:Y:S07]  /*e0c0*/  HMMA.16816.F32.BF16 R24, R64.reuse, R36, R24 ;  /* 0x000000244018723c */ /* 0x040fee0000041818 */
[C---:B------:R-:W-:Y:S02]  /*e0d0*/  FMUL.FTZ R36, R74.reuse, R120 ;  /* 0x000000784a247220 */ /* 0x040fe40000410000 */
[----:B------:R-:W-:Y:S03]  /*e0e0*/  FMUL.FTZ R37, R74, R121 ;  /* 0x000000794a257220 */ /* 0x000fe60000410000 */
[--C-:B---3--:R-:W-:Y:S01]  /*e0f0*/  FFMA.FTZ R2, R177, c[0x0][0x2d0], -R77.reuse ;  /* 0x0000b400b1027a23 */ /* 0x108fe2000001084d */
[----:B------:R-:W-:Y:S03]  /*e100*/  MOV R177, R190 ;  /* 0x000000be00b17202 */ /* 0x000fe60000000f00 */
[----:B------:R3:W-:Y:S02]  /*e110*/  MUFU.EX2 R166, R2 ;  /* 0x0000000200a67308 */ /* 0x0007e40000000800 */
[--C-:B---3--:R-:W-:Y:S08]  /*e120*/  FFMA.FTZ R2, R180, c[0x0][0x2d0], -R77.reuse ;  /* 0x0000b400b4027a23 */ /* 0x108ff0000001084d */
[----:B------:R3:W1:Y:S02]  /*e130*/  MUFU.EX2 R165, R2 ;  /* 0x0000000200a57308 */ /* 0x0006640000000800 */
[--C-:B---3--:R-:W-:Y:S02]  /*e140*/  FFMA.FTZ R2, R28, c[0x0][0x2d0], -R77.reuse ;  /* 0x0000b4001c027a23 */ /* 0x108fe4000001084d */
[----:B------:R-:W-:Y:S06]  /*e150*/  FMUL.FTZ R28, R68, R112 ;  /* 0x00000070441c7220 */ /* 0x000fec0000410000 */
[----:B------:R3:W-:Y:S01]  /*e160*/  MUFU.EX2 R164, R2 ;  /* 0x0000000200a47308 */ /* 0x0007e20000000800 */
[-C--:B------:R-:W-:Y:S08]  /*e170*/  HMMA.16816.F32.BF16 R28, R64, R38.reuse, R28 ;  /* 0x00000026401c723c */ /* 0x080ff0000004181c */
[C---:B------:R-:W-:Y:S07]  /*e180*/  HMMA.16816.F32.BF16 R32, R80.reuse, R38, R32 ;  /* 0x000000265020723c */ /* 0x040fee0000041820 */
[C---:B------:R-:W-:Y:S02]  /*e190*/  FMUL.FTZ R38, R69.reuse, R122 ;  /* 0x0000007a45267220 */ /* 0x040fe40000410000 */
[----:B------:R-:W-:Y:S03]  /*e1a0*/  FMUL.FTZ R39, R69, R123 ;  /* 0x0000007b45277220 */ /* 0x000fe60000410000 */
[----:B---3--:R-:W-:Y:S04]  /*e1b0*/  FFMA.FTZ R2, R181, c[0x0][0x2d0], -R77 ;  /* 0x0000b400b5027a23 */ /* 0x008fe8000001084d */
[-C--:B-1----:R-:W-:Y:S01]  /*e1c0*/  HMMA.16816.F32.BF16 R36, R80, R52.reuse, R36 ;  /* 0x000000345024723c */ /* 0x082fe20000041824 */
[----:B------:R1:W3:Y:S07]  /*e1d0*/  MUFU.EX2 R163, R2 ;  /* 0x0000000200a37308 */ /* 0x0002ee0000000800 */
        /* <DEDUP_REMOVED lines=18> */
[----:B-----5:R-:W-:Y:S01]  /*e300*/  F2FP.BF16.PACK_AB R84, R217, R218 ;  /* 0x000000dad954723e */ /* 0x020fe200000010ff */
[-C--:B------:R-:W-:Y:S04]  /*e310*/  HMMA.16816.F32.BF16 R60, R64, R86.reuse, R60 ;  /* 0x00000056403c723c */ /* 0x080fe8000004183c */
[----:B------:R-:W-:Y:S03]  /*e320*/  F2FP.BF16.PACK_AB R85, R165, R166 ;  /* 0x000000a6a555723e */ /* 0x000fe600000010ff */
[C---:B------:R-:W-:Y:S02]  /*e330*/  FMUL.FTZ R64, R74.reuse, R148 ;  /* 0x000000944a407220 */ /* 0x040fe40000410000 */
        /* <DEDUP_REMOVED lines=12> */
[----:B------:R1:W5:Y:S01]  /*e400*/  MUFU.EX2 R191, R2 ;  /* 0x0000000200bf7308 */ /* 0x0003620000000800 */
[----:B---3--:R-:W-:Y:S03]  /*e410*/  F2FP.BF16.PACK_AB R87, R163, R164 ;  /* 0x000000a4a357723e */ /* 0x008fe600000010ff */
[-C--:B------:R-:W-:Y:S08]  /*e420*/  HMMA.16816.F32.BF16 R4, R80, R88.reuse, R4 ;  /* 0x000000585004723c */ /* 0x080ff00000041804 */
[C---:B------:R-:W-:Y:S08]  /*e430*/  HMMA.16816.F32.BF16 R8, R84.reuse, R88, R8 ;  /* 0x000000585408723c */ /* 0x040ff00000041808 */
[-C--:B------:R-:W-:Y:S04]  /*e440*/  HMMA.16816.F32.BF16 R12, R84, R90.reuse, R12 ;  /* 0x0000005a540c723c */ /* 0x080fe8000004180c */
[--C-:B-1----:R-:W-:Y:S02]  /*e450*/  FFMA.FTZ R2, R183, c[0x0][0x2d0], -R79.reuse ;  /* 0x0000b400b7027a23 */ /* 0x102fe4000001084f */
[----:B------:R1:W-:Y:S02]  /*e460*/  MUFU.EX2 R183, R3 ;  /* 0x0000000300b77308 */ /* 0x0003e40000000800 */
[C---:B------:R-:W-:Y:S01]  /*e470*/  HMMA.16816.F32.BF16 R16, R80.reuse, R90, R16 ;  /* 0x0000005a5010723c */ /* 0x040fe20000041810 */
[----:B------:R-:W3:Y:S07]  /*e480*/  LDSM.16.MT88.4 R88, [R200+0x800] ;  /* 0x00080000c858783b */ /* 0x000eee0000004200 */
[-C--:B----4-:R-:W-:Y:S01]  /*e490*/  HMMA.16816.F32.BF16 R20, R80, R92.reuse, R20 ;  /* 0x0000005c5014723c */ /* 0x090fe20000041814 */
[----:B------:R4:W-:Y:S07]  /*e4a0*/  MUFU.EX2 R190, R2 ;  /* 0x0000000200be7308 */ /* 0x0009ee0000000800 */
[C---:B------:R-:W-:Y:S04]  /*e4b0*/  HMMA.16816.F32.BF16 R24, R84.reuse, R92, R24 ;  /* 0x0000005c5418723c */ /* 0x040fe80000041818 */
[--C-:B-1----:R-:W-:Y:S01]  /*e4c0*/  FFMA.FTZ R3, R101, c[0x0][0x2d0], -R156.reuse ;  /* 0x0000b40065037a23 */ /* 0x102fe2000001089c */
[----:B------:R-:W-:Y:S03]  /*e4d0*/  MOV R101, R162 ;  /* 0x000000a200657202 */ /* 0x000fe60000000f00 */
[-C--:B------:R-:W-:Y:S04]  /*e4e0*/  HMMA.16816.F32.BF16 R28, R84, R94.reuse, R28 ;  /* 0x0000005e541c723c */ /* 0x080fe8000004181c */
[----:B------:R-:W-:Y:S04]  /*e4f0*/  MOV R162, R154 ;  /* 0x0000009a00a27202 */ /* 0x000fe80000000f00 */
[C---:B------:R-:W-:Y:S01]  /*e500*/  HMMA.16816.F32.BF16 R32, R80.reuse, R94, R32 ;  /* 0x0000005e5020723c */ /* 0x040fe20000041820 */
[----:B------:R-:W1:Y:S03]  /*e510*/  LDSM.16.MT88.4 R92, [R197+0x1000] ;  /* 0x00100000c55c783b */ /* 0x000e660000004200 */
[----:B----4-:R-:W-:Y:S04]  /*e520*/  FFMA.FTZ R2, R184, c[0x0][0x2d0], -R79 ;  /* 0x0000b400b8027a23 */ /* 0x010fe8000001084f */
[-C--:B------:R-:W-:Y:S01]  /*e530*/  HMMA.16816.F32.BF16 R36, R80, R96.reuse, R36 ;  /* 0x000000605024723c */ /* 0x080fe20000041824 */
[----:B------:R4:W1:Y:S07]  /*e540*/  MUFU.EX2 R189, R2 ;  /* 0x0000000200bd7308 */ /* 0x00086e0000000800 */
[C---:B------:R-:W-:Y:S08]  /*e550*/  HMMA.16816.F32.BF16 R40, R84.reuse, R96, R40 ;  /* 0x000000605428723c */ /* 0x040ff00000041828 */
[-C--:B------:R-:W-:Y:S08]  /*e560*/  HMMA.16816.F32.BF16 R44, R84, R98.reuse, R44 ;  /* 0x00000062542c723c */ /* 0x080ff0000004182c */
[C---:B------:R-:W-:Y:S01]  /*e570*/  HMMA.16816.F32.BF16 R48, R80.reuse, R98, R48 ;  /* 0x000000625030723c */ /* 0x040fe20000041830 */
[----:B------:R-:W-:Y:S03]  /*e580*/  LDSM.16.MT88.4 R96, [R198+0x1000] ;  /* 0x00100000c660783b */ /* 0x000fe60000004200 */
[--C-:B----4-:R-:W-:Y:S04]  /*e590*/  FFMA.FTZ R2, R187, c[0x0][0x2d0], -R156.reuse ;  /* 0x0000b400bb027a23 */ /* 0x110fe8000001089c */
[-C--:B---3--:R-:W-:Y:S01]  /*e5a0*/  HMMA.16816.F32.BF16 R52, R80, R88.reuse, R52 ;  /* 0x000000585034723c */ /* 0x088fe20000041834 */
[----:B------:R3:W-:Y:S07]  /*e5b0*/  MUFU.EX2 R188, R2 ;  /* 0x0000000200bc7308 */ /* 0x0007ee0000000800 */
[C---:B------:R-:W-:Y:S08]  /*e5c0*/  HMMA.16816.F32.BF16 R56, R84.reuse, R88, R56 ;  /* 0x000000585438723c */ /* 0x040ff00000041838 */
[-C--:B------:R-:W-:Y:S08]  /*e5d0*/  HMMA.16816.F32.BF16 R60, R84, R90.reuse, R60 ;  /* 0x0000005a543c723c */ /* 0x080ff0000004183c */
[----:B------:R-:W-:Y:S01]  /*e5e0*/  HMMA.16816.F32.BF16 R64, R80, R90, R64 ;  /* 0x0000005a5040723c */ /* 0x000fe20000041840 */
[----:B------:R-:W4:Y:S03]  /*e5f0*/  LDSM.16.MT88.4 R88, [R201+0x1000] ;  /* 0x00100000c958783b */ /* 0x000f260000004200 */
[--C-:B---3--:R-:W-:Y:S03]  /*e600*/  FFMA.FTZ R2, R239, c[0x0][0x2d0], -R156.reuse ;  /* 0x0000b400ef027a23 */ /* 0x108fe6000001089c */
[----:B------:R-:W-:Y:S01]  /*e610*/  F2FP.BF16.PACK_AB R80, R195, R214 ;  /* 0x000000d6c350723e */ /* 0x000fe200000010ff */
[----:B------:R3:W3:Y:S01]  /*e620*/  MUFU.EX2 R187, R2 ;  /* 0x0000000200bb7308 */ /* 0x0006e20000000800 */
[----:B--2---:R-:W-:Y:S03]  /*e630*/  F2FP.BF16.PACK_AB R82, R193, R194 ;  /* 0x000000c2c152723e */ /* 0x004fe600000010ff */
[----:B-----5:R-:W-:Y:S02]  /*e640*/  F2FP.BF16.PACK_AB R81, R191, R192 ;  /* 0x000000c0bf51723e */ /* 0x020fe400000010ff */
[----:B-1----:R-:W-:Y:S07]  /*e650*/  F2FP.BF16.PACK_AB R83, R189, R190 ;  /* 0x000000bebd53723e */ /* 0x002fee00000010ff */
[-C--:B------:R-:W-:Y:S03]  /*e660*/  HMMA.16816.F32.BF16 R4, R80, R92.reuse, R4 ;  /* 0x0000005c5004723c */ /* 0x080fe60000041804 */
[--C-:B---3--:R-:W-:Y:S01]  /*e670*/  FFMA.FTZ R2, R240, c[0x0][0x2d0], -R77.reuse ;  /* 0x0000b400f0027a23 */ /* 0x108fe2000001084d */
[----:B------:R-:W-:Y:S03]  /*e680*/  F2FP.BF16.PACK_AB R84, R187, R188 ;  /* 0x000000bcbb54723e */ /* 0x000fe600000010ff */
        /* <DEDUP_REMOVED lines=21> */
[-C--:B----4-:R-:W-:Y:S01]  /*e7e0*/  HMMA.16816.F32.BF16 R20, R80, R88.reuse, R20 ;  /* 0x000000585014723c */ /* 0x090fe20000041814 */
[----:B------:R1:W3:Y:S07]  /*e7f0*/  MUFU.EX2 R184, R2 ;  /* 0x0000000200b87308 */ /* 0x0002ee0000000800 */
[C---:B------:R-:W-:Y:S08]  /*e800*/  HMMA.16816.F32.BF16 R24, R84.reuse, R88, R24 ;  /* 0x000000585418723c */ /* 0x040ff00000041818 */
[-C--:B------:R-:W-:Y:S08]  /*e810*/  HMMA.16816.F32.BF16 R28, R84, R90.reuse, R28 ;  /* 0x0000005a541c723c */ /* 0x080ff0000004181c */
[C---:B------:R-:W-:Y:S01]  /*e820*/  HMMA.16816.F32.BF16 R32, R80.reuse, R90, R32 ;  /* 0x0000005a5020723c */ /* 0x040fe20000041820 */
[----:B------:R-:W4:Y:S03]  /*e830*/  LDSM.16.MT88.4 R88, [R197+0x1800] ;  /* 0x00180000c558783b */ /* 0x000f260000004200 */
[--C-:B-1----:R-:W-:Y:S04]  /*e840*/  FFMA.FTZ R2, R105, c[0x0][0x2d0], -R79.reuse ;  /* 0x0000b40069027a23 */ /* 0x102fe8000001084f */
[-C--:B------:R-:W-:Y:S01]  /*e850*/  HMMA.16816.F32.BF16 R36, R80, R96.reuse, R36 ;  /* 0x000000605024723c */ /* 0x080fe20000041824 */
[----:B------:R1:W5:Y:S07]  /*e860*/  MUFU.EX2 R143, R2 ;  /* 0x00000002008f7308 */ /* 0x00036e0000000800 */
[C---:B------:R-:W-:Y:S08]  /*e870*/  HMMA.16816.F32.BF16 R40, R84.reuse, R96, R40 ;  /* 0x000000605428723c */ /* 0x040ff00000041828 */
[-C--:B------:R-:W-:Y:S08]  /*e880*/  HMMA.16816.F32.BF16 R44, R84, R98.reuse, R44 ;  /* 0x00000062542c723c */ /* 0x080ff0000004182c */
[C---:B------:R-:W-:Y:S01]  /*e890*/  HMMA.16816.F32.BF16 R48, R80.reuse, R98, R48 ;  /* 0x000000625030723c */ /* 0x040fe20000041830 */
[----:B------:R-:W-:Y:S03]  /*e8a0*/  LDSM.16.MT88.4 R96, [R198+0x1800] ;  /* 0x00180000c660783b */ /* 0x000fe60000004200 */
        /* <DEDUP_REMOVED lines=19> */
[-C--:B----4-:R-:W-:Y:S03]  /*e9e0*/  HMMA.16816.F32.BF16 R4, R80, R88.reuse, R4 ;  /* 0x000000585004723c */ /* 0x090fe60000041804 */
[----:B-1----:R-:W-:Y:S06]  /*e9f0*/  FFMA.FTZ R2, R177, c[0x0][0x2d0], -R156 ;  /* 0x0000b400b1027a23 */ /* 0x002fec000001089c */
[----:B------:R1:W-:Y:S10]  /*ea00*/  MUFU.EX2 R177, R3 ;  /* 0x0000000300b17308 */ /* 0x0003f40000000800 */
[----:B------:R3:W4:Y:S01]  /*ea10*/  MUFU.EX2 R178, R2 ;  /* 0x0000000200b27308 */ /* 0x0007220000000800 */
[----:B-1----:R-:W-:Y:S09]  /*ea20*/  FFMA.FTZ R3, R170, c[0x0][0x2d0], -R78 ;  /* 0x0000b400aa037a23 */ /* 0x002ff2000001084e */
[----:B------:R1:W-:Y:S01]  /*ea30*/  MUFU.EX2 R170, R3 ;  /* 0x0000000300aa7308 */ /* 0x0003e20000000800 */
[--C-:B---3--:R-:W-:Y:S01]  /*ea40*/  FFMA.FTZ R2, R103, c[0x0][0x2d0], -R77.reuse ;  /* 0x0000b40067027a23 */ /* 0x108fe2000001084d */
[----:B----4-:R-:W-:Y:S08]  /*ea50*/  F2FP.BF16.PACK_AB R84, R178, R142 ;  /* 0x0000008eb254723e */ /* 0x010ff000000010ff */
[----:B------:R3:W-:Y:S01]  /*ea60*/  MUFU.EX2 R140, R2 ;  /* 0x00000002008c7308 */ /* 0x0007e20000000800 */
[----:B-1----:R-:W4:Y:S04]  /*ea70*/  LDL.LU R3, [R1+0x14] ;  /* 0x0000140001037983 */ /* 0x002f280000300800 */
[----:B------:R-:W5:Y:S04]  /*ea80*/  LDL.LU R106, [R1+0x18] ;  /* 0x00001800016a7983 */ /* 0x000f680000300800 */
[----:B------:R-:W5:Y:S01]  /*ea90*/  LDL.LU R105, [R1+0x1c] ;  /* 0x00001c0001697983 */ /* 0x000f620000300800 */
[--C-:B---3--:R-:W-:Y:S03]  /*eaa0*/  FFMA.FTZ R2, R155, c[0x0][0x2d0], -R77.reuse ;  /* 0x0000b4009b027a23 */ /* 0x108fe6000001084d */
[----:B------:R-:W3:Y:S01]  /*eab0*/  LDL.LU R104, [R1+0x20] ;  /* 0x0000200001687983 */ /* 0x000ee20000300800 */
[----:B------:R1:W1:Y:S02]  /*eac0*/  MUFU.EX2 R155, R2 ;  /* 0x00000002009b7308 */ /* 0x0002640000000800 */
[----:B-1----:R-:W-:Y:S01]  /*ead0*/  FFMA.FTZ R2, R102, c[0x0][0x2d0], -R156 ;  /* 0x0000b40066027a23 */ /* 0x002fe2000001089c */
[----:B------:R-:W-:Y:S02]  /*eae0*/  MOV R102, R176 ;  /* 0x000000b000667202 */ /* 0x000fe40000000f00 */
[----:B------:R-:W-:Y:S05]  /*eaf0*/  F2FP.BF16.PACK_AB R85, R155, R140 ;  /* 0x0000008c9b55723e */ /* 0x000fea00000010ff */
[----:B------:R1:W1:Y:S02]  /*eb00*/  MUFU.EX2 R176, R2 ;  /* 0x0000000200b07308 */ /* 0x0002640000000800 */
[--C-:B-1----:R-:W-:Y:S01]  /*eb10*/  FFMA.FTZ R2, R153, c[0x0][0x2d0], -R77.reuse ;  /* 0x0000b40099027a23 */ /* 0x102fe2000001084d */
[----:B------:R-:W-:Y:S07]  /*eb20*/  F2FP.BF16.PACK_AB R86, R177, R176 ;  /* 0x000000b0b156723e */ /* 0x000fee00000010ff */
[----:B------:R1:W-:Y:S02]  /*eb30*/  MUFU.EX2 R153, R2 ;  /* 0x0000000200997308 */ /* 0x0003e40000000800 */
[----:B-1----:R-:W-:Y:S08]  /*eb40*/  FFMA.FTZ R2, R152, c[0x0][0x2d0], -R77 ;  /* 0x0000b40098027a23 */ /* 0x002ff0000001084d */
[----:B------:R1:W1:Y:S02]  /*eb50*/  MUFU.EX2 R154, R2 ;  /* 0x00000002009a7308 */ /* 0x0002640000000800 */
[--C-:B-1----:R-:W-:Y:S01]  /*eb60*/  FFMA.FTZ R2, R171, c[0x0][0x2d0], -R78.reuse ;  /* 0x0000b400ab027a23 */ /* 0x102fe2000001084e */
[----:B------:R-:W-:Y:S07]  /*eb70*/  F2FP.BF16.PACK_AB R87, R154, R153 ;  /* 0x000000999a57723e */ /* 0x000fee00000010ff */
[----:B------:R1:W1:Y:S01]  /*eb80*/  MUFU.EX2 R171, R2 ;  /* 0x0000000200ab7308 */ /* 0x0002620000000800 */
[C---:B------:R-:W-:Y:S08]  /*eb90*/  HMMA.16816.F32.BF16 R8, R84.reuse, R88, R8 ;  /* 0x000000585408723c */ /* 0x040ff00000041808 */
[-C--:B------:R-:W-:Y:S08]  /*eba0*/  HMMA.16816.F32.BF16 R12, R84, R90.reuse, R12 ;  /* 0x0000005a540c723c */ /* 0x080ff0000004180c */
[C---:B------:R-:W-:Y:S01]  /*ebb0*/  HMMA.16816.F32.BF16 R16, R80.reuse, R90, R16 ;  /* 0x0000005a5010723c */ /* 0x040fe20000041810 */
[----:B------:R-:W2:Y:S03]  /*ebc0*/  LDSM.16.MT88.4 R88, [R200+0x1800] ;  /* 0x00180000c858783b */ /* 0x000ea60000004200 */
[--C-:B-1----:R-:W-:Y:S01]  /*ebd0*/  FFMA.FTZ R2, R158, c[0x0][0x2d0], -R79.reuse ;  /* 0x0000b4009e027a23 */ /* 0x102fe2000001084f */
[----:B------:R-:W-:Y:S02]  /*ebe0*/  MOV R158, R168 ;  /* 0x000000a8009e7202 */ /* 0x000fe40000000f00 */
[----:B------:R-:W-:Y:S01]  /*ebf0*/  F2FP.BF16.PACK_AB R148, R170, R171 ;  /* 0x000000abaa94723e */ /* 0x000fe200000010ff */
[-C--:B--2---:R-:W-:Y:S01]  /*ec00*/  HMMA.16816.F32.BF16 R20, R80, R92.reuse, R20 ;  /* 0x0000005c5014723c */ /* 0x084fe20000041814 */
[----:B------:R1:W-:Y:S07]  /*ec10*/  MUFU.EX2 R168, R2 ;  /* 0x0000000200a87308 */ /* 0x0003ee0000000800 */
[C---:B------:R-:W-:Y:S08]  /*ec20*/  HMMA.16816.F32.BF16 R24, R84.reuse, R92, R24 ;  /* 0x0000005c5418723c */ /* 0x040ff00000041818 */
[-C--:B------:R-:W-:Y:S08]  /*ec30*/  HMMA.16816.F32.BF16 R28, R84, R94.reuse, R28 ;  /* 0x0000005e541c723c */ /* 0x080ff0000004181c */
[C---:B------:R-:W-:Y:S04]  /*ec40*/  HMMA.16816.F32.BF16 R32, R80.reuse, R94, R32 ;  /* 0x0000005e5020723c */ /* 0x040fe80000041820 */
[--C-:B-1----:R-:W-:Y:S01]  /*ec50*/  FFMA.FTZ R2, R102, c[0x0][0x2d0], -R79.reuse ;  /* 0x0000b40066027a23 */ /* 0x102fe2000001084f */
[----:B------:R-:W-:Y:S02]  /*ec60*/  MOV R102, R159 ;  /* 0x0000009f00667202 */ /* 0x000fe40000000f00 */
[----:B------:R-:W-:Y:S01]  /*ec70*/  MOV R159, R169 ;  /* 0x000000a9009f7202 */ /* 0x000fe20000000f00 */
        /* <DEDUP_REMOVED lines=8> */
[-C--:B------:R-:W-:Y:S08]  /*ed00*/  HMMA.16816.F32.BF16 R52, R80, R88.reuse, R52 ;  /* 0x000000585034723c */ /* 0x080ff00000041834 */
[C---:B------:R-:W-:Y:S08]  /*ed10*/  HMMA.16816.F32.BF16 R56, R84.reuse, R88, R56 ;  /* 0x000000585438723c */ /* 0x040ff00000041838 */
[-C--:B------:R-:W-:Y:S04]  /*ed20*/  HMMA.16816.F32.BF16 R60, R84, R90.reuse, R60 ;  /* 0x0000005a543c723c */ /* 0x080fe8000004183c */
[----:B-1----:R-:W-:Y:S01]  /*ed30*/  FFMA.FTZ R2, R101, c[0x0][0x2d0], -R78 ;  /* 0x0000b40065027a23 */ /* 0x002fe2000001084e */
[----:B------:R-:W-:Y:S03]  /*ed40*/  MOV R101, R162 ;  /* 0x000000a200657202 */ /* 0x000fe60000000f00 */
[----:B------:R-:W-:Y:S01]  /*ed50*/  HMMA.16816.F32.BF16 R64, R80, R90, R64 ;  /* 0x0000005a5040723c */ /* 0x000fe20000041840 */
[----:B------:R1:W2:Y:S03]  /*ed60*/  MUFU.EX2 R162, R2 ;  /* 0x0000000200a27308 */ /* 0x0002a60000000800 */
[----:B------:R-:W-:Y:S02]  /*ed70*/  MOV R85, R70 ;  /* 0x0000004600557202 */ /* 0x000fe40000000f00 */
[----:B------:R-:W-:Y:S01]  /*ed80*/  MOV R84, R71 ;  /* 0x0000004700547202 */ /* 0x000fe20000000f00 */
[--C-:B-1----:R-:W-:Y:S01]  /*ed90*/  FFMA.FTZ R2, R100, c[0x0][0x2d0], -R79.reuse ;  /* 0x0000b40064027a23 */ /* 0x102fe2000001084f */
[----:B------:R-:W-:Y:S04]  /*eda0*/  MOV R100, R157 ;  /* 0x0000009d00647202 */ /* 0x000fe80000000f00 */
[----:B------:R-:W-:Y:S02]  /*edb0*/  MOV R157, R161 ;  /* 0x000000a1009d7202 */ /* 0x000fe40000000f00 */
[----:B------:R1:W-:Y:S01]  /*edc0*/  MUFU.EX2 R161, R2 ;  /* 0x0000000200a17308 */ /* 0x0003e20000000800 */
[----:B--2---:R-:W-:Y:S01]  /*edd0*/  F2FP.BF16.PACK_AB R150, R162, R167 ;  /* 0x000000a7a296723e */ /* 0x004fe200000010ff */
[----:B-1----:R-:W-:Y:S02]  /*ede0*/  FFMA.FTZ R2, R160, c[0x0][0x2d0], -R79 ;  /* 0x0000b400a0027a23 */ /* 0x002fe4000001084f */
[----:B----4-:R-:W-:Y:S06]  /*edf0*/  FFMA.FTZ R3, R74, R3, R230 ;  /* 0x000000034a037223 */ /* 0x010fec00000100e6 */
[----:B------:R1:W2:Y:S01]  /*ee00*/  MUFU.EX2 R160, R2 ;  /* 0x0000000200a07308 */ /* 0x0002a20000000800 */
[----:B------:R-:W-:Y:S02]  /*ee10*/  FADD.FTZ R3, R237, R3 ;  /* 0x00000003ed037221 */ /* 0x000fe40000010000 */
[----:B-----5:R-:W-:Y:S02]  /*ee20*/  FFMA.FTZ R68, R68, R105, R227 ;  /* 0x0000006944447223 */ /* 0x020fe400000100e3 */
[----:B------:R-:W-:Y:S02]  /*ee30*/  FADD.FTZ R3, R236, R3 ;  /* 0x00000003ec037221 */ /* 0x000fe40000010000 */
[----:B---3--:R-:W-:Y:S02]  /*ee40*/  FFMA.FTZ R0, R0, R104, R172 ;  /* 0x0000006800007223 */ /* 0x008fe400000100ac */
[----:B------:R-:W-:Y:S02]  /*ee50*/  FADD.FTZ R3, R238, R3 ;  /* 0x00000003ee037221 */ /* 0x000fe40000010000 */
[----:B------:R-:W-:Y:S02]  /*ee60*/  FADD.FTZ R0, R173, R0 ;  /* 0x00000000ad007221 */ /* 0x000fe40000010000 */
        /* <DEDUP_REMOVED lines=13> */
[----:B-1----:R-:W-:Y:S02]  /*ef40*/  FFMA.FTZ R2, R100, c[0x0][0x2d0], -R156 ;  /* 0x0000b40064027a23 */ /* 0x002fe4000001089c */
[----:B------:R-:W1:Y:S06]  /*ef50*/  LDSM.16.MT88.4 R100, [R197+0x2000] ;  /* 0x00200000c564783b */ /* 0x000e6c0000004200 */
[----:B------:R2:W3:Y:S02]  /*ef60*/  MUFU.EX2 R156, R2 ;  /* 0x00000002009c7308 */ /* 0x0004e40000000800 */
[--C-:B--2---:R-:W-:Y:S01]  /*ef70*/  FFMA.FTZ R2, R75, c[0x0][0x2d0], -R77.reuse ;  /* 0x0000b4004b027a23 */ /* 0x104fe2000001084d */
[----:B---3--:R-:W-:Y:S01]  /*ef80*/  F2FP.BF16.PACK_AB R146, R156, R157 ;  /* 0x0000009d9c92723e */ /* 0x008fe200000010ff */
[----:B------:R-:W-:Y:S06]  /*ef90*/  FFMA.FTZ R77, R76, c[0x0][0x2d0], -R77 ;  /* 0x0000b4004c4d7a23 */ /* 0x000fec000001084d */
[----:B------:R2:W-:Y:S10]  /*efa0*/  MUFU.EX2 R78, R2 ;  /* 0x00000002004e7308 */ /* 0x0005f40000000800 */
[----:B------:R-:W3:Y:S01]  /*efb0*/  MUFU.EX2 R75, R77 ;  /* 0x0000004d004b7308 */ /* 0x000ee20000000800 */
[-C--:B-1----:R-:W-:Y:S07]  /*efc0*/  HMMA.16816.F32.BF16 R88, R148, R100.reuse, R4 ;  /* 0x000000649458723c */ /* 0x082fee0000041804 */
[----:B------:R-:W-:Y:S02]  /*efd0*/  FADD.FTZ R4, R228, R68 ;  /* 0x00000044e4047221 */ /* 0x000fe40000010000 */
[----:B--2---:R-:W-:Y:S04]  /*efe0*/  FFMA.FTZ R2, R69, R106, R231 ;  /* 0x0000006a45027223 */ /* 0x004fe800000100e7 */
[----:B------:R-:W-:Y:S04]  /*eff0*/  FADD.FTZ R2, R233, R2 ;  /* 0x00000002e9027221 */ /* 0x000fe80000010000 */
[----:B------:R-:W-:Y:S01]  /*f000*/  FADD.FTZ R2, R234, R2 ;  /* 0x00000002ea027221 */ /* 0x000fe20000010000 */
[----:B---3--:R-:W-:Y:S03]  /*f010*/  F2FP.BF16.PACK_AB R147, R75, R78 ;  /* 0x0000004e4b93723e */ /* 0x008fe600000010ff */
[----:B------:R-:W-:Y:S04]  /*f020*/  FADD.FTZ R2, R235, R2 ;  /* 0x00000002eb027221 */ /* 0x000fe80000010000 */
[C---:B------:R-:W-:Y:S07]  /*f030*/  HMMA.16816.F32.BF16 R92, R144.reuse, R100, R8 ;  /* 0x00000064905c723c */ /* 0x040fee0000041808 */
[----:B------:R-:W-:Y:S01]  /*f040*/  FADD.FTZ R8, R229, R4 ;  /* 0x00000004e5087221 */ /* 0x000fe20000010000 */
[-C--:B------:R-:W-:Y:S01]  /*f050*/  HMMA.16816.F32.BF16 R96, R144, R102.reuse, R12 ;  /* 0x000000669060723c */ /* 0x080fe2000004180c */
[----:B------:R-:W1:Y:S03]  /*f060*/  LDSM.16.MT88.4 R4, [R200+0x2000] ;  /* 0x00200000c804783b */ /* 0x000e660000004200 */
        /* <DEDUP_REMOVED lines=80> */
[----:B------:R1:W-:Y:S01]  /*f570*/  STL [R1+0x18], R3 ;  /* 0x0000180301007387 */ /* 0x0003e20000100800 */
[----:B------:R-:W-:Y:S03]  /*f580*/  FADD.FTZ R0, R75, R0 ;  /* 0x000000004b007221 */ /* 0x000fe60000010000 */
[----:B------:R2:W-:Y:S04]  /*f590*/  STL [R1+0x1c], R2 ;  /* 0x00001c0201007387 */ /* 0x0005e80000100800 */
[----:B------:R3:W-:Y:S01]  /*f5a0*/  STL [R1+0x20], R0 ;  /* 0x0000200001007387 */ /* 0x0007e20000100800 */
[----:B-1----:R-:W-:Y:S02]  /*f5b0*/  MOV R3, R72 ;  /* 0x0000004800037202 */ /* 0x002fe40000000f00 */
[----:B--2---:R-:W-:Y:S01]  /*f5c0*/  MOV R2, R73 ;  /* 0x0000004900027202 */ /* 0x004fe20000000f00 */
[----:B------:R-:W-:-:S05]  /*f5d0*/  @P0 BRA `(.L_x_1230) ;  /* 0xffffc55000000947 */ /* 0x000fca000383ffff */
.L_x_1229:
[----:B------:R-:W-:Y:S02]  /*f5e0*/  MOV R9, 0x1f ;  /* 0x0000001f00097802 */ /* 0x000fe40000000f00 */
[----:B------:R-:W-:Y:S01]  /*f5f0*/  MOV R8, 0xffffffff ;  /* 0xffffffff00087802 */ /* 0x000fe20000000f00 */
[----:B------:R-:W-:Y:S05]  /*f600*/  BRA.DIV ~URZ, `(.L_x_1231) ;  /* 0x000051327f007947 */ /* 0x000fea000b800000 */
[----:B------:R-:W2:Y:S04]  /*f610*/  LDL R2, [R1+0x14] ;  /* 0x0000140001027983 */ /* 0x000ea80000100800 */
[----:B--23--:R1:W2:Y:S02]  /*f620*/  SHFL.BFLY PT, R0, R2, 0x2, 0x1f ;  /* 0x0c401f0002007f89 */ /* 0x00c2a400000e0000 */
.L_x_1317:
        /* <DEDUP_REMOVED lines=19> */
.L_x_1318:
[----:B------:R-:W-:Y:S01]  /*f760*/  FSETP.NE.FTZ.AND P3, PT, R4, RZ, PT ;  /* 0x000000ff0400720b */ /* 0x000fe20003f75000 */
[----:B------:R-:W-:Y:S01]  /*f770*/  CS2R R2, SRZ ;  /* 0x0000000000027805 */ /* 0x000fe2000001ff00 */
[----:B------:R-:W-:Y:S02]  /*f780*/  MOV R0, RZ ;  /* 0x000000ff00007202 */ /* 0x000fe40000000f00 */
[----:B------:R-:W-:Y:S02]  /*f790*/  FSETP.NE.FTZ.AND P2, PT, R5, RZ, PT ;  /* 0x000000ff0500720b */ /* 0x000fe40003f55000 */
[----:B------:R-:W-:Y:S02]  /*f7a0*/  FSETP.NE.FTZ.AND P1, PT, R6, RZ, PT ;  /* 0x000000ff0600720b */ /* 0x000fe40003f35000 */
[----:B------:R-:W-:Y:S02]  /*f7b0*/  MOV R26, 0xff800000 ;  /* 0xff800000001a7802 */ /* 0x000fe40000000f00 */
[----:B------:R-:W-:-:S02]  /*f7c0*/  MOV R24, 0xff800000 ;  /* 0xff80000000187802 */ /* 0x000fc40000000f00 */
[----:B------:R-:W-:Y:S01]  /*f7d0*/  MOV R25, 0xff800000 ;  /* 0xff80000000197802 */ /* 0x000fe20000000f00 */
[----:B------:R-:W1:Y:S01]  /*f7e0*/  @P3 MUFU.RCP R0, R4 ;  /* 0x0000000400003308 */ /* 0x000e620000001000 */
[----:B------:R-:W-:-:S05]  /*f7f0*/  MOV R19, 0xff800000 ;  /* 0xff80000000137802 */ /* 0x000fca0000000f00 */
[----:B------:R-:W-:Y:S02]  /*f800*/  @P1 MOV R10, 0x3f317218 ;  /* 0x3f317218000a1802 */ /* 0x000fe40000000f00 */
[----:B------:R2:W-:Y:S01]  /*f810*/  @P3 MUFU.LG2 R9, R4 ;  /* 0x0000000400093308 */ /* 0x0005e20000000c00 */
[----:B-1----:R-:W-:-:S07]  /*f820*/  FMUL.FTZ R74, R0, R100 ;  /* 0x00000064004a7220 */ /* 0x002fce0000410000 */
[----:B------:R-:W-:Y:S01]  /*f830*/  @P2 MUFU.RCP R3, R5 ;  /* 0x0000000500032308 */ /* 0x000fe20000001000 */
[C---:B------:R-:W-:Y:S02]  /*f840*/  FMUL.FTZ R75, R0.reuse, R101 ;  /* 0x00000065004b7220 */ /* 0x040fe40000410000 */
[C---:B------:R-:W-:Y:S02]  /*f850*/  FMUL.FTZ R68, R0.reuse, R88 ;  /* 0x0000005800447220 */ /* 0x040fe40000410000 */
[----:B------:R-:W-:Y:S02]  /*f860*/  FMUL.FTZ R69, R0, R89 ;  /* 0x0000005900457220 */ /* 0x000fe40000410000 */
[----:B--2-4-:R-:W-:Y:S01]  /*f870*/  FADD.FTZ R4, R8, R7 ;  /* 0x0000000708047221 */ /* 0x014fe20000010000 */
[----:B------:R-:W-:Y:S01]  /*f880*/  @P1 MUFU.RCP R2, R6 ;  /* 0x0000000600021308 */ /* 0x000fe20000001000 */
[C---:B------:R-:W-:Y:S02]  /*f890*/  FMUL.FTZ R76, R0.reuse, R104 ;  /* 0x00000068004c7220 */ /* 0x040fe40000410000 */
[----:B------:R-:W-:Y:S01]  /*f8a0*/  FMUL.FTZ R77, R0, R105 ;  /* 0x00000069004d7220 */ /* 0x000fe20000410000 */
[----:B------:R-:W-:Y:S01]  /*f8b0*/  FSETP.NE.FTZ.AND P0, PT, R4, RZ, PT ;  /* 0x000000ff0400720b */ /* 0x000fe20003f15000 */
[----:B------:R-:W-:-:S02]  /*f8c0*/  FMUL.FTZ R78, R0, R116 ;  /* 0x00000074004e7220 */ /* 0x000fc40000410000 */
[C---:B------:R-:W-:Y:S01]  /*f8d0*/  FMUL.FTZ R79, R0.reuse, R117 ;  /* 0x00000075004f7220 */ /* 0x040fe20000410000 */
[----:B------:R1:W2:Y:S01]  /*f8e0*/  @P2 MUFU.LG2 R7, R5 ;  /* 0x0000000500072308 */ /* 0x0002a20000000c00 */
        /* <DEDUP_REMOVED lines=8> */
[----:B-1----:R-:W-:Y:S01]  /*f970*/  @P2 MOV R5, 0x3f317218 ;  /* 0x3f31721800052802 */ /* 0x002fe20000000f00 */
[----:B------:R-:W1:Y:S01]  /*f980*/  @P1 MUFU.LG2 R0, R6 ;  /* 0x0000000600001308 */ /* 0x000e620000000c00 */
[----:B--2---:R-:W-:Y:S02]  /*f990*/  @P2 FMUL.FTZ R8, R7, 0.69314718246459960938 ;  /* 0x3f31721807082820 */ /* 0x004fe40000410000 */
[C---:B------:R-:W-:Y:S02]  /*f9a0*/  FMUL.FTZ R84, R3.reuse, R90 ;  /* 0x0000005a03547220 */ /* 0x040fe40000410000 */
[----:B------:R-:W-:-:S02]  /*f9b0*/  FMUL.FTZ R85, R3, R91 ;  /* 0x0000005b03557220 */ /* 0x000fc40000410000 */
[C---:B------:R-:W-:Y:S02]  /*f9c0*/  FMUL.FTZ R86, R3.reuse, R102 ;  /* 0x0000006603567220 */ /* 0x040fe40000410000 */
[C---:B------:R-:W-:Y:S02]  /*f9d0*/  FMUL.FTZ R87, R3.reuse, R103 ;  /* 0x0000006703577220 */ /* 0x040fe40000410000 */
[C---:B------:R-:W-:Y:S02]  /*f9e0*/  FMUL.FTZ R88, R3.reuse, R106 ;  /* 0x0000006a03587220 */ /* 0x040fe40000410000 */
[C---:B------:R-:W-:Y:S02]  /*f9f0*/  FMUL.FTZ R89, R3.reuse, R107 ;  /* 0x0000006b03597220 */ /* 0x040fe40000410000 */
[C---:B------:R-:W-:Y:S02]  /*fa00*/  FMUL.FTZ R90, R3.reuse, R118 ;  /* 0x00000076035a7220 */ /* 0x040fe40000410000 */
[----:B-1----:R-:W-:Y:S01]  /*fa10*/  @P1 FMUL.FTZ R7, R0, 0.69314718246459960938 ;  /* 0x3f31721800071820 */ /* 0x002fe20000410000 */
[----:B------:R-:W-:Y:S01]  /*fa20*/  MOV R0, RZ ;  /* 0x000000ff00007202 */ /* 0x000fe20000000f00 */
        /* <DEDUP_REMOVED lines=27> */
[----:B------:R2:W3:Y:S01]  /*fbe0*/  @P0 MUFU.LG2 R2, R4 ;  /* 0x0000000400020308 */ /* 0x0004e20000000c00 */
[----:B------:R-:W-:Y:S02]  /*fbf0*/  @P3 FMUL.FTZ R6, R3, c[0x0][0x2d0] ;  /* 0x0000b40003063a20 */ /* 0x000fe40000410000 */
[----:B------:R-:W-:Y:S02]  /*fc00*/  @P1 FMUL.FTZ R3, R10, c[0x0][0x2d0] ;  /* 0x0000b4000a031a20 */ /* 0x000fe40000410000 */
[----:B------:R-:W-:Y:S02]  /*fc10*/  @P3 FMUL.FTZ R9, R9, 0.69314718246459960938 ;  /* 0x3f31721809093820 */ /* 0x000fe40000410000 */
[----:B------:R-:W-:Y:S01]  /*fc20*/  @P1 FFMA.FTZ R26, R3, R71, R7 ;  /* 0x00000047031a1223 */ /* 0x000fe20000010007 */
[----:B------:R-:W-:Y:S01]  /*fc30*/  @P0 MOV R3, 0x3f317218 ;  /* 0x3f31721800030802 */ /* 0x000fe20000000f00 */
[----:B------:R-:W-:Y:S02]  /*fc40*/  @P2 FMUL.FTZ R5, R5, c[0x0][0x2d0] ;  /* 0x0000b40005052a20 */ /* 0x000fe40000410000 */
[----:B-1----:R-:W-:-:S02]  /*fc50*/  FMUL.FTZ R34, R0, R94 ;  /* 0x0000005e00227220 */ /* 0x002fc40000410000 */
[----:B------:R-:W-:Y:S02]  /*fc60*/  @P0 FMUL.FTZ R3, R3, c[0x0][0x2d0] ;  /* 0x0000b40003030a20 */ /* 0x000fe40000410000 */
[----:B------:R-:W-:Y:S01]  /*fc70*/  FMUL.FTZ R35, R0, R95 ;  /* 0x0000005f00237220 */ /* 0x000fe20000410000 */
[----:B--2---:R-:W-:Y:S01]  /*fc80*/  MOV R4, 0x1 ;  /* 0x0000000100047802 */ /* 0x004fe20000000f00 */
[----:B---3--:R-:W-:Y:S02]  /*fc90*/  @P0 FMUL.FTZ R2, R2, 0.69314718246459960938 ;  /* 0x3f31721802020820 */ /* 0x008fe40000410000 */
        /* <DEDUP_REMOVED lines=17> */
[----:B------:R-:W-:Y:S02]  /*fdb0*/  @P0 FFMA.FTZ R19, R3, R70, R2 ;  /* 0x0000004603130223 */ /* 0x000fe40000010002 */
.L_x_1198:
        /* <DEDUP_REMOVED lines=19> */
.L_x_1234:
[----:B--2---:R-:W-:Y:S05]  /*fef0*/  BSYNC B0 ;  /* 0x0000000000007941 */ /* 0x004fea0003800000 */
.L_x_1233:
        /* <DEDUP_REMOVED lines=105> */
.L_x_1237:
        /* <DEDUP_REMOVED lines=67> */
[----:B----4-:R-:W-:-:S05]  /*109c0*/  IMAD.IADD R5, R16, 0x1, R71 ;  /* 0x0000000110057824 */ /* 0x010fca00078e0247 */
        /* <DEDUP_REMOVED lines=61> */
.L_x_1319:
[----:B------:R-:W-:Y:S05]  /*10da0*/  BRA.DIV ~URZ, `(.L_x_1240) ;  /* 0x00003cc27f007947 */ /* 0x000fea000b800000 */
[----:B------:R3:W4:Y:S02]  /*10db0*/  SHFL.IDX PT, R2, R7, RZ, 0x181f ;  /* 0x00181fff07027589 */ /* 0x00072400000e0000 */
.L_x_1320:
        /* <DEDUP_REMOVED lines=9> */
.L_x_1321:
        /* <DEDUP_REMOVED lines=8> */
.L_x_1322:
[----:B------:R-:W-:Y:S05]  /*10ed0*/  BRA.DIV ~URZ, `(.L_x_1243) ;  /* 0x00003d427f007947 */ /* 0x000fea000b800000 */
[----:B-1----:R1:W2:Y:S02]  /*10ee0*/  SHFL.IDX PT, R2, R7, 0x2, 0x181f ;  /* 0x00581f0007027f89 */ /* 0x0022a400000e0000 */
.L_x_1323:
        /* <DEDUP_REMOVED lines=9> */
.L_x_1324:
        /* <DEDUP_REMOVED lines=8> */
.L_x_1325:
[----:B------:R-:W-:Y:S05]  /*11000*/  BRA.DIV ~URZ, `(.L_x_1246) ;  /* 0x00003dc27f007947 */ /* 0x000fea000b800000 */
[----:B--2---:R2:W1:Y:S02]  /*11010*/  SHFL.IDX PT, R2, R7, 0x4, 0x181f ;  /* 0x00981f0007027f89 */ /* 0x00446400000e0000 */
.L_x_1326:
        /* <DEDUP_REMOVED lines=9> */
.L_x_1327:
        /* <DEDUP_REMOVED lines=8> */
.L_x_1328:
[----:B------:R-:W-:Y:S05]  /*11130*/  BRA.DIV ~URZ, `(.L_x_1249) ;  /* 0x00003e427f007947 */ /* 0x000fea000b800000 */
[----:B--2---:R2:W3:Y:S02]  /*11140*/  SHFL.IDX PT, R2, R7, 0x6, 0x181f ;  /* 0x00d81f0007027f89 */ /* 0x0044e400000e0000 */
.L_x_1329:
        /* <DEDUP_REMOVED lines=9> */
.L_x_1330:
        /* <DEDUP_REMOVED lines=8> */
.L_x_1238:
        /* <DEDUP_REMOVED lines=34> */
.L_x_1331:
[----:B------:R-:W-:Y:S05]  /*11480*/  BRA.DIV ~URZ, `(.L_x_1253) ;  /* 0x00003ca27f007947 */ /* 0x000fea000b800000 */
[----:B------:R3:W4:Y:S02]  /*11490*/  SHFL.IDX PT, R2, R21, RZ, 0x1c1f ;  /* 0x001c1fff15027589 */ /* 0x00072400000e0000 */
.L_x_1332:
        /* <DEDUP_REMOVED lines=20> */
[----:B------:R-:W-:-:S09]  /*115e0*/  ISETP.GE.AND P6, PT, R11, c[0x0][0x3c8], PT ;  /* 0x0000f2000b007a0c */ /* 0x000fd20003fc6270 */
        /* <DEDUP_REMOVED lines=18> */
[----:B------:R-:W-:-:S03]  /*11710*/  ISETP.GE.AND P2, PT, R4, c[0x0][0x3c8], PT ;  /* 0x0000f20004007a0c */ /* 0x000fc60003f46270 */
[----:B------:R2:W-:Y:S01]  /*11720*/  @!P1 ST.E.64 [R14.64], R66 ;  /* 0x000000420e009985 */ /* 0x0005e2000c101b08 */
[----:B----4-:R-:W-:-:S04]  /*11730*/  @!P6 LEA R16, P1, R7, R2, 0x2 ;  /* 0x000000020710e211 */ /* 0x010fc800078210ff */
        /* <DEDUP_REMOVED lines=8> */
.L_x_1255:
[----:B------:R-:W-:Y:S05]  /*117c0*/  BSYNC B0 ;  /* 0x0000000000007941 */ /* 0x000fea0003800000 */
.L_x_1254:
[----:B------:R-:W-:Y:S05]  /*117d0*/  BRA.DIV ~URZ, `(.L_x_1256) ;  /* 0x000039c27f007947 */ /* 0x000fea000b800000 */
[----:B--2---:R2:W1:Y:S04]  /*117e0*/  SHFL.IDX PT, R12, R13, 0x1, 0x1c1f ;  /* 0x003c1f000d0c7f89 */ /* 0x00446800000e0000 */
[----:B----4-:R2:W4:Y:S02]  /*117f0*/  SHFL.IDX PT, R2, R21, 0x1, 0x1c1f ;  /* 0x003c1f0015027f89 */ /* 0x01052400000e0000 */
.L_x_1333:
[----:B------:R-:W-:Y:S01]  /*11800*/  BSSY B0, `(.L_x_1257) ;  /* 0x0000023000007945 */ /* 0x000fe20003800000 */
[----:B------:R-:W-:Y:S05]  /*11810*/  @P0 BRA `(.L_x_1258) ;  /* 0x0000021000000947 */ /* 0x000fea0003800000 */
[----:B------:R-:W5:Y:S01]  /*11820*/  LDL R3, [R1+0x4c] ;  /* 0x00004c0001037983 */ /* 0x000f620000100800 */
[----:B------:R-:W-:Y:S02]  /*11830*/  ISETP.GE.AND P6, PT, R0, c[0x0][0x3c8], PT ;  /* 0x0000f20000007a0c */ /* 0x000fe40003fc6270 */
[----:B------:R-:W-:Y:S02]  /*11840*/  ISETP.GE.AND P1, PT, R11, c[0x0][0x3c8], PT ;  /* 0x0000f2000b007a0c */ /* 0x000fe40003f26270 */
[----:B------:R-:W-:-:S02]  /*11850*/  ISETP.GE.AND P0, PT, R10, c[0x0][0x3c8], PT ;  /* 0x0000f2000a007a0c */ /* 0x000fc40003f06270 */
[----:B-----5:R-:W-:-:S13]  /*11860*/  ISETP.GE.AND P2, PT, R3, c[0x0][0x3c8], PT ;  /* 0x0000f20003007a0c */ /* 0x020fda0003f46270 */
[----:B----4-:R-:W-:-:S04]  /*11870*/  @!P2 LEA R14, P3, R3, R2, 0x2 ;  /* 0x00000002030ea211 */ /* 0x010fc800078610ff */
[----:B-1----:R-:W-:Y:S02]  /*11880*/  @!P2 LEA.HI.X R15, R3, R12, R20, 0x2, P3 ;  /* 0x0000000c030fa211 */ /* 0x002fe400018f1414 */
[----:B------:R-:W-:-:S03]  /*11890*/  @!P6 LEA R18, P3, R0, R2, 0x2 ;  /* 0x000000020012e211 */ /* 0x000fc600078610ff */
[----:B------:R1:W-:Y:S01]  /*118a0*/  @!P2 ST.E.64 [R14.64], R84 ;  /* 0x000000540e00a985 */ /* 0x0003e2000c101b08 */
[----:B------:R-:W-:Y:S02]  /*118b0*/  @!P6 LEA.HI.X R19, R0, R12, R22, 0x2, P3 ;  /* 0x0000000c0013e211 */ /* 0x000fe400018f1416 */
[----:B------:R-:W-:Y:S02]  /*118c0*/  ISETP.GE.AND P3, PT, R8, c[0x0][0x3c8], PT ;  /* 0x0000f20008007a0c */ /* 0x000fe40003f66270 */
[C---:B------:R-:W-:Y:S01]  /*118d0*/  @!P1 LEA R16, P2, R11.reuse, R2, 0x2 ;  /* 0x000000020b109211 */ /* 0x040fe200078410ff */
[----:B------:R4:W-:Y:S03]  /*118e0*/  @!P6 ST.E.64 [R18.64], R86 ;  /* 0x000000561200e985 */ /* 0x0009e6000c101b08 */
[----:B------:R-:W-:Y:S02]  /*118f0*/  @!P1 LEA.HI.X R17, R11, R12, R24, 0x2, P2 ;  /* 0x0000000c0b119211 */ /* 0x000fe400010f1418 */
[----:B------:R-:W-:-:S03]  /*11900*/  ISETP.GE.AND P2, PT, R7, c[0x0][0x3c8], PT ;  /* 0x0000f20007007a0c */ /* 0x000fc60003f46270 */
[----:B------:R5:W-:Y:S01]  /*11910*/  @!P1 ST.E.64 [R16.64], R88 ;  /* 0x0000005810009985 */ /* 0x000be2000c101b08 */
[----:B------:R-:W-:Y:S02]  /*11920*/  ISETP.GE.AND P1, PT, R6, c[0x0][0x3c8], PT ;  /* 0x0000f20006007a0c */ /* 0x000fe40003f26270 */
[----:B-1----:R-:W-:-:S04]  /*11930*/  @!P0 LEA R14, P6, R10, R2, 0x2 ;  /* 0x000000020a0e8211 */ /* 0x002fc800078c10ff */
        /* <DEDUP_REMOVED lines=15> */
.L_x_1258:
[----:B------:R-:W-:Y:S05]  /*11a30*/  BSYNC B0 ;  /* 0x0000000000007941 */ /* 0x000fea0003800000 */
.L_x_1257:
[----:B------:R-:W-:Y:S05]  /*11a40*/  BRA.DIV ~URZ, `(.L_x_1259) ;  /* 0x000038227f007947 */ /* 0x000fea000b800000 */
[----:B-1----:R1:W2:Y:S02]  /*11a50*/  SHFL.IDX PT, R12, R13, 0x2, 0x1c1f ;  /* 0x005c1f000d0c7f89 */ /* 0x0022a400000e0000 */
.L_x_1334:
[----:B------:R-:W-:Y:S05]  /*11a60*/  BRA.DIV ~URZ, `(.L_x_1260) ;  /* 0x000038727f007947 */ /* 0x000fea000b800000 */
[----:B----4-:R4:W1:Y:S02]  /*11a70*/  SHFL.IDX PT, R2, R21, 0x2, 0x1c1f ;  /* 0x005c1f0015027f89 */ /* 0x01086400000e0000 */
.L_x_1335:
[----:B------:R-:W-:Y:S01]  /*11a80*/  BSSY B0, `(.L_x_1261) ;  /* 0x0000023000007945 */ /* 0x000fe20003800000 */
[----:B------:R-:W-:Y:S05]  /*11a90*/  @P4 BRA `(.L_x_1262) ;  /* 0x0000021000004947 */ /* 0x000fea0003800000 */
[----:B------:R-:W5:Y:S01]  /*11aa0*/  LDL R3, [R1+0x4c] ;  /* 0x00004c0001037983 */ /* 0x000f620000100800 */
[----:B------:R-:W-:Y:S02]  /*11ab0*/  ISETP.GE.AND P1, PT, R0, c[0x0][0x3c8], PT ;  /* 0x0000f20000007a0c */ /* 0x000fe40003f26270 */
[----:B------:R-:W-:Y:S02]  /*11ac0*/  ISETP.GE.AND P0, PT, R11, c[0x0][0x3c8], PT ;  /* 0x0000f2000b007a0c */ /* 0x000fe40003f06270 */
[----:B------:R-:W-:-:S09]  /*11ad0*/  ISETP.GE.AND P4, PT, R10, c[0x0][0x3c8], PT ;  /* 0x0000f2000a007a0c */ /* 0x000fd20003f86270 */
[----:B-1----:R-:W-:-:S04]  /*11ae0*/  @!P1 LEA R14, P6, R0, R2, 0x2 ;  /* 0x00000002000e9211 */ /* 0x002fc800078c10ff */
[----:B--2---:R-:W-:Y:S02]  /*11af0*/  @!P1 LEA.HI.X R15, R0, R12, R22, 0x2, P6 ;  /* 0x0000000c000f9211 */ /* 0x004fe400030f1416 */
[----:B-----5:R-:W-:-:S13]  /*11b00*/  ISETP.GE.AND P3, PT, R3, c[0x0][0x3c8], PT ;  /* 0x0000f20003007a0c */ /* 0x020fda0003f66270 */
[----:B------:R-:W-:-:S04]  /*11b10*/  @!P3 LEA R16, P2, R3, R2, 0x2 ;  /* 0x000000020310b211 */ /* 0x000fc800078410ff */
[----:B------:R-:W-:Y:S02]  /*11b20*/  @!P3 LEA.HI.X R17, R3, R12, R20, 0x2, P2 ;  /* 0x0000000c0311b211 */ /* 0x000fe400010f1414 */
[----:B------:R-:W-:-:S03]  /*11b30*/  @!P0 LEA R18, P2, R11, R2, 0x2 ;  /* 0x000000020b128211 */ /* 0x000fc600078410ff */
[----:B------:R-:W-:Y:S01]  /*11b40*/  @!P3 ST.E.64 [R16.64], R48 ;  /* 0x000000301000b985 */ /* 0x000fe2000c101b08 */
[----:B------:R-:W-:Y:S02]  /*11b50*/  ISETP.GE.AND P3, PT, R8, c[0x0][0x3c8], PT ;  /* 0x0000f20008007a0c */ /* 0x000fe40003f66270 */
[----:B------:R-:W-:Y:S01]  /*11b60*/  @!P0 LEA.HI.X R19, R11, R12, R24, 0x2, P2 ;  /* 0x0000000c0b138211 */ /* 0x000fe200010f1418 */
[----:B------:R1:W-:Y:S01]  /*11b70*/  @!P1 ST.E.64 [R14.64], R38 ;  /* 0x000000260e009985 */ /* 0x0003e2000c101b08 */
[----:B------:R-:W-:Y:S02]  /*11b80*/  ISETP.GE.AND P2, PT, R7, c[0x0][0x3c8], PT ;  /* 0x0000f20007007a0c */ /* 0x000fe40003f46270 */
[----:B------:R-:W-:Y:S01]  /*11b90*/  ISETP.GE.AND P1, PT, R6, c[0x0][0x3c8], PT ;  /* 0x0000f20006007a0c */ /* 0x000fe20003f26270 */
[----:B------:R2:W-:Y:S01]  /*11ba0*/  @!P0 ST.E.64 [R18.64], R40 ;  /* 0x0000002812008985 */ /* 0x0005e2000c101b08 */
[----:B------:R-:W-:Y:S02]  /*11bb0*/  ISETP.GE.AND P0, PT, R4, c[0x0][0x3c8], PT ;  /* 0x0000f20004007a0c */ /* 0x000fe40003f06270 */
[----:B-1----:R-:W-:-:S04]  /*11bc0*/  @!P4 LEA R14, P6, R10, R2, 0x2 ;  /* 0x000000020a0ec211 */ /* 0x002fc800078c10ff */
[----:B------:R-:W-:Y:S02]  /*11bd0*/  @!P4 LEA.HI.X R15, R10, R12, R23, 0x2, P6 ;  /* 0x0000000c0a0fc211 */ /* 0x000fe400030f1417 */
[----:B--2---:R-:W-:-:S03]  /*11be0*/  @!P3 LEA R18, P6, R8, R2, 0x2 ;  /* 0x000000020812b211 */ /* 0x004fc600078c10ff */
[----:B------:R1:W-:Y:S01]  /*11bf0*/  @!P4 ST.E.64 [R14.64], R42 ;  /* 0x0000002a0e00c985 */ /* 0x0003e2000c101b08 */
[C---:B------:R-:W-:Y:S02]  /*11c00*/  @!P2 LEA R16, P4, R7.reuse, R2, 0x2 ;  /* 0x000000020710a211 */ /* 0x040fe400078810ff */
[-C--:B------:R-:W-:Y:S02]  /*11c10*/  @!P3 LEA.HI.X R19, R8, R12.reuse, R25, 0x2, P6 ;  /* 0x0000000c0813b211 */ /* 0x080fe400030f1419 */
[----:B------:R-:W-:-:S03]  /*11c20*/  @!P2 LEA.HI.X R17, R7, R12, R26, 0x2, P4 ;  /* 0x0000000c0711a211 */ /* 0x000fc600020f141a */
        /* <DEDUP_REMOVED lines=8> */
.L_x_1262:
[----:B------:R-:W-:Y:S05]  /*11cb0*/  BSYNC B0 ;  /* 0x0000000000007941 */ /* 0x000fea0003800000 */
.L_x_1261:
[----:B------:R-:W-:Y:S05]  /*11cc0*/  BRA.DIV ~URZ, `(.L_x_1263) ;  /* 0x000036827f007947 */ /* 0x000fea000b800000 */
[----:B--2---:R2:W3:Y:S04]  /*11cd0*/  SHFL.IDX PT, R12, R13, 0x3, 0x1c1f ;  /* 0x007c1f000d0c7f89 */ /* 0x0044e800000e0000 */
[----:B-1----:R2:W1:Y:S02]  /*11ce0*/  SHFL.IDX PT, R2, R21, 0x3, 0x1c1f ;  /* 0x007c1f0015027f89 */ /* 0x00246400000e0000 */
.L_x_1336:
[----:B------:R-:W-:Y:S05]  /*11cf0*/  @P5 BRA `(.L_x_1251) ;  /* 0x00000ea000005947 */ /* 0x000fea0003800000 */
[----:B------:R-:W5:Y:S01]  /*11d00*/  LDL R3, [R1+0x4c] ;  /* 0x00004c0001037983 */ /* 0x000f620000100800 */
[----:B------:R-:W-:Y:S02]  /*11d10*/  ISETP.GE.AND P5, PT, R0, c[0x0][0x3c8], PT ;  /* 0x0000f20000007a0c */ /* 0x000fe40003fa6270 */
[----:B------:R-:W-:-:S02]  /*11d20*/  ISETP.GE.AND P4, PT, R11, c[0x0][0x3c8], PT ;  /* 0x0000f2000b007a0c */ /* 0x000fc40003f86270 */
[----:B------:R-:W-:Y:S02]  /*11d30*/  ISETP.GE.AND P3, PT, R10, c[0x0][0x3c8], PT ;  /* 0x0000f2000a007a0c */ /* 0x000fe40003f66270 */
[----:B------:R-:W-:Y:S02]  /*11d40*/  ISETP.GE.AND P2, PT, R8, c[0x0][0x3c8], PT ;  /* 0x0000f20008007a0c */ /* 0x000fe40003f46270 */
[----:B-----5:R-:W-:-:S13]  /*11d50*/  ISETP.GE.AND P0, PT, R3, c[0x0][0x3c8], PT ;  /* 0x0000f20003007a0c */ /* 0x020fda0003f06270 */
[----:B-1----:R-:W-:-:S04]  /*11d60*/  @!P0 LEA R14, P1, R3, R2, 0x2 ;  /* 0x00000002030e8211 */ /* 0x002fc800078210ff */
[----:B---3--:R-:W-:Y:S02]  /*11d70*/  @!P0 LEA.HI.X R15, R3, R12, R20, 0x2, P1 ;  /* 0x0000000c030f8211 */ /* 0x008fe400008f1414 */
[CC--:B------:R-:W-:Y:S02]  /*11d80*/  @!P5 LEA R20, P6, R0.reuse, R2.reuse, 0x2 ;  /* 0x000000020014d211 */ /* 0x0c0fe400078c10ff */
[----:B------:R-:W-:Y:S01]  /*11d90*/  ISETP.GE.AND P1, PT, R7, c[0x0][0x3c8], PT ;  /* 0x0000f20007007a0c */ /* 0x000fe20003f26270 */
[----:B------:R1:W-:Y:S01]  /*11da0*/  @!P0 ST.E.64 [R14.64], R34 ;  /* 0x000000220e008985 */ /* 0x0003e2000c101b08 */
[----:B------:R-:W-:Y:S02]  /*11db0*/  @!P4 LEA R18, P0, R11, R2, 0x2 ;  /* 0x000000020b12c211 */ /* 0x000fe400078010ff */
[----:B--2-4-:R-:W-:Y:S02]  /*11dc0*/  @!P5 LEA.HI.X R21, R0, R12, R22, 0x2, P6 ;  /* 0x0000000c0015d211 */ /* 0x014fe400030f1416 */
[----:B------:R-:W-:-:S02]  /*11dd0*/  @!P3 LEA R16, P6, R10, R2, 0x2 ;  /* 0x000000020a10b211 */ /* 0x000fc400078c10ff */
[-C--:B------:R-:W-:Y:S01]  /*11de0*/  @!P4 LEA.HI.X R19, R11, R12.reuse, R24, 0x2, P0 ;  /* 0x0000000c0b13c211 */ /* 0x080fe200000f1418 */
[----:B------:R2:W-:Y:S01]  /*11df0*/  @!P5 ST.E.64 [R20.64], R60 ;  /* 0x0000003c1400d985 */ /* 0x0005e2000c101b08 */
[----:B------:R-:W-:Y:S02]  /*11e00*/  ISETP.GE.AND P0, PT, R6, c[0x0][0x3c8], PT ;  /* 0x0000f20006007a0c */ /* 0x000fe40003f06270 */
[----:B------:R-:W-:Y:S01]  /*11e10*/  @!P3 LEA.HI.X R17, R10, R12, R23, 0x2, P6 ;  /* 0x0000000c0a11b211 */ /* 0x000fe200030f1417 */
        /* <DEDUP_REMOVED lines=17> */
.L_x_1236:
        /* <DEDUP_REMOVED lines=21> */
.L_x_1264:
        /* <DEDUP_REMOVED lines=57> */
.L_x_1266:
[----:B------:R-:W-:Y:S05]  /*12410*/  BSYNC B0 ;  /* 0x0000000000007941 */ /* 0x000fea0003800000 */
.L_x_1265:
        /* <DEDUP_REMOVED lines=46> */
.L_x_1337:
[----:B------:R-:W-:Y:S05]  /*12700*/  BRA.DIV ~URZ, `(.L_x_1268) ;  /* 0x00002d827f007947 */ /* 0x000fea000b800000 */
[----:B------:R3:W4:Y:S02]  /*12710*/  SHFL.IDX PT, R2, R7, RZ, 0x181f ;  /* 0x00181fff07027589 */ /* 0x00072400000e0000 */
.L_x_1338:
        /* <DEDUP_REMOVED lines=9> */
.L_x_1339:
        /* <DEDUP_REMOVED lines=8> */
.L_x_1340:
[----:B------:R-:W-:Y:S05]  /*12830*/  BRA.DIV ~URZ, `(.L_x_1271) ;  /* 0x00002e027f007947 */ /* 0x000fea000b800000 */
[----:B-1----:R1:W2:Y:S02]  /*12840*/  SHFL.IDX PT, R2, R7, 0x2, 0x181f ;  /* 0x00581f0007027f89 */ /* 0x0022a400000e0000 */
.L_x_1341:
        /* <DEDUP_REMOVED lines=9> */
.L_x_1342:
        /* <DEDUP_REMOVED lines=8> */
.L_x_1343:
[----:B------:R-:W-:Y:S05]  /*12960*/  BRA.DIV ~URZ, `(.L_x_1274) ;  /* 0x00002e827f007947 */ /* 0x000fea000b800000 */
[----:B--2---:R2:W1:Y:S02]  /*12970*/  SHFL.IDX PT, R2, R7, 0x4, 0x181f ;  /* 0x00981f0007027f89 */ /* 0x00446400000e0000 */
.L_x_1344:
        /* <DEDUP_REMOVED lines=9> */
.L_x_1345:
        /* <DEDUP_REMOVED lines=8> */
.L_x_1346:
[----:B------:R-:W-:Y:S05]  /*12a90*/  BRA.DIV ~URZ, `(.L_x_1277) ;  /* 0x00002f027f007947 */ /* 0x000fea000b800000 */
[----:B--2---:R2:W3:Y:S02]  /*12aa0*/  SHFL.IDX PT, R2, R7, 0x6, 0x181f ;  /* 0x00d81f0007027f89 */ /* 0x0044e400000e0000 */
.L_x_1347:
        /* <DEDUP_REMOVED lines=9> */
.L_x_1348:
[----:B------:R-:W5:Y:S01]  /*12b40*/  LDL.64 R8, [R1+0x30] ;  /* 0x0000300001087983 */ /* 0x000f620000100a00 */
[----:B------:R-:W-:-:S04]  /*12b50*/  IADD3 R0, R0, 0x70, RZ ;  /* 0x0000007000007810 */ /* 0x000fc80007ffe0ff */
[----:B------:R-:W-:-:S13]  /*12b60*/  ISETP.GE.OR P1, PT, R0, R4, P0 ;  /* 0x000000040000720c */ /* 0x000fda0000726670 */
[----:B----45:R-:W-:-:S04]  /*12b70*/  @!P1 LEA R2, P0, R8, R2, 0x1 ;  /* 0x0000000208029211 */ /* 0x030fc800078008ff */
[----:B---3--:R-:W-:-:S05]  /*12b80*/  @!P1 LEA.HI.X R3, R8, R6, R18, 0x1, P0 ;  /* 0x0000000608039211 */ /* 0x008fca00000f0c12 */
[----:B------:R3:W-:Y:S04]  /*12b90*/  @!P1 ST.E.128 [R2.64], RZ ;  /* 0x000000ff02009985 */ /* 0x0007e8000c101d08 */
.L_x_1251:
[----:B------:R-:W-:Y:S05]  /*12ba0*/  BSYNC B1 ;  /* 0x0000000000017941 */ /* 0x000fea0003800000 */
.L_x_1235:
        /* <DEDUP_REMOVED lines=15> */
.L_x_1349:
[----:B------:R-:W-:Y:S05]  /*12ca0*/  BRA.DIV ~URZ, `(.L_x_1281) ;  /* 0x00002ea27f007947 */ /* 0x000fea000b800000 */
[----:B------:R3:W1:Y:S02]  /*12cb0*/  SHFL.IDX PT, R8, R70, 0x1, 0x1f ;  /* 0x00201f0046087f89 */ /* 0x00066400000e0000 */
.L_x_1350:
        /* <DEDUP_REMOVED lines=19> */
.L_x_1351:
        /* <DEDUP_REMOVED lines=16> */
.L_x_1352:
[----:B----4-:R-:W-:Y:S01]  /*12ef0*/  IMAD R0, R0, c[0x0][0x538], RZ ;  /* 0x00014e0000007a24 */ /* 0x010fe200078e02ff */
[----:B------:R-:W-:Y:S04]  /*12f00*/  BSSY B1, `(.L_x_1284) ;  /* 0x00000ce000017945 */ /* 0x000fe80003800000 */
[----:B-1----:R-:W-:-:S04]  /*12f10*/  IADD3 R8, R0, R8, RZ ;  /* 0x0000000800087210 */ /* 0x002fc80007ffe0ff */
[----:B--2---:R-:W-:-:S13]  /*12f20*/  ISETP.GT.AND P6, PT, R8, R10, PT ;  /* 0x0000000a0800720c */ /* 0x004fda0003fc4270 */
[----:B------:R-:W-:Y:S05]  /*12f30*/  @P6 BRA `(.L_x_1285) ;  /* 0x0000025000006947 */ /* 0x000fea0003800000 */
.L_x_1289:
        /* <DEDUP_REMOVED lines=17> */
.L_x_1353:
        /* <DEDUP_REMOVED lines=16> */
.L_x_1354:
[----:B--2---:R-:W-:-:S05]  /*13150*/  IMAD R0, R0, c[0x0][0x538], RZ ;  /* 0x00014e0000007a24 */ /* 0x004fca00078e02ff */
[----:B------:R-:W-:-:S04]  /*13160*/  IADD3 R8, R0, R8, RZ ;  /* 0x0000000800087210 */ /* 0x000fc80007ffe0ff */
[----:B------:R-:W-:-:S13]  /*13170*/  ISETP.GT.AND P6, PT, R8, R10, PT ;  /* 0x0000000a0800720c */ /* 0x000fda0003fc4270 */
[----:B-1----:R-:W-:Y:S05]  /*13180*/  @!P6 BRA `(.L_x_1289) ;  /* 0xfffffdb00000e947 */ /* 0x002fea000383ffff */
.L_x_1285:
[----:B------:R-:W-:-:S05]  /*13190*/  IADD3 R12, -R0, R8, RZ ;  /* 0x00000008000c7210 */ /* 0x000fca0007ffe1ff */
[----:B------:R-:W-:-:S05]  /*131a0*/  IMAD R0, R4, c[0x0][0x538], R12 ;  /* 0x00014e0004007a24 */ /* 0x000fca00078e020c */
[----:B------:R-:W-:Y:S01]  /*131b0*/  ISETP.GT.AND P0, PT, R0, R10, PT ;  /* 0x0000000a0000720c */ /* 0x000fe20003f04270 */
[----:B------:R-:W-:-:S12]  /*131c0*/  BRA.DIV ~URZ, `(.L_x_1290) ;  /* 0x00002de27f007947 */ /* 0x000fd8000b800000 */
[----:B------:R-:W-:-:S03]  /*131d0*/  VOTE.ANY R8, PT, !P0 ;  /* 0x0000000000087806 */ /* 0x000fc600040e0100 */
.L_x_1355:
[----:B------:R-:W2:Y:S01]  /*131e0*/  LDL.LU R2, [R1+0x64] ;  /* 0x0000640001027983 */ /* 0x000ea20000300800 */
[----:B------:R-:W2:Y:S02]  /*131f0*/  POPC R0, R8 ;  /* 0x0000000800007309 */ /* 0x000ea40000000000 */
[----:B--2---:R-:W-:-:S05]  /*13200*/  IADD3 R2, R0, R2, RZ ;  /* 0x0000000200027210 */ /* 0x004fca0007ffe0ff */
[----:B------:R1:W-:Y:S01]  /*13210*/  STL [R1+0x64], R2 ;  /* 0x0000640201007387 */ /* 0x0003e20000100800 */
[----:B------:R-:W-:Y:S05]  /*13220*/  BRA.DIV ~URZ, `(.L_x_1291) ;  /* 0x00002dd27f007947 */ /* 0x000fea000b800000 */
[----:B------:R2:W4:Y:S04]  /*13230*/  SHFL.IDX PT, R11, R6, R0, 0x1f ;  /* 0x00001f00060b7589 */ /* 0x00052800000e0000 */
[----:B------:R2:W1:Y:S02]  /*13240*/  SHFL.IDX PT, R7, R7, R0, 0x1f ;  /* 0x00001f0007077589 */ /* 0x00046400000e0000 */
.L_x_1356:
[----:B------:R-:W-:Y:S01]  /*13250*/  ISETP.NE.AND P0, PT, R8, RZ, PT ;  /* 0x000000ff0800720c */ /* 0x000fe20003f05270 */
[----:B------:R-:W-:-:S12]  /*13260*/  BSSY B0, `(.L_x_1292) ;  /* 0x0000005000007945 */ /* 0x000fd80003800000 */
[----:B------:R-:W-:Y:S05]  /*13270*/  @!P0 BRA `(.L_x_1293) ;  /* 0x0000003000008947 */ /* 0x000fea0003800000 */
[----:B--2---:R-:W-:Y:S01]  /*13280*/  IADD3 R0, R0, -0x1, RZ ;  /* 0xffffffff00007810 */ /* 0x004fe20007ffe0ff */
[----:B------:R-:W-:Y:S05]  /*13290*/  BRA.DIV ~URZ, `(.L_x_1294) ;  /* 0x00002e327f007947 */ /* 0x000fea000b800000 */
[----:B------:R2:W3:Y:S02]  /*132a0*/  SHFL.IDX PT, R13, R4, R0, 0x1f ;  /* 0x00001f00040d7589 */ /* 0x0004e400000e0000 */
.L_x_1293:
[----:B------:R-:W-:Y:S05]  /*132b0*/  BSYNC B0 ;  /* 0x0000000000007941 */ /* 0x000fea0003800000 */
.L_x_1292:
        /* <DEDUP_REMOVED lines=68> */
.L_x_1296:
        /* <DEDUP_REMOVED lines=68> */
.L_x_1297:
[----:B------:R-:W-:Y:S05]  /*13b40*/  BSYNC B0 ;  /* 0x0000000000007941 */ /* 0x000fea0003800000 */
.L_x_1295:
[----:B------:R-:W-:-:S04]  /*13b50*/  LOP3.LUT R2, RZ, R2, RZ, 0x33, !PT ;  /* 0x00000002ff027212 */ /* 0x000fc800078e33ff */
[----:B-1----:R-:W-:-:S05]  /*13b60*/  IADD3 R0, R2, R11, RZ ;  /* 0x0000000b02007210 */ /* 0x002fca0007ffe0ff */
[----:B------:R1:W-:Y:S01]  /*13b70*/  STL [R1+0x5c], R0 ;  /* 0x00005c0001007387 */ /* 0x0003e20000100800 */
[----:B------:R-:W-:Y:S05]  /*13b80*/  BRA `(.L_x_1298) ;  /* 0x0000005000007947 */ /* 0x000fea0003800000 */
.L_x_1286:
[----:B------:R-:W-:Y:S01]  /*13b90*/  MOV R0, c[0x0][0x53c] ;  /* 0x00014f0000007a02 */ /* 0x000fe20000000f00 */
[----:B------:R1:W-:Y:S04]  /*13ba0*/  STL [R1+0x58], R10 ;  /* 0x0000580a01007387 */ /* 0x0003e80000100800 */
[----:B------:R1:W-:Y:S04]  /*13bb0*/  STL [R1+0x5c], RZ ;  /* 0x00005cff01007387 */ /* 0x0003e80000100800 */
[----:B------:R1:W-:Y:S04]  /*13bc0*/  STL [R1+0x60], RZ ;  /* 0x000060ff01007387 */ /* 0x0003e80000100800 */
[----:B------:R1:W-:Y:S02]  /*13bd0*/  STL [R1+0x64], R0 ;  /* 0x0000640001007387 */ /* 0x0003e40000100800 */
.L_x_1298:
[----:B------:R-:W-:Y:S05]  /*13be0*/  BSYNC B1 ;  /* 0x0000000000017941 */ /* 0x000fea0003800000 */
.L_x_1284:
        /* <DEDUP_REMOVED lines=9> */
.L_x_1279:
[----:B-1----:R-:W3:Y:S02]  /*13c80*/  LDL R0, [R1+0x64] ;  /* 0x0000640001007983 */ /* 0x002ee40000100800 */
[----:B---3--:R-:W-:-:S13]  /*13c90*/  ISETP.GE.AND P0, PT, R0, c[0x0][0x53c], PT ;  /* 0x00014f0000007a0c */ /* 0x008fda0003f06270 */
[----:B--2-4-:R-:W-:Y:S01]  /*13ca0*/  @P0 CALL.REL.NOINC `(.L_x_1299) ;  /* 0x0000001000000944 */ /* 0x014fe20003c00000 */
[----:B------:R-:W-:Y:S05]  /*13cb0*/  BRA `(.L_x_1300) ;  /* 0xfffedcc000007947 */ /* 0x000fea000383ffff */
.L_x_1299:
[----:B------:R-:W-:Y:S05]  /*13cc0*/  EXIT ;  /* 0x000000000000794d */ /* 0x000fea0003800000 */
.L_x_1181:
[----:B------:R-:W-:Y:S01]  /*13cd0*/  IMAD.MOV.U32 R0, RZ, RZ, R5 ;  /* 0x000000ffff007224 */ /* 0x000fe200078e0005 */
[----:B------:R-:W-:Y:S02]  /*13ce0*/  MOV R2, 0x1 ;  /* 0x0000000100027802 */ /* 0x000fe40000000f00 */
[----:B------:R-:W-:Y:S02]  /*13cf0*/  MOV R3, 0x13d10 ;  /* 0x00013d1000037802 */ /* 0x000fe40000000f00 */
[----:B------:R-:W-:Y:S05]  /*13d00*/  CALL.REL.NOINC `($__internal_20_$__cuda_sm70_shflsync_up_p) ;  /* 0x000024c000007944 */ /* 0x000fea0003c00000 */
[----:B------:R-:W-:Y:S01]  /*13d10*/  MOV R0, R4 ;  /* 0x0000000400007202 */ /* 0x000fe20000000f00 */
[----:B------:R-:W-:Y:S05]  /*13d20*/  BRA `(.L_x_1301) ;  /* 0xfffec75000007947 */ /* 0x000fea000383ffff */
.L_x_1182:
[----:B------:R-:W-:Y:S01]  /*13d30*/  IMAD.MOV.U32 R0, RZ, RZ, R5 ;  /* 0x000000ffff007224 */ /* 0x000fe200078e0005 */
[----:B------:R-:W-:Y:S02]  /*13d40*/  MOV R2, 0x2 ;  /* 0x0000000200027802 */ /* 0x000fe40000000f00 */
[----:B------:R-:W-:Y:S02]  /*13d50*/  MOV R3, 0x13d70 ;  /* 0x00013d7000037802 */ /* 0x000fe40000000f00 */
[----:B------:R-:W-:Y:S05]  /*13d60*/  CALL.REL.NOINC `($__internal_20_$__cuda_sm70_shflsync_up_p) ;  /* 0x0000246000007944 */ /* 0x000fea0003c00000 */
[----:B------:R-:W-:Y:S01]  /*13d70*/  SEL R0, R4, RZ, P4 ;  /* 0x000000ff04007207 */ /* 0x000fe20002000000 */
[----:B------:R-:W-:Y:S01]  /*13d80*/  IMAD.MOV.U32 R2, RZ, RZ, 0x4 ;  /* 0x00000004ff027424 */ /* 0x000fe200078e00ff */
[----:B------:R-:W-:-:S03]  /*13d90*/  MOV R3, 0x13dc0 ;  /* 0x00013dc000037802 */ /* 0x000fc60000000f00 */
[----:B------:R-:W-:Y:S02]  /*13da0*/  IMAD.IADD R0, R5, 0x1, R0 ;  /* 0x0000000105007824 */ /* 0x000fe400078e0200 */
        /* <DEDUP_REMOVED lines=13> */
[----:B------:R-:W-:Y:S02]  /*13e80*/  MOV R3, 0x1f ;  /* 0x0000001f00037802 */ /* 0x000fe40000000f00 */
[----:B------:R-:W-:Y:S01]  /*13e90*/  MOV R2, 0x13ed0 ;  /* 0x00013ed000027802 */ /* 0x000fe20000000f00 */
[----:B------:R-:W-:-:S04]  /*13ea0*/  IMAD.IADD R4, R0, 0x1, R4 ;  /* 0x0000000100047824 */ /* 0x000fc800078e0204 */
[----:B------:R-:W-:Y:S02]  /*13eb0*/  IMAD.MOV.U32 R9, RZ, RZ, R4 ;  /* 0x000000ffff097224 */ /* 0x000fe400078e0004 */
[----:B------:R-:W-:Y:S05]  /*13ec0*/  CALL.REL.NOINC `($__internal_19_$__cuda_sm70_shflsync_idx_p) ;  /* 0x000022b000007944 */ /* 0x000fea0003c00000 */
[----:B------:R-:W-:Y:S01]  /*13ed0*/  MOV R0, R5 ;  /* 0x0000000500007202 */ /* 0x000fe20000000f00 */
[----:B------:R-:W-:Y:S05]  /*13ee0*/  BRA `(.L_x_1302) ;  /* 0xfffec69000007947 */ /* 0x000fea000383ffff */
.L_x_1184:
[----:B------:R-:W-:Y:S02]  /*13ef0*/  SEL R0, RZ, 0x1, P0 ;  /* 0x00000001ff007807 */ /* 0x000fe40000000000 */
[----:B------:R-:W-:Y:S02]  /*13f00*/  MOV R2, 0x13f20 ;  /* 0x00013f2000027802 */ /* 0x000fe40000000f00 */
[----:B------:R-:W-:Y:S05]  /*13f10*/  CALL.REL.NOINC `($__internal_21_$__cuda_sm70_votesync_ballot) ;  /* 0x0000232000007944 */ /* 0x000fea0003c00000 */
[----:B------:R-:W-:Y:S01]  /*13f20*/  MOV R11, R0 ;  /* 0x00000000000b7202 */ /* 0x000fe20000000f00 */
[----:B------:R-:W-:Y:S05]  /*13f30*/  BRA `(.L_x_1303) ;  /* 0xfffec6d000007947 */ /* 0x000fea000383ffff */
.L_x_1185:
[----:B------:R-:W-:Y:S01]  /*13f40*/  IMAD.MOV.U32 R9, RZ, RZ, R10 ;  /* 0x000000ffff097224 */ /* 0x000fe200078e000a */
[----:B------:R-:W-:Y:S01]  /*13f50*/  MOV R5, R0 ;  /* 0x0000000000057202 */ /* 0x000fe20000000f00 */
[----:B------:R-:W-:Y:S01]  /*13f60*/  IMAD.MOV.U32 R3, RZ, RZ, 0x1f ;  /* 0x0000001fff037424 */ /* 0x000fe200078e00ff */
[----:B-1----:R-:W-:Y:S02]  /*13f70*/  MOV R2, 0x13f90 ;  /* 0x00013f9000027802 */ /* 0x002fe40000000f00 */
[----:B------:R-:W-:Y:S05]  /*13f80*/  CALL.REL.NOINC `($__internal_19_$__cuda_sm70_shflsync_idx_p) ;  /* 0x000021f000007944 */ /* 0x000fea0003c00000 */
[----:B------:R-:W-:Y:S01]  /*13f90*/  IMAD.MOV.U32 R13, RZ, RZ, R5 ;  /* 0x000000ffff0d7224 */ /* 0x000fe200078e0005 */
[----:B------:R-:W-:Y:S01]  /*13fa0*/  MOV R9, R8 ;  /* 0x0000000800097202 */ /* 0x000fe20000000f00 */
[----:B------:R-:W-:Y:S01]  /*13fb0*/  IMAD.MOV.U32 R6, RZ, RZ, RZ ;  /* 0x000000ffff067224 */ /* 0x000fe200078e00ff */
[----:B------:R-:W-:Y:S01]  /*13fc0*/  MOV R5, R0 ;  /* 0x0000000000057202 */ /* 0x000fe20000000f00 */
[----:B------:R-:W-:Y:S01]  /*13fd0*/  IMAD.MOV.U32 R3, RZ, RZ, 0x1f ;  /* 0x0000001fff037424 */ /* 0x000fe200078e00ff */
[----:B------:R-:W-:-:S02]  /*13fe0*/  MOV R2, 0x14000 ;  /* 0x0001400000027802 */ /* 0x000fc40000000f00 */
[----:B------:R-:W-:Y:S05]  /*13ff0*/  CALL.REL.NOINC `($__internal_19_$__cuda_sm70_shflsync_idx_p) ;  /* 0x0000218000007944 */ /* 0x000fea0003c00000 */
[----:B------:R-:W-:Y:S01]  /*14000*/  MOV R10, R5 ;  /* 0x00000005000a7202 */ /* 0x000fe20000000f00 */
[----:B------:R-:W-:Y:S05]  /*14010*/  BRA `(.L_x_1304) ;  /* 0xfffec66000007947 */ /* 0x000fea000383ffff */
.L_x_1188:
[----:B------:R-:W-:Y:S01]  /*14020*/  IMAD.MOV.U32 R9, RZ, RZ, R4 ;  /* 0x000000ffff097224 */ /* 0x000fe200078e0004 */
[----:B------:R-:W-:-:S02]  /*14030*/  MOV R3, 0x1f ;  /* 0x0000001f00037802 */ /* 0x000fc40000000f00 */
[----:B-1----:R-:W-:Y:S02]  /*14040*/  MOV R2, 0x14060 ;  /* 0x0001406000027802 */ /* 0x002fe40000000f00 */
[----:B--234-:R-:W-:Y:S05]  /*14050*/  CALL.REL.NOINC `($__internal_19_$__cuda_sm70_shflsync_idx_p) ;  /* 0x0000212000007944 */ /* 0x01cfea0003c00000 */
[----:B------:R-:W-:Y:S01]  /*14060*/  MOV R6, R5 ;  /* 0x0000000500067202 */ /* 0x000fe20000000f00 */
[----:B------:R-:W-:Y:S05]  /*14070*/  BRA `(.L_x_1187) ;  /* 0xfffec66000007947 */ /* 0x000fea000383ffff */
.L_x_1199:
[----:B----4-:R-:W-:Y:S01]  /*14080*/  IMAD.MOV.U32 R9, RZ, RZ, R6 ;  /* 0x000000ffff097224 */ /* 0x010fe200078e0006 */
[----:B------:R-:W-:Y:S01]  /*14090*/  MOV R5, RZ ;  /* 0x000000ff00057202 */ /* 0x000fe20000000f00 */
[----:B------:R-:W-:Y:S01]  /*140a0*/  IMAD.MOV.U32 R3, RZ, RZ, 0x181f ;  /* 0x0000181fff037424 */ /* 0x000fe200078e00ff */
[----:B------:R-:W-:Y:S02]  /*140b0*/  MOV R2, 0x140d0 ;  /* 0x000140d000027802 */ /* 0x000fe40000000f00 */
[----:B------:R-:W-:Y:S05]  /*140c0*/  CALL.REL.NOINC `($__internal_19_$__cuda_sm70_shflsync_idx_p) ;  /* 0x000020b000007944 */ /* 0x000fea0003c00000 */
[----:B------:R-:W-:Y:S01]  /*140d0*/  MOV R8, R5 ;  /* 0x0000000500087202 */ /* 0x000fe20000000f00 */
[----:B------:R-:W-:Y:S05]  /*140e0*/  BRA `(.L_x_1305) ;  /* 0xfffee82000007947 */ /* 0x000fea000383ffff */
.L_x_1200:
[----:B------:R-:W-:Y:S01]  /*140f0*/  IMAD.MOV.U32 R9, RZ, RZ, R7 ;  /* 0x000000ffff097224 */ /* 0x000fe200078e0007 */
[----:B------:R-:W-:Y:S01]  /*14100*/  MOV R5, RZ ;  /* 0x000000ff00057202 */ /* 0x000fe20000000f00 */
[----:B------:R-:W-:Y:S01]  /*14110*/  IMAD.MOV.U32 R3, RZ, RZ, 0x181f ;  /* 0x0000181fff037424 */ /* 0x000fe200078e00ff */
[----:B------:R-:W-:Y:S02]  /*14120*/  MOV R2, 0x14140 ;  /* 0x0001414000027802 */ /* 0x000fe40000000f00 */
[----:B-12---:R-:W-:Y:S05]  /*14130*/  CALL.REL.NOINC `($__internal_19_$__cuda_sm70_shflsync_idx_p) ;  /* 0x0000204000007944 */ /* 0x006fea0003c00000 */
[----:B------:R-:W-:Y:S01]  /*14140*/  MOV R2, R5 ;  /* 0x0000000500027202 */ /* 0x000fe20000000f00 */
[----:B------:R-:W-:Y:S05]  /*14150*/  BRA `(.L_x_1306) ;  /* 0xfffee7d000007947 */ /* 0x000fea000383ffff */
.L_x_1203:
[----:B------:R-:W-:Y:S01]  /*14160*/  IMAD.MOV.U32 R9, RZ, RZ, R6 ;  /* 0x000000ffff097224 */ /* 0x000fe200078e0006 */
[----:B------:R-:W-:Y:S01]  /*14170*/  MOV R5, 0x1 ;  /* 0x0000000100057802 */ /* 0x000fe20000000f00 */
[----:B--2---:R-:W-:Y:S01]  /*14180*/  IMAD.MOV.U32 R3, RZ, RZ, 0x181f ;  /* 0x0000181fff037424 */ /* 0x004fe200078e00ff */
[----:B----4-:R-:W-:-:S02]  /*14190*/  MOV R2, 0x141b0 ;  /* 0x000141b000027802 */ /* 0x010fc40000000f00 */
[----:B-1-3--:R-:W-:Y:S05]  /*141a0*/  CALL.REL.NOINC `($__internal_19_$__cuda_sm70_shflsync_idx_p) ;  /* 0x00001fd000007944 */ /* 0x00afea0003c00000 */
[----:B------:R-:W-:Y:S01]  /*141b0*/  IMAD.MOV.U32 R8, RZ, RZ, R5 ;  /* 0x000000ffff087224 */ /* 0x000fe200078e0005 */
[----:B------:R-:W-:Y:S01]  /*141c0*/  MOV R5, 0x1 ;  /* 0x0000000100057802 */ /* 0x000fe20000000f00 */
[----:B------:R-:W-:Y:S01]  /*141d0*/  IMAD.MOV.U32 R9, RZ, RZ, R7 ;  /* 0x000000ffff097224 */ /* 0x000fe200078e0007 */
[----:B------:R-:W-:-:S02]  /*141e0*/  MOV R3, 0x181f ;  /* 0x0000181f00037802 */ /* 0x000fc40000000f00 */
[----:B------:R-:W-:Y:S02]  /*141f0*/  MOV R2, 0x14210 ;  /* 0x0001421000027802 */ /* 0x000fe40000000f00 */
[----:B------:R-:W-:Y:S05]  /*14200*/  CALL.REL.NOINC `($__internal_19_$__cuda_sm70_shflsync_idx_p) ;  /* 0x00001f7000007944 */ /* 0x000fea0003c00000 */
[----:B------:R-:W-:Y:S01]  /*14210*/  MOV R2, R5 ;  /* 0x0000000500027202 */ /* 0x000fe20000000f00 */
[----:B------:R-:W-:Y:S05]  /*14220*/  BRA `(.L_x_1307) ;  /* 0xfffee80000007947 */ /* 0x000fea000383ffff */
.L_x_1206:
[----:B------:R-:W-:Y:S01]  /*14230*/  IMAD.MOV.U32 R9, RZ, RZ, R6 ;  /* 0x000000ffff097224 */ /* 0x000fe200078e0006 */
[----:B------:R-:W-:Y:S01]  /*14240*/  MOV R5, 0x2 ;  /* 0x0000000200057802 */ /* 0x000fe20000000f00 */
[----:B-1----:R-:W-:Y:S01]  /*14250*/  IMAD.MOV.U32 R3, RZ, RZ, 0x181f ;  /* 0x0000181fff037424 */ /* 0x002fe200078e00ff */
[----:B----4-:R-:W-:Y:S02]  /*14260*/  MOV R2, 0x14280 ;  /* 0x0001428000027802 */ /* 0x010fe40000000f00 */
[----:B--23--:R-:W-:Y:S05]  /*14270*/  CALL.REL.NOINC `($__internal_19_$__cuda_sm70_shflsync_idx_p) ;  /* 0x00001f0000007944 */ /* 0x00cfea0003c00000 */
[----:B------:R-:W-:Y:S01]  /*14280*/  MOV R8, R5 ;  /* 0x0000000500087202 */ /* 0x000fe20000000f00 */
[----:B------:R-:W-:Y:S05]  /*14290*/  BRA `(.L_x_1308) ;  /* 0xfffee87000007947 */ /* 0x000fea000383ffff */
.L_x_1207:
[----:B------:R-:W-:Y:S01]  /*142a0*/  IMAD.MOV.U32 R9, RZ, RZ, R7 ;  /* 0x000000ffff097224 */ /* 0x000fe200078e0007 */
[----:B------:R-:W-:Y:S01]  /*142b0*/  MOV R5, 0x2 ;  /* 0x0000000200057802 */ /* 0x000fe20000000f00 */
[----:B------:R-:W-:Y:S01]  /*142c0*/  IMAD.MOV.U32 R3, RZ, RZ, 0x181f ;  /* 0x0000181fff037424 */ /* 0x000fe200078e00ff */
[----:B----4-:R-:W-:Y:S02]  /*142d0*/  MOV R2, 0x142f0 ;  /* 0x000142f000027802 */ /* 0x010fe40000000f00 */
[----:B-123--:R-:W-:Y:S05]  /*142e0*/  CALL.REL.NOINC `($__internal_19_$__cuda_sm70_shflsync_idx_p) ;  /* 0x00001e9000007944 */ /* 0x00efea0003c00000 */
[----:B------:R-:W-:Y:S01]  /*142f0*/  MOV R2, R5 ;  /* 0x0000000500027202 */ /* 0x000fe20000000f00 */
[----:B------:R-:W-:Y:S05]  /*14300*/  BRA `(.L_x_1309) ;  /* 0xfffee82000007947 */ /* 0x000fea000383ffff */
.L_x_1210:
[----:B------:R-:W-:Y:S01]  /*14310*/  IMAD.MOV.U32 R9, RZ, RZ, R6 ;  /* 0x000000ffff097224 */ /* 0x000fe200078e0006 */
[----:B------:R-:W-:Y:S01]  /*14320*/  MOV R5, 0x3 ;  /* 0x0000000300057802 */ /* 0x000fe20000000f00 */
[----:B-1----:R-:W-:Y:S01]  /*14330*/  IMAD.MOV.U32 R3, RZ, RZ, 0x181f ;  /* 0x0000181fff037424 */ /* 0x002fe200078e00ff */
[----:B------:R-:W-:-:S02]  /*14340*/  MOV R2, 0x14360 ;  /* 0x0001436000027802 */ /* 0x000fc40000000f00 */
[----:B--234-:R-:W-:Y:S05]  /*14350*/  CALL.REL.NOINC `($__internal_19_$__cuda_sm70_shflsync_idx_p) ;  /* 0x00001e2000007944 */ /* 0x01cfea0003c00000 */
        /* <DEDUP_REMOVED lines=8> */
.L_x_1213:
[----:B------:R-:W-:Y:S01]  /*143e0*/  IMAD.MOV.U32 R9, RZ, RZ, R6 ;  /* 0x000000ffff097224 */ /* 0x000fe200078e0006 */
[----:B------:R-:W-:Y:S01]  /*143f0*/  MOV R5, 0x4 ;  /* 0x0000000400057802 */ /* 0x000fe20000000f00 */
[----:B-1----:R-:W-:Y:S01]  /*14400*/  IMAD.MOV.U32 R3, RZ, RZ, 0x181f ;  /* 0x0000181fff037424 */ /* 0x002fe200078e00ff */
[----:B------:R-:W-:Y:S02]  /*14410*/  MOV R2, 0x14430 ;  /* 0x0001443000027802 */ /* 0x000fe40000000f00 */
[----:B--234-:R-:W-:Y:S05]  /*14420*/  CALL.REL.NOINC `($__internal_19_$__cuda_sm70_shflsync_idx_p) ;  /* 0x00001d5000007944 */ /* 0x01cfea0003c00000 */
[----:B------:R-:W-:Y:S01]  /*14430*/  MOV R8, R5 ;  /* 0x0000000500087202 */ /* 0x000fe20000000f00 */
[----:B------:R-:W-:Y:S05]  /*14440*/  BRA `(.L_x_1311) ;  /* 0xfffee8b000007947 */ /* 0x000fea000383ffff */
.L_x_1214:
[----:B------:R-:W-:Y:S01]  /*14450*/  IMAD.MOV.U32 R9, RZ, RZ, R7 ;  /* 0x000000ffff097224 */ /* 0x000fe200078e0007 */
[----:B------:R-:W-:Y:S01]  /*14460*/  MOV R5, 0x4 ;  /* 0x0000000400057802 */ /* 0x000fe20000000f00 */
[----:B-1----:R-:W-:Y:S01]  /*14470*/  IMAD.MOV.U32 R3, RZ, RZ, 0x181f ;  /* 0x0000181fff037424 */ /* 0x002fe200078e00ff */
[----:B------:R-:W-:Y:S02]  /*14480*/  MOV R2, 0x144a0 ;  /* 0x000144a000027802 */ /* 0x000fe40000000f00 */
[----:B--234-:R-:W-:Y:S05]  /*14490*/  CALL.REL.NOINC `($__internal_19_$__cuda_sm70_shflsync_idx_p) ;  /* 0x00001ce000007944 */ /* 0x01cfea0003c00000 */
[----:B------:R-:W-:Y:S01]  /*144a0*/  MOV R2, R5 ;  /* 0x0000000500027202 */ /* 0x000fe20000000f00 */
[----:B------:R-:W-:Y:S05]  /*144b0*/  BRA `(.L_x_1312) ;  /* 0xfffee86000007947 */ /* 0x000fea000383ffff */
.L_x_1217:
[----:B------:R-:W-:Y:S01]  /*144c0*/  IMAD.MOV.U32 R9, RZ, RZ, R6 ;  /* 0x000000ffff097224 */ /* 0x000fe200078e0006 */
[----:B------:R-:W-:Y:S01]  /*144d0*/  MOV R5, 0x5 ;  /* 0x0000000500057802 */ /* 0x000fe20000000f00 */
[----:B--2---:R-:W-:Y:S01]  /*144e0*/  IMAD.MOV.U32 R3, RZ, RZ, 0x181f ;  /* 0x0000181fff037424 */ /* 0x004fe200078e00ff */
[----:B---3--:R-:W-:-:S02]  /*144f0*/  MOV R2, 0x14510 ;  /* 0x0001451000027802 */ /* 0x008fc40000000f00 */
[----:B-1--4-:R-:W-:Y:S05]  /*14500*/  CALL.REL.NOINC `($__internal_19_$__cuda_sm70_shflsync_idx_p) ;  /* 0x00001c7000007944 */ /* 0x012fea0003c00000 */
        /* <DEDUP_REMOVED lines=8> */
.L_x_1220:
[----:B------:R-:W-:Y:S01]  /*14590*/  IMAD.MOV.U32 R9, RZ, RZ, R6 ;  /* 0x000000ffff097224 */ /* 0x000fe200078e0006 */
[----:B------:R-:W-:Y:S01]  /*145a0*/  MOV R5, 0x6 ;  /* 0x0000000600057802 */ /* 0x000fe20000000f00 */
[----:B-1----:R-:W-:Y:S01]  /*145b0*/  IMAD.MOV.U32 R3, RZ, RZ, 0x181f ;  /* 0x0000181fff037424 */ /* 0x002fe200078e00ff */
[----:B---3--:R-:W-:Y:S02]  /*145c0*/  MOV R2, 0x145e0 ;  /* 0x000145e000027802 */ /* 0x008fe40000000f00 */
[----:B--2-4-:R-:W-:Y:S05]  /*145d0*/  CALL.REL.NOINC `($__internal_19_$__cuda_sm70_shflsync_idx_p) ;  /* 0x00001ba000007944 */ /* 0x014fea0003c00000 */
[----:B------:R-:W-:Y:S01]  /*145e0*/  MOV R8, R5 ;  /* 0x0000000500087202 */ /* 0x000fe20000000f00 */
[----:B------:R-:W-:Y:S05]  /*145f0*/  BRA `(.L_x_1314) ;  /* 0xfffee8f000007947 */ /* 0x000fea000383ffff */
.L_x_1221:
[----:B------:R-:W-:Y:S01]  /*14600*/  IMAD.MOV.U32 R9, RZ, RZ, R7 ;  /* 0x000000ffff097224 */ /* 0x000fe200078e0007 */
[----:B------:R-:W-:Y:S01]  /*14610*/  MOV R5, 0x6 ;  /* 0x0000000600057802 */ /* 0x000fe20000000f00 */
[----:B------:R-:W-:Y:S01]  /*14620*/  IMAD.MOV.U32 R3, RZ, RZ, 0x181f ;  /* 0x0000181fff037424 */ /* 0x000fe200078e00ff */
[----:B---3--:R-:W-:Y:S02]  /*14630*/  MOV R2, 0x14650 ;  /* 0x0001465000027802 */ /* 0x008fe40000000f00 */
[----:B-12-4-:R-:W-:Y:S05]  /*14640*/  CALL.REL.NOINC `($__internal_19_$__cuda_sm70_shflsync_idx_p) ;  /* 0x00001b3000007944 */ /* 0x016fea0003c00000 */
[----:B------:R-:W-:Y:S01]  /*14650*/  MOV R2, R5 ;  /* 0x0000000500027202 */ /* 0x000fe20000000f00 */
[----:B------:R-:W-:Y:S05]  /*14660*/  BRA `(.L_x_1315) ;  /* 0xfffee8a000007947 */ /* 0x000fea000383ffff */
.L_x_1224:
        /* <DEDUP_REMOVED lines=13> */
.L_x_1231:
[----:B---3--:R1:W5:Y:S01]  /*14740*/  LDL R0, [R1+0x14] ;  /* 0x0000140001007983 */ /* 0x0083620000100800 */
[----:B------:R-:W-:Y:S02]  /*14750*/  MOV R3, 0x2 ;  /* 0x0000000200037802 */ /* 0x000fe40000000f00 */
[----:B------:R-:W-:Y:S02]  /*14760*/  MOV R2, 0x14780 ;  /* 0x0001478000027802 */ /* 0x000fe40000000f00 */
[----:B-1---5:R-:W-:Y:S05]  /*14770*/  CALL.REL.NOINC `($__internal_18_$__cuda_sm70_shflsync_bfly_p) ;  /* 0x000019c000007944 */ /* 0x022fea0003c00000 */
[----:B------:R-:W-:Y:S05]  /*14780*/  BRA `(.L_x_1317) ;  /* 0xffffaea000007947 */ /* 0x000fea000383ffff */
.L_x_1232:
[----:B------:R-:W-:Y:S01]  /*14790*/  IMAD.MOV.U32 R0, RZ, RZ, R4 ;  /* 0x000000ffff007224 */ /* 0x000fe200078e0004 */
[----:B------:R-:W-:Y:S02]  /*147a0*/  MOV R3, 0x1 ;  /* 0x0000000100037802 */ /* 0x000fe40000000f00 */
[----:B------:R-:W-:Y:S02]  /*147b0*/  MOV R2, 0x147d0 ;  /* 0x000147d000027802 */ /* 0x000fe40000000f00 */
[----:B------:R-:W-:Y:S05]  /*147c0*/  CALL.REL.NOINC `($__internal_18_$__cuda_sm70_shflsync_bfly_p) ;  /* 0x0000197000007944 */ /* 0x000fea0003c00000 */
[----:B------:R-:W-:Y:S02]  /*147d0*/  FADD.FTZ R4, R4, R0 ;  /* 0x0000000004047221 */ /* 0x000fe40000010000 */
[----:B------:R1:W5:Y:S01]  /*147e0*/  LDL R0, [R1+0x18] ;  /* 0x0000180001007983 */ /* 0x0003620000100800 */
[----:B------:R-:W-:-:S02]  /*147f0*/  MOV R3, 0x2 ;  /* 0x0000000200037802 */ /* 0x000fc40000000f00 */
[----:B------:R-:W-:Y:S02]  /*14800*/  MOV R2, 0x14820 ;  /* 0x0001482000027802 */ /* 0x000fe40000000f00 */
[----:B-1---5:R-:W-:Y:S05]  /*14810*/  CALL.REL.NOINC `($__internal_18_$__cuda_sm70_shflsync_bfly_p) ;  /* 0x0000192000007944 */ /* 0x022fea0003c00000 */
[----:B------:R-:W2:Y:S01]  /*14820*/  LDL.LU R2, [R1+0x18] ;  /* 0x0000180001027983 */ /* 0x000ea20000300800 */
[----:B------:R-:W-:Y:S01]  /*14830*/  MOV R3, 0x1 ;  /* 0x0000000100037802 */ /* 0x000fe20000000f00 */
[----:B--2---:R-:W-:Y:S01]  /*14840*/  FADD.FTZ R5, R2, R0 ;  /* 0x0000000002057221 */ /* 0x004fe20000010000 */
[----:B------:R-:W-:-:S04]  /*14850*/  MOV R2, 0x14880 ;  /* 0x0001488000027802 */ /* 0x000fc80000000f00 */
[----:B------:R-:W-:Y:S02]  /*14860*/  MOV R0, R5 ;  /* 0x0000000500007202 */ /* 0x000fe40000000f00 */
[----:B------:R-:W-:Y:S05]  /*14870*/  CALL.REL.NOINC `($__internal_18_$__cuda_sm70_shflsync_bfly_p) ;  /* 0x000018c000007944 */ /* 0x000fea0003c00000 */
[----:B------:R-:W-:Y:S02]  /*14880*/  FADD.FTZ R5, R5, R0 ;  /* 0x0000000005057221 */ /* 0x000fe40000010000 */
[----:B------:R1:W5:Y:S01]  /*14890*/  LDL R0, [R1+0x1c] ;  /* 0x00001c0001007983 */ /* 0x0003620000100800 */
[----:B------:R-:W-:Y:S02]  /*148a0*/  MOV R3, 0x2 ;  /* 0x0000000200037802 */ /* 0x000fe40000000f00 */
        /* <DEDUP_REMOVED lines=19> */
[----:B------:R-:W-:Y:S01]  /*149e0*/  MOV R8, R0 ;  /* 0x0000000000087202 */ /* 0x000fe20000000f00 */
[----:B------:R-:W-:Y:S05]  /*149f0*/  BRA `(.L_x_1318) ;  /* 0xffffad6000007947 */ /* 0x000fea000383ffff */
.L_x_1239:
[----:B-1234-:R-:W-:Y:S01]  /*14a00*/  IMAD.MOV.U32 R9, RZ, RZ, R6 ;  /* 0x000000ffff097224 */ /* 0x01efe200078e0006 */
[----:B------:R-:W-:Y:S01]  /*14a10*/  MOV R5, RZ ;  /* 0x000000ff00057202 */ /* 0x000fe20000000f00 */
[----:B------:R-:W-:Y:S01]  /*14a20*/  IMAD.MOV.U32 R3, RZ, RZ, 0x181f ;  /* 0x0000181fff037424 */ /* 0x000fe200078e00ff */
[----:B------:R-:W-:Y:S02]  /*14a30*/  MOV R2, 0x14a50 ;  /* 0x00014a5000027802 */ /* 0x000fe40000000f00 */
[----:B------:R-:W-:Y:S05]  /*14a40*/  CALL.REL.NOINC `($__internal_19_$__cuda_sm70_shflsync_idx_p) ;  /* 0x0000173000007944 */ /* 0x000fea0003c00000 */
[----:B------:R-:W-:Y:S01]  /*14a50*/  MOV R8, R5 ;  /* 0x0000000500087202 */ /* 0x000fe20000000f00 */
[----:B------:R-:W-:Y:S05]  /*14a60*/  BRA `(.L_x_1319) ;  /* 0xffffc33000007947 */ /* 0x000fea000383ffff */
.L_x_1240:
[----:B------:R-:W-:Y:S01]  /*14a70*/  IMAD.MOV.U32 R9, RZ, RZ, R7 ;  /* 0x000000ffff097224 */ /* 0x000fe200078e0007 */
[----:B------:R-:W-:Y:S01]  /*14a80*/  MOV R5, RZ ;  /* 0x000000ff00057202 */ /* 0x000fe20000000f00 */
[----:B------:R-:W-:Y:S01]  /*14a90*/  IMAD.MOV.U32 R3, RZ, RZ, 0x181f ;  /* 0x0000181fff037424 */ /* 0x000fe200078e00ff */
[----:B------:R-:W-:Y:S02]  /*14aa0*/  MOV R2, 0x14ac0 ;  /* 0x00014ac000027802 */ /* 0x000fe40000000f00 */
[----:B-12---:R-:W-:Y:S05]  /*14ab0*/  CALL.REL.NOINC `($__internal_19_$__cuda_sm70_shflsync_idx_p) ;  /* 0x000016c000007944 */ /* 0x006fea0003c00000 */
[----:B------:R-:W-:Y:S01]  /*14ac0*/  MOV R2, R5 ;  /* 0x0000000500027202 */ /* 0x000fe20000000f00 */
[----:B------:R-:W-:Y:S05]  /*14ad0*/  BRA `(.L_x_1320) ;  /* 0xffffc2e000007947 */ /* 0x000fea000383ffff */
.L_x_1241:
[----:B------:R-:W-:Y:S01]  /*14ae0*/  IMAD.MOV.U32 R9, RZ, RZ, R6 ;  /* 0x000000ffff097224 */ /* 0x000fe200078e0006 */
[----:B------:R-:W-:Y:S01]  /*14af0*/  MOV R5, 0x1 ;  /* 0x0000000100057802 */ /* 0x000fe20000000f00 */
[----:B--2---:R-:W-:Y:S01]  /*14b00*/  IMAD.MOV.U32 R3, RZ, RZ, 0x181f ;  /* 0x0000181fff037424 */ /* 0x004fe200078e00ff */
[----:B------:R-:W-:-:S02]  /*14b10*/  MOV R2, 0x14b30 ;  /* 0x00014b3000027802 */ /* 0x000fc40000000f00 */
        /* <DEDUP_REMOVED lines=9> */
.L_x_1242:
[----:B------:R-:W-:Y:S01]  /*14bb0*/  IMAD.MOV.U32 R9, RZ, RZ, R6 ;  /* 0x000000ffff097224 */ /* 0x000fe200078e0006 */
[----:B------:R-:W-:Y:S01]  /*14bc0*/  MOV R5, 0x2 ;  /* 0x0000000200057802 */ /* 0x000fe20000000f00 */
[----:B-1----:R-:W-:Y:S01]  /*14bd0*/  IMAD.MOV.U32 R3, RZ, RZ, 0x181f ;  /* 0x0000181fff037424 */ /* 0x002fe200078e00ff */
[----:B------:R-:W-:Y:S02]  /*14be0*/  MOV R2, 0x14c00 ;  /* 0x00014c0000027802 */ /* 0x000fe40000000f00 */
[----:B---34-:R-:W-:Y:S05]  /*14bf0*/  CALL.REL.NOINC `($__internal_19_$__cuda_sm70_shflsync_idx_p) ;  /* 0x0000158000007944 */ /* 0x018fea0003c00000 */
[----:B------:R-:W-:Y:S01]  /*14c00*/  MOV R8, R5 ;  /* 0x0000000500087202 */ /* 0x000fe20000000f00 */
[----:B------:R-:W-:Y:S05]  /*14c10*/  BRA `(.L_x_1322) ;  /* 0xffffc2b000007947 */ /* 0x000fea000383ffff */
.L_x_1243:
[----:B------:R-:W-:Y:S01]  /*14c20*/  IMAD.MOV.U32 R9, RZ, RZ, R7 ;  /* 0x000000ffff097224 */ /* 0x000fe200078e0007 */
[----:B------:R-:W-:Y:S01]  /*14c30*/  MOV R5, 0x2 ;  /* 0x0000000200057802 */ /* 0x000fe20000000f00 */
[----:B-1----:R-:W-:Y:S01]  /*14c40*/  IMAD.MOV.U32 R3, RZ, RZ, 0x181f ;  /* 0x0000181fff037424 */ /* 0x002fe200078e00ff */
[----:B------:R-:W-:Y:S02]  /*14c50*/  MOV R2, 0x14c70 ;  /* 0x00014c7000027802 */ /* 0x000fe40000000f00 */
[----:B--234-:R-:W-:Y:S05]  /*14c60*/  CALL.REL.NOINC `($__internal_19_$__cuda_sm70_shflsync_idx_p) ;  /* 0x0000151000007944 */ /* 0x01cfea0003c00000 */
[----:B------:R-:W-:Y:S01]  /*14c70*/  MOV R2, R5 ;  /* 0x0000000500027202 */ /* 0x000fe20000000f00 */
[----:B------:R-:W-:Y:S05]  /*14c80*/  BRA `(.L_x_1323) ;  /* 0xffffc26000007947 */ /* 0x000fea000383ffff */
.L_x_1244:
[----:B------:R-:W-:Y:S01]  /*14c90*/  IMAD.MOV.U32 R9, RZ, RZ, R6 ;  /* 0x000000ffff097224 */ /* 0x000fe200078e0006 */
[----:B------:R-:W-:Y:S01]  /*14ca0*/  MOV R5, 0x3 ;  /* 0x0000000300057802 */ /* 0x000fe20000000f00 */
[----:B--2---:R-:W-:Y:S01]  /*14cb0*/  IMAD.MOV.U32 R3, RZ, RZ, 0x181f ;  /* 0x0000181fff037424 */ /* 0x004fe200078e00ff */
[----:B------:R-:W-:-:S02]  /*14cc0*/  MOV R2, 0x14ce0 ;  /* 0x00014ce000027802 */ /* 0x000fc40000000f00 */
[----:B-1-34-:R-:W-:Y:S05]  /*14cd0*/  CALL.REL.NOINC `($__internal_19_$__cuda_sm70_shflsync_idx_p) ;  /* 0x000014a000007944 */ /* 0x01afea0003c00000 */
        /* <DEDUP_REMOVED lines=8> */
.L_x_1245:
[----:B------:R-:W-:Y:S01]  /*14d60*/  IMAD.MOV.U32 R9, RZ, RZ, R6 ;  /* 0x000000ffff097224 */ /* 0x000fe200078e0006 */
[----:B------:R-:W-:Y:S01]  /*14d70*/  MOV R5, 0x4 ;  /* 0x0000000400057802 */ /* 0x000fe20000000f00 */
[----:B--2---:R-:W-:Y:S01]  /*14d80*/  IMAD.MOV.U32 R3, RZ, RZ, 0x181f ;  /* 0x0000181fff037424 */ /* 0x004fe200078e00ff */
[----:B------:R-:W-:Y:S02]  /*14d90*/  MOV R2, 0x14db0 ;  /* 0x00014db000027802 */ /* 0x000fe40000000f00 */
[----:B-1-34-:R-:W-:Y:S05]  /*14da0*/  CALL.REL.NOINC `($__internal_19_$__cuda_sm70_shflsync_idx_p) ;  /* 0x000013d000007944 */ /* 0x01afea0003c00000 */
[----:B------:R-:W-:Y:S01]  /*14db0*/  MOV R8, R5 ;  /* 0x0000000500087202 */ /* 0x000fe20000000f00 */
[----:B------:R-:W-:Y:S05]  /*14dc0*/  BRA `(.L_x_1325) ;  /* 0xffffc23000007947 */ /* 0x000fea000383ffff */
.L_x_1246:
[----:B------:R-:W-:Y:S01]  /*14dd0*/  IMAD.MOV.U32 R9, RZ, RZ, R7 ;  /* 0x000000ffff097224 */ /* 0x000fe200078e0007 */
[----:B------:R-:W-:Y:S01]  /*14de0*/  MOV R5, 0x4 ;  /* 0x0000000400057802 */ /* 0x000fe20000000f00 */
[----:B--2---:R-:W-:Y:S01]  /*14df0*/  IMAD.MOV.U32 R3, RZ, RZ, 0x181f ;  /* 0x0000181fff037424 */ /* 0x004fe200078e00ff */
[----:B------:R-:W-:Y:S02]  /*14e00*/  MOV R2, 0x14e20 ;  /* 0x00014e2000027802 */ /* 0x000fe40000000f00 */
[----:B-1-34-:R-:W-:Y:S05]  /*14e10*/  CALL.REL.NOINC `($__internal_19_$__cuda_sm70_shflsync_idx_p) ;  /* 0x0000136000007944 */ /* 0x01afea0003c00000 */
[----:B------:R-:W-:Y:S01]  /*14e20*/  MOV R2, R5 ;  /* 0x0000000500027202 */ /* 0x000fe20000000f00 */
[----:B------:R-:W-:Y:S05]  /*14e30*/  BRA `(.L_x_1326) ;  /* 0xffffc1e000007947 */ /* 0x000fea000383ffff */
.L_x_1247:
        /* <DEDUP_REMOVED lines=13> */
.L_x_1248:
[----:B------:R-:W-:Y:S01]  /*14f10*/  IMAD.MOV.U32 R9, RZ, RZ, R6 ;  /* 0x000000ffff097224 */ /* 0x000fe200078e0006 */
[----:B------:R-:W-:Y:S01]  /*14f20*/  MOV R5, 0x6 ;  /* 0x0000000600057802 */ /* 0x000fe20000000f00 */
[----:B--2---:R-:W-:Y:S01]  /*14f30*/  IMAD.MOV.U32 R3, RZ, RZ, 0x181f ;  /* 0x0000181fff037424 */ /* 0x004fe200078e00ff */
[----:B------:R-:W-:Y:S02]  /*14f40*/  MOV R2, 0x14f60 ;  /* 0x00014f6000027802 */ /* 0x000fe40000000f00 */
[----:B-1--4-:R-:W-:Y:S05]  /*14f50*/  CALL.REL.NOINC `($__internal_19_$__cuda_sm70_shflsync_idx_p) ;  /* 0x0000122000007944 */ /* 0x012fea0003c00000 */
[----:B------:R-:W-:Y:S01]  /*14f60*/  MOV R8, R5 ;  /* 0x0000000500087202 */ /* 0x000fe20000000f00 */
[----:B------:R-:W-:Y:S05]  /*14f70*/  BRA `(.L_x_1328) ;  /* 0xffffc1b000007947 */ /* 0x000fea000383ffff */
.L_x_1249:
[----:B------:R-:W-:Y:S01]  /*14f80*/  IMAD.MOV.U32 R9, RZ, RZ, R7 ;  /* 0x000000ffff097224 */ /* 0x000fe200078e0007 */
[----:B------:R-:W-:Y:S01]  /*14f90*/  MOV R5, 0x6 ;  /* 0x0000000600057802 */ /* 0x000fe20000000f00 */
[----:B--2---:R-:W-:Y:S01]  /*14fa0*/  IMAD.MOV.U32 R3, RZ, RZ, 0x181f ;  /* 0x0000181fff037424 */ /* 0x004fe200078e00ff */
[----:B------:R-:W-:Y:S02]  /*14fb0*/  MOV R2, 0x14fd0 ;  /* 0x00014fd000027802 */ /* 0x000fe40000000f00 */
[----:B-1-34-:R-:W-:Y:S05]  /*14fc0*/  CALL.REL.NOINC `($__internal_19_$__cuda_sm70_shflsync_idx_p) ;  /* 0x000011b000007944 */ /* 0x01afea0003c00000 */
[----:B------:R-:W-:Y:S01]  /*14fd0*/  MOV R2, R5 ;  /* 0x0000000500027202 */ /* 0x000fe20000000f00 */
[----:B------:R-:W-:Y:S05]  /*14fe0*/  BRA `(.L_x_1329) ;  /* 0xffffc16000007947 */ /* 0x000fea000383ffff */
.L_x_1250:
[----:B------:R-:W-:Y:S01]  /*14ff0*/  IMAD.MOV.U32 R9, RZ, RZ, R6 ;  /* 0x000000ffff097224 */ /* 0x000fe200078e0006 */
[----:B------:R-:W-:Y:S01]  /*15000*/  MOV R5, 0x7 ;  /* 0x0000000700057802 */ /* 0x000fe20000000f00 */
[----:B-1----:R-:W-:Y:S01]  /*15010*/  IMAD.MOV.U32 R3, RZ, RZ, 0x181f ;  /* 0x0000181fff037424 */ /* 0x002fe200078e00ff */
[----:B------:R-:W-:-:S02]  /*15020*/  MOV R2, 0x15040 ;  /* 0x0001504000027802 */ /* 0x000fc40000000f00 */
[----:B--2-4-:R-:W-:Y:S05]  /*15030*/  CALL.REL.NOINC `($__internal_19_$__cuda_sm70_shflsync_idx_p) ;  /* 0x0000114000007944 */ /* 0x014fea0003c00000 */
        /* <DEDUP_REMOVED lines=8> */
.L_x_1252:
[----:B------:R-:W-:Y:S01]  /*150c0*/  IMAD.MOV.U32 R9, RZ, RZ, R13 ;  /* 0x000000ffff097224 */ /* 0x000fe200078e000d */
[----:B------:R-:W-:Y:S01]  /*150d0*/  MOV R5, RZ ;  /* 0x000000ff00057202 */ /* 0x000fe20000000f00 */
[----:B------:R-:W-:Y:S01]  /*150e0*/  IMAD.MOV.U32 R3, RZ, RZ, 0x1c1f ;  /* 0x00001c1fff037424 */ /* 0x000fe200078e00ff */
[----:B------:R-:W-:Y:S02]  /*150f0*/  MOV R2, 0x15110 ;  /* 0x0001511000027802 */ /* 0x000fe40000000f00 */
[----:B------:R-:W-:Y:S05]  /*15100*/  CALL.REL.NOINC `($__internal_19_$__cuda_sm70_shflsync_idx_p) ;  /* 0x0000107000007944 */ /* 0x000fea0003c00000 */
[----:B------:R-:W-:Y:S01]  /*15110*/  MOV R12, R5 ;  /* 0x00000005000c7202 */ /* 0x000fe20000000f00 */
[----:B------:R-:W-:Y:S05]  /*15120*/  BRA `(.L_x_1331) ;  /* 0xffffc35000007947 */ /* 0x000fea000383ffff */
.L_x_1253:
[----:B------:R-:W-:Y:S01]  /*15130*/  IMAD.MOV.U32 R9, RZ, RZ, R21 ;  /* 0x000000ffff097224 */ /* 0x000fe200078e0015 */
[----:B------:R-:W-:Y:S01]  /*15140*/  MOV R5, RZ ;  /* 0x000000ff00057202 */ /* 0x000fe20000000f00 */
[----:B------:R-:W-:Y:S01]  /*15150*/  IMAD.MOV.U32 R3, RZ, RZ, 0x1c1f ;  /* 0x00001c1fff037424 */ /* 0x000fe200078e00ff */
[----:B------:R-:W-:Y:S02]  /*15160*/  MOV R2, 0x15180 ;  /* 0x0001518000027802 */ /* 0x000fe40000000f00 */
[----:B-12---:R-:W-:Y:S05]  /*15170*/  CALL.REL.NOINC `($__internal_19_$__cuda_sm70_shflsync_idx_p) ;  /* 0x0000100000007944 */ /* 0x006fea0003c00000 */
[----:B------:R-:W-:Y:S01]  /*15180*/  MOV R2, R5 ;  /* 0x0000000500027202 */ /* 0x000fe20000000f00 */
[----:B------:R-:W-:Y:S05]  /*15190*/  BRA `(.L_x_1332) ;  /* 0xffffc30000007947 */ /* 0x000fea000383ffff */
.L_x_1256:
[----:B------:R-:W-:Y:S01]  /*151a0*/  IMAD.MOV.U32 R9, RZ, RZ, R13 ;  /* 0x000000ffff097224 */ /* 0x000fe200078e000d */
[----:B------:R-:W-:Y:S01]  /*151b0*/  MOV R5, 0x1 ;  /* 0x0000000100057802 */ /* 0x000fe20000000f00 */
[----:B----4-:R-:W-:Y:S01]  /*151c0*/  IMAD.MOV.U32 R3, RZ, RZ, 0x1c1f ;  /* 0x00001c1fff037424 */ /* 0x010fe200078e00ff */
[----:B------:R-:W-:-:S02]  /*151d0*/  MOV R2, 0x151f0 ;  /* 0x000151f000027802 */ /* 0x000fc40000000f00 */
[----:B-123--:R-:W-:Y:S05]  /*151e0*/  CALL.REL.NOINC `($__internal_19_$__cuda_sm70_shflsync_idx_p) ;  /* 0x00000f9000007944 */ /* 0x00efea0003c00000 */
        /* <DEDUP_REMOVED lines=8> */
.L_x_1259:
[----:B------:R-:W-:Y:S01]  /*15270*/  IMAD.MOV.U32 R9, RZ, RZ, R13 ;  /* 0x000000ffff097224 */ /* 0x000fe200078e000d */
[----:B------:R-:W-:Y:S01]  /*15280*/  MOV R5, 0x2 ;  /* 0x0000000200057802 */ /* 0x000fe20000000f00 */
[----:B----4-:R-:W-:Y:S01]  /*15290*/  IMAD.MOV.U32 R3, RZ, RZ, 0x1c1f ;  /* 0x00001c1fff037424 */ /* 0x010fe200078e00ff */
[----:B------:R-:W-:Y:S02]  /*152a0*/  MOV R2, 0x152c0 ;  /* 0x000152c000027802 */ /* 0x000fe40000000f00 */
[----:B-123--:R-:W-:Y:S05]  /*152b0*/  CALL.REL.NOINC `($__internal_19_$__cuda_sm70_shflsync_idx_p) ;  /* 0x00000ec000007944 */ /* 0x00efea0003c00000 */
[----:B------:R-:W-:Y:S01]  /*152c0*/  MOV R12, R5 ;  /* 0x00000005000c7202 */ /* 0x000fe20000000f00 */
[----:B------:R-:W-:Y:S05]  /*152d0*/  BRA `(.L_x_1334) ;  /* 0xffffc78000007947 */ /* 0x000fea000383ffff */
.L_x_1260:
[----:B------:R-:W-:Y:S01]  /*152e0*/  IMAD.MOV.U32 R9, RZ, RZ, R21 ;  /* 0x000000ffff097224 */ /* 0x000fe200078e0015 */
[----:B------:R-:W-:Y:S01]  /*152f0*/  MOV R5, 0x2 ;  /* 0x0000000200057802 */ /* 0x000fe20000000f00 */
[----:B----4-:R-:W-:Y:S01]  /*15300*/  IMAD.MOV.U32 R3, RZ, RZ, 0x1c1f ;  /* 0x00001c1fff037424 */ /* 0x010fe200078e00ff */
[----:B------:R-:W-:Y:S02]  /*15310*/  MOV R2, 0x15330 ;  /* 0x0001533000027802 */ /* 0x000fe40000000f00 */
[----:B-123--:R-:W-:Y:S05]  /*15320*/  CALL.REL.NOINC `($__internal_19_$__cuda_sm70_shflsync_idx_p) ;  /* 0x00000e5000007944 */ /* 0x00efea0003c00000 */
[----:B------:R-:W-:Y:S01]  /*15330*/  MOV R2, R5 ;  /* 0x0000000500027202 */ /* 0x000fe20000000f00 */
[----:B------:R-:W-:Y:S05]  /*15340*/  BRA `(.L_x_1335) ;  /* 0xffffc73000007947 */ /* 0x000fea000383ffff */
.L_x_1263:
[----:B------:R-:W-:Y:S01]  /*15350*/  IMAD.MOV.U32 R9, RZ, RZ, R13 ;  /* 0x000000ffff097224 */ /* 0x000fe200078e000d */
[----:B------:R-:W-:Y:S01]  /*15360*/  MOV R5, 0x3 ;  /* 0x0000000300057802 */ /* 0x000fe20000000f00 */
[----:B--2---:R-:W-:Y:S01]  /*15370*/  IMAD.MOV.U32 R3, RZ, RZ, 0x1c1f ;  /* 0x00001c1fff037424 */ /* 0x004fe200078e00ff */
[----:B-1----:R-:W-:-:S02]  /*15380*/  MOV R2, 0x153a0 ;  /* 0x000153a000027802 */ /* 0x002fc40000000f00 */
[----:B---34-:R-:W-:Y:S05]  /*15390*/  CALL.REL.NOINC `($__internal_19_$__cuda_sm70_shflsync_idx_p) ;  /* 0x00000de000007944 */ /* 0x018fea0003c00000 */
        /* <DEDUP_REMOVED lines=8> */
.L_x_1267:
[----:B------:R-:W-:Y:S01]  /*15420*/  IMAD.MOV.U32 R9, RZ, RZ, R6 ;  /* 0x000000ffff097224 */ /* 0x000fe200078e0006 */
[----:B------:R-:W-:Y:S01]  /*15430*/  MOV R5, RZ ;  /* 0x000000ff00057202 */ /* 0x000fe20000000f00 */
[----:B------:R-:W-:Y:S01]  /*15440*/  IMAD.MOV.U32 R3, RZ, RZ, 0x181f ;  /* 0x0000181fff037424 */ /* 0x000fe200078e00ff */
[----:B------:R-:W-:Y:S02]  /*15450*/  MOV R2, 0x15470 ;  /* 0x0001547000027802 */ /* 0x000fe40000000f00 */
[----:B------:R-:W-:Y:S05]  /*15460*/  CALL.REL.NOINC `($__internal_19_$__cuda_sm70_shflsync_idx_p) ;  /* 0x00000d1000007944 */ /* 0x000fea0003c00000 */
[----:B------:R-:W-:Y:S01]  /*15470*/  MOV R8, R5 ;  /* 0x0000000500087202 */ /* 0x000fe20000000f00 */
[----:B------:R-:W-:Y:S05]  /*15480*/  BRA `(.L_x_1337) ;  /* 0xffffd27000007947 */ /* 0x000fea000383ffff */
.L_x_1268:
[----:B------:R-:W-:Y:S01]  /*15490*/  IMAD.MOV.U32 R9, RZ, RZ, R7 ;  /* 0x000000ffff097224 */ /* 0x000fe200078e0007 */
[----:B------:R-:W-:Y:S01]  /*154a0*/  MOV R5, RZ ;  /* 0x000000ff00057202 */ /* 0x000fe20000000f00 */
[----:B------:R-:W-:Y:S01]  /*154b0*/  IMAD.MOV.U32 R3, RZ, RZ, 0x181f ;  /* 0x0000181fff037424 */ /* 0x000fe200078e00ff */
[----:B------:R-:W-:Y:S02]  /*154c0*/  MOV R2, 0x154e0 ;  /* 0x000154e000027802 */ /* 0x000fe40000000f00 */
[----:B-12---:R-:W-:Y:S05]  /*154d0*/  CALL.REL.NOINC `($__internal_19_$__cuda_sm70_shflsync_idx_p) ;  /* 0x00000ca000007944 */ /* 0x006fea0003c00000 */
[----:B------:R-:W-:Y:S01]  /*154e0*/  MOV R2, R5 ;  /* 0x0000000500027202 */ /* 0x000fe20000000f00 */
[----:B------:R-:W-:Y:S05]  /*154f0*/  BRA `(.L_x_1338) ;  /* 0xffffd22000007947 */ /* 0x000fea000383ffff */
.L_x_1269:
        /* <DEDUP_REMOVED lines=13> */
.L_x_1270:
[----:B------:R-:W-:Y:S01]  /*155d0*/  IMAD.MOV.U32 R9, RZ, RZ, R6 ;  /* 0x000000ffff097224 */ /* 0x000fe200078e0006 */
[----:B------:R-:W-:Y:S01]  /*155e0*/  MOV R5, 0x2 ;  /* 0x0000000200057802 */ /* 0x000fe20000000f00 */
[----:B-1----:R-:W-:Y:S01]  /*155f0*/  IMAD.MOV.U32 R3, RZ, RZ, 0x181f ;  /* 0x0000181fff037424 */ /* 0x002fe200078e00ff */
[----:B------:R-:W-:Y:S02]  /*15600*/  MOV R2, 0x15620 ;  /* 0x0001562000027802 */ /* 0x000fe40000000f00 */
[----:B---34-:R-:W-:Y:S05]  /*15610*/  CALL.REL.NOINC `($__internal_19_$__cuda_sm70_shflsync_idx_p) ;  /* 0x00000b6000007944 */ /* 0x018fea0003c00000 */
[----:B------:R-:W-:Y:S01]  /*15620*/  MOV R8, R5 ;  /* 0x0000000500087202 */ /* 0x000fe20000000f00 */
[----:B------:R-:W-:Y:S05]  /*15630*/  BRA `(.L_x_1340) ;  /* 0xffffd1f000007947 */ /* 0x000fea000383ffff */
.L_x_1271:
[----:B------:R-:W-:Y:S01]  /*15640*/  IMAD.MOV.U32 R9, RZ, RZ, R7 ;  /* 0x000000ffff097224 */ /* 0x000fe200078e0007 */
[----:B------:R-:W-:Y:S01]  /*15650*/  MOV R5, 0x2 ;  /* 0x0000000200057802 */ /* 0x000fe20000000f00 */
[----:B-1----:R-:W-:Y:S01]  /*15660*/  IMAD.MOV.U32 R3, RZ, RZ, 0x181f ;  /* 0x0000181fff037424 */ /* 0x002fe200078e00ff */
[----:B------:R-:W-:Y:S02]  /*15670*/  MOV R2, 0x15690 ;  /* 0x0001569000027802 */ /* 0x000fe40000000f00 */
[----:B--234-:R-:W-:Y:S05]  /*15680*/  CALL.REL.NOINC `($__internal_19_$__cuda_sm70_shflsync_idx_p) ;  /* 0x00000af000007944 */ /* 0x01cfea0003c00000 */
[----:B------:R-:W-:Y:S01]  /*15690*/  MOV R2, R5 ;  /* 0x0000000500027202 */ /* 0x000fe20000000f00 */
[----:B------:R-:W-:Y:S05]  /*156a0*/  BRA `(.L_x_1341) ;  /* 0xffffd1a000007947 */ /* 0x000fea000383ffff */
.L_x_1272:
        /* <DEDUP_REMOVED lines=13> */
.L_x_1273:
[----:B------:R-:W-:Y:S01]  /*15780*/  IMAD.MOV.U32 R9, RZ, RZ, R6 ;  /* 0x000000ffff097224 */ /* 0x000fe200078e0006 */
[----:B------:R-:W-:Y:S01]  /*15790*/  MOV R5, 0x4 ;  /* 0x0000000400057802 */ /* 0x000fe20000000f00 */
[----:B--2---:R-:W-:Y:S01]  /*157a0*/  IMAD.MOV.U32 R3, RZ, RZ, 0x181f ;  /* 0x0000181fff037424 */ /* 0x004fe200078e00ff */
[----:B------:R-:W-:Y:S02]  /*157b0*/  MOV R2, 0x157d0 ;  /* 0x000157d000027802 */ /* 0x000fe40000000f00 */
[----:B-1-34-:R-:W-:Y:S05]  /*157c0*/  CALL.REL.NOINC `($__internal_19_$__cuda_sm70_shflsync_idx_p) ;  /* 0x000009b000007944 */ /* 0x01afea0003c00000 */
[----:B------:R-:W-:Y:S01]  /*157d0*/  MOV R8, R5 ;  /* 0x0000000500087202 */ /* 0x000fe20000000f00 */
[----:B------:R-:W-:Y:S05]  /*157e0*/  BRA `(.L_x_1343) ;  /* 0xffffd17000007947 */ /* 0x000fea000383ffff */
.L_x_1274:
[----:B------:R-:W-:Y:S01]  /*157f0*/  IMAD.MOV.U32 R9, RZ, RZ, R7 ;  /* 0x000000ffff097224 */ /* 0x000fe200078e0007 */
[----:B------:R-:W-:Y:S01]  /*15800*/  MOV R5, 0x4 ;  /* 0x0000000400057802 */ /* 0x000fe20000000f00 */
[----:B--2---:R-:W-:Y:S01]  /*15810*/  IMAD.MOV.U32 R3, RZ, RZ, 0x181f ;  /* 0x0000181fff037424 */ /* 0x004fe200078e00ff */
[----:B------:R-:W-:Y:S02]  /*15820*/  MOV R2, 0x15840 ;  /* 0x0001584000027802 */ /* 0x000fe40000000f00 */
[----:B-1-34-:R-:W-:Y:S05]  /*15830*/  CALL.REL.NOINC `($__internal_19_$__cuda_sm70_shflsync_idx_p) ;  /* 0x0000094000007944 */ /* 0x01afea0003c00000 */
[----:B------:R-:W-:Y:S01]  /*15840*/  MOV R2, R5 ;  /* 0x0000000500027202 */ /* 0x000fe20000000f00 */
[----:B------:R-:W-:Y:S05]  /*15850*/  BRA `(.L_x_1344) ;  /* 0xffffd12000007947 */ /* 0x000fea000383ffff */
.L_x_1275:
        /* <DEDUP_REMOVED lines=13> */
.L_x_1276:
[----:B------:R-:W-:Y:S01]  /*15930*/  IMAD.MOV.U32 R9, RZ, RZ, R6 ;  /* 0x000000ffff097224 */ /* 0x000fe200078e0006 */
[----:B------:R-:W-:Y:S01]  /*15940*/  MOV R5, 0x6 ;  /* 0x0000000600057802 */ /* 0x000fe20000000f00 */
[----:B--2---:R-:W-:Y:S01]  /*15950*/  IMAD.MOV.U32 R3, RZ, RZ, 0x181f ;  /* 0x0000181fff037424 */ /* 0x004fe200078e00ff */
[----:B------:R-:W-:Y:S02]  /*15960*/  MOV R2, 0x15980 ;  /* 0x0001598000027802 */ /* 0x000fe40000000f00 */
[----:B-1--4-:R-:W-:Y:S05]  /*15970*/  CALL.REL.NOINC `($__internal_19_$__cuda_sm70_shflsync_idx_p) ;  /* 0x0000080000007944 */ /* 0x012fea0003c00000 */
[----:B------:R-:W-:Y:S01]  /*15980*/  MOV R8, R5 ;  /* 0x0000000500087202 */ /* 0x000fe20000000f00 */
[----:B------:R-:W-:Y:S05]  /*15990*/  BRA `(.L_x_1346) ;  /* 0xffffd0f000007947 */ /* 0x000fea000383ffff */
.L_x_1277:
[----:B------:R-:W-:Y:S01]  /*159a0*/  IMAD.MOV.U32 R9, RZ, RZ, R7 ;  /* 0x000000ffff097224 */ /* 0x000fe200078e0007 */
[----:B------:R-:W-:Y:S01]  /*159b0*/  MOV R5, 0x6 ;  /* 0x0000000600057802 */ /* 0x000fe20000000f00 */
[----:B--2---:R-:W-:Y:S01]  /*159c0*/  IMAD.MOV.U32 R3, RZ, RZ, 0x181f ;  /* 0x0000181fff037424 */ /* 0x004fe200078e00ff */
[----:B------:R-:W-:Y:S02]  /*159d0*/  MOV R2, 0x159f0 ;  /* 0x000159f000027802 */ /* 0x000fe40000000f00 */
[----:B-1-34-:R-:W-:Y:S05]  /*159e0*/  CALL.REL.NOINC `($__internal_19_$__cuda_sm70_shflsync_idx_p) ;  /* 0x0000079000007944 */ /* 0x01afea0003c00000 */
[----:B------:R-:W-:Y:S01]  /*159f0*/  MOV R2, R5 ;  /* 0x0000000500027202 */ /* 0x000fe20000000f00 */
[----:B------:R-:W-:Y:S05]  /*15a00*/  BRA `(.L_x_1347) ;  /* 0xffffd0a000007947 */ /* 0x000fea000383ffff */
.L_x_1278:
        /* <DEDUP_REMOVED lines=13> */
.L_x_1280:
[----:B------:R-:W-:Y:S01]  /*15ae0*/  IMAD.MOV.U32 R9, RZ, RZ, R70 ;  /* 0x000000ffff097224 */ /* 0x000fe200078e0046 */
[----:B------:R-:W-:Y:S01]  /*15af0*/  MOV R5, RZ ;  /* 0x000000ff00057202 */ /* 0x000fe20000000f00 */
[----:B----4-:R-:W-:Y:S01]  /*15b00*/  IMAD.MOV.U32 R3, RZ, RZ, 0x1f ;  /* 0x0000001fff037424 */ /* 0x010fe200078e00ff */
[----:B------:R-:W-:Y:S02]  /*15b10*/  MOV R2, 0x15b30 ;  /* 0x00015b3000027802 */ /* 0x000fe40000000f00 */
[----:B------:R-:W-:Y:S05]  /*15b20*/  CALL.REL.NOINC `($__internal_19_$__cuda_sm70_shflsync_idx_p) ;  /* 0x0000065000007944 */ /* 0x000fea0003c00000 */
[----:B------:R-:W-:Y:S01]  /*15b30*/  MOV R10, R5 ;  /* 0x00000005000a7202 */ /* 0x000fe20000000f00 */
[----:B------:R-:W-:Y:S05]  /*15b40*/  BRA `(.L_x_1349) ;  /* 0xffffd15000007947 */ /* 0x000fea000383ffff */
.L_x_1281:
[----:B------:R-:W-:Y:S01]  /*15b50*/  IMAD.MOV.U32 R9, RZ, RZ, R70 ;  /* 0x000000ffff097224 */ /* 0x000fe200078e0046 */
[----:B------:R-:W-:Y:S01]  /*15b60*/  MOV R5, 0x1 ;  /* 0x0000000100057802 */ /* 0x000fe20000000f00 */
[----:B----4-:R-:W-:Y:S01]  /*15b70*/  IMAD.MOV.U32 R3, RZ, RZ, 0x1f ;  /* 0x0000001fff037424 */ /* 0x010fe200078e00ff */
[----:B------:R-:W-:Y:S02]  /*15b80*/  MOV R2, 0x15ba0 ;  /* 0x00015ba000027802 */ /* 0x000fe40000000f00 */
[----:B-12---:R-:W-:Y:S05]  /*15b90*/  CALL.REL.NOINC `($__internal_19_$__cuda_sm70_shflsync_idx_p) ;  /* 0x000005e000007944 */ /* 0x006fea0003c00000 */
[----:B------:R-:W-:Y:S01]  /*15ba0*/  MOV R8, R5 ;  /* 0x0000000500087202 */ /* 0x000fe20000000f00 */
[----:B------:R-:W-:Y:S05]  /*15bb0*/  BRA `(.L_x_1350) ;  /* 0xffffd10000007947 */ /* 0x000fea000383ffff */
.L_x_1282:
[----:B------:R-:W-:Y:S02]  /*15bc0*/  MOV R2, 0x1 ;  /* 0x0000000100027802 */ /* 0x000fe40000000f00 */
[----:B------:R-:W-:-:S02]  /*15bd0*/  MOV R3, 0x15bf0 ;  /* 0x00015bf000037802 */ /* 0x000fc40000000f00 */
[----:B-123--:R-:W-:Y:S05]  /*15be0*/  CALL.REL.NOINC `($__internal_20_$__cuda_sm70_shflsync_up_p) ;  /* 0x000005e000007944 */ /* 0x00efea0003c00000 */
[----:B------:R-:W-:Y:S05]  /*15bf0*/  BRA `(.L_x_1351) ;  /* 0xffffd1f000007947 */ /* 0x000fea000383ffff */
.L_x_1283:
[----:B------:R-:W-:Y:S02]  /*15c00*/  MOV R2, 0x2 ;  /* 0x0000000200027802 */ /* 0x000fe40000000f00 */
[----:B------:R-:W-:-:S02]  /*15c10*/  MOV R3, 0x15c30 ;  /* 0x00015c3000037802 */ /* 0x000fc40000000f00 */
[----:B-12---:R-:W-:Y:S05]  /*15c20*/  CALL.REL.NOINC `($__internal_20_$__cuda_sm70_shflsync_up_p) ;  /* 0x000005a000007944 */ /* 0x006fea0003c00000 */
        /* <DEDUP_REMOVED lines=24> */
.L_x_1287:
[----:B------:R-:W-:Y:S02]  /*15db0*/  MOV R2, 0x1 ;  /* 0x0000000100027802 */ /* 0x000fe40000000f00 */
[----:B------:R-:W-:Y:S02]  /*15dc0*/  MOV R3, 0x15de0 ;  /* 0x00015de000037802 */ /* 0x000fe40000000f00 */
[----:B------:R-:W-:Y:S05]  /*15dd0*/  CALL.REL.NOINC `($__internal_20_$__cuda_sm70_shflsync_up_p) ;  /* 0x000003f000007944 */ /* 0x000fea0003c00000 */
[----:B------:R-:W-:Y:S01]  /*15de0*/  MOV R2, R4 ;  /* 0x0000000400027202 */ /* 0x000fe20000000f00 */
[----:B------:R-:W-:Y:S05]  /*15df0*/  BRA `(.L_x_1353) ;  /* 0xffffd25000007947 */ /* 0x000fea000383ffff */
.L_x_1288:
        /* <DEDUP_REMOVED lines=27> */
.L_x_1290:
[----:B------:R-:W-:Y:S02]  /*15fb0*/  SEL R0, RZ, 0x1, P0 ;  /* 0x00000001ff007807 */ /* 0x000fe40000000000 */
[----:B------:R-:W-:Y:S02]  /*15fc0*/  MOV R2, 0x15fe0 ;  /* 0x00015fe000027802 */ /* 0x000fe40000000f00 */
[----:B---3--:R-:W-:Y:S05]  /*15fd0*/  CALL.REL.NOINC `($__internal_21_$__cuda_sm70_votesync_ballot) ;  /* 0x0000026000007944 */ /* 0x008fea0003c00000 */
[----:B------:R-:W-:Y:S01]  /*15fe0*/  MOV R8, R0 ;  /* 0x0000000000087202 */ /* 0x000fe20000000f00 */
[----:B------:R-:W-:Y:S05]  /*15ff0*/  BRA `(.L_x_1355) ;  /* 0xffffd1e000007947 */ /* 0x000fea000383ffff */
.L_x_1291:
[----:B------:R-:W-:Y:S01]  /*16000*/  IMAD.MOV.U32 R9, RZ, RZ, R6 ;  /* 0x000000ffff097224 */ /* 0x000fe200078e0006 */
[----:B------:R-:W-:Y:S01]  /*16010*/  MOV R5, R0 ;  /* 0x0000000000057202 */ /* 0x000fe20000000f00 */
[----:B------:R-:W-:Y:S01]  /*16020*/  IMAD.MOV.U32 R3, RZ, RZ, 0x1f ;  /* 0x0000001fff037424 */ /* 0x000fe200078e00ff */
[----:B-1----:R-:W-:Y:S02]  /*16030*/  MOV R2, 0x16050 ;  /* 0x0001605000027802 */ /* 0x002fe40000000f00 */
[----:B---3--:R-:W-:Y:S05]  /*16040*/  CALL.REL.NOINC `($__internal_19_$__cuda_sm70_shflsync_idx_p) ;  /* 0x0000013000007944 */ /* 0x008fea0003c00000 */
[----:B------:R-:W-:Y:S01]  /*16050*/  IMAD.MOV.U32 R11, RZ, RZ, R5 ;  /* 0x000000ffff0b7224 */ /* 0x000fe200078e0005 */
[----:B------:R-:W-:Y:S01]  /*16060*/  MOV R5, R0 ;  /* 0x0000000000057202 */ /* 0x000fe20000000f00 */
[----:B------:R-:W-:Y:S01]  /*16070*/  IMAD.MOV.U32 R9, RZ, RZ, R7 ;  /* 0x000000ffff097224 */ /* 0x000fe200078e0007 */
[----:B------:R-:W-:-:S02]  /*16080*/  MOV R3, 0x1f ;  /* 0x0000001f00037802 */ /* 0x000fc40000000f00 */
[----:B------:R-:W-:Y:S02]  /*16090*/  MOV R2, 0x160b0 ;  /* 0x000160b000027802 */ /* 0x000fe40000000f00 */
[----:B------:R-:W-:Y:S05]  /*160a0*/  CALL.REL.NOINC `($__internal_19_$__cuda_sm70_shflsync_idx_p) ;  /* 0x000000d000007944 */ /* 0x000fea0003c00000 */
[----:B------:R-:W-:Y:S01]  /*160b0*/  MOV R7, R5 ;  /* 0x0000000500077202 */ /* 0x000fe20000000f00 */
[----:B------:R-:W-:Y:S05]  /*160c0*/  BRA `(.L_x_1356) ;  /* 0xffffd18000007947 */ /* 0x000fea000383ffff */
.L_x_1294:
[----:B------:R-:W-:Y:S01]  /*160d0*/  IMAD.MOV.U32 R9, RZ, RZ, R4 ;  /* 0x000000ffff097224 */ /* 0x000fe200078e0004 */
[----:B------:R-:W-:Y:S01]  /*160e0*/  MOV R5, R0 ;  /* 0x0000000000057202 */ /* 0x000fe20000000f00 */
[----:B------:R-:W-:Y:S01]  /*160f0*/  IMAD.MOV.U32 R3, RZ, RZ, 0x1f ;  /* 0x0000001fff037424 */ /* 0x000fe200078e00ff */
[----:B-1----:R-:W-:Y:S02]  /*16100*/  MOV R2, 0x16120 ;  /* 0x0001612000027802 */ /* 0x002fe40000000f00 */
[----:B---34-:R-:W-:Y:S05]  /*16110*/  CALL.REL.NOINC `($__internal_19_$__cuda_sm70_shflsync_idx_p) ;  /* 0x0000006000007944 */ /* 0x018fea0003c00000 */
[----:B------:R-:W-:Y:S01]  /*16120*/  MOV R13, R5 ;  /* 0x00000005000d7202 */ /* 0x000fe20000000f00 */
[----:B------:R-:W-:Y:S05]  /*16130*/  BRA `(.L_x_1293) ;  /* 0xffffd17000007947 */ /* 0x000fea000383ffff */
        .weak           $__internal_18_$__cuda_sm70_shflsync_bfly_p
        .type           $__internal_18_$__cuda_sm70_shflsync_bfly_p,@function
        .size           $__internal_18_$__cuda_sm70_shflsync_bfly_p,($__internal_19_$__cuda_sm70_shflsync_idx_p - $__internal_18_$__cuda_sm70_shflsync_bfly_p)
$__internal_18_$__cuda_sm70_shflsync_bfly_p:
[----:B------:R-:W-:Y:S04]  /*16140*/  WARPSYNC R8 ;  /* 0x0000000800007348 */ /* 0x000fe80003800000 */
[----:B------:R1:W2:Y:S02]  /*16150*/  SHFL.BFLY PT, R0, R0, R3, R9 ;  /* 0x0c00000300007389 */ /* 0x0002a400000e0009 */
[----:B-1----:R-:W-:-:S04]  /*16160*/  MOV R3, 0x0 ;  /* 0x0000000000037802 */ /* 0x002fc80000000f00 */
[----:B--2---:R-:W-:Y:S05]  /*16170*/  RET.REL.NODEC R2 `(_ZN7cutlass13device_kernelIN5flash19enable_sm80_to_sm89INS1_16FlashAttnFwdSm80INS1_25CollectiveMainloopFwdSm80ILi4ELi1ELb0EN4cute5tupleIJNS5_1CILi128EEENS7_ILi80EEENS7_ILi64EEEEEELi64ENS_10bfloat16_tEfNS_4arch4Sm80ELb1ELb0ELb1ELb1ELb0ELb0ELb1ELb1EEENS1_21CollectiveEpilogueFwdINS6_IJS8_SA_S9_EEENS6_IJNS7_ILi1EEESI_SI_EEESC_SE_Li128ELb1ELb1ELb1ELb0EEENS1_36VarlenDynamicPersistentTileSchedulerILi128ELi80ELi128ELi128ELb1ELb1ELb0ELb1ELb1ELb1EEEEEEEEEvNT_6ParamsE) ;  /* 0xfffe9e8002007950 */ /* 0x004fea0003c3ffff */
        .weak           $__internal_19_$__cuda_sm70_shflsync_idx_p
        .type           $__internal_19_$__cuda_sm70_shflsync_idx_p,@function
        .size           $__internal_19_$__cuda_sm70_shflsync_idx_p,($__internal_20_$__cuda_sm70_shflsync_up_p - $__internal_19_$__cuda_sm70_shflsync_idx_p)
$__internal_19_$__cuda_sm70_shflsync_idx_p:
[----:B------:R-:W-:-:S04]  /*16180*/  MOV R16, 0xffffffff ;  /* 0xffffffff00107802 */ /* 0x000fc80000000f00 */
[----:B------:R-:W-:Y:S04]  /*16190*/  WARPSYNC R16 ;  /* 0x0000001000007348 */ /* 0x000fe80003800000 */
[----:B------:R1:W2:Y:S02]  /*161a0*/  SHFL.IDX PT, R5, R9, R5, R3 ;  /* 0x0000000509057389 */ /* 0x0002a400000e0003 */
[----:B-1----:R-:W-:-:S04]  /*161b0*/  MOV R3, 0x0 ;  /* 0x0000000000037802 */ /* 0x002fc80000000f00 */
[----:B--2---:R-:W-:Y:S05]  /*161c0*/  RET.REL.NODEC R2 `(_ZN7cutlass13device_kernelIN5flash19enable_sm80_to_sm89INS1_16FlashAttnFwdSm80INS1_25CollectiveMainloopFwdSm80ILi4ELi1ELb0EN4cute5tupleIJNS5_1CILi128EEENS7_ILi80EEENS7_ILi64EEEEEELi64ENS_10bfloat16_tEfNS_4arch4Sm80ELb1ELb0ELb1ELb1ELb0ELb0ELb1ELb1EEENS1_21CollectiveEpilogueFwdINS6_IJS8_SA_S9_EEENS6_IJNS7_ILi1EEESI_SI_EEESC_SE_Li128ELb1ELb1ELb1ELb0EEENS1_36VarlenDynamicPersistentTileSchedulerILi128ELi80ELi128ELi128ELb1ELb1ELb0ELb1ELb1ELb1EEEEEEEEEvNT_6ParamsE) ;  /* 0xfffe9e3002007950 */ /* 0x004fea0003c3ffff */
        .weak           $__internal_20_$__cuda_sm70_shflsync_up_p
        .type           $__internal_20_$__cuda_sm70_shflsync_up_p,@function
        .size           $__internal_20_$__cuda_sm70_shflsync_up_p,($__internal_21_$__cuda_sm70_votesync_ballot - $__internal_20_$__cuda_sm70_shflsync_up_p)
$__internal_20_$__cuda_sm70_shflsync_up_p:
[----:B------:R-:W-:Y:S02]  /*161d0*/  IMAD.MOV.U32 R4, RZ, RZ, RZ ;  /* 0x000000ffff047224 */ /* 0x000fe400078e00ff */
[----:B------:R-:W-:-:S04]  /*161e0*/  IMAD.MOV.U32 R9, RZ, RZ, -0x1 ;  /* 0xffffffffff097424 */ /* 0x000fc800078e00ff */
[----:B------:R-:W-:Y:S04]  /*161f0*/  WARPSYNC R9 ;  /* 0x0000000900007348 */ /* 0x000fe80003800000 */
[----:B------:R1:W2:Y:S02]  /*16200*/  SHFL.UP PT, R4, R0, R2, R4 ;  /* 0x0400000200047389 */ /* 0x0002a400000e0004 */
[----:B-1----:R-:W-:Y:S02]  /*16210*/  MOV R2, R3 ;  /* 0x0000000300027202 */ /* 0x002fe40000000f00 */
[----:B------:R-:W-:-:S04]  /*16220*/  MOV R3, 0x0 ;  /* 0x0000000000037802 */ /* 0x000fc80000000f00 */
[----:B--2---:R-:W-:Y:S05]  /*16230*/  RET.REL.NODEC R2 `(_ZN7cutlass13device_kernelIN5flash19enable_sm80_to_sm89INS1_16FlashAttnFwdSm80INS1_25CollectiveMainloopFwdSm80ILi4ELi1ELb0EN4cute5tupleIJNS5_1CILi128EEENS7_ILi80EEENS7_ILi64EEEEEELi64ENS_10bfloat16_tEfNS_4arch4Sm80ELb1ELb0ELb1ELb1ELb0ELb0ELb1ELb1EEENS1_21CollectiveEpilogueFwdINS6_IJS8_SA_S9_EEENS6_IJNS7_ILi1EEESI_SI_EEESC_SE_Li128ELb1ELb1ELb1ELb0EEENS1_36VarlenDynamicPersistentTileSchedulerILi128ELi80ELi128ELi128ELb1ELb1ELb0ELb1ELb1ELb1EEEEEEEEEvNT_6ParamsE) ;  /* 0xfffe9dc002007950 */ /* 0x004fea0003c3ffff */
        .weak           $__internal_21_$__cuda_sm70_votesync_ballot
        .type           $__internal_21_$__cuda_sm70_votesync_ballot,@function
        .size           $__internal_21_$__cuda_sm70_votesync_ballot,(.L_x_1639 - $__internal_21_$__cuda_sm70_votesync_ballot)
$__internal_21_$__cuda_sm70_votesync_ballot:
[----:B------:R-:W-:Y:S01]  /*16240*/  ISETP.NE.U32.AND P0, PT, R0, 0x1, PT ;  /* 0x000000010000780c */ /* 0x000fe20003f05070 */
[----:B------:R-:W-:-:S04]  /*16250*/  IMAD.MOV.U32 R3, RZ, RZ, -0x1 ;  /* 0xffffffffff037424 */ /* 0x000fc800078e00ff */
[----:B------:R-:W-:Y:S08]  /*16260*/  WARPSYNC R3 ;  /* 0x0000000300007348 */ /* 0x000ff00003800000 */
[----:B------:R-:W-:-:S04]  /*16270*/  VOTE.ANY R0, PT, !P0 ;  /* 0x0000000000007806 */ /* 0x000fc800040e0100 */
[----:B------:R-:W-:Y:S01]  /*16280*/  LOP3.LUT R0, R0, R3, RZ, 0xc0, !PT ;  /* 0x0000000300007212 */ /* 0x000fe200078ec0ff */
[----:B------:R-:W-:-:S04]  /*16290*/  IMAD.MOV.U32 R3, RZ, RZ, 0x0 ;  /* 0x00000000ff037424 */ /* 0x000fc800078e00ff */
[----:B------:R-:W-:Y:S05]  /*162a0*/  RET.REL.NODEC R2 `(_ZN7cutlass13device_kernelIN5flash19enable_sm80_to_sm89INS1_16FlashAttnFwdSm80INS1_25CollectiveMainloopFwdSm80ILi4ELi1ELb0EN4cute5tupleIJNS5_1CILi128EEENS7_ILi80EEENS7_ILi64EEEEEELi64ENS_10bfloat16_tEfNS_4arch4Sm80ELb1ELb0ELb1ELb1ELb0ELb0ELb1ELb1EEENS1_21CollectiveEpilogueFwdINS6_IJS8_SA_S9_EEENS6_IJNS7_ILi1EEESI_SI_EEESC_SE_Li128ELb1ELb1ELb1ELb0EEENS1_36VarlenDynamicPersistentTileSchedulerILi128ELi80ELi128ELi128ELb1ELb1ELb0ELb1ELb1ELb1EEEEEEEEEvNT_6ParamsE) ;  /* 0xfffe9d5002007950 */ /* 0x000fea0003c3ffff */
.L_x_1357:
        /* <DEDUP_REMOVED lines=13> */
.L_x_1639:


//--------------------- .text._ZN7cutlass13device_kernelIN5flash19enable_sm80_to_sm89INS1_16FlashAttnFwdSm80INS1_25CollectiveMainloopFwdSm80ILi4ELi1ELb0EN4cute5tupleIJNS5_1CILi128EEENS7_ILi80EEENS7_ILi64EEEEEELi64ENS_10bfloat16_tEfNS_4arch4Sm80ELb1ELb0ELb1ELb1ELb0ELb1ELb1ELb1EEENS1_21CollectiveEpilogueFwdINS6_IJS8_SA_S9_EEENS6_IJNS7_ILi1EEESI_SI_EEESC_SE_Li128ELb1ELb1ELb1ELb0EEENS1_36VarlenDynamicPersistentTileSchedulerILi128ELi80ELi128ELi128ELb1ELb1ELb0ELb1ELb1ELb1EEEEEEEEEvNT_6ParamsE --------------------------
	.section	.text._ZN7cutlass13device_kernelIN5flash19enable_sm80_to_sm89INS1_16FlashAttnFwdSm80INS1_25CollectiveMainloopFwdSm80ILi4ELi1ELb0EN4cute5tupleIJNS5_1CILi128EEENS7_ILi80EEENS7_ILi64EEEEEELi64ENS_10bfloat16_tEfNS_4arch4Sm80ELb1ELb0ELb1ELb1ELb0ELb1ELb1ELb1EEENS1_21CollectiveEpilogueFwdINS6_IJS8_SA_S9_EEENS6_IJNS7_ILi1EEESI_SI_EEESC_SE_Li128ELb1ELb1ELb1ELb0EEENS1_36VarlenDynamicPersistentTileSchedulerILi128ELi80ELi128ELi128ELb1ELb1ELb0ELb1ELb1ELb1EEEEEEEEEvNT_6ParamsE,"ax",@progbits
	.sectioninfo	@"SHI_REGISTERS=255"
	.align	128
.text._ZN7cutlass13device_kernelIN5flash19enable_sm80_to_sm89INS1_16FlashAttnFwdSm80INS1_25CollectiveMainloopFwdSm80ILi4ELi1ELb0EN4cute5tupleIJNS5_1CILi128EEENS7_ILi80EEENS7_ILi64EEEEEELi64ENS_10bfloat16_tEfNS_4arch4Sm80ELb1ELb0ELb1ELb1ELb0ELb1ELb1ELb1EEENS1_21CollectiveEpilogueFwdINS6_IJS8_SA_S9_EEENS6_IJNS7_ILi1EEESI_SI_EEESC_SE_Li128ELb1ELb1ELb1ELb0EEENS1_36VarlenDynamicPersistentTileSchedulerILi128ELi80ELi128ELi128ELb1ELb1ELb0ELb1ELb1ELb1EEEEEEEEEvNT_6ParamsE:
        .type           _ZN7cutlass13device_kernelIN5flash19enable_sm80_to_sm89INS1_16FlashAttnFwdSm80INS1_25CollectiveMainloopFwdSm80ILi4ELi1ELb0EN4cute5tupleIJNS5_1CILi128EEENS7_ILi80EEENS7_ILi64EEEEEELi64ENS_10bfloat16_tEfNS_4arch4Sm80ELb1ELb0ELb1ELb1ELb0ELb1ELb1ELb1EEENS1_21CollectiveEpilogueFwdINS6_IJS8_SA_S9_EEENS6_IJNS7_ILi1EEESI_SI_EEESC_SE_Li128ELb1ELb1ELb1ELb0EEENS1_36VarlenDynamicPersistentTileSchedulerILi128ELi80ELi128ELi128ELb1ELb1ELb0ELb1ELb1ELb1EEEEEEEEEvNT_6ParamsE,@function
        .size           _ZN7cutlass13device_kernelIN5flash19enable_sm80_to_sm89INS1_16FlashAttnFwdSm80INS1_25CollectiveMainloopFwdSm80ILi4ELi1ELb0EN4cute5tupleIJNS5_1CILi128EEENS7_ILi80EEENS7_ILi64EEEEEELi64ENS_10bfloat16_tEfNS_4arch4Sm80ELb1ELb0ELb1ELb1ELb0ELb1ELb1ELb1EEENS1_21CollectiveEpilogueFwdINS6_IJS8_SA_S9_EEENS6_IJNS7_ILi1EEESI_SI_EEESC_SE_Li128ELb1ELb1ELb1ELb0EEENS1_36VarlenDynamicPersistentTileSchedulerILi128ELi80ELi128ELi128ELb1ELb1ELb0ELb1ELb1ELb1EEEEEEEEEvNT_6ParamsE,(.L_x_1644 - _ZN7cutlass13device_kernelIN5flash19enable_sm80_to_sm89INS1_16FlashAttnFwdSm80INS1_25CollectiveMainloopFwdSm80ILi4ELi1ELb0EN4cute5tupleIJNS5_1CILi128EEENS7_ILi80EEENS7_ILi64EEEEEELi64ENS_10bfloat16_tEfNS_4arch4Sm80ELb1ELb0ELb1ELb1ELb0ELb1ELb1ELb1EEENS1_21CollectiveEpilogueFwdINS6_IJS8_SA_S9_EEENS6_IJNS7_ILi1EEESI_SI_EEESC_SE_Li128ELb1ELb1ELb1ELb0EEENS1_36VarlenDynamicPersistentTileSchedulerILi128ELi80ELi128ELi128ELb1ELb1ELb0ELb1ELb1ELb1EEEEEEEEEvNT_6ParamsE)
        .other          _ZN7cutlass13device_kernelIN5flash19enable_sm80_to_sm89INS1_16FlashAttnFwdSm80INS1_25CollectiveMainloopFwdSm80ILi4ELi1ELb0EN4cute5tupleIJNS5_1CILi128EEENS7_ILi80EEENS7_ILi64EEEEEELi64ENS_10bfloat16_tEfNS_4arch4Sm80ELb1ELb0ELb1ELb1ELb0ELb1ELb1ELb1EEENS1_21CollectiveEpilogueFwdINS6_IJS8_SA_S9_EEENS6_IJNS7_ILi1EEESI_SI_EEESC_SE_Li128ELb1ELb1ELb1ELb0EEENS1_36VarlenDynamicPersistentTileSchedulerILi128ELi80ELi128ELi128ELb1ELb1ELb0ELb1ELb1ELb1EEEEEEEEEvNT_6ParamsE,@"STO_CUDA_ENTRY STV_DEFAULT"
_ZN7cutlass13device_kernelIN5flash19enable_sm80_to_sm89INS1_16FlashAttnFwdSm80INS1_25CollectiveMainloopFwdSm80ILi4ELi1ELb0EN4cute5tupleIJNS5_1CILi128EEENS7_ILi80EEENS7_ILi64EEEEEELi64ENS_10bfloat16_tEfNS_4arch4Sm80ELb1ELb0ELb1ELb1ELb0ELb1ELb1ELb1EEENS1_21CollectiveEpilogueFwdINS6_IJS8_SA_S9_EEENS6_IJNS7_ILi1EEESI_SI_EEESC_SE_Li128ELb1ELb1ELb1ELb0EEENS1_36VarlenDynamicPersistentTileSchedulerILi128ELi80ELi128ELi128ELb1ELb1ELb0ELb1ELb1ELb1EEEEEEEEEvNT_6ParamsE:
        /* <DEDUP_REMOVED lines=54> */
.L_x_1363:
        /* <DEDUP_REMOVED lines=16> */
.L_x_1557:
        /* <DEDUP_REMOVED lines=16> */
.L_x_1558:
[----:B--2---:R-:W-:-:S05]  /*0560*/  IMAD R0, R0, c[0x0][0x538], RZ ;  /* 0x00014e0000007a24 */ /* 0x004fca00078e02ff */
[----:B------:R-:W-:-:S04]  /*0570*/  IADD3 R6, R0, R6, RZ ;  /* 0x0000000600067210 */ /* 0x000fc80007ffe0ff */
[----:B------:R-:W-:-:S13]  /*0580*/  ISETP.GT.AND P0, PT, R6, UR4, PT ;  /* 0x0000000406007c0c */ /* 0x000fda000bf04270 */
[----:B-1----:R-:W-:Y:S05]  /*0590*/  @!P0 BRA `(.L_x_1363) ;  /* 0xfffffdc000008947 */ /* 0x002fea000383ffff */
.L_x_1359:
[----:B------:R-:W-:-:S05]  /*05a0*/  IADD3 R12, -R0, R6, RZ ;  /* 0x00000006000c7210 */ /* 0x000fca0007ffe1ff */
[----:B------:R-:W-:-:S05]  /*05b0*/  IMAD R0, R4, c[0x0][0x538], R12 ;  /* 0x00014e0004007a24 */ /* 0x000fca00078e020c */
[----:B------:R-:W-:Y:S01]  /*05c0*/  ISETP.GT.AND P0, PT, R0, UR4, PT ;  /* 0x0000000400007c0c */ /* 0x000fe2000bf04270 */
[----:B------:R-:W-:-:S12]  /*05d0*/  BRA.DIV ~URZ, `(.L_x_1364) ;  /* 0x0001e0827f007947 */ /* 0x000fd8000b800000 */
[----:B------:R-:W-:-:S04]  /*05e0*/  VOTE.ANY R6, PT, !P0 ;  /* 0x0000000000067806 */ /* 0x000fc800040e0100 */
.L_x_1559:
[----:B------:R-:W1:Y:S02]  /*05f0*/  POPC R0, R6 ;  /* 0x0000000600007309 */ /* 0x000e640000000000 */
[----:B-1----:R-:W-:-:S05]  /*0600*/  IADD3 R2, R0, R7, RZ ;  /* 0x0000000700027210 */ /* 0x002fca0007ffe0ff */
[----:B------:R1:W-:Y:S01]  /*0610*/  STL [R1+0x54], R2 ;  /* 0x0000540201007387 */ /* 0x0003e20000100800 */
[----:B------:R-:W-:Y:S05]  /*0620*/  BRA.DIV ~URZ, `(.L_x_1365) ;  /* 0x0001e0827f007947 */ /* 0x000fea000b800000 */
[----:B------:R2:W3:Y:S01]  /*0630*/  SHFL.IDX PT, R13, R9, R0, 0x1f ;  /* 0x00001f00090d7589 */ /* 0x0004e200000e0000 */
[----:B------:R-:W-:-:S03]  /*0640*/  MOV R5, RZ ;  /* 0x000000ff00057202 */ /* 0x000fc60000000f00 */
[----:B------:R2:W4:Y:S04]  /*0650*/  SHFL.IDX PT, R9, R8, R0, 0x1f ;  /* 0x00001f0008097589 */ /* 0x00052800000e0000 */
.L_x_1560:
[----:B------:R-:W-:Y:S01]  /*0660*/  ISETP.NE.AND P0, PT, R6, RZ, PT ;  /* 0x000000ff0600720c */ /* 0x000fe20003f05270 */
[----:B------:R-:W-:-:S12]  /*0670*/  BSSY B0, `(.L_x_1366) ;  /* 0x0000005000007945 */ /* 0x000fd80003800000 */
[----:B------:R-:W-:Y:S05]  /*0680*/  @!P0 BRA `(.L_x_1367) ;  /* 0x0000003000008947 */ /* 0x000fea0003800000 */
[----:B------:R-:W-:Y:S01]  /*0690*/  IADD3 R10, R0, -0x1, RZ ;  /* 0xffffffff000a7810 */ /* 0x000fe20007ffe0ff */
[----:B------:R-:W-:Y:S05]  /*06a0*/  BRA.DIV ~URZ, `(.L_x_1368) ;  /* 0x0001e0e27f007947 */ /* 0x000fea000b800000 */
[----:B------:R1:W2:Y:S02]  /*06b0*/  SHFL.IDX PT, R5, R4, R10, 0x1f ;  /* 0x00001f0a04057589 */ /* 0x0002a400000e0000 */
.L_x_1367:
[----:B------:R-:W-:Y:S05]  /*06c0*/  BSYNC B0 ;  /* 0x0000000000007941 */ /* 0x000fea0003800000 */
.L_x_1366:
        /* <DEDUP_REMOVED lines=69> */
.L_x_1370:
        /* <DEDUP_REMOVED lines=70> */
.L_x_1371:
[----:B------:R-:W-:Y:S05]  /*0f80*/  BSYNC B0 ;  /* 0x0000000000007941 */ /* 0x000fea0003800000 */
.L_x_1369:
[----:B------:R-:W-:-:S04]  /*0f90*/  LOP3.LUT R0, RZ, R0, RZ, 0x33, !PT ;  /* 0x00000000ff007212 */ /* 0x000fc800078e33ff */
[----:B------:R-:W-:-:S05]  /*0fa0*/  IADD3 R0, R0, R13, RZ ;  /* 0x0000000d00007210 */ /* 0x000fca0007ffe0ff */
[----:B------:R2:W-:Y:S01]  /*0fb0*/  STL [R1+0x4c], R0 ;  /* 0x00004c0001007387 */ /* 0x0005e20000100800 */
[----:B------:R-:W-:Y:S05]  /*0fc0*/  BRA `(.L_x_1372) ;  /* 0x0000006000007947 */ /* 0x000fea0003800000 */
.L_x_1360:
[----:B------:R-:W-:Y:S01]  /*0fd0*/  MOV R0, UR4 ;  /* 0x0000000400007c02 */ /* 0x000fe20008000f00 */
[----:B------:R-:W-:Y:S04]  /*0fe0*/  STL [R1+0x4c], RZ ;  /* 0x00004cff01007387 */ /* 0x000fe80000100800 */
[----:B------:R-:W-:Y:S04]  /*0ff0*/  STL [R1+0x50], RZ ;  /* 0x000050ff01007387 */ /* 0x000fe80000100800 */
[----:B------:R1:W-:Y:S02]  /*1000*/  STL [R1+0x48], R0 ;  /* 0x0000480001007387 */ /* 0x0003e40000100800 */
[----:B-1----:R-:W-:-:S05]  /*1010*/  MOV R0, c[0x0][0x53c] ;  /* 0x00014f0000007a02 */ /* 0x002fca0000000f00 */
[----:B------:R1:W-:Y:S02]  /*1020*/  STL [R1+0x54], R0 ;  /* 0x0000540001007387 */ /* 0x0003e40000100800 */
.L_x_1372:
        /* <DEDUP_REMOVED lines=8> */
.L_x_1358:
        /* <DEDUP_REMOVED lines=8> */
[----:B---3--:R-:W-:Y:S02]  /*1130*/  LOP3.LUT R4, R14, 0xfffffff8, RZ, 0xc0, !PT ;  /* 0xfffffff80e047812 */ /* 0x008fe400078ec0ff */
[----:B------:R-:W-:Y:S01]  /*1140*/  LEA.HI R7, R15, R16, RZ, 0x4 ;  /* 0x000000100f077211 */ /* 0x000fe200078f20ff */
[----:B------:R-:W-:Y:S01]  /*1150*/  IMAD.SHL.U32 R3, R3, 0x40, RZ ;  /* 0x0000004003037824 */ /* 0x000fe200078e00ff */
[----:B------:R-:W-:Y:S01]  /*1160*/  LOP3.LUT R2, R0, 0xfffffffc, RZ, 0xc0, !PT ;  /* 0xfffffffc00027812 */ /* 0x000fe200078ec0ff */
[----:B------:R-:W-:Y:S01]  /*1170*/  IMAD.IADD R0, R16, 0x1, -R4 ;  /* 0x0000000110007824 */ /* 0x000fe200078e0a04 */
[----:B------:R-:W-:-:S02]  /*1180*/  SHF.R.S32.HI R8, RZ, 0x4, R7 ;  /* 0x00000004ff087819 */ /* 0x000fc40000011407 */
[----:B------:R-:W-:Y:S01]  /*1190*/  LOP3.LUT R3, R3, 0x1c0, RZ, 0xc0, !PT ;  /* 0x000001c003037812 */ /* 0x000fe200078ec0ff */
[----:B------:R-:W-:Y:S01]  /*11a0*/  IMAD.IADD R2, R16, 0x1, -R2 ;  /* 0x0000000110027824 */ /* 0x000fe200078e0a02 */
[----:B------:R-:W-:Y:S01]  /*11b0*/  LEA.HI R5, R7, R8, RZ, 0x1 ;  /* 0x0000000807057211 */ /* 0x000fe200078f08ff */
[----:B------:R-:W-:Y:S01]  /*11c0*/  IMAD.SHL.U32 R6, R0, 0x8, RZ ;  /* 0x0000000800067824 */ /* 0x000fe200078e00ff */
[----:B------:R-:W-:Y:S02]  /*11d0*/  SHF.R.U32.HI R4, RZ, 0x3, R3 ;  /* 0x00000003ff047819 */ /* 0x000fe40000011603 */
[----:B------:R-:W-:Y:S02]  /*11e0*/  LEA.HI R11, R2, R2, RZ, 0x1 ;  /* 0x00000002020b7211 */ /* 0x000fe400078f08ff */
[----:B------:R-:W-:Y:S02]  /*11f0*/  LOP3.LUT R5, R5, 0xfffffffe, RZ, 0xc0, !PT ;  /* 0xfffffffe05057812 */ /* 0x000fe400078ec0ff */
[----:B------:R-:W-:-:S02]  /*1200*/  LOP3.LUT R6, R3, 0x38, R6, 0xf8, !PT ;  /* 0x0000003803067812 */ /* 0x000fc400078ef806 */
[----:B------:R-:W-:Y:S01]  /*1210*/  LOP3.LUT R3, R11, 0x1ffffffe, RZ, 0xc0, !PT ;  /* 0x1ffffffe0b037812 */ /* 0x000fe200078ec0ff */
[----:B------:R-:W-:Y:S01]  /*1220*/  IMAD.IADD R12, R8, 0x1, -R5 ;  /* 0x00000001080c7824 */ /* 0x000fe200078e0a05 */
[----:B------:R-:W-:Y:S02]  /*1230*/  LEA.HI R5, R15, R16, RZ, 0x5 ;  /* 0x000000100f057211 */ /* 0x000fe400078f28ff */
[----:B------:R-:W-:Y:S01]  /*1240*/  LOP3.LUT R218, R6, R4, RZ, 0x3c, !PT ;  /* 0x0000000406da7212 */ /* 0x000fe200078e3cff */
[----:B------:R-:W-:Y:S01]  /*1250*/  IMAD.IADD R13, R2, 0x1, -R3 ;  /* 0x00000001020d7824 */ /* 0x000fe200078e0a03 */
[----:B------:R-:W-:Y:S02]  /*1260*/  LOP3.LUT R3, R7, 0xfffffff0, RZ, 0xc0, !PT ;  /* 0xfffffff007037812 */ /* 0x000fe400078ec0ff */
[----:B------:R-:W-:Y:S02]  /*1270*/  LOP3.LUT R2, R5, 0xffffffe0, RZ, 0xc0, !PT ;  /* 0xffffffe005027812 */ /* 0x000fe400078ec0ff */
[----:B------:R-:W-:Y:S01]  /*1280*/  SHF.R.S32.HI R9, RZ, 0x5, R5 ;  /* 0x00000005ff097819 */ /* 0x000fe20000011405 */
[C---:B------:R-:W-:Y:S01]  /*1290*/  IMAD.IADD R4, R16.reuse, 0x1, -R3 ;  /* 0x0000000110047824 */ /* 0x040fe200078e0a03 */
[----:B------:R-:W-:Y:S01]  /*12a0*/  SHF.R.S32.HI R6, RZ, 0x1f, R5 ;  /* 0x0000001fff067819 */ /* 0x000fe20000011405 */
[----:B------:R-:W-:Y:S01]  /*12b0*/  IMAD.IADD R5, R16, 0x1, -R2 ;  /* 0x0000000110057824 */ /* 0x000fe200078e0a02 */
[----:B------:R-:W-:-:S02]  /*12c0*/  LOP3.LUT P1, RZ, R0, 0x2, RZ, 0xc0, !PT ;  /* 0x0000000200ff7812 */ /* 0x000fc4000782c0ff */
[C---:B------:R-:W-:Y:S01]  /*12d0*/  LOP3.LUT P0, RZ, R0.reuse, 0x4, RZ, 0xc0, !PT ;  /* 0x0000000400ff7812 */ /* 0x040fe2000780c0ff */
[----:B------:R-:W-:Y:S01]  /*12e0*/  IMAD.SHL.U32 R0, R0, 0x40, RZ ;  /* 0x0000004000007824 */ /* 0x000fe200078e00ff */
[----:B------:R-:W-:Y:S02]  /*12f0*/  SHF.R.S32.HI R10, RZ, 0x1f, R4 ;  /* 0x0000001fff0a7819 */ /* 0x000fe40000011404 */
[----:B------:R-:W-:Y:S02]  /*1300*/  LEA.HI R3, R6, R9, RZ, 0x2 ;  /* 0x0000000906037211 */ /* 0x000fe400078f10ff */
[----:B------:R-:W-:Y:S02]  /*1310*/  SHF.R.S32.HI R6, RZ, 0x1f, R5 ;  /* 0x0000001fff067819 */ /* 0x000fe40000011405 */
[----:B------:R-:W-:Y:S02]  /*1320*/  LEA.HI R10, R10, R4, RZ, 0x3 ;  /* 0x000000040a0a7211 */ /* 0x000fe400078f18ff */
[----:B------:R-:W-:-:S02]  /*1330*/  LOP3.LUT R2, R0, 0x1c0, RZ, 0xc0, !PT ;  /* 0x000001c000027812 */ /* 0x000fc400078ec0ff */
[----:B------:R-:W-:Y:S02]  /*1340*/  LOP3.LUT R3, R3, 0xffffffc, RZ, 0xc0, !PT ;  /* 0x0ffffffc03037812 */ /* 0x000fe400078ec0ff */
[----:B------:R-:W-:Y:S02]  /*1350*/  LEA.HI R0, R6, R5, RZ, 0x2 ;  /* 0x0000000506007211 */ /* 0x000fe400078f10ff */
[----:B------:R-:W-:Y:S01]  /*1360*/  LOP3.LUT R7, R10, 0xfffffff8, RZ, 0xc0, !PT ;  /* 0xfffffff80a077812 */ /* 0x000fe200078ec0ff */
[----:B------:R-:W-:Y:S01]  /*1370*/  IMAD.IADD R3, R9, 0x1, -R3 ;  /* 0x0000000109037824 */ /* 0x000fe200078e0a03 */
[----:B------:R-:W-:Y:S02]  /*1380*/  LOP3.LUT R8, R2, 0x8, R14, 0xf8, !PT ;  /* 0x0000000802087812 */ /* 0x000fe400078ef80e */
[----:B------:R-:W-:Y:S01]  /*1390*/  SHF.R.U32.HI R6, RZ, 0x3, R2 ;  /* 0x00000003ff067819 */ /* 0x000fe20000011602 */
[----:B------:R-:W-:Y:S01]  /*13a0*/  IMAD.IADD R4, R4, 0x1, -R7 ;  /* 0x0000000104047824 */ /* 0x000fe200078e0a07 */
[----:B------:R-:W-:-:S02]  /*13b0*/  SHF.R.S32.HI R2, RZ, 0x2, R0 ;  /* 0x00000002ff027819 */ /* 0x000fc40000011400 */
[----:B------:R-:W-:Y:S02]  /*13c0*/  LOP3.LUT R0, R0, 0x7ffffffc, RZ, 0xc0, !PT ;  /* 0x7ffffffc00007812 */ /* 0x000fe400078ec0ff */
[----:B------:R-:W-:Y:S01]  /*13d0*/  LOP3.LUT R7, R8, R6, RZ, 0x3c, !PT ;  /* 0x0000000608077212 */ /* 0x000fe200078e3cff */
[----:B------:R-:W-:Y:S01]  /*13e0*/  IMAD R8, R3, 0x10, R2 ;  /* 0x0000001003087824 */ /* 0x000fe200078e0202 */
[----:B------:R-:W-:Y:S01]  /*13f0*/  LEA.HI R3, R15, R16, RZ, 0x6 ;  /* 0x000000100f037211 */ /* 0x000fe200078f30ff */
[----:B------:R-:W-:Y:S01]  /*1400*/  IMAD.SHL.U32 R2, R11, 0x20, RZ ;  /* 0x000000200b027824 */ /* 0x000fe200078e00ff */
[C---:B------:R-:W-:Y:S01]  /*1410*/  LOP3.LUT P3, RZ, R4.reuse, 0x2, RZ, 0xc0, !PT ;  /* 0x0000000204ff7812 */ /* 0x040fe2000786c0ff */
[----:B------:R-:W-:Y:S01]  /*1420*/  IMAD.IADD R11, R5, 0x1, -R0 ;  /* 0x00000001050b7824 */ /* 0x000fe200078e0a00 */
[C---:B------:R-:W-:Y:S01]  /*1430*/  LOP3.LUT P2, RZ, R4.reuse, 0x4, RZ, 0xc0, !PT ;  /* 0x0000000404ff7812 */ /* 0x040fe2000784c0ff */
[----:B------:R-:W-:Y:S01]  /*1440*/  IMAD.SHL.U32 R0, R4, 0x40, RZ ;  /* 0x0000004004007824 */ /* 0x000fe200078e00ff */
[----:B------:R-:W-:Y:S01]  /*1450*/  LOP3.LUT R2, R2, 0xffffffc0, RZ, 0xc0, !PT ;  /* 0xffffffc002027812 */ /* 0x000fe200078ec0ff */
[----:B------:R-:W-:-:S02]  /*1460*/  IMAD.SHL.U32 R5, R3, 0x8, RZ ;  /* 0x0000000803057824 */ /* 0x000fc400078e00ff */
[----:B------:R-:W-:Y:S01]  /*1470*/  IMAD.SHL.U32 R3, R12, 0x8, RZ ;  /* 0x000000080c037824 */ /* 0x000fe200078e00ff */
[----:B------:R-:W-:Y:S01]  /*1480*/  LOP3.LUT R0, R0, 0x1c0, RZ, 0xc0, !PT ;  /* 0x000001c000007812 */ /* 0x000fe200078ec0ff */
[----:B------:R-:W-:Y:S01]  /*1490*/  IMAD R6, R13, 0x8, R2 ;  /* 0x000000080d067824 */ /* 0x000fe200078e0202 */
[----:B------:R-:W-:Y:S01]  /*14a0*/  LOP3.LUT R218, R218, 0x7ffffe00, R5, 0xf8, !PT ;  /* 0x7ffffe00dada7812 */ /* 0x000fe200078ef805 */
[----:B------:R-:W-:Y:S01]  /*14b0*/  IMAD.SHL.U32 R5, R10, 0x40, RZ ;  /* 0x000000400a057824 */ /* 0x000fe200078e00ff */
[----:B------:R-:W-:Y:S01]  /*14c0*/  LOP3.LUT R3, R0, 0x8, R3, 0xf8, !PT ;  /* 0x0000000800037812 */ /* 0x000fe200078ef803 */
[----:B------:R-:W-:Y:S01]  /*14d0*/  IMAD.SHL.U32 R4, R9, 0x400, RZ ;  /* 0x0000040009047824 */ /* 0x000fe200078e00ff */
[----:B------:R-:W-:Y:S01]  /*14e0*/  SHF.R.U32.HI R2, RZ, 0x3, R0 ;  /* 0x00000003ff027819 */ /* 0x000fe20000011600 */
[----:B------:R-:W-:Y:S02]  /*14f0*/  IMAD R0, R12, 0x200, R7 ;  /* 0x000002000c007824 */ /* 0x000fe400078e0207 */
[----:B------:R-:W-:Y:S01]  /*1500*/  IMAD.SHL.U32 R218, R218, 0x2, RZ ;  /* 0x00000002dada7824 */ /* 0x000fe200078e00ff */
[----:B------:R-:W-:-:S02]  /*1510*/  LOP3.LUT R2, R3, R2, RZ, 0x3c, !PT ;  /* 0x0000000203027212 */ /* 0x000fc400078e3cff */
[----:B------:R-:W-:Y:S01]  /*1520*/  LOP3.LUT R3, R5, 0xfffffe00, RZ, 0xc0, !PT ;  /* 0xfffffe0005037812 */ /* 0x000fe200078ec0ff */
[----:B------:R-:W-:Y:S01]  /*1530*/  IMAD.IADD R5, R8, 0x1, R6 ;  /* 0x0000000108057824 */ /* 0x000fe200078e0206 */
[----:B------:R-:W-:Y:S01]  /*1540*/  LEA R200, R0, 0x2900, 0x1 ;  /* 0x0000290000c87811 */ /* 0x000fe200078e08ff */
[----:B------:R-:W-:Y:S01]  /*1550*/  IMAD.MOV.U32 R6, RZ, RZ, 0x40 ;  /* 0x00000040ff067424 */ /* 0x000fe200078e00ff */
[----:B------:R-:W-:Y:S02]  /*1560*/  IADD3 R4, R2, R3, R4 ;  /* 0x0000000302047210 */ /* 0x000fe40007ffe004 */
[----:B------:R1:W-:Y:S01]  /*1570*/  STL [R1+0x60], R5 ;  /* 0x0000600501007387 */ /* 0x0003e20000100800 */
[----:B------:R-:W-:Y:S02]  /*1580*/  IADD3 R211, R200, 0x20, RZ ;  /* 0x00000020c8d37810 */ /* 0x000fe40007ffe0ff */
[----:B------:R-:W-:Y:S02]  /*1590*/  LEA R207, R4, 0x5100, 0x1 ;  /* 0x0000510004cf7811 */ /* 0x000fe400078e08ff */
[----:B------:R-:W-:-:S02]  /*15a0*/  SEL R0, R6, 0xffffffc0, !P0 ;  /* 0xffffffc006007807 */ /* 0x000fc40004000000 */
[----:B------:R-:W-:-:S03]  /*15b0*/  @P1 IADD3 R211, R200, -0x20, RZ ;  /* 0xffffffe0c8d31810 */ /* 0x000fc60007ffe0ff */
[----:B------:R-:W-:Y:S01]  /*15c0*/  IMAD.IADD R206, R200, 0x1, R0 ;  /* 0x00000001c8ce7824 */ /* 0x000fe200078e0200 */
[C---:B------:R-:W-:Y:S01]  /*15d0*/  IADD3 R215, R211.reuse, 0x800, RZ ;  /* 0x00000800d3d77810 */ /* 0x040fe20007ffe0ff */
[----:B------:R-:W-:Y:S01]  /*15e0*/  IMAD.IADD R203, R0, 0x1, R211 ;  /* 0x0000000100cb7824 */ /* 0x000fe200078e02d3 */
[C---:B------:R-:W-:Y:S02]  /*15f0*/  IADD3 R214, R211.reuse, 0x1000, RZ ;  /* 0x00001000d3d67810 */ /* 0x040fe40007ffe0ff */
[C---:B------:R-:W-:Y:S02]  /*1600*/  IADD3 R213, R211.reuse, 0x1800, RZ ;  /* 0x00001800d3d57810 */ /* 0x040fe40007ffe0ff */
[----:B------:R-:W-:Y:S02]  /*1610*/  IADD3 R212, R211, 0x2000, RZ ;  /* 0x00002000d3d47810 */ /* 0x000fe40007ffe0ff */
[----:B-1----:R-:W-:Y:S01]  /*1620*/  LOP3.LUT R5, R2, R3, RZ, 0xfc, !PT ;  /* 0x0000000302057212 */ /* 0x002fe200078efcff */
[----:B------:R-:W-:-:S02]  /*1630*/  IMAD.SHL.U32 R3, R11, 0x2, RZ ;  /* 0x000000020b037824 */ /* 0x000fc400078e00ff */
[----:B------:R-:W-:Y:S01]  /*1640*/  IMAD.MOV.U32 R2, RZ, RZ, 0x20 ;  /* 0x00000020ff027424 */ /* 0x000fe200078e00ff */
[----:B------:R-:W-:Y:S02]  /*1650*/  LEA R201, R5, 0x100, 0x1 ;  /* 0x0000010005c97811 */ /* 0x000fe400078e08ff */
[----:B------:R1:W-:Y:S02]  /*1660*/  STL [R1+0x40], R3 ;  /* 0x0000400301007387 */ /* 0x0003e40000100800 */
[----:B------:R-:W-:-:S05]  /*1670*/  SEL R2, R2, 0xffffffe0, !P3 ;  /* 0xffffffe002027807 */ /* 0x000fca0005800000 */
[----:B------:R-:W-:Y:S02]  /*1680*/  IMAD.IADD R210, R207, 0x1, R2 ;  /* 0x00000001cfd27824 */ /* 0x000fe400078e0202 */
[----:B------:R-:W-:Y:S01]  /*1690*/  IMAD.IADD R205, R2, 0x1, R201 ;  /* 0x0000000102cd7824 */ /* 0x000fe200078e02c9 */
[----:B-1----:R-:W-:-:S05]  /*16a0*/  SEL R3, R6, 0xffffffc0, !P2 ;  /* 0xffffffc006037807 */ /* 0x002fca0005000000 */
[----:B------:R-:W-:Y:S02]  /*16b0*/  IMAD.IADD R208, R207, 0x1, R3 ;  /* 0x00000001cfd07824 */ /* 0x000fe400078e0203 */
[----:B------:R-:W-:Y:S02]  /*16c0*/  IMAD.IADD R202, R3, 0x1, R201 ;  /* 0x0000000103ca7824 */ /* 0x000fe400078e02c9 */
[C---:B------:R-:W-:Y:S02]  /*16d0*/  IMAD.IADD R209, R2.reuse, 0x1, R208 ;  /* 0x0000000102d17824 */ /* 0x040fe400078e02d0 */
[----:B------:R-:W-:Y:S02]  /*16e0*/  IMAD.IADD R204, R2, 0x1, R202 ;  /* 0x0000000102cc7824 */ /* 0x000fe400078e02ca */
.L_x_1556:
[----:B------:R-:W2:Y:S01]  /*16f0*/  LDL R0, [R1+0x54] ;  /* 0x0000540001007983 */ /* 0x000ea20000100800 */
[----:B------:R-:W-:Y:S01]  /*1700*/  IMAD.MOV.U32 R174, RZ, RZ, 0x4 ;  /* 0x00000004ffae7424 */ /* 0x000fe200078e00ff */
[----:B------:R-:W-:Y:S02]  /*1710*/  ISETP.NE.U32.AND P4, PT, RZ, c[0x0][0x360], PT ;  /* 0x0000d800ff007a0c */ /* 0x000fe40003f85070 */
[----:B------:R-:W3:Y:S02]  /*1720*/  LDL R9, [R1+0x50] ;  /* 0x0000500001097983 */ /* 0x000ee40000100800 */
[----:B------:R-:W-:Y:S01]  /*1730*/  ISETP.NE.AND.EX P4, PT, RZ, c[0x0][0x364], PT, P4 ;  /* 0x0000d900ff007a0c */ /* 0x000fe20003f85340 */
[----:B--2---:R-:W-:-:S05]  /*1740*/  IMAD.WIDE R2, R0, R174, c[0x0][0x588] ;  /* 0x0001620000027625 */ /* 0x004fca00078e02ae */
        /* <DEDUP_REMOVED lines=8> */
[----:B------:R-:W-:-:S02]  /*17d0*/  IMAD.MOV.U32 R159, RZ, RZ, RZ ;  /* 0x000000ffff9f7224 */ /* 0x000fc400078e00ff */
[----:B------:R-:W-:Y:S01]  /*17e0*/  IMAD.MOV.U32 R13, RZ, RZ, RZ ;  /* 0x000000ffff0d7224 */ /* 0x000fe200078e00ff */
[----:B--2---:R-:W-:Y:S01]  /*17f0*/  SHF.R.S32.HI R138, RZ, 0x1f, R37 ;  /* 0x0000001fff8a7819 */ /* 0x004fe20000011425 */
[----:B------:R1:W-:Y:S01]  /*1800*/  STL [R1+0x58], R37 ;  /* 0x0000582501007387 */ /* 0x0003e20000100800 */
[C---:B------:R-:W-:Y:S02]  /*1810*/  @P4 LEA R2, P0, R37.reuse, c[0x0][0x360], 0x2 ;  /* 0x0000d80025024a11 */ /* 0x040fe400078010ff */
[C---:B------:R-:W-:Y:S02]  /*1820*/  @P2 LEA R4, P1, R37.reuse, c[0x0][0x370], 0x2 ;  /* 0x0000dc0025042a11 */ /* 0x040fe400078210ff */
[C-C-:B------:R-:W-:Y:S02]  /*1830*/  @P4 LEA.HI.X R3, R37.reuse, c[0x0][0x364], R138.reuse, 0x2, P0 ;  /* 0x0000d90025034a11 */ /* 0x140fe400000f148a */
[----:B------:R-:W-:-:S03]  /*1840*/  @P2 LEA.HI.X R5, R37, c[0x0][0x374], R138, 0x2, P1 ;  /* 0x0000dd0025052a11 */ /* 0x000fc600008f148a */
[----:B------:R2:W4:Y:S01]  /*1850*/  @P4 LDG.E R0, [R2.64] ;  /* 0x0000000802004981 */ /* 0x000522000c1e1900 */
[----:B------:R-:W-:-:S03]  /*1860*/  ISETP.NE.U32.AND P0, PT, RZ, c[0x0][0x350], PT ;  /* 0x0000d400ff007a0c */ /* 0x000fc60003f05070 */
[----:B------:R1:W5:Y:S01]  /*1870*/  @P2 LDG.E R161, [R4.64] ;  /* 0x0000000804a12981 */ /* 0x000362000c1e1900 */
[----:B------:R-:W-:Y:S02]  /*1880*/  ISETP.NE.AND.EX P6, PT, RZ, c[0x0][0x354], PT, P0 ;  /* 0x0000d500ff007a0c */ /* 0x000fe40003fc5300 */
[----:B------:R-:W-:-:S04]  /*1890*/  LEA R6, P2, R37, c[0x0][0x348], 0x2 ;  /* 0x0000d20025067a11 */ /* 0x000fc800078410ff */
[----:B------:R-:W-:-:S05]  /*18a0*/  LEA.HI.X R7, R37, c[0x0][0x34c], R138, 0x2, P2 ;  /* 0x0000d30025077a11 */ /* 0x000fca00010f148a */
[----:B------:R3:W5:Y:S01]  /*18b0*/  @P3 LDG.E R159, [R6.64] ;  /* 0x00000008069f3981 */ /* 0x000762000c1e1900 */
[C---:B--2---:R-:W-:Y:S02]  /*18c0*/  LEA R2, P0, R37.reuse, c[0x0][0x358], 0x2 ;  /* 0x0000d60025027a11 */ /* 0x044fe400078010ff */
[C---:B-1----:R-:W-:Y:S02]  /*18d0*/  LEA R4, P1, R37.reuse, c[0x0][0x350], 0x2 ;  /* 0x0000d40025047a11 */ /* 0x042fe400078210ff */
[C-C-:B------:R-:W-:Y:S02]  /*18e0*/  LEA.HI.X R3, R37.reuse, c[0x0][0x35c], R138.reuse, 0x2, P0 ;  /* 0x0000d70025037a11 */ /* 0x140fe400000f148a */
[----:B------:R-:W-:-:S03]  /*18f0*/  LEA.HI.X R5, R37, c[0x0][0x354], R138, 0x2, P1 ;  /* 0x0000d50025057a11 */ /* 0x000fc600008f148a */
[----:B------:R1:W5:Y:S04]  /*1900*/  @P5 LDG.E R13, [R2.64] ;  /* 0x00000008020d5981 */ /* 0x000368000c1e1900 */
[----:B------:R1:W5:Y:S01]  /*1910*/  @P6 LDG.E R160, [R4.64] ;  /* 0x0000000804a06981 */ /* 0x000362000c1e1900 */
[----:B---3--:R-:W-:-:S05]  /*1920*/  LOP3.LUT R36, R9, 0xffff, RZ, 0xc0, !PT ;  /* 0x0000ffff09247812 */ /* 0x008fca00078ec0ff */
[----:B------:R1:W-:Y:S01]  /*1930*/  STL [R1+0x5c], R36 ;  /* 0x00005c2401007387 */ /* 0x0003e20000100800 */
[----:B------:R-:W-:Y:S01]  /*1940*/  YIELD ;  /* 0x0000000000007946 */ /* 0x000fe20003800000 */
[----:B------:R-:W-:Y:S02]  /*1950*/  P2R R14, PR, RZ, 0x40 ;  /* 0x00000040ff0e7803 */ /* 0x000fe40000000000 */
[----:B----4-:R1:W-:Y:S01]  /*1960*/  @P4 STL [R1+0x8], R0 ;  /* 0x0000080001004387 */ /* 0x0103e20000100800 */
        /* <DEDUP_REMOVED lines=8> */
.L_x_1373:
[----:B------:R-:W-:-:S04]  /*19f0*/  ISETP.NE.U32.AND P0, PT, RZ, c[0x0][0x368], PT ;  /* 0x0000da00ff007a0c */ /* 0x000fc80003f05070 */
[----:B------:R-:W-:-:S13]  /*1a00*/  ISETP.NE.AND.EX P0, PT, RZ, c[0x0][0x36c], PT, P0 ;  /* 0x0000db00ff007a0c */ /* 0x000fda0003f05300 */
[----:B------:R-:W-:Y:S05]  /*1a10*/  @!P0 BRA `(.L_x_1374) ;  /* 0x0000004000008947 */ /* 0x000fea0003800000 */
[----:B-1----:R-:W-:-:S04]  /*1a20*/  LEA R4, P0, R37, c[0x0][0x368], 0x2 ;  /* 0x0000da0025047a11 */ /* 0x002fc800078010ff */
[----:B------:R-:W-:-:S05]  /*1a30*/  LEA.HI.X R5, R37, c[0x0][0x36c], R138, 0x2, P0 ;  /* 0x0000db0025057a11 */ /* 0x000fca00000f148a */
[----:B------:R1:W5:Y:S01]  /*1a40*/  LDG.E R12, [R4.64] ;  /* 0x00000008040c7981 */ /* 0x000362000c1e1900 */
[----:B------:R-:W-:Y:S05]  /*1a50*/  BRA `(.L_x_1375) ;  /* 0x0000005000007947 */ /* 0x000fea0003800000 */
.L_x_1374:
[----:B------:R-:W-:Y:S01]  /*1a60*/  MOV R12, c[0x0][0x1d0] ;  /* 0x00007400000c7a02 */ /* 0x000fe20000000f00 */
[----:B------:R-:W-:Y:S05]  /*1a70*/  @!P6 BRA `(.L_x_1375) ;  /* 0x000000300000e947 */ /* 0x000fea0003800000 */
[----:B------:R-:W2:Y:S04]  /*1a80*/  LDG.E R6, [R4.64] ;  /* 0x0000000804067981 */ /* 0x000ea8000c1e1900 */
[----:B-1----:R-:W2:Y:S02]  /*1a90*/  LDG.E R0, [R4.64+0x4] ;  /* 0x0000040804007981 */ /* 0x002ea4000c1e1900 */
[----:B--2---:R-:W-:Y:S02]  /*1aa0*/  IADD3 R12, -R6, R0, RZ ;  /* 0x00000000060c7210 */ /* 0x004fe40007ffe1ff */
.L_x_1375:
[----:B-1----:R-:W2:Y:S04]  /*1ab0*/  LDL R4, [R1+0x8] ;  /* 0x0000080001047983 */ /* 0x002ea80000100800 */
[----:B------:R-:W3:Y:S04]  /*1ac0*/  LDL.LU R0, [R1+0x4c] ;  /* 0x00004c0001007983 */ /* 0x000ee80000300800 */
[----:B------:R1:W4:Y:S01]  /*1ad0*/  @P5 LDG.E R5, [R2.64] ;  /* 0x0000000802055981 */ /* 0x000322000c1e1900 */
[----:B------:R-:W-:-:S04]  /*1ae0*/  ISETP.NE.U32.AND P0, PT, RZ, c[0x0][0x378], PT ;  /* 0x0000de00ff007a0c */ /* 0x000fc80003f05070 */
[----:B------:R-:W-:Y:S01]  /*1af0*/  ISETP.NE.AND.EX P1, PT, RZ, c[0x0][0x37c], PT, P0 ;  /* 0x0000df00ff007a0c */ /* 0x000fe20003f25300 */
[----:B--2---:R-:W-:Y:S02]  /*1b00*/  IMAD.MOV.U32 R7, RZ, RZ, R4 ;  /* 0x000000ffff077224 */ /* 0x004fe400078e0004 */
[----:B------:R1:W4:Y:S01]  /*1b10*/  @P5 LDG.E R4, [R2.64+0x4] ;  /* 0x0000040802045981 */ /* 0x000322000c1e1900 */
[----:B-----5:R-:W-:Y:S02]  /*1b20*/  IMAD.MOV.U32 R137, RZ, RZ, R12 ;  /* 0x000000ffff897224 */ /* 0x020fe400078e000c */
[----:B------:R-:W-:Y:S02]  /*1b30*/  IMAD.MOV.U32 R6, RZ, RZ, c[0x0][0x2c4] ;  /* 0x0000b100ff067624 */ /* 0x000fe400078e00ff */
[----:B------:R-:W-:-:S05]  /*1b40*/  IMAD.IADD R8, R12, 0x1, -R161 ;  /* 0x000000010c087824 */ /* 0x000fca00078e0aa1 */
[----:B-1----:R-:W-:-:S04]  /*1b50*/  @P1 LEA R2, P0, R37, c[0x0][0x378], 0x2 ;  /* 0x0000de0025021a11 */ /* 0x002fc800078010ff */
[----:B------:R-:W-:Y:S02]  /*1b60*/  @P1 LEA.HI.X R3, R37, c[0x0][0x37c], R138, 0x2, P0 ;  /* 0x0000df0025031a11 */ /* 0x000fe400000f148a */
[----:B------:R-:W-:-:S03]  /*1b70*/  ISETP.NE.AND P0, PT, R6, 0x1, PT ;  /* 0x000000010600780c */ /* 0x000fc60003f05270 */
[----:B------:R3:W5:Y:S02]  /*1b80*/  @P1 LDG.E R137, [R2.64] ;  /* 0x0000000802891981 */ /* 0x000764000c1e1900 */
[----:B---3--:R-:W-:Y:S02]  /*1b90*/  IMAD.SHL.U32 R2, R0, 0x80, RZ ;  /* 0x0000008000027824 */ /* 0x008fe400078e00ff */
[----:B------:R-:W-:-:S03]  /*1ba0*/  IMAD.MOV.U32 R0, RZ, RZ, c[0x0][0x228] ;  /* 0x00008a00ff007624 */ /* 0x000fc600078e00ff */
[----:B------:R1:W-:Y:S02]  /*1bb0*/  STL [R1+0x44], R2 ;  /* 0x0000440201007387 */ /* 0x0003e40000100800 */
[----:B-1----:R-:W-:-:S05]  /*1bc0*/  IADD3 R2, R2, 0x7f, RZ ;  /* 0x0000007f02027810 */ /* 0x002fca0007ffe0ff */
[----:B------:R-:W-:-:S05]  /*1bd0*/  @P0 IMAD.HI.U32 R3, R2, c[0x0][0x2c8], RZ ;  /* 0x0000b20002030a27 */ /* 0x000fca00078e00ff */
[----:B------:R-:W-:Y:S01]  /*1be0*/  @P0 SHF.R.U32.HI R2, RZ, c[0x0][0x2cc], R3 ;  /* 0x0000b300ff020a19 */ /* 0x000fe20000011603 */
[----:B------:R-:W-:Y:S01]  /*1bf0*/  BSSY B0, `(.L_x_1376) ;  /* 0x0000037000007945 */ /* 0x000fe20003800000 */
[----:B----4-:R-:W-:-:S04]  /*1c00*/  @P5 IMAD.IADD R0, R4, 0x1, -R5 ;  /* 0x0000000104005824 */ /* 0x010fc800078e0a05 */
[----:B------:R-:W-:-:S05]  /*1c10*/  IMAD.IADD R6, R8, 0x1, R0 ;  /* 0x0000000108067824 */ /* 0x000fca00078e0200 */
[C---:B------:R-:W-:Y:S02]  /*1c20*/  IADD3 R172, R6.reuse, 0x50, -R7 ;  /* 0x0000005006ac7810 */ /* 0x040fe40007ffe807 */
[----:B------:R-:W-:Y:S02]  /*1c30*/  IADD3 R4, R6, 0x4f, RZ ;  /* 0x0000004f06047810 */ /* 0x000fe40007ffe0ff */
[----:B------:R-:W-:Y:S01]  /*1c40*/  LOP3.LUT R5, R9, 0xff000000, RZ, 0xc0, !PT ;  /* 0xff00000009057812 */ /* 0x000fe200078ec0ff */
[----:B------:R-:W-:Y:S01]  /*1c50*/  IMAD.IADD R3, R172, 0x1, R2 ;  /* 0x00000001ac037824 */ /* 0x000fe200078e0202 */
[----:B------:R1:W-:Y:S01]  /*1c60*/  STL [R1+0xc], R6 ;  /* 0x00000c0601007387 */ /* 0x0003e20000100800 */
[----:B------:R-:W-:Y:S01]  /*1c70*/  IMAD.HI R2, R4, 0x66666667, RZ ;  /* 0x6666666704027827 */ /* 0x000fe200078e02ff */
[----:B------:R-:W-:-:S04]  /*1c80*/  SHF.R.U32.HI R7, RZ, 0x8, R5 ;  /* 0x00000008ff077819 */ /* 0x000fc80000011605 */
[----:B------:R-:W-:-:S04]  /*1c90*/  SHF.R.U32.HI R4, RZ, 0x1f, R2 ;  /* 0x0000001fff047819 */ /* 0x000fc80000011602 */
[----:B------:R-:W-:Y:S01]  /*1ca0*/  LEA.HI.SX32 R171, R2, R4, 0x1b ;  /* 0x0000000402ab7211 */ /* 0x000fe200078fdaff */
[----:B-1----:R-:W-:Y:S01]  /*1cb0*/  IMAD.HI R6, R3, 0x66666667, RZ ;  /* 0x6666666703067827 */ /* 0x002fe200078e02ff */
[----:B------:R-:W-:-:S04]  /*1cc0*/  LOP3.LUT R3, R9, 0xff0000, RZ, 0xc0, !PT ;  /* 0x00ff000009037812 */ /* 0x000fc800078ec0ff */
[----:B------:R-:W-:Y:S02]  /*1cd0*/  LEA.HI R3, R3, R7, RZ, 0x10 ;  /* 0x0000000703037211 */ /* 0x000fe400078f80ff */
[----:B------:R-:W-:Y:S02]  /*1ce0*/  SHF.R.U32.HI R5, RZ, 0x1f, R6 ;  /* 0x0000001fff057819 */ /* 0x000fe40000011606 */
[----:B------:R-:W-:Y:S02]  /*1cf0*/  SHF.R.U32.HI R9, RZ, 0x10, R3 ;  /* 0x00000010ff097819 */ /* 0x000fe40000011603 */
[----:B------:R-:W-:Y:S02]  /*1d00*/  LOP3.LUT R15, R3, 0xff, RZ, 0xc0, !PT ;  /* 0x000000ff030f7812 */ /* 0x000fe400078ec0ff */
[----:B------:R-:W-:Y:S01]  /*1d10*/  LEA.HI.SX32 R2, R6, R5, 0x1b ;  /* 0x0000000506027211 */ /* 0x000fe200078fdaff */
[----:B------:R1:W-:Y:S03]  /*1d20*/  STL [R1+0x4c], R9 ;  /* 0x00004c0901007387 */ /* 0x0003e60000100800 */
[----:B------:R-:W-:Y:S01]  /*1d30*/  IMNMX R6, R171, R2, PT ;  /* 0x00000002ab067217 */ /* 0x000fe20003800200 */
[----:B------:R1:W-:Y:S03]  /*1d40*/  STL [R1+0x50], R15 ;  /* 0x0000500f01007387 */ /* 0x0003e60000100800 */
[----:B------:R-:W-:-:S02]  /*1d50*/  ISETP.GE.AND P0, PT, R6, 0x1, PT ;  /* 0x000000010600780c */ /* 0x000fc40003f06270 */
[----:B------:R-:W-:Y:S01]  /*1d60*/  ISETP.NE.AND P1, PT, R9, RZ, PT ;  /* 0x000000ff0900720c */ /* 0x000fe20003f25270 */
[----:B------:R-:W-:-:S03]  /*1d70*/  IMAD.MOV.U32 R2, RZ, RZ, RZ ;  /* 0x000000ffff027224 */ /* 0x000fc600078e00ff */
[----:B------:R-:W-:-:S07]  /*1d80*/  SEL R136, R9, c[0x0][0x338], P1 ;  /* 0x0000ce0009887a07 */ /* 0x000fce0000800000 */
[----:B------:R-:W-:Y:S05]  /*1d90*/  @!P0 BRA `(.L_x_1377) ;  /* 0x000001c000008947 */ /* 0x000fea0003800000 */
[----:B------:R-:W-:Y:S02]  /*1da0*/  IABS R3, R136 ;  /* 0x0000008800037213 */ /* 0x000fe40000000000 */
[----:B------:R-:W-:Y:S02]  /*1db0*/  IADD3 R7, R136, -0x1, R6 ;  /* 0xffffffff88077810 */ /* 0x000fe40007ffe006 */
[----:B------:R-:W2:Y:S02]  /*1dc0*/  I2F.RP R2, R3 ;  /* 0x0000000300027306 */ /* 0x000ea40000209400 */
[----:B------:R-:W-:-:S06]  /*1dd0*/  IABS R11, R7 ;  /* 0x00000007000b7213 */ /* 0x000fcc0000000000 */
[----:B--2---:R-:W2:Y:S02]  /*1de0*/  MUFU.RCP R2, R2 ;  /* 0x0000000200027308 */ /* 0x004ea40000001000 */
[----:B--2---:R-:W-:-:S06]  /*1df0*/  IADD3 R2, R2, 0xffffffe, RZ ;  /* 0x0ffffffe02027810 */ /* 0x004fcc0007ffe0ff */
[----:B------:R-:W2:Y:S02]  /*1e00*/  F2I.FTZ.U32.TRUNC.NTZ R5, R2 ;  /* 0x0000000200057305 */ /* 0x000ea4000021f000 */
[----:B--2---:R-:W-:-:S04]  /*1e10*/  IMAD.MOV R2, RZ, RZ, -R5 ;  /* 0x000000ffff027224 */ /* 0x004fc800078e0a05 */
[----:B------:R-:W-:Y:S01]  /*1e20*/  IMAD.MOV.U32 R4, RZ, RZ, R2 ;  /* 0x000000ffff047224 */ /* 0x000fe200078e0002 */
[----:B------:R-:W-:-:S03]  /*1e30*/  IABS R2, R136 ;  /* 0x0000008800027213 */ /* 0x000fc60000000000 */
[----:B-1----:R-:W-:Y:S02]  /*1e40*/  IMAD R9, R4, R3, RZ ;  /* 0x0000000304097224 */ /* 0x002fe400078e02ff */
        /* <DEDUP_REMOVED lines=17> */
.L_x_1377:
[----:B------:R-:W-:Y:S05]  /*1f60*/  BSYNC B0 ;  /* 0x0000000000007941 */ /* 0x000fea0003800000 */
.L_x_1376:
[----:B------:R-:W-:Y:S01]  /*1f70*/  IMAD R3, R15, R2, RZ ;  /* 0x000000020f037224 */ /* 0x000fe200078e02ff */
[----:B------:R-:W2:Y:S01]  /*1f80*/  S2R R10, SR_TID.X ;  /* 0x00000000000a7919 */ /* 0x000ea20000002100 */
[----:B-1----:R-:W-:Y:S02]  /*1f90*/  IMAD.MOV.U32 R9, RZ, RZ, 0x40 ;  /* 0x00000040ff097424 */ /* 0x002fe400078e00ff */
        /* <DEDUP_REMOVED lines=12> */
[CC--:B------:R-:W-:Y:S02]  /*2060*/  LEA.HI R6, R7.reuse, R10.reuse, RZ, 0x3 ;  /* 0x0000000a07067211 */ /* 0x0c0fe400078f18ff */
[----:B------:R-:W-:Y:S02]  /*2070*/  SHF.R.S32.HI R82, RZ, 0x2, R5 ;  /* 0x00000002ff527819 */ /* 0x000fe40000011405 */
[----:B------:R-:W-:Y:S02]  /*2080*/  LEA.HI R7, R7, R10, RZ, 0x5 ;  /* 0x0000000a07077211 */ /* 0x000fe400078f28ff */
[----:B------:R-:W-:Y:S02]  /*2090*/  @P0 IADD3 R2, R2, 0x4f, RZ ;  /* 0x0000004f02020810 */ /* 0x000fe40007ffe0ff */
[----:B------:R-:W-:-:S02]  /*20a0*/  IADD3 R140, R82, 0x20, RZ ;  /* 0x00000020528c7810 */ /* 0x000fc40007ffe0ff */
[----:B------:R-:W-:Y:S01]  /*20b0*/  IADD3 R141, R82, 0x40, RZ ;  /* 0x00000040528d7810 */ /* 0x000fe20007ffe0ff */
[----:B------:R-:W-:Y:S01]  /*20c0*/  @P0 IMAD.HI R2, R2, 0x66666667, RZ ;  /* 0x6666666702020827 */ /* 0x000fe200078e02ff */
[----:B------:R-:W-:Y:S02]  /*20d0*/  SHF.R.S32.HI R139, RZ, 0x3, R6 ;  /* 0x00000003ff8b7819 */ /* 0x000fe40000011406 */
[----:B------:R-:W-:Y:S02]  /*20e0*/  LOP3.LUT R6, R6, 0xfffffff8, RZ, 0xc0, !PT ;  /* 0xfffffff806067812 */ /* 0x000fe400078ec0ff */
[----:B------:R-:W-:Y:S02]  /*20f0*/  @P0 SHF.R.U32.HI R3, RZ, 0x1f, R2 ;  /* 0x0000001fff030819 */ /* 0x000fe40000011602 */
[----:B------:R-:W-:Y:S01]  /*2100*/  SHF.R.S32.HI R8, RZ, 0x1f, R141 ;  /* 0x0000001fff087819 */ /* 0x000fe2000001148d */
[----:B------:R-:W-:Y:S01]  /*2110*/  IMAD.IADD R165, R10, 0x1, -R6 ;  /* 0x000000010aa57824 */ /* 0x000fe200078e0a06 */
[----:B------:R-:W-:Y:S01]  /*2120*/  @P0 LEA.HI.SX32 R4, R2, R3, 0x1b ;  /* 0x0000000302040211 */ /* 0x000fe200078fdaff */
[----:B------:R-:W-:Y:S01]  /*2130*/  IMAD.SHL.U32 R6, R140, 0x40, RZ ;  /* 0x000000408c067824 */ /* 0x000fe200078e00ff */
[----:B------:R-:W-:Y:S01]  /*2140*/  SHF.R.S32.HI R2, RZ, 0x1f, R5 ;  /* 0x0000001fff027819 */ /* 0x000fe20000011405 */
[----:B------:R-:W-:Y:S01]  /*2150*/  IMAD.SHL.U32 R134, R165, 0x8, RZ ;  /* 0x00000008a5867824 */ /* 0x000fe200078e00ff */
[----:B------:R-:W-:-:S02]  /*2160*/  LOP3.LUT R3, R5, 0xfffffffc, RZ, 0xc0, !PT ;  /* 0xfffffffc05037812 */ /* 0x000fc400078ec0ff */
[----:B------:R-:W-:Y:S02]  /*2170*/  LEA.HI R2, R2, R82, RZ, 0x3 ;  /* 0x0000005202027211 */ /* 0x000fe400078f18ff */
[----:B------:R-:W-:Y:S01]  /*2180*/  SHF.R.S32.HI R5, RZ, 0x5, R7 ;  /* 0x00000005ff057819 */ /* 0x000fe20000011407 */
[----:B------:R-:W-:Y:S01]  /*2190*/  IMAD.IADD R164, R10, 0x1, -R3 ;  /* 0x000000010aa47824 */ /* 0x000fe200078e0a03 */
[----:B------:R-:W-:Y:S02]  /*21a0*/  LOP3.LUT R2, R2, 0xfffffff8, RZ, 0xc0, !PT ;  /* 0xfffffff802027812 */ /* 0x000fe400078ec0ff */
[----:B------:R-:W-:Y:S01]  /*21b0*/  SHF.R.S32.HI R3, RZ, 0x1f, R140 ;  /* 0x0000001fff037819 */ /* 0x000fe2000001148c */
[----:B------:R-:W-:Y:S01]  /*21c0*/  IMAD.SHL.U32 R28, R164, 0x8, RZ ;  /* 0x00000008a41c7824 */ /* 0x000fe200078e00ff */
[----:B------:R-:W-:Y:S01]  /*21d0*/  ISETP.GT.AND P1, PT, R4, R129, PT ;  /* 0x000000810400720c */ /* 0x000fe20003f24270 */
[----:B------:R-:W-:Y:S01]  /*21e0*/  IMAD.IADD R2, R82, 0x1, -R2 ;  /* 0x0000000152027824 */ /* 0x000fe200078e0a02 */
[----:B------:R-:W-:Y:S01]  /*21f0*/  LEA.HI R7, R3, R140, RZ, 0x3 ;  /* 0x0000008c03077211 */ /* 0x000fe200078f18ff */
[----:B------:R-:W-:Y:S01]  /*2200*/  IMAD.SHL.U32 R158, R5, 0x200, RZ ;  /* 0x00000200059e7824 */ /* 0x000fe200078e00ff */
[----:B------:R-:W-:Y:S01]  /*2210*/  LEA.HI R3, R8, R141, RZ, 0x3 ;  /* 0x0000008d08037211 */ /* 0x000fe200078f18ff */
[----:B------:R-:W-:Y:S01]  /*2220*/  IMAD.SHL.U32 R5, R141, 0x40, RZ ;  /* 0x000000408d057824 */ /* 0x000fe200078e00ff */
[C---:B------:R-:W-:Y:S01]  /*2230*/  LOP3.LUT P0, RZ, R2.reuse, 0x4, RZ, 0xc0, !PT ;  /* 0x0000000402ff7812 */ /* 0x040fe2000780c0ff */
[----:B------:R-:W-:Y:S01]  /*2240*/  IMAD.SHL.U32 R2, R2, 0x40, RZ ;  /* 0x0000004002027824 */ /* 0x000fe200078e00ff */
[----:B------:R-:W-:Y:S01]  /*2250*/  LOP3.LUT R151, R6, 0x1c0, RZ, 0xc0, !PT ;  /* 0x000001c006977812 */ /* 0x000fe200078ec0ff */
[----:B------:R-:W-:Y:S01]  /*2260*/  IMAD.SHL.U32 R24, R164, 0x4, RZ ;  /* 0x00000004a4187824 */ /* 0x000fe200078e00ff */
[----:B------:R-:W-:Y:S01]  /*2270*/  LOP3.LUT R152, R5, 0x1c0, RZ, 0xc0, !PT ;  /* 0x000001c005987812 */ /* 0x000fe200078ec0ff */
[----:B------:R-:W-:Y:S01]  /*2280*/  IMAD.SHL.U32 R5, R3, 0x40, RZ ;  /* 0x0000004003057824 */ /* 0x000fe200078e00ff */
[----:B------:R-:W-:Y:S01]  /*2290*/  LOP3.LUT R150, R2, 0x1c0, RZ, 0xc0, !PT ;  /* 0x000001c002967812 */ /* 0x000fe200078ec0ff */
[----:B------:R-:W-:Y:S01]  /*22a0*/  IMAD.SHL.U32 R6, R7, 0x40, RZ ;  /* 0x0000004007067824 */ /* 0x000fe200078e00ff */
[----:B------:R-:W-:-:S02]  /*22b0*/  SEL R3, R9, 0xffffffc0, !P0 ;  /* 0xffffffc009037807 */ /* 0x000fc40004000000 */
[----:B------:R-:W-:Y:S02]  /*22c0*/  SHF.R.U32.HI R157, RZ, 0x3, R150 ;  /* 0x00000003ff9d7819 */ /* 0x000fe40000011696 */
[--C-:B------:R-:W-:Y:S02]  /*22d0*/  LOP3.LUT R2, R150, 0x18, R28.reuse, 0xf8, !PT ;  /* 0x0000001896027812 */ /* 0x100fe400078ef81c */
[----:B------:R-:W-:Y:S02]  /*22e0*/  SHF.R.S32.HI R188, RZ, 0x1f, R139 ;  /* 0x0000001fffbc7819 */ /* 0x000fe4000001148b */
[----:B------:R-:W-:Y:S02]  /*22f0*/  LOP3.LUT R2, R158, R2, R157, 0xf6, !PT ;  /* 0x000000029e027212 */ /* 0x000fe400078ef69d */
[----:B------:R-:W-:Y:S02]  /*2300*/  SHF.R.S32.HI R29, RZ, 0x1f, R28 ;  /* 0x0000001fff1d7819 */ /* 0x000fe4000001141c */
[----:B------:R-:W-:-:S02]  /*2310*/  LEA R80, R2, 0x100, 0x1 ;  /* 0x0000010002507811 */ /* 0x000fc400078e08ff */
[----:B------:R-:W-:Y:S02]  /*2320*/  SHF.R.S32.HI R25, RZ, 0x1f, R24 ;  /* 0x0000001fff197819 */ /* 0x000fe40000011418 */
[----:B------:R-:W-:Y:S01]  /*2330*/  IADD3 R26, R24, 0x10, RZ ;  /* 0x00000010181a7810 */ /* 0x000fe20007ffe0ff */
[----:B------:R-:W-:Y:S01]  /*2340*/  IMAD.IADD R81, R3, 0x1, R80 ;  /* 0x0000000103517824 */ /* 0x000fe200078e0250 */
[----:B------:R-:W-:Y:S02]  /*2350*/  SHF.R.S32.HI R135, RZ, 0x1f, R134 ;  /* 0x0000001fff877819 */ /* 0x000fe40000011486 */
[----:B------:R-:W-:Y:S02]  /*2360*/  SHF.R.U32.HI R189, RZ, 0x3, R151 ;  /* 0x00000003ffbd7819 */ /* 0x000fe40000011697 */
[----:B------:R-:W-:Y:S02]  /*2370*/  SHF.R.U32.HI R190, RZ, 0x3, R152 ;  /* 0x00000003ffbe7819 */ /* 0x000fe40000011698 */
[----:B------:R-:W-:-:S02]  /*2380*/  LOP3.LUT R162, R6, 0xfffffe00, RZ, 0xc0, !PT ;  /* 0xfffffe0006a27812 */ /* 0x000fc400078ec0ff */
        /* <DEDUP_REMOVED lines=18> */
[----:B------:R-:W-:-:S02]  /*24b0*/  ISETP.GE.AND P6, PT, R134, c[0x0][0x1d4], PT ;  /* 0x0000750086007a0c */ /* 0x000fc40003fc6270 */
[----:B------:R-:W-:Y:S01]  /*24c0*/  SHF.L.U64.HI R174, R35, R174, c[0x0][0x23c] ;  /* 0x00008f0023ae7619 */ /* 0x000fe200000102ae */
[----:B------:R-:W-:Y:S01]  /*24d0*/  IMAD R5, R123, c[0x0][0x23c], R5 ;  /* 0x00008f007b057a24 */ /* 0x000fe200078e0205 */
[----:B------:R-:W-:Y:S01]  /*24e0*/  SHF.R.S32.HI R34, RZ, 0x1f, R82 ;  /* 0x0000001fff227819 */ /* 0x000fe20000011452 */
[----:B------:R-:W-:Y:S01]  /*24f0*/  IMAD R8, R33, -0x50, R113 ;  /* 0xffffffb021087824 */ /* 0x000fe200078e0271 */
[----:B------:R-:W-:Y:S01]  /*2500*/  IADD3 R27, R12, R160, RZ ;  /* 0x000000a00c1b7210 */ /* 0x000fe20007ffe0ff */
[----:B------:R-:W-:Y:S01]  /*2510*/  IMAD R4, R30, c[0x0][0x24c], R4 ;  /* 0x000093001e047a24 */ /* 0x000fe200078e0204 */
[----:B------:R-:W-:Y:S01]  /*2520*/  ISETP.NE.AND P5, PT, R14, RZ, PT ;  /* 0x000000ff0e00720c */ /* 0x000fe20003fa5270 */
[----:B------:R-:W-:Y:S01]  /*2530*/  IMAD.IADD R173, R149, 0x1, R173 ;  /* 0x0000000195ad7824 */ /* 0x000fe200078e02ad */
[C---:B------:R-:W-:Y:S01]  /*2540*/  ISETP.GE.AND P0, PT, R8.reuse, 0x1, PT ;  /* 0x000000010800780c */ /* 0x040fe20003f06270 */
[----:B------:R-:W-:Y:S01]  /*2550*/  IMAD.SHL.U32 R179, R35, 0x10, RZ ;  /* 0x0000001023b37824 */ /* 0x000fe200078e00ff */
[----:B------:R-:W-:Y:S01]  /*2560*/  ISETP.GE.AND P3, PT, R8, 0x11, PT ;  /* 0x000000110800780c */ /* 0x000fe20003f66270 */
[----:B-1----:R-:W-:Y:S01]  /*2570*/  IMAD.WIDE.U32 R2, R123, c[0x0][0x238], R134 ;  /* 0x00008e007b027a25 */ /* 0x002fe200078e0086 */
[----:B------:R-:W-:-:S02]  /*2580*/  SHF.R.S32.HI R32, RZ, 0x1f, R27 ;  /* 0x0000001fff207819 */ /* 0x000fc4000001141b */
[----:B------:R-:W-:Y:S01]  /*2590*/  IADD3 R102, R28, 0x20, RZ ;  /* 0x000000201c667810 */ /* 0x000fe20007ffe0ff */
[----:B------:R-:W-:Y:S01]  /*25a0*/  IMAD.IADD R3, R3, 0x1, R5 ;  /* 0x0000000103037824 */ /* 0x000fe200078e0205 */
[----:B------:R-:W-:Y:S01]  /*25b0*/  MOV R191, c[0x0][0x27c] ;  /* 0x00009f0000bf7a02 */ /* 0x000fe20000000f00 */
[----:B------:R-:W-:Y:S01]  /*25c0*/  IMAD R13, R34, c[0x0][0x290], RZ ;  /* 0x0000a400220d7a24 */ /* 0x000fe200078e02ff */
[----:B------:R-:W-:Y:S01]  /*25d0*/  MOV R170, 0x5 ;  /* 0x0000000500aa7802 */ /* 0x000fe20000000f00 */
[----:B------:R-:W-:Y:S01]  /*25e0*/  IMAD.WIDE.U32 R2, R36, c[0x0][0x240], R2 ;  /* 0x0000900024027a25 */ /* 0x000fe200078e0002 */
[----:B------:R-:W-:-:S03]  /*25f0*/  P2R R133, PR, RZ, 0x40 ;  /* 0x00000040ff857803 */ /* 0x000fc60000000000 */
[----:B------:R-:W-:Y:S02]  /*2600*/  IMAD R3, R36, c[0x0][0x244], R3 ;  /* 0x0000910024037a24 */ /* 0x000fe400078e0203 */
[----:B------:R-:W-:Y:S02]  /*2610*/  IMAD R22, R82, c[0x0][0x294], R13 ;  /* 0x0000a50052167a24 */ /* 0x000fe400078e020d */
[----:B------:R-:W-:Y:S01]  /*2620*/  IMAD.WIDE.U32 R116, R30, c[0x0][0x248], R2 ;  /* 0x000092001e747a25 */ /* 0x000fe200078e0002 */
[----:B------:R-:W-:-:S03]  /*2630*/  SHF.R.S32.HI R3, RZ, 0x1f, R33 ;  /* 0x0000001fff037819 */ /* 0x000fc60000011421 */
[----:B------:R-:W-:Y:S01]  /*2640*/  IMAD R2, R173, R33, RZ ;  /* 0x00000021ad027224 */ /* 0x000fe200078e02ff */
[----:B------:R-:W-:Y:S01]  /*2650*/  IADD3 R115, R117, R4, RZ ;  /* 0x0000000475737210 */ /* 0x000fe20007ffe0ff */
[----:B------:R-:W-:Y:S01]  /*2660*/  IMAD.WIDE.U32 R10, R27, c[0x0][0x1e0], RZ ;  /* 0x000078001b0a7a25 */ /* 0x000fe200078e00ff */
[----:B------:R-:W-:-:S03]  /*2670*/  MOV R114, R116 ;  /* 0x0000007400727202 */ /* 0x000fc60000000f00 */
[-C--:B------:R-:W-:Y:S02]  /*2680*/  IMAD R4, R3, R148.reuse, R2 ;  /* 0x0000009403047224 */ /* 0x080fe400078e0202 */
[----:B------:R-:W-:-:S04]  /*2690*/  IMAD.WIDE.U32 R2, R33, R148, R114 ;  /* 0x0000009421027225 */ /* 0x000fc800078e0072 */
[----:B------:R-:W-:Y:S01]  /*26a0*/  IMAD.WIDE.U32 R184, R82, c[0x0][0x1e0], RZ ;  /* 0x0000780052b87a25 */ /* 0x000fe200078e00ff */
[----:B------:R-:W-:Y:S02]  /*26b0*/  IADD3 R3, R3, R4, RZ ;  /* 0x0000000403037210 */ /* 0x000fe40007ffe0ff */
[C---:B------:R-:W-:Y:S01]  /*26c0*/  @P0 LEA R6, P2, R2.reuse, c[0x0][0x220], 0x1 ;  /* 0x0000880002060a11 */ /* 0x040fe200078408ff */
[----:B------:R-:W-:Y:S01]  /*26d0*/  IMAD.MOV.U32 R153, RZ, RZ, c[0x0][0x280] ;  /* 0x0000a000ff997624 */ /* 0x000fe200078e00ff */
[----:B------:R-:W-:Y:S01]  /*26e0*/  @P3 IADD3 R5, P1, R179, R2, RZ ;  /* 0x00000002b3053210 */ /* 0x000fe20007f3e0ff */
[----:B------:R-:W-:Y:S01]  /*26f0*/  IMAD.MOV.U32 R154, RZ, RZ, c[0x0][0x290] ;  /* 0x0000a400ff9a7624 */ /* 0x000fe200078e00ff */
[----:B------:R-:W-:Y:S01]  /*2700*/  @P0 LEA.HI.X R7, R2, c[0x0][0x224], R3, 0x1, P2 ;  /* 0x0000890002070a11 */ /* 0x000fe200010f0c03 */
[----:B------:R-:W-:Y:S01]  /*2710*/  IMAD.SHL.U32 R177, R153, 0x20, RZ ;  /* 0x0000002099b17824 */ /* 0x000fe200078e00ff */
[C---:B------:R-:W-:Y:S01]  /*2720*/  ISETP.GE.AND P2, PT, R8.reuse, 0x21, PT ;  /* 0x000000210800780c */ /* 0x040fe20003f46270 */
[----:B------:R-:W-:Y:S01]  /*2730*/  @P3 IMAD.X R9, R3, 0x1, R174, P1 ;  /* 0x0000000103093824 */ /* 0x000fe200008e06ae */
[----:B------:R-:W-:Y:S01]  /*2740*/  @P3 LEA R4, P1, R5, c[0x0][0x220], 0x1 ;  /* 0x0000880005043a11 */ /* 0x000fe200078208ff */
[----:B------:R-:W-:Y:S01]  /*2750*/  @!PT LDS RZ, [RZ] ;  /* 0x00000000fffff984 */ /* 0x000fe20000000800 */
[----:B------:R-:W-:Y:S01]  /*2760*/  @!PT LDS RZ, [RZ] ;  /* 0x00000000fffff984 */ /* 0x000fe20000000800 */
[----:B------:R-:W-:Y:S01]  /*2770*/  @!PT LDS RZ, [RZ] ;  /* 0x00000000fffff984 */ /* 0x000fe20000000800 */
[----:B------:R1:W-:Y:S01]  /*2780*/  @P0 LDGSTS.E.BYPASS.LTC128B.128 [R218+0x2900], [R6.64], !P6 ;  /* 0x0290000006da0fae */ /* 0x0003e2000f101d48 */
[----:B------:R-:W-:-:S02]  /*2790*/  ISETP.GE.AND P0, PT, R8, 0x31, PT ;  /* 0x000000310800780c */ /* 0x000fc40003f06270 */
[----:B------:R-:W-:Y:S02]  /*27a0*/  @P3 LEA.HI.X R5, R5, c[0x0][0x224], R9, 0x1, P1 ;  /* 0x0000890005053a11 */ /* 0x000fe400008f0c09 */
[----:B------:R-:W-:Y:S01]  /*27b0*/  ISETP.GE.AND P1, PT, R8, 0x41, PT ;  /* 0x000000410800780c */ /* 0x000fe20003f26270 */
[----:B------:R-:W-:Y:S01]  /*27c0*/  IMAD.WIDE.U32 R8, R82, c[0x0][0x290], R24 ;  /* 0x0000a40052087a25 */ /* 0x000fe200078e0018 */
[-C--:B------:R-:W-:Y:S01]  /*27d0*/  SHF.L.U64.HI R155, R153, R170.reuse, c[0x0][0x284] ;  /* 0x0000a100999b7619 */ /* 0x080fe200000102aa */
[----:B------:R3:W-:Y:S01]  /*27e0*/  @P3 LDGSTS.E.BYPASS.LTC128B.128 [R218+0x3100], [R4.64], !P6 ;  /* 0x0310000004da3fae */ /* 0x0007e2000f101d48 */
[C---:B------:R-:W-:Y:S02]  /*27f0*/  SHF.L.U64.HI R156, R154.reuse, R170, c[0x0][0x294] ;  /* 0x0000a5009a9c7619 */ /* 0x040fe400000102aa */
[----:B------:R-:W-:Y:S02]  /*2800*/  @P2 LEA R12, P3, R35, R2, 0x5 ;  /* 0x00000002230c2211 */ /* 0x000fe400078628ff */
[----:B------:R-:W-:-:S02]  /*2810*/  SHF.L.U32 R178, R154, 0x5, RZ ;  /* 0x000000059ab27819 */ /* 0x000fc400000006ff */
[----:B------:R-:W-:-:S05]  /*2820*/  @P0 MOV R15, c[0x0][0x23c] ;  /* 0x00008f00000f0a02 */ /* 0x000fca0000000f00 */
[----:B------:R-:W-:Y:S01]  /*2830*/  @P0 IMAD R16, R15, 0x30, RZ ;  /* 0x000000300f100824 */ /* 0x000fe200078e02ff */
[----:B------:R-:W-:Y:S01]  /*2840*/  IADD3 R15, R9, R22, RZ ;  /* 0x00000016090f7210 */ /* 0x000fe20007ffe0ff */
[----:B-1----:R-:W-:-:S04]  /*2850*/  IMAD.WIDE.U32 R6, R82, c[0x0][0x280], R24 ;  /* 0x0000a00052067a25 */ /* 0x002fc800078e0018 */
[----:B---3--:R-:W-:Y:S02]  /*2860*/  IMAD R4, R34, c[0x0][0x280], RZ ;  /* 0x0000a00022047a24 */ /* 0x008fe400078e02ff */
[----:B------:R-:W-:Y:S02]  /*2870*/  @P2 IMAD.MOV.U32 R5, RZ, RZ, c[0x0][0x23c] ;  /* 0x00008f00ff052624 */ /* 0x000fe400078e00ff */
[----:B------:R-:W-:Y:S02]  /*2880*/  IMAD R21, R82, c[0x0][0x284], R4 ;  /* 0x0000a10052157a24 */ /* 0x000fe400078e0204 */
[----:B------:R-:W-:Y:S01]  /*2890*/  IMAD R4, R32, c[0x0][0x1e0], RZ ;  /* 0x0000780020047a24 */ /* 0x000fe200078e02ff */
[----:B------:R-:W-:Y:S02]  /*28a0*/  @P2 LEA.HI.X R13, R35, R3, R5, 0x5, P3 ;  /* 0x00000003230d2211 */ /* 0x000fe400018f2c05 */
[----:B------:R-:W-:Y:S01]  /*28b0*/  @P2 LEA R18, P3, R12, c[0x0][0x220], 0x1 ;  /* 0x000088000c122a11 */ /* 0x000fe200078608ff */
[----:B------:R-:W-:-:S02]  /*28c0*/  IMAD R14, R27, c[0x0][0x1e4], R4 ;  /* 0x000079001b0e7a24 */ /* 0x000fc400078e0204 */
[----:B------:R-:W-:Y:S01]  /*28d0*/  @P0 IMAD.WIDE.U32 R4, R35, 0x30, R2 ;  /* 0x0000003023040825 */ /* 0x000fe200078e0002 */
[----:B------:R-:W-:-:S03]  /*28e0*/  @P2 LEA.HI.X R19, R12, c[0x0][0x224], R13, 0x1, P3 ;  /* 0x000089000c132a11 */ /* 0x000fc600018f0c0d */
[----:B------:R-:W-:Y:S01]  /*28f0*/  IMAD.IADD R13, R7, 0x1, R21 ;  /* 0x00000001070d7824 */ /* 0x000fe200078e0215 */
[----:B------:R-:W-:Y:S01]  /*2900*/  @P0 IADD3 R5, R5, R16, RZ ;  /* 0x0000001005050210 */ /* 0x000fe20007ffe0ff */
[----:B------:R-:W-:Y:S01]  /*2910*/  IMAD.MOV.U32 R12, RZ, RZ, R6 ;  /* 0x000000ffff0c7224 */ /* 0x000fe200078e0006 */
[C---:B------:R-:W-:Y:S01]  /*2920*/  @P0 LEA R16, P3, R4.reuse, c[0x0][0x220], 0x1 ;  /* 0x0000880004100a11 */ /* 0x040fe200078608ff */
[----:B------:R1:W-:Y:S01]  /*2930*/  @P2 LDGSTS.E.BYPASS.LTC128B.128 [R218+0x3900], [R18.64], !P6 ;  /* 0x0390000012da2fae */ /* 0x0003e2000f101d48 */
[----:B------:R-:W-:Y:S01]  /*2940*/  IMAD.IADD R7, R11, 0x1, R14 ;  /* 0x000000010b077824 */ /* 0x000fe200078e020e */
[----:B------:R-:W-:Y:S01]  /*2950*/  MOV R14, R8 ;  /* 0x00000008000e7202 */ /* 0x000fe20000000f00 */
[----:B------:R-:W-:Y:S01]  /*2960*/  IMAD.MOV.U32 R6, RZ, RZ, R10 ;  /* 0x000000ffff067224 */ /* 0x000fe200078e000a */
[----:B------:R-:W-:Y:S01]  /*2970*/  @P0 LEA.HI.X R17, R4, c[0x0][0x224], R5, 0x1, P3 ;  /* 0x0000890004110a11 */ /* 0x000fe200018f0c05 */
[----:B------:R-:W-:Y:S01]  /*2980*/  IMAD.WIDE.U32 R4, R82, c[0x0][0x280], R28 ;  /* 0x0000a00052047a25 */ /* 0x000fe200078e001c */
[----:B------:R-:W-:-:S02]  /*2990*/  @P1 LEA R20, P3, R35, R2, 0x6 ;  /* 0x0000000223141211 */ /* 0x000fc400078630ff */
[----:B------:R-:W-:Y:S01]  /*29a0*/  @P1 MOV R2, c[0x0][0x23c] ;  /* 0x00008f0000021a02 */ /* 0x000fe20000000f00 */
[----:B------:R3:W-:Y:S01]  /*29b0*/  @P0 LDGSTS.E.BYPASS.LTC128B.128 [R218+0x4100], [R16.64], !P6 ;  /* 0x0410000010da0fae */ /* 0x0007e2000f101d48 */
[----:B------:R-:W-:Y:S01]  /*29c0*/  IMAD.WIDE.U32 R10, R82, c[0x0][0x290], R28 ;  /* 0x0000a400520a7a25 */ /* 0x000fe200078e001c */
[----:B------:R-:W-:Y:S02]  /*29d0*/  ISETP.GE.AND P0, PT, R102, c[0x0][0x1d4], PT ;  /* 0x0000750066007a0c */ /* 0x000fe40003f06270 */
[----:B------:R-:W-:Y:S01]  /*29e0*/  @P1 LEA.HI.X R3, R35, R3, R2, 0x6, P3 ;  /* 0x0000000323031211 */ /* 0x000fe200018f3402 */
[----:B------:R-:W-:Y:S01]  /*29f0*/  IMAD.WIDE.U32 R8, R36, c[0x0][0x1e8], R6 ;  /* 0x00007a0024087a25 */ /* 0x000fe200078e0006 */
[C---:B------:R-:W-:Y:S02]  /*2a00*/  @P1 LEA R2, P3, R20.reuse, c[0x0][0x220], 0x1 ;  /* 0x0000880014021a11 */ /* 0x040fe400078608ff */
[----:B------:R-:W-:Y:S01]  /*2a10*/  P2R R91, PR, RZ, 0x1 ;  /* 0x00000001ff5b7803 */ /* 0x000fe20000000000 */
[----:B------:R-:W-:Y:S01]  /*2a20*/  IMAD.IADD R7, R21, 0x1, R5 ;  /* 0x0000000115077824 */ /* 0x000fe200078e0205 */
[----:B------:R-:W-:Y:S01]  /*2a30*/  @P1 LEA.HI.X R3, R20, c[0x0][0x224], R3, 0x1, P3 ;  /* 0x0000890014031a11 */ /* 0x000fe200018f0c03 */
[----:B------:R-:W-:Y:S01]  /*2a40*/  IMAD R9, R36, c[0x0][0x1ec], R9 ;  /* 0x00007b0024097a24 */ /* 0x000fe200078e0209 */
[----:B------:R-:W-:Y:S01]  /*2a50*/  IADD3 R5, R22, R11, RZ ;  /* 0x0000000b16057210 */ /* 0x000fe20007ffe0ff */
[----:B------:R-:W-:Y:S01]  /*2a60*/  IMAD.MOV.U32 R6, RZ, RZ, R4 ;  /* 0x000000ffff067224 */ /* 0x000fe200078e0004 */
[----:B------:R-:W-:Y:S01]  /*2a70*/  MOV R4, R10 ;  /* 0x0000000a00047202 */ /* 0x000fe20000000f00 */
[----:B------:R4:W-:Y:S01]  /*2a80*/  @P1 LDGSTS.E.BYPASS.LTC128B.128 [R218+0x4900], [R2.64], !P6 ;  /* 0x0490000002da1fae */ /* 0x0009e2000f101d48 */
[----:B-----5:R-:W-:Y:S01]  /*2a90*/  IMAD.WIDE.U32 R98, R137, c[0x0][0x290], R14 ;  /* 0x0000a40089627a25 */ /* 0x020fe200078e000e */
[----:B------:R-:W-:-:S02]  /*2aa0*/  ISETP.GE.AND P6, PT, R28, c[0x0][0x1d4], PT ;  /* 0x000075001c007a0c */ /* 0x000fc40003fc6270 */
[----:B------:R-:W0:Y:S01]  /*2ab0*/  LDGDEPBAR ;  /* 0x00000000000079af */ /* 0x000e220000000000 */
[C---:B------:R-:W-:Y:S01]  /*2ac0*/  IMAD.WIDE.U32 R100, R137.reuse, c[0x0][0x280], R12 ;  /* 0x0000a00089647a25 */ /* 0x040fe200078e000c */
[----:B------:R-:W-:Y:S03]  /*2ad0*/  WARPSYNC 0xffffffff ;  /* 0xffffffff00007948 */ /* 0x000fe60003800000 */
[----:B------:R-:W-:-:S04]  /*2ae0*/  IMAD.WIDE.U32 R96, R137, c[0x0][0x280], R6 ;  /* 0x0000a00089607a25 */ /* 0x000fc800078e0006 */
[----:B------:R-:W-:-:S04]  /*2af0*/  IMAD.WIDE.U32 R94, R137, c[0x0][0x290], R4 ;  /* 0x0000a400895e7a25 */ /* 0x000fc800078e0004 */
[----:B------:R-:W-:Y:S01]  /*2b00*/  IMAD.SHL.U32 R10, R191, 0x2, RZ ;  /* 0x00000002bf0a7824 */ /* 0x000fe200078e00ff */
[----:B----4-:R-:W-:Y:S01]  /*2b10*/  SHF.R.S32.HI R2, RZ, 0x1f, R137 ;  /* 0x0000001fff027819 */ /* 0x010fe20000011489 */
[----:B------:R-:W-:-:S04]  /*2b20*/  IMAD R3, R34, c[0x0][0x1e0], RZ ;  /* 0x0000780022037a24 */ /* 0x000fc800078e02ff */
[C---:B------:R-:W-:Y:S02]  /*2b30*/  IMAD R11, R2.reuse, c[0x0][0x280], RZ ;  /* 0x0000a000020b7a24 */ /* 0x040fe400078e02ff */
[----:B-1----:R-:W-:Y:S02]  /*2b40*/  IMAD R18, R2, c[0x0][0x290], RZ ;  /* 0x0000a40002127a24 */ /* 0x002fe400078e02ff */
[----:B---3--:R-:W-:Y:S02]  /*2b50*/  IMAD R17, R82, c[0x0][0x1e4], R3 ;  /* 0x0000790052117a24 */ /* 0x008fe400078e0203 */
        /* <DEDUP_REMOVED lines=18> */
[----:B------:R-:W-:Y:S01]  /*2c80*/  ISETP.GE.AND P0, PT, R28, c[0x0][0x27c], PT ;  /* 0x00009f001c007a0c */ /* 0x000fe20003f06270 */
[C---:B------:R-:W-:Y:S01]  /*2c90*/  IMAD.WIDE.U32 R2, R36.reuse, c[0x0][0x260], R134 ;  /* 0x0000980024027a25 */ /* 0x040fe200078e0086 */
[----:B------:R-:W-:Y:S01]  /*2ca0*/  BAR.SYNC.DEFER_BLOCKING 0x0 ;  /* 0x0000000000007b1d */ /* 0x000fe20000010000 */
[----:B------:R-:W-:Y:S02]  /*2cb0*/  SHF.L.U32 R175, R153, 0x6, RZ ;  /* 0x0000000699af7819 */ /* 0x000fe400000006ff */
[----:B------:R-:W-:Y:S01]  /*2cc0*/  IMAD.WIDE.U32 R6, R36, c[0x0][0x210], R28 ;  /* 0x0000840024067a25 */ /* 0x000fe200078e001c */
[----:B------:R-:W-:Y:S02]  /*2cd0*/  IADD3 R131, P1, R82, R27, RZ ;  /* 0x0000001b52837210 */ /* 0x000fe40007f3e0ff */
[----:B------:R-:W-:Y:S01]  /*2ce0*/  ULDC.U8 UR4, c[0x0][0x298] ;  /* 0x0000a60000047ab9 */ /* 0x000fe20000000000 */
[----:B------:R-:W-:Y:S01]  /*2cf0*/  IMAD.MOV.U32 R4, RZ, RZ, R2 ;  /* 0x000000ffff047224 */ /* 0x000fe200078e0002 */
[----:B------:R-:W-:Y:S01]  /*2d00*/  ISETP.GE.AND P2, PT, R191, 0x1, PT ;  /* 0x00000001bf00780c */ /* 0x000fe20003f46270 */
        /* <DEDUP_REMOVED lines=10> */
[----:B------:R-:W-:Y:S01]  /*2db0*/  P2R R128, PR, RZ, 0x1 ;  /* 0x00000001ff807803 */ /* 0x000fe20000000000 */
        /* <DEDUP_REMOVED lines=11> */
[----:B------:R-:W-:-:S02]  /*2e70*/  IADD3 R90, R87, R9, RZ ;  /* 0x00000009575a7210 */ /* 0x000fc40007ffe0ff */
[----:B------:R-:W-:Y:S01]  /*2e80*/  SHF.R.S32.HI R106, RZ, 0x1f, R104 ;  /* 0x0000001fff6a7819 */ /* 0x000fe20000011468 */
[----:B------:R-:W-:Y:S02]  /*2e90*/  IMAD R3, R6, c[0x0][0x1e0], RZ ;  /* 0x0000780006037a24 */ /* 0x000fe400078e02ff */
        /* <DEDUP_REMOVED lines=36> */
[----:B------:R-:W-:Y:S01]  /*30e0*/  IMAD.WIDE.U32 R144, R144, c[0x0][0x280], RZ ;  /* 0x0000a00090907a25 */ /* 0x000fe200078e00ff */
[----:B------:R-:W-:-:S02]  /*30f0*/  LOP3.LUT R3, R2, R189, RZ, 0x3c, !PT ;  /* 0x000000bd02037212 */ /* 0x000fc400078e3cff */
[----:B------:R-:W-:Y:S01]  /*3100*/  LOP3.LUT R2, R4, R190, RZ, 0x3c, !PT ;  /* 0x000000be04027212 */ /* 0x000fe200078e3cff */
[----:B------:R-:W-:Y:S01]  /*3110*/  IMAD.IADD R4, R158, 0x1, R5 ;  /* 0x000000019e047824 */ /* 0x000fe200078e0205 */
[----:B------:R-:W-:Y:S01]  /*3120*/  IADD3 R3, R162, R3, RZ ;  /* 0x00000003a2037210 */ /* 0x000fe20007ffe0ff */
[----:B------:R-:W-:Y:S01]  /*3130*/  IMAD R8, R11, c[0x0][0x21c], R8 ;  /* 0x000087000b087a24 */ /* 0x000fe200078e0208 */
[----:B------:R-:W-:Y:S01]  /*3140*/  IADD3 R168, R145, R168, RZ ;  /* 0x000000a891a87210 */ /* 0x000fe20007ffe0ff */
[----:B------:R-:W-:Y:S01]  /*3150*/  IMAD.IADD R2, R163, 0x1, R2 ;  /* 0x00000001a3027824 */ /* 0x000fe200078e0202 */
[----:B------:R-:W-:Y:S01]  /*3160*/  IADD3 R166, R143, R166, RZ ;  /* 0x000000a68fa67210 */ /* 0x000fe20007ffe0ff */
[----:B------:R-:W-:Y:S01]  /*3170*/  IMAD.X R130, R32, 0x1, R34, P1 ;  /* 0x0000000120827824 */ /* 0x000fe200008e0622 */
        /* <DEDUP_REMOVED lines=8> */
.L_x_1413:
        /* <DEDUP_REMOVED lines=11> */
[CC--:B------:R-:W-:Y:S04]  /*32b0*/  IADD3 R2, P1, R111.reuse, R64.reuse, RZ ;  /* 0x000000406f027210 */ /* 0x0c0fe80007f3e0ff */
[----:B------:R-:W-:Y:S01]  /*32c0*/  LEA R54, P0, R2, c[0x0][0x1c8], 0x1 ;  /* 0x0000720002367a11 */ /* 0x000fe200078008ff */
[----:B------:R-:W-:Y:S05]  /*32d0*/  IMAD.X R4, R68, 0x1, R107, P1 ;  /* 0x0000000144047824 */ /* 0x000fea00008e066b */
[----:B------:R-:W-:Y:S02]  /*32e0*/  LEA.HI.X R55, R2, c[0x0][0x1cc], R4, 0x1, P0 ;  /* 0x0000730002377a11 */ /* 0x000fe400000f0c04 */
[----:B------:R-:W-:Y:S04]  /*32f0*/  IADD3 R2, P1, P0, R111, R64, R187 ;  /* 0x000000406f027210 */ /* 0x000fe8000783e0bb */
[----:B------:R-:W-:Y:S01]  /*3300*/  IADD3.X R4, R107, R68, R169, P1, P0 ;  /* 0x000000446b047210 */ /* 0x000fe20000fe04a9 */
[----:B------:R-:W-:Y:S01]  /*3310*/  BSSY B2, `(.L_x_1379) ;  /* 0x00003a3000027945 */ /* 0x000fe20003800000 */
        /* <DEDUP_REMOVED lines=45> */
.L_x_1383:
[----:B------:R-:W-:Y:S05]  /*35f0*/  BSYNC B0 ;  /* 0x0000000000007941 */ /* 0x000fea0003800000 */
.L_x_1382:
        /* <DEDUP_REMOVED lines=39> */
.L_x_1385:
[----:B------:R-:W-:Y:S05]  /*3870*/  BSYNC B0 ;  /* 0x0000000000007941 */ /* 0x000fea0003800000 */
.L_x_1384:
        /* <DEDUP_REMOVED lines=37> */
.L_x_1387:
[----:B------:R-:W-:Y:S05]  /*3ad0*/  BSYNC B0 ;  /* 0x0000000000007941 */ /* 0x000fea0003800000 */
.L_x_1386:
        /* <DEDUP_REMOVED lines=68> */
.L_x_1391:
[----:B------:R-:W-:Y:S05]  /*3f20*/  BSYNC B0 ;  /* 0x0000000000007941 */ /* 0x000fea0003800000 */
.L_x_1390:
        /* <DEDUP_REMOVED lines=55> */
.L_x_1389:
[----:B------:R-:W-:Y:S05]  /*42a0*/  BSYNC B1 ;  /* 0x0000000000017941 */ /* 0x000fea0003800000 */
.L_x_1388:
        /* <DEDUP_REMOVED lines=56> */
.L_x_1395:
[----:B------:R-:W-:Y:S05]  /*4630*/  BSYNC B0 ;  /* 0x0000000000007941 */ /* 0x000fea0003800000 */
.L_x_1394:
        /* <DEDUP_REMOVED lines=55> */
.L_x_1393:
[----:B------:R-:W-:Y:S05]  /*49b0*/  BSYNC B1 ;  /* 0x0000000000017941 */ /* 0x000fea0003800000 */
.L_x_1392:
        /* <DEDUP_REMOVED lines=55> */
.L_x_1398:
[----:B------:R-:W-:Y:S05]  /*4d30*/  BSYNC B0 ;  /* 0x0000000000007941 */ /* 0x000fea0003800000 */
.L_x_1397:
        /* <DEDUP_REMOVED lines=56> */
.L_x_1381:
        /* <DEDUP_REMOVED lines=195> */
.L_x_1400:
[----:B---3--:R-:W-:Y:S05]  /*5cf0*/  BSYNC B0 ;  /* 0x0000000000007941 */ /* 0x008fea0003800000 */
.L_x_1399:
        /* <DEDUP_REMOVED lines=115> */
.L_x_1402:
[----:B------:R-:W-:Y:S05]  /*6430*/  BSYNC B0 ;  /* 0x0000000000007941 */ /* 0x000fea0003800000 */
.L_x_1401:
[----:B------:R-:W-:Y:S05]  /*6440*/  IADD3 R61, P1, R180, R64, RZ ;  /* 0x00000040b43d7210 */ /* 0x000fea0007f3e0ff */
[----:B------:R-:W-:Y:S01]  /*6450*/  IMAD.X R60, R68, 0x1, R126, P1 ;  /* 0x00000001443c7824 */ /* 0x000fe200008e067e */
[----:B------:R-:W-:Y:S11]  /*6460*/  ISETP.GE.OR P1, PT, R141, R66, P6 ;  /* 0x000000428d00720c */ /* 0x000ff60003726670 */
[----:B------:R-:W-:Y:S02]  /*6470*/  @!UPT UIADD3 URZ, URZ, URZ, URZ ;  /* 0x0000003f3f3ff290 */ /* 0x000fe4000fffe03f */
        /* <DEDUP_REMOVED lines=112> */
.L_x_1380:
        /* <DEDUP_REMOVED lines=11> */
.L_x_1404:
[----:B------:R-:W-:Y:S05]  /*6c30*/  BSYNC B0 ;  /* 0x0000000000007941 */ /* 0x000fea0003800000 */
.L_x_1403:
        /* <DEDUP_REMOVED lines=8> */
.L_x_1406:
[----:B------:R-:W-:Y:S05]  /*6cc0*/  BSYNC B0 ;  /* 0x0000000000007941 */ /* 0x000fea0003800000 */
.L_x_1405:
[----:B------:R-:W-:Y:S11]  /*6cd0*/  ISETP.GE.AND P0, PT, R141, R2, PT ;  /* 0x000000028d00720c */ /* 0x000ff60003f06270 */
[----:B------:R-:W-:Y:S02]  /*6ce0*/  @!UPT UIADD3 URZ, URZ, URZ, URZ ;  /* 0x0000003f3f3ff290 */ /* 0x000fe4000fffe03f */
[----:B------:R-:W-:-:S05]  /*6cf0*/  @P0 BRA `(.L_x_1396) ;  /* 0x0000004000000947 */ /* 0x000fca0003800000 */
[----:B-1----:R-:W1:Y:S04]  /*6d00*/  @!P6 LDS.128 R8, [R80+0x4800] ;  /* 0x004800005008e984 */ /* 0x002e680000000c00 */
[----:B------:R-:W2:Y:S04]  /*6d10*/  @!P1 LDS.128 R4, [R81+0x4800] ;  /* 0x0048000051049984 */ /* 0x000ea80000000c00 */
[----:B-1----:R1:W-:Y:S04]  /*6d20*/  @!P6 STG.E.128 [R62.64], R8 ;  /* 0x000000083e00e986 */ /* 0x0023e8000c101d08 */
[----:B--2---:R1:W-:Y:S02]  /*6d30*/  @!P1 STG.E.128 [R62.64+0x40], R4 ;  /* 0x000040043e009986 */ /* 0x0043e4000c101d08 */
.L_x_1396:
[----:B------:R-:W-:Y:S05]  /*6d40*/  BSYNC B2 ;  /* 0x0000000000027941 */ /* 0x000fea0003800000 */
.L_x_1379:
[----:B-12---:R-:W-:Y:S01]  /*6d50*/  IMAD R15, R33, -0x50, RZ ;  /* 0xffffffb0210f7824 */ /* 0x006fe200078e02ff */
[----:B------:R-:W-:Y:S01]  /*6d60*/  BSSY B0, `(.L_x_1407) ;  /* 0x000005e000007945 */ /* 0x000fe20003800000 */
[----:B------:R-:W-:Y:S02]  /*6d70*/  IMAD R2, R89, 0x50, RZ ;  /* 0x0000005059027824 */ /* 0x000fe400078e02ff */
[----:B-----5:R-:W-:Y:S02]  /*6d80*/  IMAD.IADD R4, R113, 0x1, R15 ;  /* 0x0000000171047824 */ /* 0x020fe400078e020f */
[----:B------:R-:W-:Y:S03]  /*6d90*/  IMAD.WIDE.U32 R16, R33, 0x50, RZ ;  /* 0x0000005021107825 */ /* 0x000fe600078e00ff */
[C---:B------:R-:W-:Y:S01]  /*6da0*/  ISETP.GE.AND P4, PT, R4.reuse, 0x11, PT ;  /* 0x000000110400780c */ /* 0x040fe20003f86270 */
[----:B------:R-:W-:Y:S01]  /*6db0*/  IMAD.IADD R17, R17, 0x1, R2 ;  /* 0x0000000111117824 */ /* 0x000fe200078e0202 */
[C---:B------:R-:W-:Y:S02]  /*6dc0*/  ISETP.GE.AND P3, PT, R4.reuse, 0x1, PT ;  /* 0x000000010400780c */ /* 0x040fe40003f66270 */
        /* <DEDUP_REMOVED lines=54> */
[----:B------:R-:W-:Y:S11]  /*7130*/  ISETP.NE.AND P5, PT, R133, RZ, PT ;  /* 0x000000ff8500720c */ /* 0x000ff60003fa5270 */
[----:B------:R-:W-:Y:S02]  /*7140*/  @!UPT UIADD3 URZ, URZ, URZ, URZ ;  /* 0x0000003f3f3ff290 */ /* 0x000fe4000fffe03f */
        /* <DEDUP_REMOVED lines=26> */
[----:B------:R-:W-:Y:S11]  /*72f0*/  ISETP.GE.AND P0, PT, R102, c[0x0][0x1d4], PT ;  /* 0x0000750066007a0c */ /* 0x000ff60003f06270 */
[----:B------:R-:W-:Y:S02]  /*7300*/  @!UPT UIADD3 URZ, URZ, URZ, URZ ;  /* 0x0000003f3f3ff290 */ /* 0x000fe4000fffe03f */
[----:B------:R-:W2:Y:S04]  /*7310*/  @!P0 LDS.128 R12, [R81] ;  /* 0x00000000510c8984 */ /* 0x000ea80000000c00 */
[----:B-1----:R1:W-:Y:S04]  /*7320*/  @!P1 STG.E.128 [R2.64], R16 ;  /* 0x0000001002009986 */ /* 0x0023e8000c101d08 */
[----:B--2---:R1:W-:Y:S02]  /*7330*/  @!P0 STG.E.128 [R2.64+0x40], R12 ;  /* 0x0000400c02008986 */ /* 0x0043e4000c101d08 */
.L_x_1408:
[----:B-1----:R-:W-:Y:S05]  /*7340*/  BSYNC B0 ;  /* 0x0000000000007941 */ /* 0x002fea0003800000 */
.L_x_1407:
[----:B------:R-:W-:Y:S01]  /*7350*/  ISETP.GE.AND P0, PT, R140, R7, PT ;  /* 0x000000078c00720c */ /* 0x000fe20003f06270 */
[----:B------:R-:W-:Y:S01]  /*7360*/  @!UPT UIADD3 URZ, URZ, URZ, URZ ;  /* 0x0000003f3f3ff290 */ /* 0x000fe2000fffe03f */
[----:B------:R-:W-:Y:S11]  /*7370*/  BSSY B0, `(.L_x_1409) ;  /* 0x0000013000007945 */ /* 0x000ff60003800000 */
        /* <DEDUP_REMOVED lines=13> */
[----:B------:R-:W-:Y:S11]  /*7450*/  ISETP.GE.AND P0, PT, R102, c[0x0][0x1d4], PT ;  /* 0x0000750066007a0c */ /* 0x000ff60003f06270 */
[----:B------:R-:W-:Y:S02]  /*7460*/  @!UPT UIADD3 URZ, URZ, URZ, URZ ;  /* 0x0000003f3f3ff290 */ /* 0x000fe4000fffe03f */
[----:B------:R-:W2:Y:S04]  /*7470*/  @!P0 LDS.128 R12, [R81+0x1000] ;  /* 0x00100000510c8984 */ /* 0x000ea80000000c00 */
[----:B-1----:R1:W-:Y:S04]  /*7480*/  @!P1 STG.E.128 [R2.64], R16 ;  /* 0x0000001002009986 */ /* 0x0023e8000c101d08 */
[----:B--2---:R1:W-:Y:S02]  /*7490*/  @!P0 STG.E.128 [R2.64+0x40], R12 ;  /* 0x0000400c02008986 */ /* 0x0043e4000c101d08 */
.L_x_1410:
[----:B------:R-:W-:Y:S05]  /*74a0*/  BSYNC B0 ;  /* 0x0000000000007941 */ /* 0x000fea0003800000 */
.L_x_1409:
[----:B------:R-:W-:Y:S01]  /*74b0*/  ISETP.GE.AND P0, PT, R141, R7, PT ;  /* 0x000000078d00720c */ /* 0x000fe20003f06270 */
[----:B------:R-:W-:Y:S01]  /*74c0*/  @!UPT UIADD3 URZ, URZ, URZ, URZ ;  /* 0x0000003f3f3ff290 */ /* 0x000fe2000fffe03f */
[----:B------:R-:W-:Y:S11]  /*74d0*/  BSSY B0, `(.L_x_1411) ;  /* 0x0000013000007945 */ /* 0x000ff60003800000 */
        /* <DEDUP_REMOVED lines=18> */
.L_x_1412:
[----:B------:R-:W-:Y:S05]  /*7600*/  BSYNC B0 ;  /* 0x0000000000007941 */ /* 0x000fea0003800000 */
.L_x_1411:
        /* <DEDUP_REMOVED lines=33> */
.L_x_1378:
[----:B-1----:R-:W2:Y:S01]  /*7820*/  LDL.LU R2, [R1+0x24] ;  /* 0x0000240001027983 */ /* 0x002ea20000300800 */
[----:B------:R-:W-:-:S03]  /*7830*/  IMAD.MOV.U32 R0, RZ, RZ, c[0x0][0x2c4] ;  /* 0x0000b100ff007624 */ /* 0x000fc600078e00ff */
[----:B------:R-:W3:Y:S02]  /*7840*/  LDL R16, [R1+0x44] ;  /* 0x0000440001107983 */ /* 0x000ee40000100800 */
[----:B------:R-:W-:Y:S01]  /*7850*/  ISETP.NE.AND P3, PT, R0, 0x1, PT ;  /* 0x000000010000780c */ /* 0x000fe20003f65270 */
[----:B------:R-:W-:Y:S01]  /*7860*/  BSSY B0, `(.L_x_1414) ;  /* 0x000002c000007945 */ /* 0x000fe20003800000 */
[----:B------:R-:W-:Y:S01]  /*7870*/  IMAD.IADD R10, R160, 0x1, R161 ;  /* 0x00000001a00a7824 */ /* 0x000fe200078e02a1 */
[----:B--2---:R-:W-:-:S10]  /*7880*/  LOP3.LUT R2, R2, 0xfffffffd, RZ, 0xc0, !PT ;  /* 0xfffffffd02027812 */ /* 0x004fd400078ec0ff */
[----:B------:R-:W-:Y:S02]  /*7890*/  @P3 LOP3.LUT R2, R2, 0x2, RZ, 0xfc, !PT ;  /* 0x0000000202023812 */ /* 0x000fe400078efcff */
[----:B---3--:R-:W-:-:S03]  /*78a0*/  IADD3 R0, R16, 0x7f, RZ ;  /* 0x0000007f10007810 */ /* 0x008fc60007ffe0ff */
[----:B------:R1:W-:Y:S02]  /*78b0*/  STL [R1+0x24], R2 ;  /* 0x0000240201007387 */ /* 0x0003e40000100800 */
[----:B-1----:R-:W-:-:S05]  /*78c0*/  @P3 IMAD.HI.U32 R2, R0, c[0x0][0x2c8], RZ ;  /* 0x0000b20000023a27 */ /* 0x002fca00078e00ff */
[----:B------:R-:W-:-:S05]  /*78d0*/  @P3 SHF.R.U32.HI R0, RZ, c[0x0][0x2cc], R2 ;  /* 0x0000b300ff003a19 */ /* 0x000fca0000011602 */
[----:B------:R-:W-:-:S04]  /*78e0*/  IMAD.IADD R0, R172, 0x1, R0 ;  /* 0x00000001ac007824 */ /* 0x000fc800078e0200 */
[----:B------:R-:W-:-:S05]  /*78f0*/  IMAD.HI R0, R0, 0x66666667, RZ ;  /* 0x6666666700007827 */ /* 0x000fca00078e02ff */
[----:B------:R-:W-:-:S04]  /*7900*/  SHF.R.U32.HI R2, RZ, 0x1f, R0 ;  /* 0x0000001fff027819 */ /* 0x000fc80000011600 */
[----:B------:R-:W-:-:S04]  /*7910*/  LEA.HI.SX32 R0, R0, R2, 0x1b ;  /* 0x0000000200007211 */ /* 0x000fc800078fdaff */
[----:B------:R-:W-:-:S04]  /*7920*/  IMNMX R6, R171, R0, PT ;  /* 0x00000000ab067217 */ /* 0x000fc80003800200 */
[----:B------:R-:W-:Y:S01]  /*7930*/  ISETP.GE.AND P0, PT, R6, 0x1, PT ;  /* 0x000000010600780c */ /* 0x000fe20003f06270 */
[----:B------:R-:W-:-:S12]  /*7940*/  IMAD.MOV.U32 R0, RZ, RZ, RZ ;  /* 0x000000ffff007224 */ /* 0x000fd800078e00ff */
        /* <DEDUP_REMOVED lines=29> */
.L_x_1415:
[----:B------:R-:W-:Y:S05]  /*7b20*/  BSYNC B0 ;  /* 0x0000000000007941 */ /* 0x000fea0003800000 */
.L_x_1414:
        /* <DEDUP_REMOVED lines=48> */
[----:B------:R-:W-:-:S04]  /*7e30*/  LEA R0, R165, R139, 0x4 ;  /* 0x0000008ba5007211 */ /* 0x000fc800078e20ff */
[----:B------:R-:W-:-:S05]  /*7e40*/  IADD3 R12, R0, R16, RZ ;  /* 0x00000010000c7210 */ /* 0x000fca0007ffe0ff */
[----:B------:R-:W-:-:S04]  /*7e50*/  @P3 IMAD.HI.U32 R5, R12, c[0x0][0x2c8], RZ ;  /* 0x0000b2000c053a27 */ /* 0x000fc800078e00ff */
[----:B-12---:R-:W-:-:S05]  /*7e60*/  @P1 IMAD.WIDE R2, R17, R2, c[0x0][0x340] ;  /* 0x0000d00011021625 */ /* 0x006fca00078e0202 */
[----:B------:R1:W2:Y:S01]  /*7e70*/  @P1 LDG.E R13, [R2.64] ;  /* 0x00000008020d1981 */ /* 0x0002a2000c1e1900 */
[----:B------:R-:W-:Y:S01]  /*7e80*/  IMAD.MOV.U32 R0, RZ, RZ, R12 ;  /* 0x000000ffff007224 */ /* 0x000fe200078e000c */
[----:B------:R-:W-:Y:S02]  /*7e90*/  @P3 SHF.R.U32.HI R0, RZ, c[0x0][0x2cc], R5 ;  /* 0x0000b300ff003a19 */ /* 0x000fe40000011605 */
[----:B------:R-:W-:Y:S02]  /*7ea0*/  MOV R6, R134 ;  /* 0x0000008600067202 */ /* 0x000fe40000000f00 */
[----:B------:R-:W-:Y:S02]  /*7eb0*/  MOV R7, R135 ;  /* 0x0000008700077202 */ /* 0x000fe40000000f00 */
[----:B-1----:R-:W-:Y:S02]  /*7ec0*/  SHF.R.S32.HI R3, RZ, 0x1f, R159 ;  /* 0x0000001fff037819 */ /* 0x002fe4000001149f */
[----:B------:R-:W-:-:S03]  /*7ed0*/  IADD3 R2, P0, R139, R10, RZ ;  /* 0x0000000a8b027210 */ /* 0x000fc60007f1e0ff */
[----:B------:R-:W-:Y:S01]  /*7ee0*/  IMAD R4, R3, c[0x0][0x178], RZ ;  /* 0x00005e0003047a24 */ /* 0x000fe200078e02ff */
[----:B------:R-:W-:-:S03]  /*7ef0*/  LEA.HI.X.SX32 R3, R10, R188, 0x1, P0 ;  /* 0x000000bc0a037211 */ /* 0x000fc600000f0eff */
[C---:B------:R-:W-:Y:S02]  /*7f00*/  IMAD R8, R159.reuse, c[0x0][0x17c], R4 ;  /* 0x00005f009f087a24 */ /* 0x040fe400078e0204 */
[----:B------:R-:W-:Y:S01]  /*7f10*/  IMAD.WIDE.U32 R4, R159, c[0x0][0x178], RZ ;  /* 0x00005e009f047a25 */ /* 0x000fe200078e00ff */
[----:B------:R-:W-:-:S03]  /*7f20*/  ISETP.NE.U32.AND P0, PT, RZ, c[0x0][0x348], PT ;  /* 0x0000d200ff007a0c */ /* 0x000fc60003f05070 */
[C---:B------:R-:W-:Y:S02]  /*7f30*/  IMAD R15, R3.reuse, c[0x0][0x1e0], RZ ;  /* 0x00007800030f7a24 */ /* 0x040fe400078e02ff */
[----:B------:R-:W-:Y:S02]  /*7f40*/  IMAD R14, R3, c[0x0][0x208], RZ ;  /* 0x00008200030e7a24 */ /* 0x000fe400078e02ff */
[----:B------:R-:W-:Y:S01]  /*7f50*/  IMAD.IADD R3, R5, 0x1, R8 ;  /* 0x0000000105037824 */ /* 0x000fe200078e0208 */
[----:B------:R-:W-:Y:S01]  /*7f60*/  ISETP.NE.AND.EX P0, PT, RZ, c[0x0][0x34c], PT, P0 ;  /* 0x0000d300ff007a0c */ /* 0x000fe20003f05300 */
[----:B------:R-:W-:-:S04]  /*7f70*/  IMAD.WIDE.U32 R10, R2, c[0x0][0x1e0], R6 ;  /* 0x00007800020a7a25 */ /* 0x000fc800078e0006 */
[----:B------:R-:W-:-:S04]  /*7f80*/  IMAD.WIDE.U32 R8, R2, c[0x0][0x208], R6 ;  /* 0x0000820002087a25 */ /* 0x000fc800078e0006 */
[C---:B------:R-:W-:Y:S02]  /*7f90*/  IMAD R6, R2.reuse, c[0x0][0x1e4], R15 ;  /* 0x0000790002067a24 */ /* 0x040fe400078e020f */
[----:B------:R-:W-:Y:S01]  /*7fa0*/  IMAD R5, R2, c[0x0][0x20c], R14 ;  /* 0x0000830002057a24 */ /* 0x000fe200078e020e */
[----:B------:R-:W-:Y:S02]  /*7fb0*/  MOV R2, R4 ;  /* 0x0000000400027202 */ /* 0x000fe40000000f00 */
[----:B------:R-:W-:Y:S01]  /*7fc0*/  SEL R4, R138, RZ, !P0 ;  /* 0x000000ff8a047207 */ /* 0x000fe20004000000 */
[----:B------:R-:W-:Y:S02]  /*7fd0*/  IMAD.IADD R5, R9, 0x1, R5 ;  /* 0x0000000109057824 */ /* 0x000fe400078e0205 */
[----:B---3--:R-:W-:Y:S01]  /*7fe0*/  IMAD.WIDE.U32 R2, R18, c[0x0][0x1b8], R2 ;  /* 0x00006e0012027a25 */ /* 0x008fe200078e0002 */
[----:B------:R-:W-:Y:S02]  /*7ff0*/  IADD3 R7, R11, R6, RZ ;  /* 0x000000060b077210 */ /* 0x000fe40007ffe0ff */
[----:B------:R-:W-:Y:S01]  /*8000*/  SEL R9, R17, RZ, !P0 ;  /* 0x000000ff11097207 */ /* 0x000fe20004000000 */
[----:B------:R-:W-:Y:S01]  /*8010*/  IMAD R11, R4, c[0x0][0x1c0], RZ ;  /* 0x00007000040b7a24 */ /* 0x000fe200078e02ff */
[----:B------:R-:W-:Y:S01]  /*8020*/  MOV R6, R10 ;  /* 0x0000000a00067202 */ /* 0x000fe20000000f00 */
[----:B------:R-:W-:Y:S01]  /*8030*/  IMAD R3, R18, c[0x0][0x1bc], R3 ;  /* 0x00006f0012037a24 */ /* 0x000fe200078e0203 */
[----:B------:R-:W-:Y:S01]  /*8040*/  MOV R4, R8 ;  /* 0x0000000800047202 */ /* 0x000fe20000000f00 */
[----:B------:R-:W-:-:S02]  /*8050*/  IMAD R14, R9, c[0x0][0x1c4], R11 ;  /* 0x00007100090e7a24 */ /* 0x000fc400078e020b */
[----:B------:R-:W-:Y:S01]  /*8060*/  IMAD.WIDE.U32 R8, R9, c[0x0][0x1c0], R2 ;  /* 0x0000700009087a25 */ /* 0x000fe200078e0002 */
[----:B------:R-:W-:-:S03]  /*8070*/  SHF.R.S32.HI R11, RZ, 0x1f, R0 ;  /* 0x0000001fff0b7819 */ /* 0x000fc60000011400 */
[----:B------:R-:W-:-:S04]  /*8080*/  IMAD.WIDE.U32 R2, R18, c[0x0][0x1e8], R6 ;  /* 0x00007a0012027a25 */ /* 0x000fc800078e0006 */
[----:B------:R-:W-:Y:S02]  /*8090*/  IMAD.MOV R10, RZ, RZ, -R0 ;  /* 0x000000ffff0a7224 */ /* 0x000fe400078e0a00 */
[C---:B------:R-:W-:Y:S01]  /*80a0*/  IMAD.WIDE.U32 R6, R18.reuse, c[0x0][0x210], R4 ;  /* 0x0000840012067a25 */ /* 0x040fe200078e0004 */
[----:B------:R-:W-:Y:S02]  /*80b0*/  MOV R4, R2 ;  /* 0x0000000200047202 */ /* 0x000fe40000000f00 */
[----:B------:R-:W-:Y:S01]  /*80c0*/  MOV R2, R8 ;  /* 0x0000000800027202 */ /* 0x000fe20000000f00 */
[----:B------:R-:W-:Y:S01]  /*80d0*/  IMAD R5, R18, c[0x0][0x1ec], R3 ;  /* 0x00007b0012057a24 */ /* 0x000fe200078e0203 */
[----:B------:R-:W-:Y:S01]  /*80e0*/  IADD3 R3, R9, R14, RZ ;  /* 0x0000000e09037210 */ /* 0x000fe20007ffe0ff */
[----:B------:R-:W-:Y:S02]  /*80f0*/  IMAD R10, R10, c[0x0][0x2c4], R12 ;  /* 0x0000b1000a0a7a24 */ /* 0x000fe400078e020c */
[----:B------:R-:W-:Y:S01]  /*8100*/  IMAD R11, R11, c[0x0][0x1b0], RZ ;  /* 0x00006c000b0b7a24 */ /* 0x000fe200078e02ff */
[----:B------:R-:W-:Y:S01]  /*8110*/  ISETP.NE.U32.AND P0, PT, RZ, c[0x0][0x350], PT ;  /* 0x0000d400ff007a0c */ /* 0x000fe20003f05070 */
[----:B------:R-:W-:-:S02]  /*8120*/  IMAD R9, R18, c[0x0][0x214], R7 ;  /* 0x0000850012097a24 */ /* 0x000fc400078e0207 */
[C---:B------:R-:W-:Y:S02]  /*8130*/  IMAD R7, R0.reuse, c[0x0][0x1b4], R11 ;  /* 0x00006d0000077a24 */ /* 0x040fe400078e020b */
[----:B------:R-:W-:Y:S01]  /*8140*/  IMAD.WIDE.U32 R2, R0, c[0x0][0x1b0], R2 ;  /* 0x00006c0000027a25 */ /* 0x000fe200078e0002 */
[----:B------:R-:W-:-:S03]  /*8150*/  ISETP.NE.AND.EX P0, PT, RZ, c[0x0][0x354], PT, P0 ;  /* 0x0000d500ff007a0c */ /* 0x000fc60003f05300 */
[----:B------:R-:W-:Y:S01]  /*8160*/  IMAD.MOV.U32 R8, RZ, RZ, R6 ;  /* 0x000000ffff087224 */ /* 0x000fe200078e0006 */
[----:B------:R-:W-:Y:S02]  /*8170*/  SHF.R.S32.HI R6, RZ, 0x1f, R10 ;  /* 0x0000001fff067819 */ /* 0x000fe4000001140a */
[----:B------:R-:W-:-:S03]  /*8180*/  IADD3 R3, R3, R7, RZ ;  /* 0x0000000703037210 */ /* 0x000fc60007ffe0ff */
[----:B------:R-:W-:Y:S02]  /*8190*/  IMAD R7, R6, c[0x0][0x1a8], RZ ;  /* 0x00006a0006077a24 */ /* 0x000fe400078e02ff */
[----:B------:R-:W-:-:S04]  /*81a0*/  IMAD.WIDE.U32 R2, R10, c[0x0][0x1a8], R2 ;  /* 0x00006a000a027a25 */ /* 0x000fc800078e0002 */
[----:B------:R-:W-:-:S04]  /*81b0*/  IMAD R7, R10, c[0x0][0x1ac], R7 ;  /* 0x00006b000a077a24 */ /* 0x000fc800078e0207 */
[----:B------:R-:W-:Y:S01]  /*81c0*/  IMAD.IADD R3, R3, 0x1, R7 ;  /* 0x0000000103037824 */ /* 0x000fe200078e0207 */
[----:B------:R-:W-:Y:S02]  /*81d0*/  ISETP.GE.AND P2, PT, R134, c[0x0][0x198], PT ;  /* 0x0000660086007a0c */ /* 0x000fe40003f46270 */
[----:B------:R-:W-:Y:S02]  /*81e0*/  IADD3 R116, R246, -0x1, RZ ;  /* 0xfffffffff6747810 */ /* 0x000fe40007ffe0ff */
[----:B--2---:R-:W-:Y:S02]  /*81f0*/  @P1 SHF.R.S32.HI R0, RZ, 0x1f, R13 ;  /* 0x0000001fff001819 */ /* 0x004fe4000001140d */
[----:B------:R-:W-:Y:S02]  /*8200*/  @!P1 MOV R0, R138 ;  /* 0x0000008a00009202 */ /* 0x000fe40000000f00 */
[----:B------:R-:W-:Y:S02]  /*8210*/  @!P1 MOV R13, R17 ;  /* 0x00000011000d9202 */ /* 0x000fe40000000f00 */
[----:B------:R-:W-:-:S02]  /*8220*/  SEL R6, R0, RZ, !P0 ;  /* 0x000000ff00067207 */ /* 0x000fc40004000000 */
[----:B------:R-:W-:-:S03]  /*8230*/  SEL R0, R13, RZ, !P0 ;  /* 0x000000ff0d007207 */ /* 0x000fc60004000000 */
[C---:B------:R-:W-:Y:S02]  /*8240*/  IMAD R11, R6.reuse, c[0x0][0x1f0], RZ ;  /* 0x00007c00060b7a24 */ /* 0x040fe400078e02ff */
[----:B------:R-:W-:Y:S02]  /*8250*/  IMAD R10, R6, c[0x0][0x218], RZ ;  /* 0x00008600060a7a24 */ /* 0x000fe400078e02ff */
[----:B------:R-:W-:Y:S01]  /*8260*/  IMAD.WIDE.U32 R14, R0, c[0x0][0x1f0], R4 ;  /* 0x00007c00000e7a25 */ /* 0x000fe200078e0004 */
[----:B------:R-:W-:-:S03]  /*8270*/  LEA R6, P0, R2, c[0x0][0x160], 0x1 ;  /* 0x0000580002067a11 */ /* 0x000fc600078008ff */
        /* <DEDUP_REMOVED lines=13> */
.L_x_1561:
[----:B------:R-:W-:Y:S05]  /*8350*/  BRA.DIV ~URZ, `(.L_x_1418) ;  /* 0x000165027f007947 */ /* 0x000fea000b800000 */
[----:B-1----:R1:W4:Y:S02]  /*8360*/  SHFL.IDX PT, R2, R6, RZ, 0x181f ;  /* 0x00181fff06027589 */ /* 0x00232400000e0000 */
.L_x_1562:
        /* <DEDUP_REMOVED lines=11> */
.L_x_1420:
[----:B------:R-:W-:Y:S05]  /*8420*/  BSYNC B0 ;  /* 0x0000000000007941 */ /* 0x000fea0003800000 */
.L_x_1419:
[----:B------:R-:W-:Y:S05]  /*8430*/  BRA.DIV ~URZ, `(.L_x_1421) ;  /* 0x000164927f007947 */ /* 0x000fea000b800000 */
[----:B---3--:R3:W1:Y:S04]  /*8440*/  SHFL.IDX PT, R7, R5, 0x1, 0x181f ;  /* 0x00381f0005077f89 */ /* 0x00866800000e0000 */
[----:B--2-4-:R3:W2:Y:S02]  /*8450*/  SHFL.IDX PT, R2, R6, 0x1, 0x181f ;  /* 0x00381f0006027f89 */ /* 0x0146a400000e0000 */
.L_x_1563:
        /* <DEDUP_REMOVED lines=10> */
.L_x_1423:
[----:B------:R-:W-:Y:S05]  /*8500*/  BSYNC B0 ;  /* 0x0000000000007941 */ /* 0x000fea0003800000 */
.L_x_1422:
[----:B------:R-:W-:Y:S05]  /*8510*/  BRA.DIV ~URZ, `(.L_x_1424) ;  /* 0x000164827f007947 */ /* 0x000fea000b800000 */
[----:B-1----:R1:W4:Y:S02]  /*8520*/  SHFL.IDX PT, R7, R5, 0x2, 0x181f ;  /* 0x00581f0005077f89 */ /* 0x00232400000e0000 */
.L_x_1564:
[----:B------:R-:W-:Y:S05]  /*8530*/  BRA.DIV ~URZ, `(.L_x_1425) ;  /* 0x000164d27f007947 */ /* 0x000fea000b800000 */
[----:B--2---:R2:W1:Y:S02]  /*8540*/  SHFL.IDX PT, R2, R6, 0x2, 0x181f ;  /* 0x00581f0006027f89 */ /* 0x00446400000e0000 */
.L_x_1565:
        /* <DEDUP_REMOVED lines=10> */
.L_x_1427:
[----:B------:R-:W-:Y:S05]  /*85f0*/  BSYNC B0 ;  /* 0x0000000000007941 */ /* 0x000fea0003800000 */
.L_x_1426:
[----:B------:R-:W-:Y:S05]  /*8600*/  BRA.DIV ~URZ, `(.L_x_1428) ;  /* 0x000164727f007947 */ /* 0x000fea000b800000 */
[----:B----4-:R4:W2:Y:S04]  /*8610*/  SHFL.IDX PT, R7, R5, 0x3, 0x181f ;  /* 0x00781f0005077f89 */ /* 0x0108a800000e0000 */
[----:B-1----:R4:W1:Y:S02]  /*8620*/  SHFL.IDX PT, R2, R6, 0x3, 0x181f ;  /* 0x00781f0006027f89 */ /* 0x00286400000e0000 */
.L_x_1566:
        /* <DEDUP_REMOVED lines=10> */
.L_x_1430:
[----:B------:R-:W-:Y:S05]  /*86d0*/  BSYNC B0 ;  /* 0x0000000000007941 */ /* 0x000fea0003800000 */
.L_x_1429:
[----:B------:R-:W-:Y:S05]  /*86e0*/  BRA.DIV ~URZ, `(.L_x_1431) ;  /* 0x000164627f007947 */ /* 0x000fea000b800000 */
[----:B--2---:R2:W3:Y:S02]  /*86f0*/  SHFL.IDX PT, R7, R5, 0x4, 0x181f ;  /* 0x00981f0005077f89 */ /* 0x0044e400000e0000 */
.L_x_1567:
[----:B------:R-:W-:Y:S05]  /*8700*/  BRA.DIV ~URZ, `(.L_x_1432) ;  /* 0x000164b27f007947 */ /* 0x000fea000b800000 */
[----:B-1----:R1:W2:Y:S02]  /*8710*/  SHFL.IDX PT, R2, R6, 0x4, 0x181f ;  /* 0x00981f0006027f89 */ /* 0x0022a400000e0000 */
.L_x_1568:
        /* <DEDUP_REMOVED lines=10> */
.L_x_1434:
[----:B------:R-:W-:Y:S05]  /*87c0*/  BSYNC B0 ;  /* 0x0000000000007941 */ /* 0x000fea0003800000 */
.L_x_1433:
[----:B------:R-:W-:Y:S05]  /*87d0*/  BRA.DIV ~URZ, `(.L_x_1435) ;  /* 0x000164527f007947 */ /* 0x000fea000b800000 */
[----:B---3--:R3:W1:Y:S04]  /*87e0*/  SHFL.IDX PT, R7, R5, 0x5, 0x181f ;  /* 0x00b81f0005077f89 */ /* 0x00866800000e0000 */
[----:B--2---:R3:W2:Y:S02]  /*87f0*/  SHFL.IDX PT, R2, R6, 0x5, 0x181f ;  /* 0x00b81f0006027f89 */ /* 0x0046a400000e0000 */
.L_x_1569:
        /* <DEDUP_REMOVED lines=10> */
.L_x_1437:
[----:B------:R-:W-:Y:S05]  /*88a0*/  BSYNC B0 ;  /* 0x0000000000007941 */ /* 0x000fea0003800000 */
.L_x_1436:
[----:B------:R-:W-:Y:S05]  /*88b0*/  BRA.DIV ~URZ, `(.L_x_1438) ;  /* 0x000164427f007947 */ /* 0x000fea000b800000 */
[----:B-1----:R1:W3:Y:S02]  /*88c0*/  SHFL.IDX PT, R7, R5, 0x6, 0x181f ;  /* 0x00d81f0005077f89 */ /* 0x0022e400000e0000 */
.L_x_1570:
[----:B------:R-:W-:Y:S05]  /*88d0*/  BRA.DIV ~URZ, `(.L_x_1439) ;  /* 0x000164927f007947 */ /* 0x000fea000b800000 */
[----:B--2---:R2:W1:Y:S02]  /*88e0*/  SHFL.IDX PT, R2, R6, 0x6, 0x181f ;  /* 0x00d81f0006027f89 */ /* 0x00446400000e0000 */
.L_x_1571:
        /* <DEDUP_REMOVED lines=10> */
.L_x_1441:
[----:B------:R-:W-:Y:S05]  /*8990*/  BSYNC B0 ;  /* 0x0000000000007941 */ /* 0x000fea0003800000 */
.L_x_1440:
[----:B------:R-:W-:Y:S05]  /*89a0*/  BRA.DIV ~URZ, `(.L_x_1442) ;  /* 0x000164327f007947 */ /* 0x000fea000b800000 */
[----:B-1-34-:R-:W1:Y:S04]  /*89b0*/  SHFL.IDX PT, R5, R5, 0x7, 0x181f ;  /* 0x00f81f0005057f89 */ /* 0x01ae6800000e0000 */
[----:B------:R3:W4:Y:S02]  /*89c0*/  SHFL.IDX PT, R3, R6, 0x7, 0x181f ;  /* 0x00f81f0006037f89 */ /* 0x00072400000e0000 */
.L_x_1572:
[----:B--2---:R-:W2:Y:S01]  /*89d0*/  LDL.LU R148, [R1+0x24] ;  /* 0x0000240001947983 */ /* 0x004ea20000300800 */
[----:B------:R-:W-:Y:S02]  /*89e0*/  ISETP.GE.AND P5, PT, R134, c[0x0][0x1d4], PT ;  /* 0x0000750086007a0c */ /* 0x000fe40003fa6270 */
[----:B------:R-:W-:-:S04]  /*89f0*/  IADD3 R2, R4, 0x70, RZ ;  /* 0x0000007004027810 */ /* 0x000fc80007ffe0ff */
        /* <DEDUP_REMOVED lines=8> */
[----:B------:R-:W-:Y:S01]  /*8a80*/  WARPSYNC 0xffffffff ;  /* 0xffffffff00007948 */ /* 0x000fe20003800000 */
[----:B--2---:R-:W-:-:S04]  /*8a90*/  LOP3.LUT R148, R148, 0xfffffffe, RZ, 0xc0, !PT ;  /* 0xfffffffe94947812 */ /* 0x004fc800078ec0ff */
[----:B------:R-:W-:-:S05]  /*8aa0*/  @P5 LOP3.LUT R148, R148, 0x1, RZ, 0xfc, !PT ;  /* 0x0000000194945812 */ /* 0x000fca00078efcff */
[----:B------:R1:W-:Y:S02]  /*8ab0*/  STL [R1+0x24], R148 ;  /* 0x0000249401007387 */ /* 0x0003e40000100800 */
[----:B------:R-:W2:Y:S04]  /*8ac0*/  LDL R250, [R1+0xc] ;  /* 0x00000c0001fa7983 */ /* 0x000ea80000100800 */
[----:B------:R-:W4:Y:S04]  /*8ad0*/  LDL R8, [R1+0x3c] ;  /* 0x00003c0001087983 */ /* 0x000f280000100800 */
        /* <DEDUP_REMOVED lines=8> */
[----:B------:R-:W-:Y:S01]  /*8b60*/  IMAD.MOV.U32 R145, RZ, RZ, c[0x0][0x1e4] ;  /* 0x00007900ff917624 */ /* 0x000fe200078e00ff */
[----:B------:R-:W-:Y:S01]  /*8b70*/  BSSY B0, `(.L_x_1443) ;  /* 0x000002d000007945 */ /* 0x000fe20003800000 */
[----:B------:R-:W-:Y:S01]  /*8b80*/  BAR.SYNC.DEFER_BLOCKING 0x0 ;  /* 0x0000000000007b1d */ /* 0x000fe20000010000 */
[----:B--2---:R-:W-:-:S04]  /*8b90*/  IADD3 R61, R142, R250, -R139 ;  /* 0x000000fa8e3d7210 */ /* 0x004fc80007ffe88b */
[C---:B------:R-:W-:Y:S01]  /*8ba0*/  ISETP.GE.AND P3, PT, R61.reuse, 0x1, PT ;  /* 0x000000013d00780c */ /* 0x040fe20003f66270 */
[----:B----4-:R-:W-:Y:S01]  /*8bb0*/  IMAD.MOV.U32 R147, RZ, RZ, R8 ;  /* 0x000000ffff937224 */ /* 0x010fe200078e0008 */
[----:B------:R-:W-:Y:S01]  /*8bc0*/  ISETP.GE.AND P2, PT, R61, 0x11, PT ;  /* 0x000000113d00780c */ /* 0x000fe20003f46270 */
[----:B---3--:R-:W-:-:S04]  /*8bd0*/  IMAD.MOV.U32 R146, RZ, RZ, R6 ;  /* 0x000000ffff927224 */ /* 0x008fc800078e0006 */
[----:B------:R-:W-:-:S04]  /*8be0*/  IMAD.WIDE.U32 R4, R2, 0x50, R146 ;  /* 0x0000005002047825 */ /* 0x000fc800078e0092 */
[----:B------:R-:W-:Y:S02]  /*8bf0*/  IMAD R2, R3, 0x50, RZ ;  /* 0x0000005003027824 */ /* 0x000fe400078e02ff */
[----:B------:R-:W-:Y:S01]  /*8c00*/  IMAD.MOV.U32 R139, RZ, RZ, c[0x0][0x1e0] ;  /* 0x00007800ff8b7624 */ /* 0x000fe200078e00ff */
[----:B------:R-:W-:Y:S01]  /*8c10*/  ISETP.GE.AND P1, PT, R61, 0x21, PT ;  /* 0x000000213d00780c */ /* 0x000fe20003f26270 */
[----:B------:R-:W-:Y:S01]  /*8c20*/  IMAD.IADD R3, R5, 0x1, R2 ;  /* 0x0000000105037824 */ /* 0x000fe200078e0202 */
[C---:B------:R-:W-:Y:S02]  /*8c30*/  @P3 LEA R8, P0, R4.reuse, c[0x0][0x1c8], 0x1 ;  /* 0x0000720004083a11 */ /* 0x040fe400078008ff */
[----:B------:R-:W-:Y:S02]  /*8c40*/  @P2 LEA R2, P4, R139, R4, 0x4 ;  /* 0x000000048b022211 */ /* 0x000fe400078820ff */
[----:B------:R-:W-:Y:S02]  /*8c50*/  @P3 LEA.HI.X R9, R4, c[0x0][0x1cc], R3, 0x1, P0 ;  /* 0x0000730004093a11 */ /* 0x000fe400000f0c03 */
[----:B------:R-:W-:-:S02]  /*8c60*/  ISETP.GE.AND P0, PT, R61, 0x31, PT ;  /* 0x000000313d00780c */ /* 0x000fc40003f06270 */
[C---:B------:R-:W-:Y:S01]  /*8c70*/  @P2 LEA.HI.X R6, R139.reuse, R3, R145, 0x4, P4 ;  /* 0x000000038b062211 */ /* 0x040fe200020f2491 */
[----:B------:R-:W-:Y:S01]  /*8c80*/  IMAD.WIDE.U32 R14, R139, 0x20, RZ ;  /* 0x000000208b0e7825 */ /* 0x000fe200078e00ff */
[C---:B------:R-:W-:Y:S01]  /*8c90*/  @P2 LEA R12, P4, R2.reuse, c[0x0][0x1c8], 0x1 ;  /* 0x00007200020c2a11 */ /* 0x040fe200078808ff */
[----:B------:R-:W-:Y:S01]  /*8ca0*/  @!PT LDS RZ, [RZ] ;  /* 0x00000000fffff984 */ /* 0x000fe20000000800 */
[----:B------:R-:W-:Y:S01]  /*8cb0*/  @!PT LDS RZ, [RZ] ;  /* 0x00000000fffff984 */ /* 0x000fe20000000800 */
[----:B------:R-:W-:Y:S01]  /*8cc0*/  @!PT LDS RZ, [RZ] ;  /* 0x00000000fffff984 */ /* 0x000fe20000000800 */
[----:B------:R1:W-:Y:S03]  /*8cd0*/  @P3 LDGSTS.E.BYPASS.LTC128B.128 [R218+0x2900], [R8.64], !P5 ;  /* 0x0290000008da3fae */ /* 0x0003e6000e901d48 */
[----:B------:R-:W-:Y:S01]  /*8ce0*/  @P2 LEA.HI.X R13, R2, c[0x0][0x1cc], R6, 0x1, P4 ;  /* 0x00007300020d2a11 */ /* 0x000fe200020f0c06 */
[----:B------:R-:W-:Y:S01]  /*8cf0*/  IMAD.SHL.U32 R2, R145, 0x20, RZ ;  /* 0x0000002091027824 */ /* 0x000fe200078e00ff */
[----:B------:R-:W-:-:S03]  /*8d00*/  @P1 IADD3 R11, P4, R4, R14, RZ ;  /* 0x0000000e040b1210 */ /* 0x000fc60007f9e0ff */
[----:B------:R2:W-:Y:S01]  /*8d10*/  @P2 LDGSTS.E.BYPASS.LTC128B.128 [R218+0x3100], [R12.64], !P5 ;  /* 0x031000000cda2fae */ /* 0x0005e2000e901d48 */
[----:B------:R-:W-:Y:S01]  /*8d20*/  @P1 IADD3.X R14, R3, R15, R2, P4, !PT ;  /* 0x0000000f030e1210 */ /* 0x000fe200027fe402 */
[----:B------:R-:W-:Y:S02]  /*8d30*/  @P0 IMAD.MOV.U32 R2, RZ, RZ, R4 ;  /* 0x000000ffff020224 */ /* 0x000fe400078e0004 */
[----:B------:R-:W-:Y:S02]  /*8d40*/  @P0 IMAD R15, R145, 0x30, RZ ;  /* 0x00000030910f0824 */ /* 0x000fe400078e02ff */
[----:B------:R-:W-:Y:S01]  /*8d50*/  @P0 IMAD.WIDE.U32 R6, R139, 0x30, R2 ;  /* 0x000000308b060825 */ /* 0x000fe200078e0002 */
[----:B------:R-:W-:-:S03]  /*8d60*/  @P1 LEA R10, P4, R11, c[0x0][0x1c8], 0x1 ;  /* 0x000072000b0a1a11 */ /* 0x000fc600078808ff */
[----:B------:R-:W-:Y:S01]  /*8d70*/  @P0 IMAD.IADD R7, R7, 0x1, R15 ;  /* 0x0000000107070824 */ /* 0x000fe200078e020f */
[----:B------:R-:W-:-:S05]  /*8d80*/  @P1 LEA.HI.X R11, R11, c[0x0][0x1cc], R14, 0x1, P4 ;  /* 0x000073000b0b1a11 */ /* 0x000fca00020f0c0e */
[----:B------:R2:W-:Y:S01]  /*8d90*/  @P1 LDGSTS.E.BYPASS.LTC128B.128 [R218+0x3900], [R10.64], !P5 ;  /* 0x039000000ada1fae */ /* 0x0005e2000e901d48 */
[----:B-1----:R-:W-:-:S04]  /*8da0*/  @P0 LEA R8, P3, R6, c[0x0][0x1c8], 0x1 ;  /* 0x0000720006080a11 */ /* 0x002fc800078608ff */
        /* <DEDUP_REMOVED lines=9> */
.L_x_1444:
[----:B------:R-:W-:Y:S05]  /*8e40*/  BSYNC B0 ;  /* 0x0000000000007941 */ /* 0x000fea0003800000 */
.L_x_1443:
[----:B------:R3:W5:Y:S01]  /*8e50*/  LDL R248, [R1+0x44] ;  /* 0x0000440001f87983 */ /* 0x0007620000100800 */
[----:B------:R-:W-:Y:S01]  /*8e60*/  ISETP.LT.AND P0, PT, RZ, c[0x0][0x27c], PT ;  /* 0x00009f00ff007a0c */ /* 0x000fe20003f01270 */
[----:B------:R-:W-:Y:S02]  /*8e70*/  IMAD.MOV.U32 R252, RZ, RZ, c[0x0][0x2c4] ;  /* 0x0000b100fffc7624 */ /* 0x000fe400078e00ff */
[----:B------:R-:W0:Y:S03]  /*8e80*/  LDGDEPBAR ;  /* 0x00000000000079af */ /* 0x000e260000000000 */
[----:B------:R-:W-:-:S07]  /*8e90*/  ISETP.NE.AND P6, PT, R252, 0x1, PT ;  /* 0x00000001fc00780c */ /* 0x000fce0003fc5270 */
[----:B------:R-:W-:Y:S05]  /*8ea0*/  @P0 BRA `(.L_x_1445) ;  /* 0x0000002000000947 */ /* 0x000fea0003800000 */
[----:B------:R-:W-:-:S04]  /*8eb0*/  DEPBAR.LE SB0, 0x1 ;  /* 0x000080400000791a */ /* 0x000fc80000000000 */
[----:B------:R-:W-:Y:S05]  /*8ec0*/  BRA `(.L_x_1446) ;  /* 0x00004bd000007947 */ /* 0x000fea0003800000 */
.L_x_1445:
[----:B------:R-:W-:Y:S01]  /*8ed0*/  ULDC.U8 UR4, c[0x0][0x298] ;  /* 0x0000a60000047ab9 */ /* 0x000fe20000000000 */
[----:B-1---5:R-:W-:Y:S01]  /*8ee0*/  SHF.R.S32.HI R2, RZ, 0x1f, R137 ;  /* 0x0000001fff027819 */ /* 0x022fe20000011489 */
[C---:B------:R-:W-:Y:S01]  /*8ef0*/  IMAD.WIDE.U32 R6, R137.reuse, c[0x0][0x280], RZ ;  /* 0x0000a00089067a25 */ /* 0x040fe200078e00ff */
[----:B------:R-:W-:Y:S01]  /*8f00*/  ISETP.NE.AND P0, PT, RZ, UR4, PT ;  /* 0x00000004ff007c0c */ /* 0x000fe2000bf05270 */
[----:B------:R-:W-:Y:S01]  /*8f10*/  BSSY B2, `(.L_x_1446) ;  /* 0x00004b8000027945 */ /* 0x000fe20003800000 */
[----:B------:R-:W-:Y:S01]  /*8f20*/  IADD3 R20, R82, R248, RZ ;  /* 0x000000f852147210 */ /* 0x000fe20007ffe0ff */
[----:B------:R-:W-:Y:S01]  /*8f30*/  IMAD R3, R2, c[0x0][0x280], RZ ;  /* 0x0000a00002037a24 */ /* 0x000fe200078e02ff */
[----:B------:R-:W-:Y:S01]  /*8f40*/  IADD3 R66, R82, 0x60, RZ ;  /* 0x0000006052427810 */ /* 0x000fe20007ffe0ff */
[----:B------:R-:W-:Y:S02]  /*8f50*/  IMAD R2, R2, c[0x0][0x290], RZ ;  /* 0x0000a40002027a24 */ /* 0x000fe400078e02ff */
[----:B--2---:R-:W-:-:S02]  /*8f60*/  IMAD R8, R137, c[0x0][0x284], R3 ;  /* 0x0000a10089087a24 */ /* 0x004fc400078e0203 */
[C---:B------:R-:W-:Y:S01]  /*8f70*/  IMAD R3, R137.reuse, c[0x0][0x294], R2 ;  /* 0x0000a50089037a24 */ /* 0x040fe200078e0202 */
        /* <DEDUP_REMOVED lines=37> */
[----:B------:R-:W-:-:S11]  /*91d0*/  ISETP.GE.AND P0, PT, R26, c[0x0][0x27c], PT ;  /* 0x00009f001a007a0c */ /* 0x000fd60003f06270 */
[C---:B------:R-:W-:Y:S01]  /*91e0*/  @!P1 IMAD.SHL.U32 R2, R24.reuse, 0x2, RZ ;  /* 0x0000000218029824 */ /* 0x040fe200078e00ff */
[----:B------:R-:W-:Y:S01]  /*91f0*/  @!P1 SHF.L.U64.HI R6, R24, 0x1, R25 ;  /* 0x0000000118069819 */ /* 0x000fe20000010219 */
[C---:B------:R-:W-:Y:S01]  /*9200*/  @!P0 IMAD.SHL.U32 R3, R26.reuse, 0x2, RZ ;  /* 0x000000021a038824 */ /* 0x040fe200078e00ff */
[----:B------:R-:W-:Y:S02]  /*9210*/  @!P0 SHF.L.U64.HI R7, R26, 0x1, R28 ;  /* 0x000000011a078819 */ /* 0x000fe4000001021c */
[CC--:B------:R-:W-:Y:S02]  /*9220*/  @!P1 IADD3 R14, P2, R10.reuse, R2.reuse, RZ ;  /* 0x000000020a0e9210 */ /* 0x0c0fe40007f5e0ff */
[-C--:B------:R-:W-:Y:S02]  /*9230*/  @!P0 IADD3 R4, P3, R10, R3.reuse, RZ ;  /* 0x000000030a048210 */ /* 0x080fe40007f7e0ff */
[----:B----4-:R-:W-:Y:S01]  /*9240*/  @!P1 IADD3 R12, P4, R11, R2, RZ ;  /* 0x000000020b0c9210 */ /* 0x010fe20007f9e0ff */
[--C-:B---3--:R-:W-:Y:S01]  /*9250*/  @!P1 IMAD.X R15, R13, 0x1, R6.reuse, P2 ;  /* 0x000000010d0f9824 */ /* 0x108fe200010e0606 */
[----:B------:R-:W-:Y:S01]  /*9260*/  @!P0 IADD3 R10, P2, R11, R3, RZ ;  /* 0x000000030b0a8210 */ /* 0x000fe20007f5e0ff */
[----:B------:R-:W-:Y:S01]  /*9270*/  @!P0 IMAD.X R5, R13, 0x1, R7, P3 ;  /* 0x000000010d058824 */ /* 0x000fe200018e0607 */
[----:B------:R-:W-:Y:S01]  /*9280*/  CS2R R2, SRZ ;  /* 0x0000000000027805 */ /* 0x000fe2000001ff00 */
[----:B-1----:R-:W-:-:S02]  /*9290*/  @!P1 IMAD.X R13, R16, 0x1, R6, P4 ;  /* 0x00000001100d9824 */ /* 0x002fc400020e0606 */
[----:B------:R-:W-:Y:S01]  /*92a0*/  @!P0 IMAD.X R11, R16, 0x1, R7, P2 ;  /* 0x00000001100b8824 */ /* 0x000fe200010e0607 */
[----:B------:R1:W5:Y:S01]  /*92b0*/  @!P0 LD.E.64 R8, [R4.64] ;  /* 0x0000000804088980 */ /* 0x000362000c101b00 */
[----:B------:R-:W-:-:S03]  /*92c0*/  CS2R R6, SRZ ;  /* 0x0000000000067805 */ /* 0x000fc6000001ff00 */
[----:B------:R2:W5:Y:S04]  /*92d0*/  @!P1 LD.E.64 R2, [R12.64] ;  /* 0x000000080c029980 */ /* 0x000568000c101b00 */
[----:B------:R2:W5:Y:S01]  /*92e0*/  @!P1 LD.E.64 R6, [R14.64] ;  /* 0x000000080e069980 */ /* 0x000562000c101b00 */
[----:B-1----:R-:W-:-:S06]  /*92f0*/  CS2R R4, SRZ ;  /* 0x0000000000047805 */ /* 0x002fcc000001ff00 */
[----:B------:R2:W5:Y:S02]  /*9300*/  @!P0 LD.E.64 R4, [R10.64] ;  /* 0x000000080a048980 */ /* 0x000564000c101b00 */
.L_x_1449:
[----:B--2---:R-:W-:Y:S05]  /*9310*/  BSYNC B0 ;  /* 0x0000000000007941 */ /* 0x004fea0003800000 */
.L_x_1448:
[----:B------:R-:W-:Y:S01]  /*9320*/  IADD3 R10, R20, 0x20, RZ ;  /* 0x00000020140a7810 */ /* 0x000fe20007ffe0ff */
[----:B-----5:R-:W-:Y:S01]  /*9330*/  IMAD.MOV.U32 R14, RZ, RZ, R8 ;  /* 0x000000ffff0e7224 */ /* 0x020fe200078e0008 */
[----:B------:R2:W4:Y:S01]  /*9340*/  SHFL.IDX PT, R22, R27, 0x1, 0x1c1f ;  /* 0x003c1f001b167f89 */ /* 0x00052200000e0000 */
[----:B---3--:R-:W-:Y:S01]  /*9350*/  IMAD.MOV.U32 R13, RZ, RZ, R9 ;  /* 0x000000ffff0d7224 */ /* 0x008fe200078e0009 */
[----:B------:R-:W-:Y:S01]  /*9360*/  ISETP.GE.AND P0, PT, R10, R0, PT ;  /* 0x000000000a00720c */ /* 0x000fe20003f06270 */
[----:B------:R-:W-:Y:S01]  /*9370*/  IMAD.MOV.U32 R12, RZ, RZ, R6 ;  /* 0x000000ffff0c7224 */ /* 0x000fe200078e0006 */
[----:B------:R2:W3:Y:S01]  /*9380*/  SHFL.IDX PT, R10, R29, 0x1, 0x1c1f ;  /* 0x003c1f001d0a7f89 */ /* 0x0004e200000e0000 */
[----:B----4-:R-:W-:Y:S01]  /*9390*/  IMAD.MOV.U32 R11, RZ, RZ, R7 ;  /* 0x000000ffff0b7224 */ /* 0x010fe200078e0007 */
[----:B------:R-:W-:Y:S01]  /*93a0*/  PRMT R55, R13, 0x5410, R14 ;  /* 0x000054100d377816 */ /* 0x000fe2000000000e */
[----:B------:R-:W-:Y:S01]  /*93b0*/  IMAD.MOV.U32 R13, RZ, RZ, R5 ;  /* 0x000000ffff0d7224 */ /* 0x000fe200078e0005 */
[----:B------:R-:W-:Y:S01]  /*93c0*/  MOV R14, R4 ;  /* 0x00000004000e7202 */ /* 0x000fe20000000f00 */
[----:B------:R2:W4:Y:S01]  /*93d0*/  SHFL.IDX PT, R21, R23, 0x1, 0x1c1f ;  /* 0x003c1f0017157f89 */ /* 0x00052200000e0000 */
        /* <DEDUP_REMOVED lines=19> */
[C---:B-1-3--:R-:W-:Y:S02]  /*9510*/  @!P1 IADD3 R16, P2, R10.reuse, R11, RZ ;  /* 0x0000000b0a109210 */ /* 0x04afe40007f5e0ff */
[----:B------:R-:W-:Y:S02]  /*9520*/  @!P0 IADD3 R12, P3, R10, R13, RZ ;  /* 0x0000000d0a0c8210 */ /* 0x000fe40007f7e0ff */
[C---:B------:R-:W-:Y:S01]  /*9530*/  @!P1 IADD3 R14, P4, R15.reuse, R11, RZ ;  /* 0x0000000b0f0e9210 */ /* 0x040fe20007f9e0ff */
[C-C-:B------:R-:W-:Y:S01]  /*9540*/  @!P1 IMAD.X R17, R22.reuse, 0x1, R19.reuse, P2 ;  /* 0x0000000116119824 */ /* 0x140fe200010e0613 */
[----:B------:R-:W-:Y:S01]  /*9550*/  @!P0 IADD3 R10, P2, R15, R13, RZ ;  /* 0x0000000d0f0a8210 */ /* 0x000fe20007f5e0ff */
[----:B------:R-:W-:Y:S01]  /*9560*/  CS2R R34, SRZ ;  /* 0x0000000000227805 */ /* 0x000fe2000001ff00 */
[----:B------:R-:W-:Y:S01]  /*9570*/  CS2R R36, SRZ ;  /* 0x0000000000247805 */ /* 0x000fe2000001ff00 */
[----:B------:R-:W-:Y:S01]  /*9580*/  @!P0 IMAD.X R13, R22, 0x1, R18, P3 ;  /* 0x00000001160d8824 */ /* 0x000fe200018e0612 */
[----:B------:R1:W5:Y:S01]  /*9590*/  @!P1 LD.E.64 R32, [R16.64] ;  /* 0x0000000810209980 */ /* 0x000362000c101b00 */
[----:B----4-:R-:W-:-:S02]  /*95a0*/  @!P1 IMAD.X R15, R21, 0x1, R19, P4 ;  /* 0x00000001150f9824 */ /* 0x010fc400020e0613 */
[----:B------:R-:W-:Y:S01]  /*95b0*/  @!P0 IMAD.X R11, R21, 0x1, R18, P2 ;  /* 0x00000001150b8824 */ /* 0x000fe200010e0612 */
[----:B------:R1:W5:Y:S04]  /*95c0*/  @!P0 LD.E.64 R42, [R12.64] ;  /* 0x000000080c2a8980 */ /* 0x000368000c101b00 */
[----:B------:R1:W5:Y:S04]  /*95d0*/  @!P1 LD.E.64 R34, [R14.64] ;  /* 0x000000080e229980 */ /* 0x000368000c101b00 */
[----:B------:R1:W5:Y:S02]  /*95e0*/  @!P0 LD.E.64 R36, [R10.64] ;  /* 0x000000080a248980 */ /* 0x000364000c101b00 */
.L_x_1451:
[----:B------:R-:W-:Y:S05]  /*95f0*/  BSYNC B0 ;  /* 0x0000000000007941 */ /* 0x000fea0003800000 */
.L_x_1450:
[----:B-1-3--:R-:W-:Y:S01]  /*9600*/  IADD3 R10, R20, 0x40, RZ ;  /* 0x00000040140a7810 */ /* 0x00afe20007ffe0ff */
[----:B-----5:R-:W-:Y:S01]  /*9610*/  IMAD.MOV.U32 R14, RZ, RZ, R42 ;  /* 0x000000ffff0e7224 */ /* 0x020fe200078e002a */
[----:B------:R1:W3:Y:S01]  /*9620*/  SHFL.IDX PT, R22, R27, 0x2, 0x1c1f ;  /* 0x005c1f001b167f89 */ /* 0x0002e200000e0000 */
[----:B------:R-:W-:Y:S01]  /*9630*/  IMAD.MOV.U32 R13, RZ, RZ, R43 ;  /* 0x000000ffff0d7224 */ /* 0x000fe200078e002b */
[----:B------:R-:W-:Y:S01]  /*9640*/  ISETP.GE.AND P0, PT, R10, R0, PT ;  /* 0x000000000a00720c */ /* 0x000fe20003f06270 */
[----:B------:R-:W-:Y:S01]  /*9650*/  IMAD.MOV.U32 R12, RZ, RZ, R32 ;  /* 0x000000ffff0c7224 */ /* 0x000fe200078e0020 */
[----:B------:R1:W2:Y:S01]  /*9660*/  SHFL.IDX PT, R10, R29, 0x2, 0x1c1f ;  /* 0x005c1f001d0a7f89 */ /* 0x0002a200000e0000 */
[----:B------:R-:W-:Y:S01]  /*9670*/  IMAD.MOV.U32 R11, RZ, RZ, R33 ;  /* 0x000000ffff0b7224 */ /* 0x000fe200078e0021 */
[----:B------:R-:W-:Y:S01]  /*9680*/  PRMT R59, R13, 0x5410, R14 ;  /* 0x000054100d3b7816 */ /* 0x000fe2000000000e */
[----:B------:R-:W-:Y:S01]  /*9690*/  IMAD.MOV.U32 R13, RZ, RZ, R37 ;  /* 0x000000ffff0d7224 */ /* 0x000fe200078e0025 */
[----:B------:R-:W-:Y:S01]  /*96a0*/  MOV R14, R36 ;  /* 0x00000024000e7202 */ /* 0x000fe20000000f00 */
[----:B----4-:R1:W4:Y:S01]  /*96b0*/  SHFL.IDX PT, R21, R23, 0x2, 0x1c1f ;  /* 0x005c1f0017157f89 */ /* 0x01032200000e0000 */
        /* <DEDUP_REMOVED lines=21> */
[C---:B--2---:R-:W-:Y:S02]  /*9810*/  @!P1 IADD3 R16, P2, R10.reuse, R11, RZ ;  /* 0x0000000b0a109210 */ /* 0x044fe40007f5e0ff */
[----:B------:R-:W-:Y:S02]  /*9820*/  @!P0 IADD3 R12, P3, R10, R13, RZ ;  /* 0x0000000d0a0c8210 */ /* 0x000fe40007f7e0ff */
[C---:B-1----:R-:W-:Y:S01]  /*9830*/  @!P1 IADD3 R14, P4, R15.reuse, R11, RZ ;  /* 0x0000000b0f0e9210 */ /* 0x042fe20007f9e0ff */
[C-C-:B---3--:R-:W-:Y:S01]  /*9840*/  @!P1 IMAD.X R17, R22.reuse, 0x1, R19.reuse, P2 ;  /* 0x0000000116119824 */ /* 0x148fe200010e0613 */
        /* <DEDUP_REMOVED lines=10> */
.L_x_1453:
[----:B------:R-:W-:Y:S05]  /*98f0*/  BSYNC B0 ;  /* 0x0000000000007941 */ /* 0x000fea0003800000 */
.L_x_1452:
[----:B-1----:R-:W-:Y:S01]  /*9900*/  IADD3 R11, R20, 0x60, RZ ;  /* 0x00000060140b7810 */ /* 0x002fe20007ffe0ff */
[----:B-----5:R-:W-:Y:S01]  /*9910*/  IMAD.MOV.U32 R14, RZ, RZ, R46 ;  /* 0x000000ffff0e7224 */ /* 0x020fe200078e002e */
[----:B----4-:R-:W1:Y:S01]  /*9920*/  SHFL.IDX PT, R21, R27, 0x3, 0x1c1f ;  /* 0x007c1f001b157f89 */ /* 0x010e6200000e0000 */
[----:B------:R-:W-:Y:S01]  /*9930*/  IMAD.MOV.U32 R13, RZ, RZ, R47 ;  /* 0x000000ffff0d7224 */ /* 0x000fe200078e002f */
[----:B------:R-:W-:Y:S01]  /*9940*/  ISETP.GE.AND P0, PT, R11, R0, PT ;  /* 0x000000000b00720c */ /* 0x000fe20003f06270 */
[----:B------:R-:W-:Y:S01]  /*9950*/  IMAD.MOV.U32 R12, RZ, RZ, R38 ;  /* 0x000000ffff0c7224 */ /* 0x000fe200078e0026 */
[----:B--2---:R2:W4:Y:S01]  /*9960*/  SHFL.IDX PT, R10, R29, 0x3, 0x1c1f ;  /* 0x007c1f001d0a7f89 */ /* 0x00452200000e0000 */
        /* <DEDUP_REMOVED lines=12> */
[----:B--2---:R-:W-:Y:S01]  /*9a30*/  PRMT R29, R11, 0x5410, R12 ;  /* 0x000054100b1d7816 */ /* 0x004fe2000000000c */
[----:B---3--:R-:W-:Y:S01]  /*9a40*/  CS2R R22, SRZ ;  /* 0x0000000000167805 */ /* 0x008fe2000001ff00 */
        /* <DEDUP_REMOVED lines=10> */
[C---:B------:R-:W-:Y:S02]  /*9af0*/  @!P1 IADD3 R16, P2, R10.reuse, R11, RZ ;  /* 0x0000000b0a109210 */ /* 0x040fe40007f5e0ff */
[----:B------:R-:W-:Y:S02]  /*9b00*/  @!P0 IADD3 R12, P3, R10, R13, RZ ;  /* 0x0000000d0a0c8210 */ /* 0x000fe40007f7e0ff */
[----:B------:R-:W-:Y:S01]  /*9b10*/  @!P1 IADD3 R14, P4, R15, R11, RZ ;  /* 0x0000000b0f0e9210 */ /* 0x000fe20007f9e0ff */
[--C-:B------:R-:W-:Y:S01]  /*9b20*/  @!P1 IMAD.X R17, R21, 0x1, R19.reuse, P2 ;  /* 0x0000000115119824 */ /* 0x100fe200010e0613 */
        /* <DEDUP_REMOVED lines=10> */
.L_x_1455:
[----:B----4-:R-:W-:Y:S05]  /*9bd0*/  BSYNC B0 ;  /* 0x0000000000007941 */ /* 0x010fea0003800000 */
.L_x_1454:
        /* <DEDUP_REMOVED lines=69> */
.L_x_1459:
[----:B------:R-:W-:Y:S05]  /*a030*/  BSYNC B0 ;  /* 0x0000000000007941 */ /* 0x000fea0003800000 */
.L_x_1458:
        /* <DEDUP_REMOVED lines=48> */
.L_x_1457:
[----:B------:R-:W-:Y:S05]  /*a340*/  BSYNC B1 ;  /* 0x0000000000017941 */ /* 0x000fea0003800000 */
.L_x_1456:
        /* <DEDUP_REMOVED lines=52> */
.L_x_1463:
[----:B------:R-:W-:Y:S05]  /*a690*/  BSYNC B0 ;  /* 0x0000000000007941 */ /* 0x000fea0003800000 */
.L_x_1462:
        /* <DEDUP_REMOVED lines=48> */
.L_x_1461:
[----:B------:R-:W-:Y:S05]  /*a9a0*/  BSYNC B1 ;  /* 0x0000000000017941 */ /* 0x000fea0003800000 */
.L_x_1460:
        /* <DEDUP_REMOVED lines=52> */
.L_x_1467:
[----:B------:R-:W-:Y:S05]  /*acf0*/  BSYNC B0 ;  /* 0x0000000000007941 */ /* 0x000fea0003800000 */
.L_x_1466:
        /* <DEDUP_REMOVED lines=48> */
.L_x_1465:
[----:B------:R-:W-:Y:S05]  /*b000*/  BSYNC B1 ;  /* 0x0000000000017941 */ /* 0x000fea0003800000 */
.L_x_1464:
        /* <DEDUP_REMOVED lines=51> */
.L_x_1470:
[----:B------:R-:W-:Y:S05]  /*b340*/  BSYNC B0 ;  /* 0x0000000000007941 */ /* 0x000fea0003800000 */
.L_x_1469:
        /* <DEDUP_REMOVED lines=49> */
.L_x_1447:
        /* <DEDUP_REMOVED lines=73> */
.L_x_1472:
[----:B---3--:R-:W-:Y:S05]  /*baf0*/  BSYNC B0 ;  /* 0x0000000000007941 */ /* 0x008fea0003800000 */
.L_x_1471:
        /* <DEDUP_REMOVED lines=66> */
.L_x_1474:
[----:B------:R-:W-:Y:S05]  /*bf20*/  BSYNC B0 ;  /* 0x0000000000007941 */ /* 0x000fea0003800000 */
.L_x_1473:
        /* <DEDUP_REMOVED lines=120> */
.L_x_1476:
[----:B------:R-:W-:Y:S05]  /*c6b0*/  BSYNC B0 ;  /* 0x0000000000007941 */ /* 0x000fea0003800000 */
.L_x_1475:
        /* <DEDUP_REMOVED lines=103> */
.L_x_1478:
[----:B------:R-:W-:Y:S05]  /*cd30*/  BSYNC B0 ;  /* 0x0000000000007941 */ /* 0x000fea0003800000 */
.L_x_1477:
        /* <DEDUP_REMOVED lines=103> */
.L_x_1480:
[----:B------:R-:W-:Y:S05]  /*d3b0*/  BSYNC B0 ;  /* 0x0000000000007941 */ /* 0x000fea0003800000 */
.L_x_1479:
[----:B------:R-:W-:-:S13]  /*d3c0*/  ISETP.GE.OR P0, PT, R66, R60, P2 ;  /* 0x0000003c4200720c */ /* 0x000fda0001706670 */
[----:B------:R-:W-:Y:S05]  /*d3d0*/  @P0 BRA `(.L_x_1468) ;  /* 0x000006b000000947 */ /* 0x000fea0003800000 */
[----:B------:R-:W-:Y:S01]  /*d3e0*/  SHF.R.S32.HI R2, RZ, 0x1f, R66 ;  /* 0x0000001fff027819 */ /* 0x000fe20000011442 */
[----:B------:R-:W-:Y:S01]  /*d3f0*/  IMAD.SHL.U32 R0, R66, 0x40, RZ ;  /* 0x0000004042007824 */ /* 0x000fe200078e00ff */
[----:B-1----:R-:W-:Y:S02]  /*d400*/  IADD3 R5, R28, c[0x0][0x27c], RZ ;  /* 0x00009f001c057a10 */ /* 0x002fe40007ffe0ff */
[----:B------:R-:W-:Y:S02]  /*d410*/  LEA.HI R2, R2, R66, RZ, 0x3 ;  /* 0x0000004202027211 */ /* 0x000fe400078f18ff */
[----:B------:R-:W-:Y:S02]  /*d420*/  LOP3.LUT R0, R0, 0x1c0, RZ, 0xc0, !PT ;  /* 0x000001c000007812 */ /* 0x000fe400078ec0ff */
[----:B------:R-:W-:Y:S01]  /*d430*/  SHF.R.U32.HI R12, RZ, 0x10, R59 ;  /* 0x00000010ff0c7819 */ /* 0x000fe2000001163b */
        /* <DEDUP_REMOVED lines=14> */
[----:B------:R-:W-:Y:S02]  /*d520*/  SHF.R.U64 R0, R56, 0x10, R57 ;  /* 0x0000001038007819 */ /* 0x000fe40000001239 */
[----:B------:R-:W-:Y:S02]  /*d530*/  PRMT R12, R71, 0x5432, R14 ;  /* 0x00005432470c7816 */ /* 0x000fe4000000000e */
[----:B------:R-:W2:Y:S01]  /*d540*/  LDS.128 R4, [R29+0x5100] ;  /* 0x005100001d047984 */ /* 0x000ea20000000c00 */
[----:B------:R-:W-:-:S02]  /*d550*/  SHF.R.U32.HI R18, RZ, 0x10, R55 ;  /* 0x00000010ff127819 */ /* 0x000fc40000011637 */
[----:B------:R-:W-:Y:S02]  /*d560*/  PRMT R23, R73, 0x5432, R16 ;  /* 0x0000543249177816 */ /* 0x000fe40000000010 */
[----:B------:R-:W-:Y:S02]  /*d570*/  PRMT R13, R72, 0x5432, R0 ;  /* 0x00005432480d7816 */ /* 0x000fe40000000000 */
[----:B------:R-:W-:Y:S02]  /*d580*/  SHF.L.U32 R31, R12, 0x10, RZ ;  /* 0x000000100c1f7819 */ /* 0x000fe400000006ff */
[----:B------:R-:W-:Y:S02]  /*d590*/  SHF.R.U32.HI R2, RZ, 0x10, R57 ;  /* 0x00000010ff027819 */ /* 0x000fe40000011639 */
[----:B------:R-:W-:Y:S02]  /*d5a0*/  SHF.R.U64 R3, R58, 0x10, R59 ;  /* 0x000000103a037819 */ /* 0x000fe4000000123b */
[----:B------:R-:W-:-:S02]  /*d5b0*/  SHF.R.U32.HI R15, RZ, 0x10, R53 ;  /* 0x00000010ff0f7819 */ /* 0x000fc40000011635 */
[----:B------:R-:W-:Y:S02]  /*d5c0*/  PRMT R22, R73, 0x5410, R18 ;  /* 0x0000541049167816 */ /* 0x000fe40000000012 */
[----:B------:R-:W-:Y:S02]  /*d5d0*/  PRMT R21, R72, 0x5410, R2 ;  /* 0x0000541048157816 */ /* 0x000fe40000000002 */
[----:B------:R-:W-:Y:S02]  /*d5e0*/  PRMT R27, R74, 0x5432, R3 ;  /* 0x000054324a1b7816 */ /* 0x000fe40000000003 */
[----:B------:R-:W-:Y:S02]  /*d5f0*/  PRMT R17, R71, 0x5410, R15 ;  /* 0x0000541047117816 */ /* 0x000fe4000000000f */
[----:B------:R-:W-:-:S03]  /*d600*/  LOP3.LUT R28, R12, 0xffff0000, RZ, 0xc0, !PT ;  /* 0xffff00000c1c7812 */ /* 0x000fc600078ec0ff */
[----:B------:R-:W-:Y:S02]  /*d610*/  IMAD.U32 R12, R17, 0x10000, RZ ;  /* 0x00010000110c7824 */ /* 0x000fe400078e00ff */
[C---:B-1----:R-:W-:Y:S01]  /*d620*/  IMAD.U32 R14, R8.reuse, 0x10000, RZ ;  /* 0x00010000080e7824 */ /* 0x042fe200078e00ff */
[----:B------:R-:W-:Y:S01]  /*d630*/  LOP3.LUT R16, R8, 0xffff0000, RZ, 0xc0, !PT ;  /* 0xffff000008107812 */ /* 0x000fe200078ec0ff */
[C---:B------:R-:W-:Y:S01]  /*d640*/  IMAD.U32 R18, R11.reuse, 0x10000, RZ ;  /* 0x000100000b127824 */ /* 0x040fe200078e00ff */
[C---:B------:R-:W-:Y:S01]  /*d650*/  LOP3.LUT R26, R10.reuse, 0xffff0000, RZ, 0xc0, !PT ;  /* 0xffff00000a1a7812 */ /* 0x040fe200078ec0ff */
[----:B------:R-:W-:Y:S01]  /*d660*/  IMAD.U32 R20, R10, 0x10000, RZ ;  /* 0x000100000a147824 */ /* 0x000fe200078e00ff */
[----:B------:R-:W-:Y:S01]  /*d670*/  LOP3.LUT R25, R11, 0xffff0000, RZ, 0xc0, !PT ;  /* 0xffff00000b197812 */ /* 0x000fe200078ec0ff */
[----:B------:R-:W-:Y:S01]  /*d680*/  IMAD.U32 R11, R13, 0x10000, RZ ;  /* 0x000100000d0b7824 */ /* 0x000fe200078e00ff */
[----:B------:R-:W-:Y:S01]  /*d690*/  LOP3.LUT R19, R9, 0xffff0000, RZ, 0xc0, !PT ;  /* 0xffff000009137812 */ /* 0x000fe200078ec0ff */
[----:B--2---:R-:W-:Y:S01]  /*d6a0*/  IMAD.U32 R8, R4, 0x10000, RZ ;  /* 0x0001000004087824 */ /* 0x004fe200078e00ff */
[----:B------:R-:W-:Y:S01]  /*d6b0*/  LOP3.LUT R2, R5, 0xffff0000, RZ, 0xc0, !PT ;  /* 0xffff000005027812 */ /* 0x000fe200078ec0ff */
[----:B------:R-:W-:Y:S01]  /*d6c0*/  IMAD.U32 R15, R9, 0x10000, RZ ;  /* 0x00010000090f7824 */ /* 0x000fe200078e00ff */
[----:B------:R-:W-:Y:S01]  /*d6d0*/  LOP3.LUT R9, R6, 0xffff0000, RZ, 0xc0, !PT ;  /* 0xffff000006097812 */ /* 0x000fe200078ec0ff */
[----:B------:R-:W-:Y:S01]  /*d6e0*/  FMUL.FTZ R10, R8, R31 ;  /* 0x0000001f080a7220 */ /* 0x000fe20000410000 */
[----:B------:R-:W-:Y:S01]  /*d6f0*/  LOP3.LUT R4, R4, 0xffff0000, RZ, 0xc0, !PT ;  /* 0xffff000004047812 */ /* 0x000fe200078ec0ff */
[----:B------:R-:W-:-:S02]  /*d700*/  IMAD.U32 R3, R5, 0x10000, RZ ;  /* 0x0001000005037824 */ /* 0x000fc400078e00ff */
[----:B------:R-:W-:Y:S01]  /*d710*/  IMAD.U32 R5, R6, 0x10000, RZ ;  /* 0x0001000006057824 */ /* 0x000fe200078e00ff */
[C---:B------:R-:W-:Y:S01]  /*d720*/  LOP3.LUT R6, R7.reuse, 0xffff0000, RZ, 0xc0, !PT ;  /* 0xffff000007067812 */ /* 0x040fe200078ec0ff */
[----:B------:R-:W-:Y:S02]  /*d730*/  IMAD.U32 R0, R7, 0x10000, RZ ;  /* 0x0001000007007824 */ /* 0x000fe400078e00ff */
[-C--:B------:R-:W-:Y:S01]  /*d740*/  FFMA.FTZ R32, R14, R11.reuse, -R10 ;  /* 0x0000000b0e207223 */ /* 0x080fe2000001080a */
[----:B------:R-:W-:Y:S01]  /*d750*/  LOP3.LUT R10, R13, 0xffff0000, RZ, 0xc0, !PT ;  /* 0xffff00000d0a7812 */ /* 0x000fe200078ec0ff */
[----:B------:R-:W-:Y:S01]  /*d760*/  FMUL.FTZ R7, R8, R11 ;  /* 0x0000000b08077220 */ /* 0x000fe20000410000 */
[----:B------:R-:W-:Y:S01]  /*d770*/  SHF.L.U32 R13, R22, 0x10, RZ ;  /* 0x00000010160d7819 */ /* 0x000fe200000006ff */
[----:B------:R-:W-:Y:S02]  /*d780*/  IMAD.U32 R11, R21, 0x10000, RZ ;  /* 0x00010000150b7824 */ /* 0x000fe400078e00ff */
[----:B------:R-:W-:-:S02]  /*d790*/  FFMA.FTZ R31, R14, R31, R7 ;  /* 0x0000001f0e1f7223 */ /* 0x000fc40000010007 */
[C---:B------:R-:W-:Y:S02]  /*d7a0*/  FMUL.FTZ R8, R4.reuse, R28 ;  /* 0x0000001c04087220 */ /* 0x040fe40000410000 */
[----:B------:R-:W-:Y:S02]  /*d7b0*/  FMUL.FTZ R7, R4, R10 ;  /* 0x0000000a04077220 */ /* 0x000fe40000410000 */
[C---:B------:R-:W-:Y:S02]  /*d7c0*/  FMUL.FTZ R4, R3.reuse, R12 ;  /* 0x0000000c03047220 */ /* 0x040fe40000410000 */
[----:B------:R-:W-:Y:S02]  /*d7d0*/  FMUL.FTZ R3, R3, R11 ;  /* 0x0000000b03037220 */ /* 0x000fe40000410000 */
[C---:B------:R-:W-:Y:S01]  /*d7e0*/  FFMA.FTZ R8, R16.reuse, R10, -R8 ;  /* 0x0000000a10087223 */ /* 0x040fe20000010808 */
[----:B------:R-:W-:Y:S01]  /*d7f0*/  LOP3.LUT R10, R21, 0xffff0000, RZ, 0xc0, !PT ;  /* 0xffff0000150a7812 */ /* 0x000fe200078ec0ff */
[----:B------:R-:W-:-:S02]  /*d800*/  FFMA.FTZ R28, R16, R28, R7 ;  /* 0x0000001c101c7223 */ /* 0x000fc40000010007 */
[----:B------:R-:W-:Y:S01]  /*d810*/  FFMA.FTZ R16, R15, R11, -R4 ;  /* 0x0000000b0f107223 */ /* 0x000fe20000010804 */
[----:B------:R-:W-:Y:S01]  /*d820*/  LOP3.LUT R11, R17, 0xffff0000, RZ, 0xc0, !PT ;  /* 0xffff0000110b7812 */ /* 0x000fe200078ec0ff */
[----:B------:R-:W-:Y:S01]  /*d830*/  FFMA.FTZ R15, R15, R12, R3 ;  /* 0x0000000c0f0f7223 */ /* 0x000fe20000010003 */
[----:B------:R-:W-:Y:S01]  /*d840*/  LOP3.LUT R17, R27, 0xffff0000, RZ, 0xc0, !PT ;  /* 0xffff00001b117812 */ /* 0x000fe200078ec0ff */
[----:B------:R-:W-:Y:S01]  /*d850*/  IMAD.U32 R4, R24, 0x10000, RZ ;  /* 0x0001000018047824 */ /* 0x000fe200078e00ff */
[----:B------:R-:W-:Y:S01]  /*d860*/  F2FP.BF16.PACK_AB R8, R8, R32 ;  /* 0x000000200808723e */ /* 0x000fe200000010ff */
[C---:B------:R-:W-:Y:S02]  /*d870*/  FMUL.FTZ R3, R0.reuse, R13 ;  /* 0x0000000d00037220 */ /* 0x040fe40000410000 */
[-C--:B------:R-:W-:Y:S02]  /*d880*/  FMUL.FTZ R0, R0, R4.reuse ;  /* 0x0000000400007220 */ /* 0x080fe40000410000 */
[----:B------:R-:W-:-:S02]  /*d890*/  FFMA.FTZ R14, R18, R4, -R3 ;  /* 0x00000004120e7223 */ /* 0x000fc40000010803 */
[CC--:B------:R-:W-:Y:S02]  /*d8a0*/  FMUL.FTZ R4, R2.reuse, R11.reuse ;  /* 0x0000000b02047220 */ /* 0x0c0fe40000410000 */
[-C--:B------:R-:W-:Y:S02]  /*d8b0*/  FMUL.FTZ R3, R2, R10.reuse ;  /* 0x0000000a02037220 */ /* 0x080fe40000410000 */
[----:B------:R-:W-:Y:S02]  /*d8c0*/  IMAD.U32 R21, R23, 0x10000, RZ ;  /* 0x0001000017157824 */ /* 0x000fe400078e00ff */
[----:B------:R-:W-:Y:S02]  /*d8d0*/  IMAD.U32 R7, R27, 0x10000, RZ ;  /* 0x000100001b077824 */ /* 0x000fe400078e00ff */
[C---:B------:R-:W-:Y:S02]  /*d8e0*/  FFMA.FTZ R12, R19.reuse, R10, -R4 ;  /* 0x0000000a130c7223 */ /* 0x040fe40000010804 */
[----:B------:R-:W-:Y:S01]  /*d8f0*/  FFMA.FTZ R11, R19, R11, R3 ;  /* 0x0000000b130b7223 */ /* 0x000fe20000010003 */
[----:B------:R-:W-:Y:S01]  /*d900*/  LOP3.LUT R19, R23, 0xffff0000, RZ, 0xc0, !PT ;  /* 0xffff000017137812 */ /* 0x000fe200078ec0ff */
[----:B------:R-:W-:Y:S01]  /*d910*/  FFMA.FTZ R13, R18, R13, R0 ;  /* 0x0000000d120d7223 */ /* 0x000fe20000010000 */
[----:B------:R-:W-:Y:S01]  /*d920*/  LOP3.LUT R18, R22, 0xffff0000, RZ, 0xc0, !PT ;  /* 0xffff000016127812 */ /* 0x000fe200078ec0ff */
[----:B------:R-:W-:-:S02]  /*d930*/  FMUL.FTZ R2, R5, R21 ;  /* 0x0000001505027220 */ /* 0x000fc40000410000 */
[-C--:B------:R-:W-:Y:S01]  /*d940*/  FMUL.FTZ R0, R5, R7.reuse ;  /* 0x0000000705007220 */ /* 0x080fe20000410000 */
[----:B------:R-:W-:Y:S01]  /*d950*/  LOP3.LUT R5, R24, 0xffff0000, RZ, 0xc0, !PT ;  /* 0xffff000018057812 */ /* 0x000fe200078ec0ff */
[C---:B------:R-:W-:Y:S02]  /*d960*/  FFMA.FTZ R10, R20.reuse, R7, -R2 ;  /* 0x00000007140a7223 */ /* 0x040fe40000010802 */
[C---:B------:R-:W-:Y:S02]  /*d970*/  FMUL.FTZ R4, R9.reuse, R19 ;  /* 0x0000001309047220 */ /* 0x040fe40000410000 */
[----:B------:R-:W-:Y:S02]  /*d980*/  FFMA.FTZ R7, R20, R21, R0 ;  /* 0x0000001514077223 */ /* 0x000fe40000010000 */
[----:B------:R-:W-:Y:S01]  /*d990*/  FMUL.FTZ R3, R9, R17 ;  /* 0x0000001109037220 */ /* 0x000fe20000410000 */
[----:B------:R-:W-:Y:S01]  /*d9a0*/  F2FP.BF16.PACK_AB R9, R12, R16 ;  /* 0x000000100c09723e */ /* 0x000fe200000010ff */
[----:B------:R-:W-:-:S02]  /*d9b0*/  FMUL.FTZ R2, R6, R18 ;  /* 0x0000001206027220 */ /* 0x000fc40000410000 */
[----:B------:R-:W-:Y:S02]  /*d9c0*/  FMUL.FTZ R0, R6, R5 ;  /* 0x0000000506007220 */ /* 0x000fe40000410000 */
[----:B------:R-:W-:Y:S01]  /*d9d0*/  FFMA.FTZ R6, R26, R17, -R4 ;  /* 0x000000111a067223 */ /* 0x000fe20000010804 */
[----:B------:R-:W-:Y:S01]  /*d9e0*/  F2FP.BF16.PACK_AB R4, R28, R31 ;  /* 0x0000001f1c04723e */ /* 0x000fe200000010ff */
[----:B------:R-:W-:Y:S02]  /*d9f0*/  FFMA.FTZ R3, R26, R19, R3 ;  /* 0x000000131a037223 */ /* 0x000fe40000010003 */
[----:B------:R-:W-:Y:S01]  /*da00*/  FFMA.FTZ R2, R25, R5, -R2 ;  /* 0x0000000519027223 */ /* 0x000fe20000010802 */
[----:B------:R-:W-:Y:S01]  /*da10*/  F2FP.BF16.PACK_AB R5, R11, R15 ;  /* 0x0000000f0b05723e */ /* 0x000fe200000010ff */
[----:B------:R-:W-:Y:S01]  /*da20*/  FFMA.FTZ R0, R25, R18, R0 ;  /* 0x0000001219007223 */ /* 0x000fe20000010000 */
[----:B------:R-:W-:Y:S02]  /*da30*/  F2FP.BF16.PACK_AB R10, R6, R10 ;  /* 0x0000000a060a723e */ /* 0x000fe400000010ff */
[----:B------:R-:W-:-:S02]  /*da40*/  F2FP.BF16.PACK_AB R6, R3, R7 ;  /* 0x000000070306723e */ /* 0x000fc400000010ff */
[----:B------:R-:W-:Y:S02]  /*da50*/  F2FP.BF16.PACK_AB R11, R2, R14 ;  /* 0x0000000e020b723e */ /* 0x000fe400000010ff */
[----:B------:R-:W-:-:S03]  /*da60*/  F2FP.BF16.PACK_AB R7, R0, R13 ;  /* 0x0000000d0007723e */ /* 0x000fc600000010ff */
[----:B------:R1:W-:Y:S04]  /*da70*/  STS.128 [R30], R8 ;  /* 0x000000081e007388 */ /* 0x0003e80000000c00 */
[----:B------:R1:W-:Y:S02]  /*da80*/  STS.128 [R29+0x5100], R4 ;  /* 0x005100041d007388 */ /* 0x0003e40000000c00 */
.L_x_1468:
[----:B------:R-:W-:Y:S05]  /*da90*/  BSYNC B2 ;  /* 0x0000000000027941 */ /* 0x000fea0003800000 */
.L_x_1446:
[----:B-1----:R-:W4:Y:S01]  /*daa0*/  LDL R6, [R1+0x38] ;  /* 0x0000380001067983 */ /* 0x002f220000100800 */
[----:B------:R-:W-:-:S04]  /*dab0*/  DEPBAR.LE SB0, 0x0 ;  /* 0x000080000000791a */ /* 0x000fc80000000000 */
[----:B------:R-:W4:Y:S01]  /*dac0*/  LDL.64 R2, [R1+0x28] ;  /* 0x0000280001027983 */ /* 0x000f220000100a00 */
[----:B------:R-:W-:Y:S01]  /*dad0*/  IMAD R0, R75, c[0x0][0x208], RZ ;  /* 0x000082004b007a24 */ /* 0x000fe200078e02ff */
[----:B------:R-:W-:Y:S01]  /*dae0*/  ULDC.64 UR4, c[0x0][0x208] ;  /* 0x0000820000047ab9 */ /* 0x000fe20000000a00 */
[C---:B------:R-:W-:Y:S01]  /*daf0*/  IMAD.WIDE.U32 R4, R116.reuse, c[0x0][0x208], RZ ;  /* 0x0000820074047a25 */ /* 0x040fe200078e00ff */
[----:B------:R-:W-:Y:S03]  /*db00*/  BAR.SYNC.DEFER_BLOCKING 0x0 ;  /* 0x0000000000007b1d */ /* 0x000fe60000010000 */
[----:B------:R-:W-:-:S03]  /*db10*/  IMAD R0, R116, c[0x0][0x20c], R0 ;  /* 0x0000830074007a24 */ /* 0x000fc600078e0200 */
[----:B--2---:R-:W2:Y:S02]  /*db20*/  LDL R249, [R1+0x20] ;  /* 0x0000200001f97983 */ /* 0x004ea40000100800 */
[----:B------:R-:W-:Y:S01]  /*db30*/  IADD3 R0, R5, R0, RZ ;  /* 0x0000000005007210 */ /* 0x000fe20007ffe0ff */
[----:B------:R-:W-:-:S04]  /*db40*/  USHF.L.U32 UR7, UR4, 0x5, URZ ;  /* 0x0000000504077899 */ /* 0x000fc8000800063f */
[----:B------:R-:W-:Y:S01]  /*db50*/  IMAD R0, R0, 0x50, RZ ;  /* 0x0000005000007824 */ /* 0x000fe200078e02ff */
[----:B------:R-:W-:Y:S04]  /*db60*/  LDSM.16.M88.4 R32, [R207] ;  /* 0x00000000cf20783b */ /* 0x000fe80000000200 */
[----:B------:R-:W1:Y:S01]  /*db70*/  LDSM.16.M88.4 R44, [R200] ;  /* 0x00000000c82c783b */ /* 0x000e620000000200 */
[----:B------:R-:W-:Y:S02]  /*db80*/  UMOV UR6, 0x5 ;  /* 0x0000000500067882 */ /* 0x000fe40000000000 */
[----:B------:R-:W-:Y:S01]  /*db90*/  USHF.L.U64.HI UR5, UR4, UR6, UR5 ;  /* 0x0000000604057299 */ /* 0x000fe20008010205 */
[----:B------:R-:W3:Y:S04]  /*dba0*/  LDSM.16.M88.4 R28, [R207+0x2000] ;  /* 0x00200000cf1c783b */ /* 0x000ee80000000200 */
[----:B------:R-:W-:Y:S04]  /*dbb0*/  LDSM.16.M88.4 R24, [R210] ;  /* 0x00000000d218783b */ /* 0x000fe80000000200 */
[----:B------:R-:W3:Y:S04]  /*dbc0*/  LDSM.16.M88.4 R48, [R211] ;  /* 0x00000000d330783b */ /* 0x000ee80000000200 */
[----:B------:R-:W-:Y:S04]  /*dbd0*/  LDSM.16.M88.4 R68, [R200+0x800] ;  /* 0x00080000c844783b */ /* 0x000fe80000000200 */
[----:B------:R-:W-:Y:S04]  /*dbe0*/  LDSM.16.M88.4 R84, [R200+0x1000] ;  /* 0x00100000c854783b */ /* 0x000fe80000000200 */
[----:B------:R-:W-:Y:S04]  /*dbf0*/  LDSM.16.M88.4 R92, [R200+0x1800] ;  /* 0x00180000c85c783b */ /* 0x000fe80000000200 */
[----:B------:R-:W-:Y:S04]  /*dc00*/  LDSM.16.M88.4 R100, [R200+0x2000] ;  /* 0x00200000c864783b */ /* 0x000fe80000000200 */
[----:B------:R-:W3:Y:S04]  /*dc10*/  LDSM.16.M88.4 R20, [R210+0x2000] ;  /* 0x00200000d214783b */ /* 0x000ee80000000200 */
[----:B------:R-:W-:Y:S04]  /*dc20*/  LDSM.16.M88.4 R80, [R215] ;  /* 0x00000000d750783b */ /* 0x000fe80000000200 */
[----:B------:R-:W-:Y:S01]  /*dc30*/  LDSM.16.M88.4 R88, [R214] ;  /* 0x00000000d658783b */ /* 0x000fe20000000200 */
[-C--:B-1----:R-:W-:Y:S03]  /*dc40*/  HMMA.16816.F32.BF16 R12, R32, R44.reuse, RZ ;  /* 0x0000002c200c723c */ /* 0x082fe600000418ff */
[----:B------:R-:W-:Y:S04]  /*dc50*/  LDSM.16.M88.4 R96, [R213] ;  /* 0x00000000d560783b */ /* 0x000fe80000000200 */
[----:B------:R-:W-:Y:S01]  /*dc60*/  LDSM.16.M88.4 R104, [R212] ;  /* 0x00000000d468783b */ /* 0x000fe20000000200 */
[----:B---3--:R-:W-:Y:S11]  /*dc70*/  HMMA.16816.F32.BF16 R52, R28, R44, RZ ;  /* 0x0000002c1c34723c */ /* 0x008ff600000418ff */
[----:B------:R-:W-:Y:S05]  /*dc80*/  @!UPT UIADD3 URZ, URZ, URZ, URZ ;  /* 0x0000003f3f3ff290 */ /* 0x000fea000fffe03f */
[-C--:B------:R-:W-:Y:S08]  /*dc90*/  HMMA.16816.F32.BF16 R56, R24, R48.reuse, R12 ;  /* 0x000000301838723c */ /* 0x080ff0000004180c */
[----:B------:R-:W-:Y:S08]  /*dca0*/  HMMA.16816.F32.BF16 R52, R20, R48, R52 ;  /* 0x000000301434723c */ /* 0x000ff00000041834 */
[----:B------:R-:W-:Y:S01]  /*dcb0*/  HMMA.16816.F32.BF16 R64, R32, R46, RZ ;  /* 0x0000002e2040723c */ /* 0x000fe200000418ff */
[----:B----4-:R-:W-:-:S05]  /*dcc0*/  MOV R3, R6 ;  /* 0x0000000600037202 */ /* 0x010fca0000000f00 */
[----:B------:R-:W-:-:S05]  /*dcd0*/  IMAD.WIDE.U32 R2, R4, 0x50, R2 ;  /* 0x0000005004027825 */ /* 0x000fca00078e0002 */
[----:B------:R-:W-:Y:S02]  /*dce0*/  LEA R8, P1, R2, c[0x0][0x1f8], 0x1 ;  /* 0x00007e0002087a11 */ /* 0x000fe400078208ff */
[----:B------:R-:W-:Y:S02]  /*dcf0*/  IADD3 R0, R3, R0, RZ ;  /* 0x0000000003007210 */ /* 0x000fe40007ffe0ff */
[----:B------:R-:W-:Y:S02]  /*dd00*/  IADD3 R6, P0, R8, UR7, RZ ;  /* 0x0000000708067c10 */ /* 0x000fe4000ff1e0ff */
[----:B------:R-:W-:-:S04]  /*dd10*/  LEA.HI.X R9, R2, c[0x0][0x1fc], R0, 0x1, P1 ;  /* 0x00007f0002097a11 */ /* 0x000fc800008f0c00 */
[----:B------:R-:W-:Y:S02]  /*dd20*/  IADD3.X R7, R9, UR5, RZ, P0, !PT ;  /* 0x0000000509077c10 */ /* 0x000fe400087fe4ff */
[----:B------:R-:W-:Y:S02]  /*dd30*/  ISETP.GE.AND P0, PT, R134, c[0x0][0x1d4], PT ;  /* 0x0000750086007a0c */ /* 0x000fe40003f06270 */
[----:B------:R-:W-:Y:S02]  /*dd40*/  IADD3 R4, P2, R6, UR7, RZ ;  /* 0x0000000706047c10 */ /* 0x000fe4000ff5e0ff */
[----:B------:R-:W-:Y:S02]  /*dd50*/  ISETP.LT.OR P3, PT, R61, 0x1, P0 ;  /* 0x000000013d00780c */ /* 0x000fe40000761670 */
[----:B------:R-:W-:Y:S02]  /*dd60*/  IADD3 R2, P1, R4, UR7, RZ ;  /* 0x0000000704027c10 */ /* 0x000fe4000ff3e0ff */
[----:B------:R-:W-:-:S02]  /*dd70*/  IADD3.X R5, R7, UR5, RZ, P2, !PT ;  /* 0x0000000507057c10 */ /* 0x000fc400097fe4ff */
[C---:B------:R-:W-:Y:S02]  /*dd80*/  ISETP.LT.OR P5, PT, R61.reuse, 0x11, P0 ;  /* 0x000000113d00780c */ /* 0x040fe400007a1670 */
[----:B------:R-:W-:Y:S02]  /*dd90*/  ISETP.LT.OR P4, PT, R61, 0x21, P0 ;  /* 0x000000213d00780c */ /* 0x000fe40000781670 */
[----:B------:R-:W-:Y:S02]  /*dda0*/  IADD3.X R3, R5, UR5, RZ, P1, !PT ;  /* 0x0000000505037c10 */ /* 0x000fe40008ffe4ff */
[C---:B------:R-:W-:Y:S01]  /*ddb0*/  ISETP.LT.OR P2, PT, R61.reuse, 0x31, P0 ;  /* 0x000000313d00780c */ /* 0x040fe20000741670 */
[----:B------:R-:W-:Y:S01]  /*ddc0*/  @!PT LDS RZ, [RZ] ;  /* 0x00000000fffff984 */ /* 0x000fe20000000800 */
[----:B------:R-:W-:Y:S01]  /*ddd0*/  @!PT LDS RZ, [RZ] ;  /* 0x00000000fffff984 */ /* 0x000fe20000000800 */
[----:B------:R-:W-:Y:S01]  /*dde0*/  @!PT LDS RZ, [RZ] ;  /* 0x00000000fffff984 */ /* 0x000fe20000000800 */
[----:B------:R1:W-:Y:S01]  /*ddf0*/  LDGSTS.E.BYPASS.LTC128B.128 [R218+0x100], [R8.64], !P3 ;  /* 0x0010000008da7fae */ /* 0x0003e2000d901d48 */
[----:B------:R-:W-:-:S05]  /*de00*/  ISETP.LT.OR P1, PT, R61, 0x41, P0 ;  /* 0x000000413d00780c */ /* 0x000fca0000721670 */
[----:B------:R3:W-:Y:S04]  /*de10*/  LDGSTS.E.BYPASS.LTC128B.128 [R218+0x900], [R6.64], !P5 ;  /* 0x0090000006da7fae */ /* 0x0007e8000e901d48 */
[----:B------:R3:W-:Y:S04]  /*de20*/  LDGSTS.E.BYPASS.LTC128B.128 [R218+0x1100], [R4.64], !P4 ;  /* 0x0110000004da7fae */ /* 0x0007e8000e101d48 */
[----:B------:R4:W-:Y:S01]  /*de30*/  LDGSTS.E.BYPASS.LTC128B.128 [R218+0x1900], [R2.64], !P2 ;  /* 0x0190000002da7fae */ /* 0x0009e2000d101d48 */
[----:B-1----:R-:W-:-:S04]  /*de40*/  IADD3 R8, P0, R2, UR7, RZ ;  /* 0x0000000702087c10 */ /* 0x002fc8000ff1e0ff */
[----:B------:R-:W-:-:S05]  /*de50*/  IADD3.X R9, R3, UR5, RZ, P0, !PT ;  /* 0x0000000503097c10 */ /* 0x000fca00087fe4ff */
[----:B------:R1:W-:Y:S04]  /*de60*/  LDGSTS.E.BYPASS.LTC128B.128 [R218+0x2100], [R8.64], !P1 ;  /* 0x0210000008da7fae */ /* 0x0003e8000c901d48 */
[----:B------:R-:W-:Y:S04]  /*de70*/  LDSM.16.M88.4 R36, [R206] ;  /* 0x00000000ce24783b */ /* 0x000fe80000000200 */
[----:B------:R-:W2:Y:S04]  /*de80*/  LDSM.16.M88.4 R16, [R208] ;  /* 0x00000000d010783b */ /* 0x000ea80000000200 */
[----:B------:R-:W4:Y:S04]  /*de90*/  LDSM.16.M88.4 R12, [R208+0x2000] ;  /* 0x00200000d00c783b */ /* 0x000f280000000200 */
[----:B------:R-:W-:Y:S04]  /*dea0*/  LDSM.16.M88.4 R40, [R203] ;  /* 0x00000000cb28783b */ /* 0x000fe80000000200 */
[----:B---3--:R-:W-:Y:S04]  /*deb0*/  LDSM.16.M88.4 R4, [R209+0x2000] ;  /* 0x00200000d104783b */ /* 0x008fe80000000200 */
[----:B------:R-:W0:Y:S04]  /*dec0*/  LDGDEPBAR ;  /* 0x00000000000079af */ /* 0x000e280000000000 */
[----:B-1----:R-:W1:Y:S01]  /*ded0*/  LDSM.16.M88.4 R8, [R209] ;  /* 0x00000000d108783b */ /* 0x002e620000000200 */
[----:B--2---:R-:W-:Y:S08]  /*dee0*/  HMMA.16816.F32.BF16 R60, R16, R36, R56 ;  /* 0x00000024103c723c */ /* 0x004ff00000041838 */
        /* <DEDUP_REMOVED lines=143> */
[----:B-----5:R2:W1:Y:S01]  /*e7e0*/  MUFU.TANH R137, R0 ;  /* 0x0000000000897308 */ /* 0x0204620000002400 */
        /* <DEDUP_REMOVED lines=106> */
[----:B------:R-:W-:-:S02]  /*ee90*/  SHF.R.S32.HI R2, RZ, 0x1f, R0 ;  /* 0x0000001fff027819 */ /* 0x000fc40000011400 */
[----:B------:R-:W-:-:S03]  /*eea0*/  LOP3.LUT P3, RZ, R148, 0x1, RZ, 0xc0, !PT ;  /* 0x0000000194ff7812 */ /* 0x000fc6000786c0ff */
        /* <DEDUP_REMOVED lines=10> */
[-C--:B------:R-:W-:Y:S02]  /*ef50*/  IADD3 R4, P0, R6, R10.reuse, RZ ;  /* 0x0000000a06047210 */ /* 0x080fe40007f1e0ff */
[----:B------:R-:W-:Y:S01]  /*ef60*/  IADD3.X R7, R11, R9, RZ, P1, !PT ;  /* 0x000000090b077210 */ /* 0x000fe20000ffe4ff */
[----:B------:R-:W-:Y:S01]  /*ef70*/  @!PT LDS RZ, [RZ] ;  /* 0x00000000fffff984 */ /* 0x000fe20000000800 */
[----:B------:R-:W-:Y:S01]  /*ef80*/  @!PT LDS RZ, [RZ] ;  /* 0x00000000fffff984 */ /* 0x000fe20000000800 */
[----:B------:R-:W-:Y:S01]  /*ef90*/  @!PT LDS RZ, [RZ] ;  /* 0x00000000fffff984 */ /* 0x000fe20000000800 */
[----:B------:R1:W-:Y:S01]  /*efa0*/  LDGSTS.E.BYPASS.LTC128B.128 [R218+0x2900], [R8.64], !P3 ;  /* 0x0290000008da7fae */ /* 0x0003e2000d901d48 */
[----:B------:R-:W-:-:S03]  /*efb0*/  IADD3 R2, P1, R4, R10, RZ ;  /* 0x0000000a04027210 */ /* 0x000fc60007f3e0ff */
[--C-:B------:R-:W-:Y:S01]  /*efc0*/  IMAD.X R5, R7, 0x1, R11.reuse, P0 ;  /* 0x0000000107057824 */ /* 0x100fe200000e060b */
[----:B------:R-:W-:Y:S01]  /*efd0*/  IADD3 R10, P0, R2, R10, RZ ;  /* 0x0000000a020a7210 */ /* 0x000fe20007f1e0ff */
[----:B------:R1:W-:Y:S02]  /*efe0*/  LDGSTS.E.BYPASS.LTC128B.128 [R218+0x3100], [R6.64], !P3 ;  /* 0x0310000006da7fae */ /* 0x0003e4000d901d48 */
[----:B------:R-:W-:Y:S02]  /*eff0*/  IMAD.X R3, R5, 0x1, R11, P1 ;  /* 0x0000000105037824 */ /* 0x000fe400008e060b */
[----:B------:R1:W-:Y:S03]  /*f000*/  LDGSTS.E.BYPASS.LTC128B.128 [R218+0x3900], [R4.64], !P3 ;  /* 0x0390000004da7fae */ /* 0x0003e6000d901d48 */
[----:B------:R-:W-:Y:S01]  /*f010*/  IADD3.X R11, R3, R11, RZ, P0, !PT ;  /* 0x0000000b030b7210 */ /* 0x000fe200007fe4ff */
[----:B------:R1:W-:Y:S04]  /*f020*/  LDGSTS.E.BYPASS.LTC128B.128 [R218+0x4100], [R2.64], !P3 ;  /* 0x0410000002da7fae */ /* 0x0003e8000d901d48 */
[----:B------:R1:W-:Y:S02]  /*f030*/  LDGSTS.E.BYPASS.LTC128B.128 [R218+0x4900], [R10.64], !P3 ;  /* 0x049000000ada7fae */ /* 0x0003e4000d901d48 */
.L_x_1482:
[----:B--234-:R-:W-:Y:S05]  /*f040*/  BSYNC B0 ;  /* 0x0000000000007941 */ /* 0x01cfea0003800000 */
.L_x_1481:
        /* <DEDUP_REMOVED lines=27> */
[----:B------:R-:W-:Y:S02]  /*f200*/  FSEL R139, R82, -INF , P5 ;  /* 0xff800000528b7808 */ /* 0x000fe40002800000 */
[C---:B------:R-:W-:Y:S02]  /*f210*/  ISETP.GT.AND P2, PT, R4.reuse, 0x8, PT ;  /* 0x000000080400780c */ /* 0x040fe40003f44270 */
[----:B------:R-:W-:-:S02]  /*f220*/  ISETP.GT.AND P3, PT, R4, 0x20, PT ;  /* 0x000000200400780c */ /* 0x000fc40003f64270 */
[C---:B------:R-:W-:Y:S02]  /*f230*/  ISETP.GT.AND P0, PT, R4.reuse, 0x28, PT ;  /* 0x000000280400780c */ /* 0x040fe40003f04270 */
[----:B------:R-:W-:Y:S02]  /*f240*/  ISETP.GT.AND P5, PT, R4, 0x38, PT ;  /* 0x000000380400780c */ /* 0x000fe40003fa4270 */
[----:B------:R-:W-:Y:S02]  /*f250*/  FSEL R24, R130, -INF , P1 ;  /* 0xff80000082187808 */ /* 0x000fe40000800000 */
[----:B------:R-:W-:Y:S02]  /*f260*/  FSEL R96, R112, -INF , P4 ;  /* 0xff80000070607808 */ /* 0x000fe40002000000 */
[----:B------:R-:W-:Y:S02]  /*f270*/  ISETP.GT.AND P1, PT, R4, 0x18, PT ;  /* 0x000000180400780c */ /* 0x000fe40003f24270 */
[----:B------:R-:W-:-:S02]  /*f280*/  FSEL R25, R122, -INF , P2 ;  /* 0xff8000007a197808 */ /* 0x000fc40001000000 */
[----:B------:R-:W-:Y:S02]  /*f290*/  FSEL R130, R85, -INF , P3 ;  /* 0xff80000055827808 */ /* 0x000fe40001800000 */
[----:B------:R-:W-:Y:S02]  /*f2a0*/  ISETP.GT.AND P4, PT, R4, 0x31, PT ;  /* 0x000000310400780c */ /* 0x000fe40003f84270 */
[----:B------:R-:W-:Y:S02]  /*f2b0*/  FSEL R140, R79, -INF , P0 ;  /* 0xff8000004f8c7808 */ /* 0x000fe40000000000 */
[----:B------:R-:W-:Y:S01]  /*f2c0*/  FSEL R149, R57, -INF , P5 ;  /* 0xff80000039957808 */ /* 0x000fe20002800000 */
[----:B-----5:R-:W-:Y:S01]  /*f2d0*/  IMAD.IADD R6, R0, 0x1, R6 ;  /* 0x0000000100067824 */ /* 0x020fe200078e0206 */
[C---:B------:R-:W-:Y:S02]  /*f2e0*/  ISETP.GT.AND P2, PT, R4.reuse, 0x19, PT ;  /* 0x000000190400780c */ /* 0x040fe40003f44270 */
[----:B------:R-:W-:-:S02]  /*f2f0*/  ISETP.GT.AND P0, PT, R4, 0x39, PT ;  /* 0x000000390400780c */ /* 0x000fc40003f04270 */
[C---:B------:R-:W-:Y:S02]  /*f300*/  ISETP.GT.AND P3, PT, R4.reuse, 0x41, PT ;  /* 0x000000410400780c */ /* 0x040fe40003f64270 */
[----:B------:R-:W-:Y:S02]  /*f310*/  ISETP.GT.AND P5, PT, R4, 0x49, PT ;  /* 0x000000490400780c */ /* 0x000fe40003fa4270 */
[----:B------:R-:W-:Y:S02]  /*f320*/  IMNMX R3, R5, R3, PT ;  /* 0x0000000305037217 */ /* 0x000fe40003800200 */
[----:B------:R-:W-:Y:S02]  /*f330*/  FSEL R98, R88, -INF , P1 ;  /* 0xff80000058627808 */ /* 0x000fe40000800000 */
[----:B------:R-:W-:Y:S02]  /*f340*/  FSEL R148, R70, -INF , P4 ;  /* 0xff80000046947808 */ /* 0x000fe40002000000 */
[----:B------:R-:W-:-:S02]  /*f350*/  ISETP.GT.AND P1, PT, R4, 0x29, PT ;  /* 0x000000290400780c */ /* 0x000fc40003f24270 */
[----:B------:R-:W-:Y:S02]  /*f360*/  FSEL R100, R87, -INF , P2 ;  /* 0xff80000057647808 */ /* 0x000fe40001000000 */
[----:B------:R-:W-:Y:S02]  /*f370*/  ISETP.GT.AND P4, PT, R4, 0x48, PT ;  /* 0x000000480400780c */ /* 0x000fe40003f84270 */
[----:B------:R-:W-:Y:S02]  /*f380*/  FSEL R182, R56, -INF , P0 ;  /* 0xff80000038b67808 */ /* 0x000fe40000000000 */
[----:B------:R-:W-:Y:S02]  /*f390*/  FSEL R190, R26, -INF , P3 ;  /* 0xff8000001abe7808 */ /* 0x000fe40001800000 */
[----:B------:R-:W-:Y:S02]  /*f3a0*/  FSEL R227, R12, -INF , P5 ;  /* 0xff8000000ce37808 */ /* 0x000fe40002800000 */
[----:B------:R-:W-:-:S02]  /*f3b0*/  ISETP.GT.AND P2, PT, R4, 0x30, PT ;  /* 0x000000300400780c */ /* 0x000fc40003f44270 */
[C---:B------:R-:W-:Y:S02]  /*f3c0*/  ISETP.GT.AND P0, PT, R3.reuse, RZ, PT ;  /* 0x000000ff0300720c */ /* 0x040fe40003f04270 */
[C---:B------:R-:W-:Y:S02]  /*f3d0*/  ISETP.GT.AND P3, PT, R3.reuse, 0x8, PT ;  /* 0x000000080300780c */ /* 0x040fe40003f64270 */
[----:B------:R-:W-:Y:S02]  /*f3e0*/  ISETP.GT.AND P5, PT, R3, 0x10, PT ;  /* 0x000000100300780c */ /* 0x000fe40003fa4270 */
[----:B------:R-:W-:Y:S02]  /*f3f0*/  IMNMX R2, R5, R6, PT ;  /* 0x0000000605027217 */ /* 0x000fe40003800200 */
[----:B------:R-:W-:Y:S02]  /*f400*/  FSEL R141, R76, -INF , P1 ;  /* 0xff8000004c8d7808 */ /* 0x000fe40000800000 */
[----:B------:R-:W-:-:S02]  /*f410*/  FSEL R194, R13, -INF , P4 ;  /* 0xff8000000dc27808 */ /* 0x000fc40002000000 */
[----:B------:R-:W-:Y:S02]  /*f420*/  ISETP.GT.AND P1, PT, R4, 0x40, PT ;  /* 0x000000400400780c */ /* 0x000fe40003f24270 */
[----:B------:R-:W-:Y:S02]  /*f430*/  FSEL R142, R71, -INF , P2 ;  /* 0xff800000478e7808 */ /* 0x000fe40001000000 */
[----:B------:R-:W-:Y:S02]  /*f440*/  ISETP.GT.AND P4, PT, R3, 0x9, PT ;  /* 0x000000090300780c */ /* 0x000fe40003f84270 */
[----:B------:R-:W-:Y:S02]  /*f450*/  FSEL R26, R135, -INF , P0 ;  /* 0xff800000871a7808 */ /* 0x000fe40000000000 */
[----:B------:R-:W-:Y:S02]  /*f460*/  FSEL R33, R125, -INF , P3 ;  /* 0xff8000007d217808 */ /* 0x000fe40001800000 */
[----:B------:R-:W-:-:S02]  /*f470*/  FSEL R99, R115, -INF , P5 ;  /* 0xff80000073637808 */ /* 0x000fc40002800000 */
[----:B------:R-:W-:Y:S02]  /*f480*/  ISETP.GT.AND P2, PT, R3, 0x1, PT ;  /* 0x000000010300780c */ /* 0x000fe40003f44270 */
[C---:B------:R-:W-:Y:S02]  /*f490*/  ISETP.GT.AND P0, PT, R2.reuse, RZ, PT ;  /* 0x000000ff0200720c */ /* 0x040fe40003f04270 */
[C---:B------:R-:W-:Y:S02]  /*f4a0*/  ISETP.GT.AND P3, PT, R2.reuse, 0x1, PT ;  /* 0x000000010200780c */ /* 0x040fe40003f64270 */
[----:B------:R-:W-:Y:S01]  /*f4b0*/  ISETP.GT.AND P5, PT, R2, 0x9, PT ;  /* 0x000000090200780c */ /* 0x000fe20003fa4270 */
[----:B------:R-:W-:Y:S01]  /*f4c0*/  IMAD.IADD R0, R0, 0x1, R7 ;  /* 0x0000000100007824 */ /* 0x000fe200078e0207 */
[----:B------:R-:W-:Y:S02]  /*f4d0*/  FSEL R183, R27, -INF , P1 ;  /* 0xff8000001bb77808 */ /* 0x000fe40000800000 */
[----:B------:R-:W-:-:S02]  /*f4e0*/  FSEL R37, R124, -INF , P4 ;  /* 0xff8000007c257808 */ /* 0x000fc40002000000 */
[----:B------:R-:W-:Y:S02]  /*f4f0*/  FSEL R27, R134, -INF , P2 ;  /* 0xff800000861b7808 */ /* 0x000fe40001000000 */
[----:B------:R-:W-:Y:S02]  /*f500*/  ISETP.GT.AND P4, PT, R2, 0x8, PT ;  /* 0x000000080200780c */ /* 0x000fe40003f84270 */
[----:B------:R-:W-:Y:S02]  /*f510*/  FSEL R12, R133, -INF , P0 ;  /* 0xff800000850c7808 */ /* 0x000fe40000000000 */
[----:B------:R-:W-:Y:S02]  /*f520*/  FSEL R13, R129, -INF , P3 ;  /* 0xff800000810d7808 */ /* 0x000fe40001800000 */
[----:B------:R-:W-:Y:S02]  /*f530*/  FSEL R18, R119, -INF , P5 ;  /* 0xff80000077127808 */ /* 0x000fe40002800000 */
[----:B------:R-:W-:-:S02]  /*f540*/  FMNMX.FTZ R4, R14, R24, !PT ;  /* 0x000000180e047209 */ /* 0x000fc40007810000 */
[----:B------:R-:W-:Y:S02]  /*f550*/  ISETP.GT.AND P1, PT, R3, 0x11, PT ;  /* 0x000000110300780c */ /* 0x000fe40003f24270 */
[C---:B------:R-:W-:Y:S02]  /*f560*/  ISETP.GT.AND P2, PT, R2.reuse, 0x10, PT ;  /* 0x000000100200780c */ /* 0x040fe40003f44270 */
[C---:B------:R-:W-:Y:S02]  /*f570*/  ISETP.GT.AND P0, PT, R2.reuse, 0x18, PT ;  /* 0x000000180200780c */ /* 0x040fe40003f04270 */
[----:B------:R-:W-:Y:S02]  /*f580*/  ISETP.GT.AND P5, PT, R2, 0x20, PT ;  /* 0x000000200200780c */ /* 0x000fe40003fa4270 */
[----:B------:R-:W-:Y:S02]  /*f590*/  IMNMX R0, R5, R0, PT ;  /* 0x0000000005007217 */ /* 0x000fe40003800200 */
[----:B------:R-:W-:-:S02]  /*f5a0*/  FSEL R17, R123, -INF , P4 ;  /* 0xff8000007b117808 */ /* 0x000fc40002000000 */
[----:B------:R-:W-:Y:S02]  /*f5b0*/  FMNMX.FTZ R5, R12, R13, !PT ;  /* 0x0000000d0c057209 */ /* 0x000fe40007810000 */
[----:B------:R-:W-:Y:S02]  /*f5c0*/  FMNMX.FTZ R4, R25, R4, !PT ;  /* 0x0000000419047209 */ /* 0x000fe40007810000 */
        /* <DEDUP_REMOVED lines=8> */
[C---:B------:R-:W-:Y:S02]  /*f650*/  ISETP.GT.AND P0, PT, R2.reuse, 0x29, PT ;  /* 0x000000290200780c */ /* 0x040fe40003f04270 */
[----:B------:R-:W-:-:S02]  /*f660*/  ISETP.GT.AND P5, PT, R2, 0x38, PT ;  /* 0x000000380200780c */ /* 0x000fc40003fa4270 */
        /* <DEDUP_REMOVED lines=8> */
[C---:B------:R-:W-:Y:S02]  /*f6f0*/  ISETP.GT.AND P1, PT, R2.reuse, 0x30, PT ;  /* 0x000000300200780c */ /* 0x040fe40003f24270 */
        /* <DEDUP_REMOVED lines=22> */
[----:B------:R-:W-:Y:S02]  /*f860*/  FSEL R150, R69, -INF , P1 ;  /* 0xff80000045967808 */ /* 0x000fe40000800000 */
[----:B------:R-:W-:Y:S02]  /*f870*/  FMNMX.FTZ R2, R134, R2, !PT ;  /* 0x0000000286027209 */ /* 0x000fe40007810000 */
[----:B------:R-:W-:Y:S02]  /*f880*/  FMNMX.FTZ R4, R142, R4, !PT ;  /* 0x000000048e047209 */ /* 0x000fe40007810000 */
[----:B------:R-:W-:Y:S02]  /*f890*/  FSEL R219, R20, -INF , P0 ;  /* 0xff80000014db7808 */ /* 0x000fe40000000000 */
[----:B------:R-:W-:-:S02]  /*f8a0*/  FSEL R152, R68, -INF , P6 ;  /* 0xff80000044987808 */ /* 0x000fc40003000000 */
[C---:B------:R-:W-:Y:S02]  /*f8b0*/  ISETP.GT.AND P1, PT, R0.reuse, RZ, PT ;  /* 0x000000ff0000720c */ /* 0x040fe40003f24270 */
[----:B------:R-:W-:Y:S02]  /*f8c0*/  ISETP.GT.AND P0, PT, R0, 0x1, PT ;  /* 0x000000010000780c */ /* 0x000fe40003f04270 */
[----:B------:R-:W-:Y:S02]  /*f8d0*/  FMNMX.FTZ R2, R150, R2, !PT ;  /* 0x0000000296027209 */ /* 0x000fe40007810000 */
[----:B------:R-:W-:Y:S02]  /*f8e0*/  FMNMX.FTZ R4, R148, R4, !PT ;  /* 0x0000000494047209 */ /* 0x000fe40007810000 */
[----:B------:R-:W-:Y:S02]  /*f8f0*/  FSEL R226, R16, -INF , P3 ;  /* 0xff80000010e27808 */ /* 0x000fe40001800000 */
[----:B------:R-:W-:-:S02]  /*f900*/  ISETP.GT.AND P3, PT, R0, 0x8, PT ;  /* 0x000000080000780c */ /* 0x000fc40003f64270 */
[----:B------:R-:W-:Y:S02]  /*f910*/  FSEL R10, R143, -INF , P1 ;  /* 0xff8000008f0a7808 */ /* 0x000fe40000800000 */
[----:B------:R-:W-:Y:S02]  /*f920*/  FSEL R9, R144, -INF , P0 ;  /* 0xff80000090097808 */ /* 0x000fe40000000000 */
[----:B------:R-:W-:Y:S02]  /*f930*/  FMNMX.FTZ R2, R152, R2, !PT ;  /* 0x0000000298027209 */ /* 0x000fe40007810000 */
[----:B------:R-:W-:Y:S02]  /*f940*/  FMNMX.FTZ R4, R149, R4, !PT ;  /* 0x0000000495047209 */ /* 0x000fe40007810000 */
[----:B------:R-:W-:Y:S02]  /*f950*/  FSEL R154, R40, -INF , P4 ;  /* 0xff800000289a7808 */ /* 0x000fe40002000000 */
[----:B------:R-:W-:Y:S01]  /*f960*/  ISETP.GT.AND P4, PT, R0, 0x9, PT ;  /* 0x000000090000780c */ /* 0x000fe20003f84270 */
[----:B------:R-:W-:Y:S01]  /*f970*/  LDSM.16.MT88.4 R40, [R204] ;  /* 0x00000000cc28783b */ /* 0x000fe20000004200 */
[----:B------:R-:W-:-:S02]  /*f980*/  FSEL R11, R127, -INF , P3 ;  /* 0xff8000007f0b7808 */ /* 0x000fc40001800000 */
[----:B------:R-:W-:Y:S02]  /*f990*/  FMNMX.FTZ R5, R10, R9, !PT ;  /* 0x000000090a057209 */ /* 0x000fe40007810000 */
[----:B------:R-:W-:Y:S02]  /*f9a0*/  FMNMX.FTZ R2, R153, R2, !PT ;  /* 0x0000000299027209 */ /* 0x000fe40007810000 */
[----:B------:R-:W-:Y:S02]  /*f9b0*/  FMNMX.FTZ R4, R182, R4, !PT ;  /* 0x00000004b6047209 */ /* 0x000fe40007810000 */
[----:B------:R-:W-:Y:S02]  /*f9c0*/  FSEL R222, R19, -INF , P2 ;  /* 0xff80000013de7808 */ /* 0x000fe40001000000 */
[----:B------:R-:W-:Y:S02]  /*f9d0*/  FSEL R228, R15, -INF , P5 ;  /* 0xff8000000fe47808 */ /* 0x000fe40002800000 */
        /* <DEDUP_REMOVED lines=21> */
[----:B------:R-:W-:Y:S01]  /*fb30*/  FSEL R69, R91, -INF , P4 ;  /* 0xff8000005b457808 */ /* 0x000fe20002000000 */
[----:B------:R-:W1:Y:S01]  /*fb40*/  SHFL.BFLY PT, R7, R4, 0x2, 0x1f ;  /* 0x0c401f0004077f89 */ /* 0x000e6200000e0000 */
[----:B------:R-:W-:Y:S02]  /*fb50*/  FMNMX.FTZ R5, R35, R5, !PT ;  /* 0x0000000523057209 */ /* 0x000fe40007810000 */
[----:B------:R-:W-:Y:S02]  /*fb60*/  FMNMX.FTZ R2, R228, R2, !PT ;  /* 0x00000002e4027209 */ /* 0x000fe40007810000 */
[----:B------:R-:W-:-:S02]  /*fb70*/  ISETP.GT.AND P2, PT, R0, 0x21, PT ;  /* 0x000000210000780c */ /* 0x000fc40003f44270 */
[----:B------:R-:W-:Y:S01]  /*fb80*/  FSEL R109, R109, -INF , P3 ;  /* 0xff8000006d6d7808 */ /* 0x000fe20001800000 */
[----:B------:R-:W2:Y:S01]  /*fb90*/  SHFL.BFLY PT, R8, R2, 0x2, 0x1f ;  /* 0x0c401f0002087f89 */ /* 0x000ea200000e0000 */
        /* <DEDUP_REMOVED lines=14> */
[----:B------:R-:W-:Y:S02]  /*fc80*/  FMNMX.FTZ R6, R26, R27, !PT ;  /* 0x0000001b1a067209 */ /* 0x000fe40007810000 */
[----:B------:R-:W-:Y:S02]  /*fc90*/  FSEL R146, R72, -INF , P3 ;  /* 0xff80000048927808 */ /* 0x000fe40001800000 */
[----:B------:R-:W-:-:S02]  /*fca0*/  FMNMX.FTZ R5, R144, R5, !PT ;  /* 0x0000000590057209 */ /* 0x000fc40007810000 */
[----:B-1----:R-:W-:Y:S02]  /*fcb0*/  FMNMX.FTZ R7, R4, R7, !PT ;  /* 0x0000000704077209 */ /* 0x002fe40007810000 */
[----:B------:R-:W-:Y:S02]  /*fcc0*/  FSEL R145, R49, -INF , P2 ;  /* 0xff80000031917808 */ /* 0x000fe40001000000 */
[----:B------:R-:W-:Y:S02]  /*fcd0*/  FMNMX.FTZ R4, R33, R6, !PT ;  /* 0x0000000621047209 */ /* 0x000fe40007810000 */
[C---:B------:R-:W-:Y:S02]  /*fce0*/  ISETP.GT.AND P1, PT, R0.reuse, 0x39, PT ;  /* 0x000000390000780c */ /* 0x040fe40003f24270 */
[C---:B------:R-:W-:Y:S02]  /*fcf0*/  ISETP.GT.AND P0, PT, R0.reuse, 0x40, PT ;  /* 0x000000400000780c */ /* 0x040fe40003f04270 */
[----:B------:R-:W-:-:S02]  /*fd00*/  ISETP.GT.AND P4, PT, R0, 0x41, PT ;  /* 0x000000410000780c */ /* 0x000fc40003f84270 */
[C---:B------:R-:W-:Y:S02]  /*fd10*/  ISETP.GT.AND P3, PT, R0.reuse, 0x48, PT ;  /* 0x000000480000780c */ /* 0x040fe40003f64270 */
[----:B------:R-:W-:Y:S02]  /*fd20*/  ISETP.GT.AND P2, PT, R0, 0x49, PT ;  /* 0x000000490000780c */ /* 0x000fe40003f44270 */
[----:B------:R-:W-:Y:S02]  /*fd30*/  FMNMX.FTZ R0, R146, R5, !PT ;  /* 0x0000000592007209 */ /* 0x000fe40007810000 */
[----:B--2---:R-:W-:Y:S02]  /*fd40*/  FMNMX.FTZ R5, R2, R8, !PT ;  /* 0x0000000802057209 */ /* 0x004fe40007810000 */
[----:B------:R-:W-:Y:S02]  /*fd50*/  FMNMX.FTZ R2, R37, R4, !PT ;  /* 0x0000000425027209 */ /* 0x000fe40007810000 */
[----:B------:R-:W-:-:S02]  /*fd60*/  ISETP.GT.AND P6, PT, R3, 0x18, PT ;  /* 0x000000180300780c */ /* 0x000fc40003fc4270 */
[----:B------:R-:W-:Y:S02]  /*fd70*/  FMNMX.FTZ R2, R99, R2, !PT ;  /* 0x0000000263027209 */ /* 0x000fe40007810000 */
[----:B------:R-:W-:Y:S02]  /*fd80*/  FSEL R147, R48, -INF , P1 ;  /* 0xff80000030937808 */ /* 0x000fe40000800000 */
[----:B------:R-:W-:Y:S02]  /*fd90*/  FMNMX.FTZ R0, R145, R0, !PT ;  /* 0x0000000091007209 */ /* 0x000fe40007810000 */
[----:B------:R-:W-:Y:S02]  /*fda0*/  FSEL R74, R120, -INF , P6 ;  /* 0xff800000784a7808 */ /* 0x000fe40003000000 */
[----:B------:R-:W-:Y:S02]  /*fdb0*/  ISETP.GT.AND P1, PT, R3, 0x19, PT ;  /* 0x000000190300780c */ /* 0x000fe40003f24270 */
[----:B------:R-:W-:-:S02]  /*fdc0*/  FMNMX.FTZ R2, R110, R2, !PT ;  /* 0x000000026e027209 */ /* 0x000fc40007810000 */
[----:B------:R-:W-:Y:S02]  /*fdd0*/  FSEL R188, R28, -INF , P0 ;  /* 0xff8000001cbc7808 */ /* 0x000fe40000000000 */
[----:B------:R-:W-:Y:S02]  /*fde0*/  FMNMX.FTZ R0, R147, R0, !PT ;  /* 0x0000000093007209 */ /* 0x000fe40007810000 */
[----:B------:R-:W-:Y:S02]  /*fdf0*/  ISETP.GT.AND P0, PT, R3, 0x20, PT ;  /* 0x000000200300780c */ /* 0x000fe40003f04270 */
[----:B------:R-:W-:Y:S02]  /*fe00*/  FSEL R68, R126, -INF , P1 ;  /* 0xff8000007e447808 */ /* 0x000fe40000800000 */
[----:B------:R-:W-:Y:S02]  /*fe10*/  FMNMX.FTZ R2, R74, R2, !PT ;  /* 0x000000024a027209 */ /* 0x000fe40007810000 */
[----:B------:R-:W-:-:S02]  /*fe20*/  FSEL R189, R23, -INF , P4 ;  /* 0xff80000017bd7808 */ /* 0x000fc40002000000 */
[----:B------:R-:W-:Y:S02]  /*fe30*/  FMNMX.FTZ R0, R188, R0, !PT ;  /* 0x00000000bc007209 */ /* 0x000fe40007810000 */
[----:B------:R-:W-:Y:S02]  /*fe40*/  ISETP.GT.AND P1, PT, R3, 0x21, PT ;  /* 0x000000210300780c */ /* 0x000fe40003f24270 */
[----:B------:R-:W-:Y:S02]  /*fe50*/  FSEL R131, R131, -INF , P0 ;  /* 0xff80000083837808 */ /* 0x000fe40000000000 */
[----:B------:R-:W-:Y:S02]  /*fe60*/  FMNMX.FTZ R2, R68, R2, !PT ;  /* 0x0000000244027209 */ /* 0x000fe40007810000 */
[----:B------:R-:W-:Y:S02]  /*fe70*/  FSEL R192, R21, -INF , P3 ;  /* 0xff80000015c07808 */ /* 0x000fe40001800000 */
[----:B------:R-:W-:-:S02]  /*fe80*/  FMNMX.FTZ R0, R189, R0, !PT ;  /* 0x00000000bd007209 */ /* 0x000fc40007810000 */
[----:B------:R-:W-:Y:S02]  /*fe90*/  ISETP.GT.AND P0, PT, R3, 0x28, PT ;  /* 0x000000280300780c */ /* 0x000fe40003f04270 */
[----:B------:R-:W-:Y:S02]  /*fea0*/  FSEL R136, R136, -INF , P1 ;  /* 0xff80000088887808 */ /* 0x000fe40000800000 */
[----:B------:R-:W-:Y:S02]  /*feb0*/  FMNMX.FTZ R2, R131, R2, !PT ;  /* 0x0000000283027209 */ /* 0x000fe40007810000 */
[----:B------:R-:W-:Y:S02]  /*fec0*/  FSEL R195, R22, -INF , P2 ;  /* 0xff80000016c37808 */ /* 0x000fe40001000000 */
[----:B------:R-:W-:Y:S01]  /*fed0*/  FMNMX.FTZ R0, R192, R0, !PT ;  /* 0x00000000c0007209 */ /* 0x000fe20007810000 */
[----:B------:R-:W-:Y:S01]  /*fee0*/  SHFL.BFLY PT, R6, R7, 0x1, 0x1f ;  /* 0x0c201f0007067f89 */ /* 0x000fe200000e0000 */
[----:B------:R-:W-:-:S02]  /*fef0*/  ISETP.GT.AND P2, PT, R3, 0x29, PT ;  /* 0x000000290300780c */ /* 0x000fc40003f44270 */
[----:B------:R-:W-:Y:S01]  /*ff00*/  FSEL R137, R137, -INF , P0 ;  /* 0xff80000089897808 */ /* 0x000fe20000000000 */
[----:B------:R-:W-:Y:S01]  /*ff10*/  SHFL.BFLY PT, R8, R5, 0x1, 0x1f ;  /* 0x0c201f0005087f89 */ /* 0x000fe200000e0000 */
[----:B------:R-:W-:Y:S02]  /*ff20*/  FMNMX.FTZ R2, R136, R2, !PT ;  /* 0x0000000288027209 */ /* 0x000fe40007810000 */
[----:B------:R-:W-:Y:S01]  /*ff30*/  FMNMX.FTZ R0, R195, R0, !PT ;  /* 0x00000000c3007209 */ /* 0x000fe20007810000 */
[----:B------:R-:W-:Y:S01]  /*ff40*/  LDSM.16.MT88.4 R20, [R205] ;  /* 0x00000000cd14783b */ /* 0x000fe20000004200 */
        /* <DEDUP_REMOVED lines=229> */
[----:B------:R-:W-:Y:S01]  /*10da0*/  ISETP.NE.AND P5, PT, R252, 0x1, PT ;  /* 0x00000001fc00780c */ /* 0x000fe20003fa5270 */
[----:B------:R-:W-:Y:S06]  /*10db0*/  LDSM.16.MT88.4 R116, [R205+0x2000] ;  /* 0x00200000cd74783b */ /* 0x000fec0000004200 */
        /* <DEDUP_REMOVED lines=177> */
[----:B------:R1:W-:Y:S04]  /*118d0*/  STL [R1], R13 ;  /* 0x0000000d01007387 */ /* 0x0003e80000100800 */
        /* <DEDUP_REMOVED lines=35> */
[----:B------:R-:W-:Y:S01]  /*11b10*/  @P5 IMAD.HI.U32 R0, R0, c[0x0][0x2c8], RZ ;  /* 0x0000b20000005a27 */ /* 0x000fe200078e00ff */
[----:B------:R-:W-:-:S03]  /*11b20*/  MOV R216, R217 ;  /* 0x000000d900d87202 */ /* 0x000fc60000000f00 */
[----:B------:R-:W-:Y:S01]  /*11b30*/  IMAD.MOV.U32 R86, RZ, RZ, R70 ;  /* 0x000000ffff567224 */ /* 0x000fe200078e0046 */
[----:B------:R-:W-:-:S05]  /*11b40*/  @P5 SHF.R.U32.HI R0, RZ, c[0x0][0x2cc], R0 ;  /* 0x0000b300ff005a19 */ /* 0x000fca0000011600 */
[----:B------:R1:W-:Y:S02]  /*11b50*/  @P5 STL [R1+0x4], R0 ;  /* 0x0000040001005387 */ /* 0x0003e40000100800 */
.L_x_1484:
[----:B--2---:R-:W2:Y:S01]  /*11b60*/  LDL R217, [R1+0x20] ;  /* 0x0000200001d97983 */ /* 0x004ea20000100800 */
[----:B------:R-:W-:Y:S04]  /*11b70*/  DEPBAR.LE SB0, 0x0 ;  /* 0x000080000000791a */ /* 0x000fe80000000000 */
[----:B------:R-:W3:Y:S01]  /*11b80*/  LDL R2, [R1+0x38] ;  /* 0x0000380001027983 */ /* 0x000ee20000100800 */
[----:B------:R-:W-:Y:S01]  /*11b90*/  WARPSYNC 0xffffffff ;  /* 0xffffffff00007948 */ /* 0x000fe20003800000 */
[----:B------:R-:W-:Y:S02]  /*11ba0*/  MOV R226, c[0x0][0x2c4] ;  /* 0x0000b10000e27a02 */ /* 0x000fe40000000f00 */
[----:B------:R-:W3:Y:S06]  /*11bb0*/  LDL.64 R172, [R1+0x28] ;  /* 0x0000280001ac7983 */ /* 0x000eec0000100a00 */
[----:B------:R-:W3:Y:S04]  /*11bc0*/  LDL R220, [R1+0x24] ;  /* 0x0000240001dc7983 */ /* 0x000ee80000100800 */
        /* <DEDUP_REMOVED lines=12> */
[----:B------:R-:W4:Y:S04]  /*11c90*/  LDL R224, [R1+0x60] ;  /* 0x0000600001e07983 */ /* 0x000f280000100800 */
[----:B------:R-:W4:Y:S04]  /*11ca0*/  LDL R225, [R1+0x44] ;  /* 0x0000440001e17983 */ /* 0x000f280000100800 */
        /* <DEDUP_REMOVED lines=22> */
[-C--:B------:R-:W-:Y:S01]  /*11e10*/  HMMA.16816.F32.BF16 R76, R76, R154.reuse, RZ ;  /* 0x0000009a4c4c723c */ /* 0x080fe200000418ff */
[----:B--2---:R-:W-:Y:S07]  /*11e20*/  ISETP.GT.AND P0, PT, R217, R216, PT ;  /* 0x000000d8d900720c */ /* 0x004fee0003f04270 */
[----:B------:R-:W-:Y:S01]  /*11e30*/  HMMA.16816.F32.BF16 R80, R80, R154, RZ ;  /* 0x0000009a5050723c */ /* 0x000fe200000418ff */
[----:B------:R-:W1:Y:S07]  /*11e40*/  LDSM.16.M88.4 R152, [R214] ;  /* 0x00000000d698783b */ /* 0x000e6e0000000200 */
[-C--:B------:R-:W-:Y:S01]  /*11e50*/  HMMA.16816.F32.BF16 R4, R156, R160.reuse, R4 ;  /* 0x000000a09c04723c */ /* 0x080fe20000041804 */
[----:B------:R-:W-:Y:S04]  /*11e60*/  @!P0 MOV R174, c[0x0][0x208] ;  /* 0x0000820000ae8a02 */ /* 0x000fe80000000f00 */
[----:B------:R-:W-:Y:S01]  /*11e70*/  @!P0 SHF.R.S32.HI R0, RZ, 0x1f, R216 ;  /* 0x0000001fff008819 */ /* 0x000fe200000114d8 */
[----:B---3--:R-:W-:Y:S01]  /*11e80*/  @!P0 IMAD.MOV.U32 R173, RZ, RZ, R2 ;  /* 0x000000ffffad8224 */ /* 0x008fe200078e0002 */
[----:B------:R-:W-:Y:S01]  /*11e90*/  LOP3.LUT P3, RZ, R220, 0x1, RZ, 0xc0, !PT ;  /* 0x00000001dcff7812 */ /* 0x000fe2000786c0ff */
[C---:B------:R-:W-:Y:S04]  /*11ea0*/  HMMA.16816.F32.BF16 R8, R164.reuse, R160, R8 ;  /* 0x000000a0a408723c */ /* 0x040fe80000041808 */
[----:B------:R-:W-:Y:S02]  /*11eb0*/  @!P0 IMAD R0, R0, c[0x0][0x208], RZ ;  /* 0x0000820000008a24 */ /* 0x000fe400078e02ff */
[----:B------:R-:W-:Y:S02]  /*11ec0*/  @!P0 IMAD.SHL.U32 R2, R174, 0x20, RZ ;  /* 0x00000020ae028824 */ /* 0x000fe400078e00ff */
[-C--:B------:R-:W-:Y:S04]  /*11ed0*/  HMMA.16816.F32.BF16 R12, R164, R162.reuse, R12 ;  /* 0x000000a2a40c723c */ /* 0x080fe8000004180c */
[C---:B------:R-:W-:Y:S04]  /*11ee0*/  @!P0 IMAD.WIDE.U32 R160, R216.reuse, c[0x0][0x208], RZ ;  /* 0x00008200d8a08a25 */ /* 0x040fe800078e00ff */
[C---:B------:R-:W-:Y:S04]  /*11ef0*/  HMMA.16816.F32.BF16 R16, R156.reuse, R162, R16 ;  /* 0x000000a29c10723c */ /* 0x040fe80000041810 */
[----:B------:R-:W-:Y:S02]  /*11f00*/  @!P0 IMAD R0, R216, c[0x0][0x20c], R0 ;  /* 0x00008300d8008a24 */ /* 0x000fe400078e0200 */
[----:B------:R-:W-:Y:S02]  /*11f10*/  @!P0 IMAD.WIDE.U32 R172, R160, 0x50, R172 ;  /* 0x00000050a0ac8825 */ /* 0x000fe400078e00ac */
[-C--:B------:R-:W-:Y:S04]  /*11f20*/  HMMA.16816.F32.BF16 R20, R156, R168.reuse, R20 ;  /* 0x000000a89c14723c */ /* 0x080fe80000041814 */
[----:B------:R-:W-:Y:S02]  /*11f30*/  @!P0 IADD3 R0, R161, R0, RZ ;  /* 0x00000000a1008210 */ /* 0x000fe40007ffe0ff */
[----:B------:R-:W2:Y:S02]  /*11f40*/  LDSM.16.M88.4 R160, [R213] ;  /* 0x00000000d5a0783b */ /* 0x000ea40000000200 */
[C---:B------:R-:W-:Y:S04]  /*11f50*/  HMMA.16816.F32.BF16 R24, R164.reuse, R168, R24 ;  /* 0x000000a8a418723c */ /* 0x040fe80000041818 */
[----:B------:R-:W-:Y:S03]  /*11f60*/  @!P0 IMAD R0, R0, 0x50, RZ ;  /* 0x0000005000008824 */ /* 0x000fe600078e02ff */
[----:B------:R-:W-:Y:S01]  /*11f70*/  @!P0 LEA R168, P1, R172, c[0x0][0x1f8], 0x1 ;  /* 0x00007e00aca88a11 */ /* 0x000fe200078208ff */
[----:B------:R-:W-:Y:S01]  /*11f80*/  @!P0 IMAD.IADD R87, R173, 0x1, R0 ;  /* 0x00000001ad578824 */ /* 0x000fe200078e0200 */
[----:B------:R-:W-:Y:S01]  /*11f90*/  @!P0 MOV R169, 0x5 ;  /* 0x0000000500a98802 */ /* 0x000fe20000000f00 */
[-C--:B------:R-:W-:Y:S03]  /*11fa0*/  HMMA.16816.F32.BF16 R28, R164, R170.reuse, R28 ;  /* 0x000000aaa41c723c */ /* 0x080fe6000004181c */
[----:B------:R-:W-:Y:S02]  /*11fb0*/  @!P0 SHF.L.U64.HI R0, R174, R169, c[0x0][0x20c] ;  /* 0x00008300ae008619 */ /* 0x000fe400000102a9 */
[----:B------:R-:W-:Y:S02]  /*11fc0*/  @!P0 LEA.HI.X R169, R172, c[0x0][0x1fc], R87, 0x1, P1 ;  /* 0x00007f00aca98a11 */ /* 0x000fe400008f0c57 */
[----:B------:R-:W3:Y:S01]  /*11fd0*/  LDSM.16.M88.4 R172, [R212] ;  /* 0x00000000d4ac783b */ /* 0x000ee20000000200 */
[C---:B------:R-:W-:Y:S04]  /*11fe0*/  HMMA.16816.F32.BF16 R32, R156.reuse, R170, R32 ;  /* 0x000000aa9c20723c */ /* 0x040fe80000041820 */
[----:B------:R-:W-:Y:S03]  /*11ff0*/  @!P0 IADD3 R180, P2, R168, R2, RZ ;  /* 0x00000002a8b48210 */ /* 0x000fe60007f5e0ff */
[----:B------:R-:W-:Y:S01]  /*12000*/  @!PT LDS RZ, [RZ] ;  /* 0x00000000fffff984 */ /* 0x000fe20000000800 */
[----:B------:R-:W-:Y:S01]  /*12010*/  @!PT LDS RZ, [RZ] ;  /* 0x00000000fffff984 */ /* 0x000fe20000000800 */
[----:B------:R-:W-:Y:S01]  /*12020*/  @!PT LDS RZ, [RZ] ;  /* 0x00000000fffff984 */ /* 0x000fe20000000800 */
[----:B------:R5:W-:Y:S01]  /*12030*/  @!P0 LDGSTS.E.BYPASS.LTC128B.128 [R218+0x100], [R168.64], !P3 ;  /* 0x00100000a8da8fae */ /* 0x000be2000d901d48 */
[----:B------:R-:W-:Y:S01]  /*12040*/  @!P0 IADD3.X R181, R169, R0, RZ, P2, !PT ;  /* 0x00000000a9b58210 */ /* 0x000fe200017fe4ff */
[-C--:B-1----:R-:W-:Y:S03]  /*12050*/  HMMA.16816.F32.BF16 R36, R156, R152.reuse, R36 ;  /* 0x000000989c24723c */ /* 0x082fe60000041824 */
[-C--:B------:R-:W-:Y:S03]  /*12060*/  @!P0 IADD3 R178, P1, R180, R2.reuse, RZ ;  /* 0x00000002b4b28210 */ /* 0x080fe60007f3e0ff */
[----:B------:R1:W-:Y:S01]  /*12070*/  @!P0 LDGSTS.E.BYPASS.LTC128B.128 [R218+0x900], [R180.64], !P3 ;  /* 0x00900000b4da8fae */ /* 0x0003e2000d901d48 */
[----:B------:R-:W-:Y:S01]  /*12080*/  @!P0 IADD3 R176, P2, R178, R2, RZ ;  /* 0x00000002b2b08210 */ /* 0x000fe20007f5e0ff */
[--C-:B------:R-:W-:Y:S01]  /*12090*/  @!P0 IMAD.X R179, R181, 0x1, R0.reuse, P1 ;  /* 0x00000001b5b38824 */ /* 0x100fe200008e0600 */
[C---:B------:R-:W-:Y:S04]  /*120a0*/  HMMA.16816.F32.BF16 R40, R164.reuse, R152, R40 ;  /* 0x00000098a428723c */ /* 0x040fe80000041828 */
[----:B------:R-:W-:Y:S01]  /*120b0*/  @!P0 IADD3.X R177, R179, R0, RZ, P2, !PT ;  /* 0x00000000b3b18210 */ /* 0x000fe200017fe4ff */
[----:B------:R1:W-:Y:S03]  /*120c0*/  @!P0 LDGSTS.E.BYPASS.LTC128B.128 [R218+0x1100], [R178.64], !P3 ;  /* 0x01100000b2da8fae */ /* 0x0003e6000d901d48 */
[-C--:B------:R-:W-:Y:S05]  /*120d0*/  HMMA.16816.F32.BF16 R44, R164, R154.reuse, R44 ;  /* 0x0000009aa42c723c */ /* 0x080fea000004182c */
[----:B------:R3:W-:Y:S01]  /*120e0*/  @!P0 LDGSTS.E.BYPASS.LTC128B.128 [R218+0x1900], [R176.64], !P3 ;  /* 0x01900000b0da8fae */ /* 0x0007e2000d901d48 */
[----:B-----5:R-:W-:Y:S02]  /*120f0*/  @!P0 IADD3 R168, P1, R176, R2, RZ ;  /* 0x00000002b0a88210 */ /* 0x020fe40007f3e0ff */
[C---:B------:R-:W-:Y:S04]  /*12100*/  HMMA.16816.F32.BF16 R48, R156.reuse, R154, R48 ;  /* 0x0000009a9c30723c */ /* 0x040fe80000041830 */
[----:B------:R-:W-:Y:S01]  /*12110*/  @!P0 IMAD.X R169, R177, 0x1, R0, P1 ;  /* 0x00000001b1a98824 */ /* 0x000fe200008e0600 */
[----:B------:R-:W-:Y:S03]  /*12120*/  ISETP.NE.AND P1, PT, R226, 0x1, PT ;  /* 0x00000001e200780c */ /* 0x000fe60003f25270 */
[-C--:B--2---:R-:W-:Y:S01]  /*12130*/  HMMA.16816.F32.BF16 R52, R156, R160.reuse, R52 ;  /* 0x000000a09c34723c */ /* 0x084fe20000041834 */
[----:B------:R2:W-:Y:S07]  /*12140*/  @!P0 LDGSTS.E.BYPASS.LTC128B.128 [R218+0x2100], [R168.64], !P3 ;  /* 0x02100000a8da8fae */ /* 0x0005ee000d901d48 */
[C---:B------:R-:W-:Y:S01]  /*12150*/  HMMA.16816.F32.BF16 R56, R164.reuse, R160, R56 ;  /* 0x000000a0a438723c */ /* 0x040fe20000041838 */
[----:B-1----:R-:W-:Y:S07]  /*12160*/  LDSM.16.M88.4 R180, [R208+0x2000] ;  /* 0x00200000d0b4783b */ /* 0x002fee0000000200 */
[-C--:B------:R-:W-:Y:S01]  /*12170*/  HMMA.16816.F32.BF16 R60, R164, R162.reuse, R60 ;  /* 0x000000a2a43c723c */ /* 0x080fe2000004183c */
[----:B---3--:R-:W-:Y:S07]  /*12180*/  LDSM.16.M88.4 R176, [R206] ;  /* 0x00000000ceb0783b */ /* 0x008fee0000000200 */
[C---:B------:R-:W-:Y:S01]  /*12190*/  HMMA.16816.F32.BF16 R64, R156.reuse, R162, R64 ;  /* 0x000000a29c40723c */ /* 0x040fe20000041840 */
[----:B------:R-:W-:Y:S07]  /*121a0*/  LDSM.16.M88.4 R184, [R206+0x800] ;  /* 0x00080000ceb8783b */ /* 0x000fee0000000200 */
[-C--:B------:R-:W-:Y:S01]  /*121b0*/  HMMA.16816.F32.BF16 R68, R156, R172.reuse, R68 ;  /* 0x000000ac9c44723c */ /* 0x080fe20000041844 */
[----:B--2---:R-:W1:Y:S07]  /*121c0*/  LDSM.16.M88.4 R168, [R208] ;  /* 0x00000000d0a8783b */ /* 0x004e6e0000000200 */
[C---:B------:R-:W-:Y:S01]  /*121d0*/  HMMA.16816.F32.BF16 R72, R164.reuse, R172, R72 ;  /* 0x000000aca448723c */ /* 0x040fe20000041848 */
[----:B------:R-:W2:Y:S07]  /*121e0*/  LDSM.16.M88.4 R152, [R206+0x1000] ;  /* 0x00100000ce98783b */ /* 0x000eae0000000200 */
[-C--:B------:R-:W-:Y:S01]  /*121f0*/  HMMA.16816.F32.BF16 R76, R164, R174.reuse, R76 ;  /* 0x000000aea44c723c */ /* 0x080fe2000004184c */
[----:B------:R-:W3:Y:S07]  /*12200*/  LDSM.16.M88.4 R188, [R206+0x1800] ;  /* 0x00180000cebc783b */ /* 0x000eee0000000200 */
[----:B------:R-:W-:Y:S01]  /*12210*/  HMMA.16816.F32.BF16 R80, R156, R174, R80 ;  /* 0x000000ae9c50723c */ /* 0x000fe20000041850 */
        /* <DEDUP_REMOVED lines=49> */
[----:B------:R2:W-:Y:S07]  /*12530*/  MUFU.TANH R190, R0 ;  /* 0x0000000000be7308 */ /* 0x0005ee0000002400 */
[C---:B------:R-:W-:Y:S08]  /*12540*/  HMMA.16816.F32.BF16 R32, R160.reuse, R6, R32 ;  /* 0x00000006a020723c */ /* 0x040ff00000041820 */
[----:B------:R-:W-:Y:S04]  /*12550*/  FMUL.FTZ R2, R26, c[0x0][0x320] ;  /* 0x0000c8001a027a20 */ /* 0x000fe80000410000 */
[----:B------:R-:W-:Y:S01]  /*12560*/  FMUL.FTZ R4, R25, c[0x0][0x320] ;  /* 0x0000c80019047a20 */ /* 0x000fe20000410000 */
[----:B------:R-:W-:Y:S01]  /*12570*/  MUFU.TANH R173, R2 ;  /* 0x0000000200ad7308 */ /* 0x000fe20000002400 */
[----:B--2---:R-:W-:Y:S09]  /*12580*/  FMUL.FTZ R0, R12, c[0x0][0x320] ;  /* 0x0000c8000c007a20 */ /* 0x004ff20000410000 */
[----:B------:R2:W-:Y:S10]  /*12590*/  MUFU.TANH R187, R0 ;  /* 0x0000000000bb7308 */ /* 0x0005f40000002400 */
[----:B------:R5:W-:Y:S01]  /*125a0*/  MUFU.TANH R174, R4 ;  /* 0x0000000400ae7308 */ /* 0x000be20000002400 */
[-C--:B-1----:R-:W-:Y:S08]  /*125b0*/  HMMA.16816.F32.BF16 R36, R160, R8.reuse, R36 ;  /* 0x00000008a024723c */ /* 0x082ff00000041824 */
[C---:B------:R-:W-:Y:S04]  /*125c0*/  HMMA.16816.F32.BF16 R40, R156.reuse, R8, R40 ;  /* 0x000000089c28723c */ /* 0x040fe80000041828 */
[----:B--2---:R-:W-:Y:S04]  /*125d0*/  FMUL.FTZ R0, R13, c[0x0][0x320] ;  /* 0x0000c8000d007a20 */ /* 0x004fe80000410000 */
[-C--:B------:R-:W-:Y:S01]  /*125e0*/  HMMA.16816.F32.BF16 R44, R156, R10.reuse, R44 ;  /* 0x0000000a9c2c723c */ /* 0x080fe2000004182c */
[----:B------:R1:W-:Y:S01]  /*125f0*/  MUFU.TANH R185, R0 ;  /* 0x0000000000b97308 */ /* 0x0003e20000002400 */
[----:B-----5:R-:W2:Y:S06]  /*12600*/  LDSM.16.M88.4 R4, [R203+0x1800] ;  /* 0x00180000cb04783b */ /* 0x020eac0000000200 */
[C---:B------:R-:W-:Y:S02]  /*12610*/  HMMA.16816.F32.BF16 R48, R160.reuse, R10, R48 ;  /* 0x0000000aa030723c */ /* 0x040fe40000041830 */
[----:B------:R-:W5:Y:S06]  /*12620*/  LDSM.16.M88.4 R8, [R203+0x2000] ;  /* 0x00200000cb08783b */ /* 0x000f6c0000000200 */
[----:B------:R-:W-:Y:S01]  /*12630*/  FMUL.FTZ R12, R43, c[0x0][0x320] ;  /* 0x0000c8002b0c7a20 */ /* 0x000fe20000410000 */
[----:B------:R-:W-:Y:S04]  /*12640*/  DEPBAR.LE SB0, 0x0 ;  /* 0x000080000000791a */ /* 0x000fe80000000000 */
[----:B------:R3:W-:Y:S01]  /*12650*/  MUFU.TANH R182, R12 ;  /* 0x0000000c00b67308 */ /* 0x0007e20000002400 */
[----:B------:R-:W-:Y:S02]  /*12660*/  BAR.SYNC.DEFER_BLOCKING 0x0 ;  /* 0x0000000000007b1d */ /* 0x000fe40000010000 */
[----:B------:R-:W-:Y:S02]  /*12670*/  FMUL.FTZ R2, R44, c[0x0][0x320] ;  /* 0x0000c8002c027a20 */ /* 0x000fe40000410000 */
[----:B-1----:R-:W-:Y:S05]  /*12680*/  FMUL.FTZ R0, R14, c[0x0][0x320] ;  /* 0x0000c8000e007a20 */ /* 0x002fea0000410000 */
[----:B------:R1:W1:Y:S10]  /*12690*/  MUFU.TANH R186, R0 ;  /* 0x0000000000ba7308 */ /* 0x0002740000002400 */
[----:B------:R4:W-:Y:S01]  /*126a0*/  MUFU.TANH R184, R2 ;  /* 0x0000000200b87308 */ /* 0x0009e20000002400 */
[----:B---3--:R-:W-:Y:S01]  /*126b0*/  FMUL.FTZ R12, R48, c[0x0][0x320] ;  /* 0x0000c800300c7a20 */ /* 0x008fe20000410000 */
[-C--:B--2---:R-:W-:Y:S05]  /*126c0*/  HMMA.16816.F32.BF16 R52, R160, R4.reuse, R52 ;  /* 0x00000004a034723c */ /* 0x084fea0000041834 */
[----:B-1----:R-:W-:Y:S03]  /*126d0*/  FMUL.FTZ R0, R15, c[0x0][0x320] ;  /* 0x0000c8000f007a20 */ /* 0x002fe60000410000 */
[C---:B------:R-:W-:Y:S01]  /*126e0*/  HMMA.16816.F32.BF16 R56, R156.reuse, R4, R56 ;  /* 0x000000049c38723c */ /* 0x040fe20000041838 */
[----:B------:R1:W-:Y:S07]  /*126f0*/  MUFU.TANH R183, R0 ;  /* 0x0000000000b77308 */ /* 0x0003ee0000002400 */
[-C--:B------:R-:W-:Y:S04]  /*12700*/  HMMA.16816.F32.BF16 R60, R156, R6.reuse, R60 ;  /* 0x000000069c3c723c */ /* 0x080fe8000004183c */
[----:B----4-:R-:W-:Y:S04]  /*12710*/  FMUL.FTZ R2, R51, c[0x0][0x320] ;  /* 0x0000c80033027a20 */ /* 0x010fe80000410000 */
[----:B------:R-:W-:Y:S01]  /*12720*/  FMUL.FTZ R4, R53, c[0x0][0x320] ;  /* 0x0000c80035047a20 */ /* 0x000fe20000410000 */
[----:B------:R-:W-:Y:S01]  /*12730*/  MUFU.TANH R167, R2 ;  /* 0x0000000200a77308 */ /* 0x000fe20000002400 */
[C---:B------:R-:W-:Y:S08]  /*12740*/  HMMA.16816.F32.BF16 R64, R160.reuse, R6, R64 ;  /* 0x00000006a040723c */ /* 0x040ff00000041840 */
[-C--:B-----5:R-:W-:Y:S04]  /*12750*/  HMMA.16816.F32.BF16 R68, R160, R8.reuse, R68 ;  /* 0x00000008a044723c */ /* 0x0a0fe80000041844 */
        /* <DEDUP_REMOVED lines=9> */
[----:B------:R1:W-:Y:S01]  /*127f0*/  MUFU.TANH R13, R0 ;  /* 0x00000000000d7308 */ /* 0x0003e20000002400 */
[----:B--2---:R-:W-:Y:S11]  /*12800*/  FMUL.FTZ R8, R58, c[0x0][0x320] ;  /* 0x0000c8003a087a20 */ /* 0x004ff60000410000 */
[----:B------:R-:W-:Y:S04]  /*12810*/  @!UPT UIADD3 URZ, URZ, URZ, URZ ;  /* 0x0000003f3f3ff290 */ /* 0x000fe8000fffe03f */
        /* <DEDUP_REMOVED lines=12> */
[----:B------:R1:W3:Y:S02]  /*128e0*/  MUFU.TANH R176, R0 ;  /* 0x0000000000b07308 */ /* 0x0002e40000002400 */
[----:B-1----:R-:W-:Y:S08]  /*128f0*/  FMUL.FTZ R0, R24, c[0x0][0x320] ;  /* 0x0000c80018007a20 */ /* 0x002ff00000410000 */
[----:B------:R1:W-:Y:S02]  /*12900*/  MUFU.TANH R175, R0 ;  /* 0x0000000000af7308 */ /* 0x0003e40000002400 */
[----:B-1----:R-:W-:Y:S08]  /*12910*/  FMUL.FTZ R0, R27, c[0x0][0x320] ;  /* 0x0000c8001b007a20 */ /* 0x002ff00000410000 */
[----:B------:R1:W4:Y:S02]  /*12920*/  MUFU.TANH R172, R0 ;  /* 0x0000000000ac7308 */ /* 0x0003240000002400 */
[----:B-1----:R-:W-:Y:S08]  /*12930*/  FMUL.FTZ R0, R28, c[0x0][0x320] ;  /* 0x0000c8001c007a20 */ /* 0x002ff00000410000 */
[----:B------:R1:W-:Y:S02]  /*12940*/  MUFU.TANH R170, R0 ;  /* 0x0000000000aa7308 */ /* 0x0003e40000002400 */
[----:B-1----:R-:W-:Y:S08]  /*12950*/  FMUL.FTZ R0, R29, c[0x0][0x320] ;  /* 0x0000c8001d007a20 */ /* 0x002ff00000410000 */
[----:B------:R1:W5:Y:S02]  /*12960*/  MUFU.TANH R169, R0 ;  /* 0x0000000000a97308 */ /* 0x0003640000002400 */
[----:B-1----:R-:W-:Y:S08]  /*12970*/  FMUL.FTZ R0, R30, c[0x0][0x320] ;  /* 0x0000c8001e007a20 */ /* 0x002ff00000410000 */
[----:B------:R1:W-:Y:S02]  /*12980*/  MUFU.TANH R168, R0 ;  /* 0x0000000000a87308 */ /* 0x0003e40000002400 */
        /* <DEDUP_REMOVED lines=19> */
[----:B--2---:R-:W-:Y:S09]  /*12ac0*/  FMUL.FTZ R0, R39, c[0x0][0x320] ;  /* 0x0000c80027007a20 */ /* 0x004ff20000410000 */
        /* <DEDUP_REMOVED lines=12> */
[----:B------:R-:W-:Y:S10]  /*12b90*/  MUFU.TANH R47, R12 ;  /* 0x0000000c002f7308 */ /* 0x000ff40000002400 */
[----:B------:R1:W-:Y:S02]  /*12ba0*/  MUFU.TANH R196, R0 ;  /* 0x0000000000c47308 */ /* 0x0003e40000002400 */
[----:B-1----:R-:W-:Y:S08]  /*12bb0*/  FMUL.FTZ R0, R49, c[0x0][0x320] ;  /* 0x0000c80031007a20 */ /* 0x002ff00000410000 */
[----:B------:R1:W-:Y:S02]  /*12bc0*/  MUFU.TANH R45, R0 ;  /* 0x00000000002d7308 */ /* 0x0003e40000002400 */
[----:B-1----:R-:W-:Y:S08]  /*12bd0*/  FMUL.FTZ R0, R50, c[0x0][0x320] ;  /* 0x0000c80032007a20 */ /* 0x002ff00000410000 */
[----:B------:R1:W-:Y:S02]  /*12be0*/  MUFU.TANH R171, R0 ;  /* 0x0000000000ab7308 */ /* 0x0003e40000002400 */
[----:B-1----:R-:W-:Y:S01]  /*12bf0*/  IMAD.IADD R0, R224, 0x1, R225 ;  /* 0x00000001e0007824 */ /* 0x002fe200078e02e1 */
[----:B------:R-:W-:Y:S05]  /*12c00*/  @P1 MOV R0, R223 ;  /* 0x000000df00001202 */ /* 0x000fea0000000f00 */
[----:B------:R-:W-:Y:S08]  /*12c10*/  SHFL.IDX PT, R6, R0, 0x1, 0x1c1f ;  /* 0x003c1f0000067f89 */ /* 0x000ff000000e0000 */
[----:B------:R-:W1:Y:S08]  /*12c20*/  SHFL.IDX PT, R12, R0, 0x2, 0x1c1f ;  /* 0x005c1f00000c7f89 */ /* 0x000e7000000e0000 */
[----:B------:R-:W1:Y:S08]  /*12c30*/  SHFL.IDX PT, R2, R0, RZ, 0x1c1f ;  /* 0x001c1fff00027589 */ /* 0x000e7000000e0000 */
[----:B------:R1:W2:Y:S02]  /*12c40*/  SHFL.IDX PT, R7, R0, 0x3, 0x1c1f ;  /* 0x007c1f0000077f89 */ /* 0x0002a400000e0000 */
[----:B-1----:R-:W-:Y:S04]  /*12c50*/  FMUL.FTZ R0, R52, c[0x0][0x320] ;  /* 0x0000c80034007a20 */ /* 0x002fe80000410000 */
[----:B------:R1:W-:Y:S02]  /*12c60*/  MUFU.TANH R43, R0 ;  /* 0x00000000002b7308 */ /* 0x0003e40000002400 */
[----:B-1----:R-:W-:Y:S05]  /*12c70*/  IMAD R0, R216, -0x50, RZ ;  /* 0xffffffb0d8007824 */ /* 0x002fea00078e02ff */
[----:B------:R-:W-:Y:S04]  /*12c80*/  IADD3 R0, -R222, 0x1, R0 ;  /* 0x00000001de007810 */ /* 0x000fe80007ffe100 */
[----:B------:R-:W-:Y:S05]  /*12c90*/  IADD3 R5, -R219, R0, R221 ;  /* 0x00000000db057210 */ /* 0x000fea0007ffe1dd */
[C---:B------:R-:W-:Y:S02]  /*12ca0*/  IMAD.IADD R0, R5.reuse, 0x1, R12 ;  /* 0x0000000105007824 */ /* 0x040fe400078e020c */
[C---:B------:R-:W-:Y:S01]  /*12cb0*/  IMAD.IADD R4, R5.reuse, 0x1, R2 ;  /* 0x0000000105047824 */ /* 0x040fe200078e0202 */
[C---:B------:R-:W-:Y:S01]  /*12cc0*/  IADD3 R2, R5.reuse, R6, RZ ;  /* 0x0000000605027210 */ /* 0x040fe20007ffe0ff */
[----:B------:R-:W-:Y:S01]  /*12cd0*/  FMUL.FTZ R6, R56, c[0x0][0x320] ;  /* 0x0000c80038067a20 */ /* 0x000fe20000410000 */
[----:B------:R-:W-:Y:S02]  /*12ce0*/  ISETP.GT.AND P5, PT, R0, RZ, PT ;  /* 0x000000ff0000720c */ /* 0x000fe40003fa4270 */
[----:B--2---:R-:W-:Y:S01]  /*12cf0*/  IADD3 R5, R5, R7, RZ ;  /* 0x0000000705057210 */ /* 0x004fe20007ffe0ff */
[----:B------:R1:W-:Y:S01]  /*12d00*/  MUFU.TANH R55, R6 ;  /* 0x0000000600377308 */ /* 0x0003e20000002400 */
[----:B------:R-:W-:Y:S01]  /*12d10*/  FMUL.FTZ R7, R57, c[0x0][0x320] ;  /* 0x0000c80039077a20 */ /* 0x000fe20000410000 */
[----:B------:R-:W-:Y:S02]  /*12d20*/  FSEL R18, R152, -INF , P5 ;  /* 0xff80000098127808 */ /* 0x000fe40002800000 */
[----:B------:R-:W-:Y:S02]  /*12d30*/  ISETP.GT.AND P5, PT, R5, 0x8, PT ;  /* 0x000000080500780c */ /* 0x000fe40003fa4270 */
[----:B------:R-:W-:Y:S02]  /*12d40*/  ISETP.GT.AND P1, PT, R4, RZ, PT ;  /* 0x000000ff0400720c */ /* 0x000fe40003f24270 */
[----:B------:R-:W-:Y:S02]  /*12d50*/  FSEL R24, R186, -INF , P5 ;  /* 0xff800000ba187808 */ /* 0x000fe40002800000 */
[----:B------:R2:W-:Y:S01]  /*12d60*/  MUFU.TANH R152, R7 ;  /* 0x0000000700987308 */ /* 0x0005e20000002400 */
[----:B------:R-:W-:Y:S02]  /*12d70*/  ISETP.GT.AND P5, PT, R4, 0x11, PT ;  /* 0x000000110400780c */ /* 0x000fe40003fa4270 */
[----:B------:R-:W-:Y:S02]  /*12d80*/  ISETP.GT.AND P2, PT, R2, RZ, PT ;  /* 0x000000ff0200720c */ /* 0x000fe40003f44270 */
[----:B------:R-:W-:Y:S02]  /*12d90*/  FSEL R29, R87, -INF , P5 ;  /* 0xff800000571d7808 */ /* 0x000fe40002800000 */
[----:B------:R-:W-:Y:S02]  /*12da0*/  FSEL R10, R194, -INF , P1 ;  /* 0xff800000c20a7808 */ /* 0x000fe40000800000 */
[----:B------:R-:W-:Y:S02]  /*12db0*/  ISETP.GT.AND P1, PT, R5, RZ, PT ;  /* 0x000000ff0500720c */ /* 0x000fe40003f24270 */
        /* <DEDUP_REMOVED lines=8> */
[----:B------:R-:W-:Y:S01]  /*12e40*/  ISETP.GT.AND P4, PT, R5, 0x9, PT ;  /* 0x000000090500780c */ /* 0x000fe20003f84270 */
[----:B--2---:R-:W-:Y:S01]  /*12e50*/  FMUL.FTZ R7, R65, c[0x0][0x320] ;  /* 0x0000c80041077a20 */ /* 0x004fe20000410000 */
[----:B------:R-:W-:Y:S02]  /*12e60*/  FSEL R20, R187, -INF , P2 ;  /* 0xff800000bb147808 */ /* 0x000fe40001000000 */
[----:B------:R-:W-:Y:S01]  /*12e70*/  ISETP.GT.AND P5, PT, R5, 0x10, PT ;  /* 0x000000100500780c */ /* 0x000fe20003fa4270 */
[----:B------:R2:W2:Y:S01]  /*12e80*/  MUFU.TANH R41, R7 ;  /* 0x0000000700297308 */ /* 0x0004a20000002400 */
[----:B------:R-:W-:Y:S02]  /*12e90*/  ISETP.GT.AND P2, PT, R2, 0x9, PT ;  /* 0x000000090200780c */ /* 0x000fe40003f44270 */
[----:B------:R-:W-:Y:S02]  /*12ea0*/  FSEL R25, R183, -INF , P4 ;  /* 0xff800000b7197808 */ /* 0x000fe40002000000 */
[----:B------:R-:W-:Y:S02]  /*12eb0*/  ISETP.GT.AND P4, PT, R4, 0x10, PT ;  /* 0x000000100400780c */ /* 0x000fe40003f84270 */
[----:B------:R-:W-:Y:S02]  /*12ec0*/  FSEL R13, R13, -INF , P1 ;  /* 0xff8000000d0d7808 */ /* 0x000fe40000800000 */
[----:B------:R-:W-:Y:S02]  /*12ed0*/  ISETP.GT.AND P1, PT, R2, 0x11, PT ;  /* 0x000000110200780c */ /* 0x000fe40003f24270 */
[----:B------:R-:W-:Y:S02]  /*12ee0*/  FSEL R17, R17, -INF , P2 ;  /* 0xff80000011117808 */ /* 0x000fe40001000000 */
[----:B------:R-:W-:Y:S01]  /*12ef0*/  FSEL R30, R178, -INF , P4 ;  /* 0xff800000b21e7808 */ /* 0x000fe20002000000 */
[----:B-1----:R-:W-:Y:S01]  /*12f00*/  FMUL.FTZ R6, R61, c[0x0][0x320] ;  /* 0x0000c8003d067a20 */ /* 0x002fe20000410000 */
[----:B------:R-:W-:Y:S02]  /*12f10*/  FSEL R36, R173, -INF , P5 ;  /* 0xff800000ad247808 */ /* 0x000fe40002800000 */
[----:B---3--:R-:W-:Y:S01]  /*12f20*/  FSEL R33, R176, -INF , P1 ;  /* 0xff800000b0217808 */ /* 0x008fe20000800000 */
[----:B------:R1:W-:Y:S01]  /*12f30*/  MUFU.TANH R163, R6 ;  /* 0x0000000600a37308 */ /* 0x0003e20000002400 */
[C---:B------:R-:W-:Y:S02]  /*12f40*/  ISETP.GT.AND P2, PT, R0.reuse, 0x11, PT ;  /* 0x000000110000780c */ /* 0x040fe40003f44270 */
[C---:B------:R-:W-:Y:S02]  /*12f50*/  ISETP.GT.AND P4, PT, R5.reuse, 0x11, PT ;  /* 0x000000110500780c */ /* 0x040fe40003f84270 */
[----:B------:R-:W-:Y:S01]  /*12f60*/  ISETP.GT.AND P1, PT, R0, 0x19, PT ;  /* 0x000000190000780c */ /* 0x000fe20003f24270 */
[----:B--2---:R-:W-:Y:S01]  /*12f70*/  FMUL.FTZ R7, R66, c[0x0][0x320] ;  /* 0x0000c80042077a20 */ /* 0x004fe20000410000 */
[----:B------:R-:W-:Y:S02]  /*12f80*/  FSEL R35, R174, -INF , P2 ;  /* 0xff800000ae237808 */ /* 0x000fe40001000000 */
[----:B----4-:R-:W-:Y:S01]  /*12f90*/  FSEL R40, R172, -INF , P4 ;  /* 0xff800000ac287808 */ /* 0x010fe20002000000 */
[----:B------:R2:W-:Y:S01]  /*12fa0*/  MUFU.TANH R52, R7 ;  /* 0x0000000700347308 */ /* 0x0005e20000002400 */
[----:B------:R-:W-:Y:S02]  /*12fb0*/  ISETP.GT.AND P2, PT, R5, 0x19, PT ;  /* 0x000000190500780c */ /* 0x000fe40003f44270 */
[C---:B------:R-:W-:Y:S02]  /*12fc0*/  ISETP.GT.AND P5, PT, R4.reuse, 0x18, PT ;  /* 0x000000180400780c */ /* 0x040fe40003fa4270 */
[----:B------:R-:W-:Y:S02]  /*12fd0*/  ISETP.GT.AND P4, PT, R4, 0x19, PT ;  /* 0x000000190400780c */ /* 0x000fe40003f84270 */
[----:B-----5:R-:W-:Y:S02]  /*12fe0*/  FSEL R44, R169, -INF , P1 ;  /* 0xff800000a92c7808 */ /* 0x020fe40000800000 */
[----:B------:R-:W-:Y:S02]  /*12ff0*/  ISETP.GT.AND P1, PT, R2, 0x18, PT ;  /* 0x000000180200780c */ /* 0x000fe40003f24270 */
[----:B------:R-:W-:Y:S02]  /*13000*/  FSEL R50, R28, -INF , P2 ;  /* 0xff8000001c327808 */ /* 0x000fe40001000000 */
[----:B------:R-:W-:Y:S01]  /*13010*/  FSEL R28, R27, -INF , P5 ;  /* 0xff8000001b1c7808 */ /* 0x000fe20002800000 */
[----:B-1----:R-:W-:Y:S01]  /*13020*/  FMUL.FTZ R6, R64, c[0x0][0x320] ;  /* 0x0000c80040067a20 */ /* 0x002fe20000410000 */
[----:B------:R-:W-:Y:S01]  /*13030*/  ISETP.GT.AND P3, PT, R2, 0x1, PT ;  /* 0x000000010200780c */ /* 0x000fe20003f64270 */
[----:B------:R-:W3:Y:S01]  /*13040*/  LDL R64, [R1+0x3c] ;  /* 0x00003c0001407983 */ /* 0x000ee20000100800 */
[----:B------:R-:W-:Y:S02]  /*13050*/  FSEL R27, R31, -INF , P4 ;  /* 0xff8000001f1b7808 */ /* 0x000fe40002000000 */
[----:B------:R-:W-:Y:S02]  /*13060*/  FSEL R31, R26, -INF , P1 ;  /* 0xff8000001a1f7808 */ /* 0x000fe40000800000 */
[----:B------:R-:W-:Y:S02]  /*13070*/  ISETP.GT.AND P1, PT, R0, 0x20, PT ;  /* 0x000000200000780c */ /* 0x000fe40003f24270 */
[----:B------:R-:W-:Y:S01]  /*13080*/  FSEL R15, R191, -INF , P3 ;  /* 0xff800000bf0f7808 */ /* 0x000fe20001800000 */
[----:B--2---:R-:W-:Y:S01]  /*13090*/  FMUL.FTZ R7, R68, c[0x0][0x320] ;  /* 0x0000c80044077a20 */ /* 0x004fe20000410000 */
[----:B------:R-:W-:Y:S02]  /*130a0*/  ISETP.GT.AND P3, PT, R0, 0x9, PT ;  /* 0x000000090000780c */ /* 0x000fe40003f64270 */
[----:B------:R-:W-:Y:S01]  /*130b0*/  FSEL R160, R37, -INF , P1 ;  /* 0xff80000025a07808 */ /* 0x000fe20000800000 */
[----:B------:R1:W-:Y:S01]  /*130c0*/  MUFU.TANH R39, R7 ;  /* 0x0000000700277308 */ /* 0x0003e20000002400 */
[----:B------:R-:W-:Y:S02]  /*130d0*/  FSEL R21, R185, -INF , P3 ;  /* 0xff800000b9157808 */ /* 0x000fe40001800000 */
[C---:B------:R-:W-:Y:S02]  /*130e0*/  ISETP.GT.AND P0, PT, R4.reuse, 0x1, PT ;  /* 0x000000010400780c */ /* 0x040fe40003f04270 */
[----:B------:R-:W-:Y:S02]  /*130f0*/  ISETP.GT.AND P6, PT, R4, 0x8, PT ;  /* 0x000000080400780c */ /* 0x000fe40003fc4270 */
[----:B------:R-:W-:Y:S02]  /*13100*/  FSEL R11, R193, -INF , P0 ;  /* 0xff800000c10b7808 */ /* 0x000fe40000000000 */
[----:B------:R-:W-:Y:S01]  /*13110*/  ISETP.GT.AND P0, PT, R5, 0x1, PT ;  /* 0x000000010500780c */ /* 0x000fe20003f04270 */
[----:B------:R-:W-:Y:S01]  /*13120*/  MUFU.TANH R185, R8 ;  /* 0x0000000800b97308 */ /* 0x000fe20000002400 */
[----:B------:R-:W-:Y:S02]  /*13130*/  FSEL R12, R181, -INF , P6 ;  /* 0xff800000b50c7808 */ /* 0x000fe40003000000 */
[----:B------:R-:W-:Y:S02]  /*13140*/  FSEL R23, R188, -INF , P0 ;  /* 0xff800000bc177808 */ /* 0x000fe40000000000 */
[----:B------:R-:W-:Y:S02]  /*13150*/  ISETP.GT.AND P6, PT, R4, 0x39, PT ;  /* 0x000000390400780c */ /* 0x000fe40003fc4270 */
[----:B------:R-:W-:Y:S02]  /*13160*/  ISETP.GT.AND P0, PT, R2, 0x8, PT ;  /* 0x000000080200780c */ /* 0x000fe40003f04270 */
[----:B------:R-:W-:Y:S01]  /*13170*/  FSEL R187, R41, -INF , P6 ;  /* 0xff80000029bb7808 */ /* 0x000fe20003000000 */
[----:B------:R2:W4:Y:S01]  /*13180*/  MUFU.TANH R8, R6 ;  /* 0x0000000600087308 */ /* 0x0005220000002400 */
[----:B------:R-:W-:Y:S02]  /*13190*/  FSEL R16, R16, -INF , P0 ;  /* 0xff80000010107808 */ /* 0x000fe40000000000 */
[C---:B------:R-:W-:Y:S01]  /*131a0*/  ISETP.GT.AND P6, PT, R0.reuse, 0x41, PT ;  /* 0x000000410000780c */ /* 0x040fe20003fc4270 */
[----:B-1----:R-:W-:Y:S01]  /*131b0*/  FMUL.FTZ R7, R69, c[0x0][0x320] ;  /* 0x0000c80045077a20 */ /* 0x002fe20000410000 */
[----:B------:R-:W-:Y:S02]  /*131c0*/  ISETP.GT.AND P0, PT, R0, 0x10, PT ;  /* 0x000000100000780c */ /* 0x000fe40003f04270 */
[----:B------:R-:W-:Y:S02]  /*131d0*/  ISETP.GT.AND P3, PT, R2, 0x10, PT ;  /* 0x000000100200780c */ /* 0x000fe40003f64270 */
[----:B------:R-:W-:Y:S01]  /*131e0*/  FSEL R34, R175, -INF , P0 ;  /* 0xff800000af227808 */ /* 0x000fe20000000000 */
[----:B------:R1:W-:Y:S01]  /*131f0*/  MUFU.TANH R37, R7 ;  /* 0x0000000700257308 */ /* 0x0003e20000002400 */
[----:B------:R-:W-:Y:S02]  /*13200*/  FSEL R32, R177, -INF , P3 ;  /* 0xff800000b1207808 */ /* 0x000fe40001800000 */
[----:B------:R-:W-:Y:S02]  /*13210*/  ISETP.GT.AND P0, PT, R5, 0x18, PT ;  /* 0x000000180500780c */ /* 0x000fe40003f04270 */
[----:B------:R-:W-:Y:S02]  /*13220*/  ISETP.GT.AND P3, PT, R0, 0x18, PT ;  /* 0x000000180000780c */ /* 0x000fe40003f64270 */
[----:B------:R-:W-:Y:S02]  /*13230*/  FSEL R46, R168, -INF , P0 ;  /* 0xff800000a82e7808 */ /* 0x000fe40000000000 */
[----:B------:R-:W-:Y:S01]  /*13240*/  ISETP.GT.AND P0, PT, R2, 0x19, PT ;  /* 0x000000190200780c */ /* 0x000fe20003f04270 */
[----:B------:R-:W-:Y:S01]  /*13250*/  MUFU.TANH R181, R9 ;  /* 0x0000000900b57308 */ /* 0x000fe20000002400 */
[----:B------:R-:W-:Y:S02]  /*13260*/  FSEL R42, R170, -INF , P3 ;  /* 0xff800000aa2a7808 */ /* 0x000fe40001800000 */
[----:B------:R-:W-:Y:S02]  /*13270*/  FSEL R26, R166, -INF , P0 ;  /* 0xff800000a61a7808 */ /* 0x000fe40000000000 */
[----:B--2---:R-:W-:Y:S02]  /*13280*/  FMNMX.FTZ R6, R10, R3, !PT ;  /* 0x000000030a067209 */ /* 0x004fe40007810000 */
[----:B------:R-:W-:Y:S02]  /*13290*/  ISETP.GT.AND P0, PT, R0, 0x21, PT ;  /* 0x000000210000780c */ /* 0x000fe40003f04270 */
[----:B------:R-:W-:Y:S02]  /*132a0*/  FMNMX.FTZ R6, R11, R6, !PT ;  /* 0x000000060b067209 */ /* 0x000fe40007810000 */
[----:B------:R-:W-:Y:S02]  /*132b0*/  ISETP.GT.AND P3, PT, R4, 0x20, PT ;  /* 0x000000200400780c */ /* 0x000fe40003f64270 */
[----:B------:R-:W-:Y:S01]  /*132c0*/  FMNMX.FTZ R6, R12, R6, !PT ;  /* 0x000000060c067209 */ /* 0x000fe20007810000 */
[----:B-1----:R-:W-:Y:S01]  /*132d0*/  FMUL.FTZ R7, R80, c[0x0][0x320] ;  /* 0x0000c80050077a20 */ /* 0x002fe20000410000 */
[----:B------:R-:W-:Y:S02]  /*132e0*/  FSEL R49, R164, -INF , P3 ;  /* 0xff800000a4317808 */ /* 0x000fe40001800000 */
[----:B------:R-:W-:Y:S01]  /*132f0*/  FMNMX.FTZ R6, R13, R6, !PT ;  /* 0x000000060d067209 */ /* 0x000fe20007810000 */
[----:B------:R1:W-:Y:S01]  /*13300*/  MUFU.TANH R9, R7 ;  /* 0x0000000700097308 */ /* 0x0003e20000002400 */
[----:B------:R-:W-:Y:S02]  /*13310*/  FSEL R162, R153, -INF , P0 ;  /* 0xff80000099a27808 */ /* 0x000fe40000000000 */
[----:B------:R-:W-:Y:S02]  /*13320*/  FMNMX.FTZ R6, R30, R6, !PT ;  /* 0x000000061e067209 */ /* 0x000fe40007810000 */
[C---:B------:R-:W-:Y:S02]  /*13330*/  ISETP.GT.AND P0, PT, R4.reuse, 0x38, PT ;  /* 0x000000380400780c */ /* 0x040fe40003f04270 */
[----:B------:R-:W-:Y:S02]  /*13340*/  FMNMX.FTZ R6, R29, R6, !PT ;  /* 0x000000061d067209 */ /* 0x000fe40007810000 */
[----:B------:R-:W-:Y:S02]  /*13350*/  ISETP.GT.AND P3, PT, R4, 0x29, PT ;  /* 0x000000290400780c */ /* 0x000fe40003f64270 */
[----:B------:R-:W-:Y:S02]  /*13360*/  FMNMX.FTZ R6, R28, R6, !PT ;  /* 0x000000061c067209 */ /* 0x000fe40007810000 */
[----:B----4-:R-:W-:Y:S01]  /*13370*/  FSEL R174, R8, -INF , P0 ;  /* 0xff80000008ae7808 */ /* 0x010fe20000000000 */
[----:B------:R-:W-:Y:S01]  /*13380*/  FMUL.FTZ R8, R67, c[0x0][0x320] ;  /* 0x0000c80043087a20 */ /* 0x000fe20000410000 */
[----:B------:R-:W-:Y:S02]  /*13390*/  ISETP.GT.AND P5, PT, R4, 0x21, PT ;  /* 0x000000210400780c */ /* 0x000fe40003fa4270 */
[----:B------:R-:W-:Y:S02]  /*133a0*/  FMNMX.FTZ R6, R27, R6, !PT ;  /* 0x000000061b067209 */ /* 0x000fe40007810000 */
[----:B------:R-:W-:Y:S02]  /*133b0*/  FSEL R61, R45, -INF , P3 ;  /* 0xff8000002d3d7808 */ /* 0x000fe40001800000 */
[----:B------:R2:W4:Y:S01]  /*133c0*/  MUFU.TANH R45, R8 ;  /* 0x00000008002d7308 */ /* 0x0005220000002400 */
[----:B------:R-:W-:Y:S01]  /*133d0*/  FSEL R51, R154, -INF , P5 ;  /* 0xff8000009a337808 */ /* 0x000fe20002800000 */
[----:B-1----:R-:W-:Y:S01]  /*133e0*/  FMUL.FTZ R7, R81, c[0x0][0x320] ;  /* 0x0000c80051077a20 */ /* 0x002fe20000410000 */
[----:B------:R-:W-:Y:S02]  /*133f0*/  FMNMX.FTZ R6, R49, R6, !PT ;  /* 0x0000000631067209 */ /* 0x000fe40007810000 */
[----:B------:R-:W-:Y:S02]  /*13400*/  ISETP.GT.AND P5, PT, R4, 0x28, PT ;  /* 0x000000280400780c */ /* 0x000fe40003fa4270 */
[----:B------:R-:W-:Y:S03]  /*13410*/  FMNMX.FTZ R6, R51, R6, !PT ;  /* 0x0000000633067209 */ /* 0x000fe60007810000 */
[----:B------:R-:W1:Y:S01]  /*13420*/  MUFU.TANH R7, R7 ;  /* 0x0000000700077308 */ /* 0x000e620000002400 */
[----:B------:R-:W-:Y:S01]  /*13430*/  FSEL R59, R47, -INF , P5 ;  /* 0xff8000002f3b7808 */ /* 0x000fe20002800000 */
[----:B------:R-:W-:Y:S01]  /*13440*/  FMUL.FTZ R47, R82, c[0x0][0x320] ;  /* 0x0000c800522f7a20 */ /* 0x000fe20000410000 */
[C---:B------:R-:W-:Y:S02]  /*13450*/  ISETP.GT.AND P2, PT, R2.reuse, 0x21, PT ;  /* 0x000000210200780c */ /* 0x040fe40003f44270 */
[----:B------:R-:W-:Y:S02]  /*13460*/  FMNMX.FTZ R6, R59, R6, !PT ;  /* 0x000000063b067209 */ /* 0x000fe40007810000 */
[----:B------:R-:W-:Y:S02]  /*13470*/  FSEL R58, R165, -INF , P2 ;  /* 0xff800000a53a7808 */ /* 0x000fe40001000000 */
[----:B------:R-:W-:Y:S02]  /*13480*/  ISETP.GT.AND P4, PT, R2, 0x20, PT ;  /* 0x000000200200780c */ /* 0x000fe40003f84270 */
[C---:B------:R-:W-:Y:S02]  /*13490*/  ISETP.GT.AND P2, PT, R4.reuse, 0x30, PT ;  /* 0x000000300400780c */ /* 0x040fe40003f44270 */
[----:B------:R-:W-:Y:S01]  /*134a0*/  ISETP.GT.AND P5, PT, R4, 0x40, PT ;  /* 0x000000400400780c */ /* 0x000fe20003fa4270 */
[----:B--2---:R-:W-:Y:S01]  /*134b0*/  FMUL.FTZ R8, R62, c[0x0][0x320] ;  /* 0x0000c8003e087a20 */ /* 0x004fe20000410000 */
[----:B------:R-:W-:Y:S01]  /*134c0*/  FSEL R172, R43, -INF , P2 ;  /* 0xff8000002bac7808 */ /* 0x000fe20001000000 */
[----:B------:R-:W-:Y:S01]  /*134d0*/  FMUL.FTZ R43, R71, c[0x0][0x320] ;  /* 0x0000c800472b7a20 */ /* 0x000fe20000410000 */
[C---:B------:R-:W-:Y:S02]  /*134e0*/  ISETP.GT.AND P1, PT, R4.reuse, 0x31, PT ;  /* 0x000000310400780c */ /* 0x040fe40003f24270 */
[C---:B------:R-:W-:Y:S02]  /*134f0*/  ISETP.GT.AND P3, PT, R4.reuse, 0x48, PT ;  /* 0x000000480400780c */ /* 0x040fe40003f64270 */
[C---:B------:R-:W-:Y:S02]  /*13500*/  ISETP.GT.AND P2, PT, R4.reuse, 0x49, PT ;  /* 0x000000490400780c */ /* 0x040fe40003f44270 */
[----:B------:R-:W-:Y:S02]  /*13510*/  FSEL R57, R155, -INF , P4 ;  /* 0xff8000009b397808 */ /* 0x000fe40002000000 */
[----:B------:R-:W-:Y:S02]  /*13520*/  ISETP.GT.AND P4, PT, R4, 0x41, PT ;  /* 0x000000410400780c */ /* 0x000fe40003f84270 */
[----:B------:R-:W-:Y:S02]  /*13530*/  FMNMX.FTZ R4, R61, R6, !PT ;  /* 0x000000063d047209 */ /* 0x000fe40007810000 */
[----:B------:R-:W-:Y:S02]  /*13540*/  FSEL R226, R39, -INF , P5 ;  /* 0xff80000027e27808 */ /* 0x000fe40002800000 */
[----:B------:R2:W-:Y:S01]  /*13550*/  MUFU.TANH R39, R47 ;  /* 0x0000002f00277308 */ /* 0x0005e20000002400 */
[----:B------:R-:W-:Y:S02]  /*13560*/  ISETP.GT.AND P5, PT, R2, 0x28, PT ;  /* 0x000000280200780c */ /* 0x000fe40003fa4270 */
[----:B------:R-:W-:Y:S01]  /*13570*/  FSEL R173, R38, -INF , P1 ;  /* 0xff80000026ad7808 */ /* 0x000fe20000800000 */
[----:B------:R-:W-:Y:S01]  /*13580*/  FMUL.FTZ R38, R70, c[0x0][0x320] ;  /* 0x0000c80046267a20 */ /* 0x000fe20000410000 */
[----:B------:R-:W-:Y:S02]  /*13590*/  FMNMX.FTZ R4, R172, R4, !PT ;  /* 0x00000004ac047209 */ /* 0x000fe40007810000 */
[----:B------:R-:W-:Y:S02]  /*135a0*/  ISETP.GT.AND P1, PT, R5, 0x20, PT ;  /* 0x000000200500780c */ /* 0x000fe40003f24270 */
[----:B------:R-:W-:Y:S01]  /*135b0*/  FSEL R56, R171, -INF , P5 ;  /* 0xff800000ab387808 */ /* 0x000fe20002800000 */
[----:B------:R-:W-:Y:S01]  /*135c0*/  MUFU.TANH R41, R38 ;  /* 0x0000002600297308 */ /* 0x000fe20000002400 */
[----:B------:R-:W-:Y:S02]  /*135d0*/  ISETP.GT.AND P5, PT, R2, 0x39, PT ;  /* 0x000000390200780c */ /* 0x000fe40003fa4270 */
[----:B------:R-:W-:Y:S02]  /*135e0*/  FMNMX.FTZ R4, R173, R4, !PT ;  /* 0x00000004ad047209 */ /* 0x000fe40007810000 */
[----:B------:R-:W-:Y:S02]  /*135f0*/  FSEL R157, R180, -INF , P1 ;  /* 0xff800000b49d7808 */ /* 0x000fe40000800000 */
[----:B------:R-:W-:Y:S02]  /*13600*/  ISETP.GT.AND P1, PT, R2, 0x30, PT ;  /* 0x000000300200780c */ /* 0x000fe40003f24270 */
[----:B----4-:R-:W-:Y:S01]  /*13610*/  FSEL R170, R45, -INF , P5 ;  /* 0xff8000002daa7808 */ /* 0x010fe20002800000 */
[----:B------:R-:W-:Y:S01]  /*13620*/  MUFU.TANH R38, R48 ;  /* 0x0000003000267308 */ /* 0x000fe20000002400 */
[----:B------:R-:W-:Y:S02]  /*13630*/  ISETP.GT.AND P5, PT, R0, 0x30, PT ;  /* 0x000000300000780c */ /* 0x000fe40003fa4270 */
[----:B-1----:R-:W-:Y:S01]  /*13640*/  FSEL R251, R7, -INF , P2 ;  /* 0xff80000007fb7808 */ /* 0x002fe20001000000 */
[----:B--2---:R-:W-:Y:S01]  /*13650*/  FMUL.FTZ R47, R79, c[0x0][0x320] ;  /* 0x0000c8004f2f7a20 */ /* 0x004fe20000410000 */
[----:B------:R-:W-:Y:S02]  /*13660*/  ISETP.GT.AND P2, PT, R2, 0x29, PT ;  /* 0x000000290200780c */ /* 0x000fe40003f44270 */
[----:B------:R-:W-:Y:S02]  /*13670*/  FMNMX.FTZ R4, R174, R4, !PT ;  /* 0x00000004ae047209 */ /* 0x000fe40007810000 */
[----:B------:R-:W-:Y:S02]  /*13680*/  FSEL R165, R54, -INF , P1 ;  /* 0xff80000036a57808 */ /* 0x000fe40000800000 */
[----:B------:R-:W-:Y:S02]  /*13690*/  FSEL R60, R167, -INF , P2 ;  /* 0xff800000a73c7808 */ /* 0x000fe40001000000 */
[----:B------:R-:W-:Y:S02]  /*136a0*/  FSEL R167, R55, -INF , P5 ;  /* 0xff80000037a77808 */ /* 0x000fe40002800000 */
[----:B------:R-:W2:Y:S01]  /*136b0*/  LDL.64 R54, [R1+0x30] ;  /* 0x0000300001367983 */ /* 0x000ea20000100a00 */
[----:B------:R-:W-:Y:S02]  /*136c0*/  FMNMX.FTZ R4, R187, R4, !PT ;  /* 0x00000004bb047209 */ /* 0x000fe40007810000 */
[----:B------:R-:W-:Y:S02]  /*136d0*/  FSEL R229, R37, -INF , P4 ;  /* 0xff80000025e57808 */ /* 0x000fe40002000000 */
[----:B------:R-:W1:Y:S01]  /*136e0*/  MUFU.TANH R37, R43 ;  /* 0x0000002b00257308 */ /* 0x000e620000002400 */
[----:B------:R-:W-:Y:S02]  /*136f0*/  FMNMX.FTZ R4, R226, R4, !PT ;  /* 0x00000004e2047209 */ /* 0x000fe40007810000 */
[----:B------:R-:W-:Y:S01]  /*13700*/  FSEL R250, R9, -INF , P3 ;  /* 0xff80000009fa7808 */ /* 0x000fe20001800000 */
[----:B------:R-:W-:Y:S01]  /*13710*/  FMUL.FTZ R9, R63, c[0x0][0x320] ;  /* 0x0000c8003f097a20 */ /* 0x000fe20000410000 */
[----:B------:R-:W-:Y:S02]  /*13720*/  FMNMX.FTZ R4, R229, R4, !PT ;  /* 0x00000004e5047209 */ /* 0x000fe40007810000 */
[----:B------:R-:W-:Y:S02]  /*13730*/  FMNMX.FTZ R6, R14, R84, !PT ;  /* 0x000000540e067209 */ /* 0x000fe40007810000 */
[----:B------:R-:W-:Y:S02]  /*13740*/  FMNMX.FTZ R4, R250, R4, !PT ;  /* 0x00000004fa047209 */ /* 0x000fe40007810000 */
[----:B------:R-:W-:Y:S02]  /*13750*/  FMNMX.FTZ R6, R15, R6, !PT ;  /* 0x000000060f067209 */ /* 0x000fe40007810000 */
[----:B------:R-:W-:Y:S02]  /*13760*/  FMNMX.FTZ R4, R251, R4, !PT ;  /* 0x00000004fb047209 */ /* 0x000fe40007810000 */
[----:B------:R-:W-:Y:S02]  /*13770*/  FMNMX.FTZ R6, R16, R6, !PT ;  /* 0x0000000610067209 */ /* 0x000fe40007810000 */
[----:B------:R-:W-:Y:S01]  /*13780*/  ISETP.GT.AND P0, PT, R5, 0x21, PT ;  /* 0x000000210500780c */ /* 0x000fe20003f04270 */
[----:B------:R-:W4:Y:S01]  /*13790*/  SHFL.BFLY PT, R7, R4, 0x2, 0x1f ;  /* 0x0c401f0004077f89 */ /* 0x000f2200000e0000 */
[----:B------:R-:W-:Y:S02]  /*137a0*/  FMNMX.FTZ R6, R17, R6, !PT ;  /* 0x0000000611067209 */ /* 0x000fe40007810000 */
[----:B------:R-:W-:Y:S02]  /*137b0*/  ISETP.GT.AND P3, PT, R0, 0x29, PT ;  /* 0x000000290000780c */ /* 0x000fe40003f64270 */
[----:B------:R-:W-:Y:S02]  /*137c0*/  FMNMX.FTZ R6, R32, R6, !PT ;  /* 0x0000000620067209 */ /* 0x000fe40007810000 */
[----:B------:R-:W-:Y:S02]  /*137d0*/  FSEL R158, R182, -INF , P0 ;  /* 0xff800000b69e7808 */ /* 0x000fe40000000000 */
        /* <DEDUP_REMOVED lines=8> */
[----:B----4-:R-:W-:Y:S01]  /*13860*/  FMNMX.FTZ R4, R4, R7, !PT ;  /* 0x0000000704047209 */ /* 0x010fe20007810000 */
[----:B------:R-:W-:Y:S01]  /*13870*/  FMUL.FTZ R7, R72, c[0x0][0x320] ;  /* 0x0000c80048077a20 */ /* 0x000fe20000410000 */
[----:B------:R-:W-:Y:S02]  /*13880*/  FSEL R166, R53, -INF , P0 ;  /* 0xff80000035a67808 */ /* 0x000fe40000000000 */
[----:B------:R-:W-:Y:S01]  /*13890*/  MUFU.TANH R53, R8 ;  /* 0x0000000800357308 */ /* 0x000fe20000002400 */
[----:B------:R-:W-:Y:S02]  /*138a0*/  ISETP.GT.AND P5, PT, R0, 0x48, PT ;  /* 0x000000480000780c */ /* 0x000fe40003fa4270 */
[----:B------:R-:W-:Y:S02]  /*138b0*/  FSEL R171, R52, -INF , P3 ;  /* 0xff80000034ab7808 */ /* 0x000fe40001800000 */
[----:B------:R-:W-:Y:S02]  /*138c0*/  FMNMX.FTZ R6, R58, R6, !PT ;  /* 0x000000063a067209 */ /* 0x000fe40007810000 */
[----:B------:R-:W-:Y:S02]  /*138d0*/  FSEL R159, R184, -INF , P4 ;  /* 0xff800000b89f7808 */ /* 0x000fe40002000000 */
[----:B------:R-:W-:Y:S01]  /*138e0*/  FMNMX.FTZ R6, R56, R6, !PT ;  /* 0x0000000638067209 */ /* 0x000fe20007810000 */
[----:B------:R4:W5:Y:S01]  /*138f0*/  MUFU.TANH R48, R7 ;  /* 0x0000000700307308 */ /* 0x0009620000002400 */
[C---:B------:R-:W-:Y:S02]  /*13900*/  ISETP.GT.AND P4, PT, R2.reuse, 0x40, PT ;  /* 0x000000400200780c */ /* 0x040fe40003f84270 */
[C---:B------:R-:W-:Y:S02]  /*13910*/  ISETP.GT.AND P2, PT, R2.reuse, 0x41, PT ;  /* 0x000000410200780c */ /* 0x040fe40003f44270 */
[C---:B------:R-:W-:Y:S02]  /*13920*/  ISETP.GT.AND P1, PT, R2.reuse, 0x48, PT ;  /* 0x000000480200780c */ /* 0x040fe40003f24270 */
[----:B------:R-:W-:Y:S02]  /*13930*/  ISETP.GT.AND P0, PT, R2, 0x49, PT ;  /* 0x000000490200780c */ /* 0x000fe40003f04270 */
[----:B------:R-:W-:Y:S01]  /*13940*/  FMNMX.FTZ R2, R60, R6, !PT ;  /* 0x000000063c027209 */ /* 0x000fe20007810000 */
[----:B------:R5:W-:Y:S01]  /*13950*/  MUFU.TANH R52, R9 ;  /* 0x0000000900347308 */ /* 0x000be20000002400 */
[----:B------:R-:W-:Y:S02]  /*13960*/  FMNMX.FTZ R6, R18, R85, !PT ;  /* 0x0000005512067209 */ /* 0x000fe40007810000 */
[----:B------:R-:W-:Y:S02]  /*13970*/  FMNMX.FTZ R2, R165, R2, !PT ;  /* 0x00000002a5027209 */ /* 0x000fe40007810000 */
[----:B------:R-:W-:Y:S02]  /*13980*/  FMNMX.FTZ R6, R19, R6, !PT ;  /* 0x0000000613067209 */ /* 0x000fe40007810000 */
[----:B-1----:R-:W-:Y:S01]  /*13990*/  FSEL R222, R37, -INF , P2 ;  /* 0xff80000025de7808 */ /* 0x002fe20001000000 */
[----:B------:R-:W-:Y:S01]  /*139a0*/  FMUL.FTZ R37, R76, c[0x0][0x320] ;  /* 0x0000c8004c257a20 */ /* 0x000fe20000410000 */
[----:B------:R-:W-:Y:S02]  /*139b0*/  FMNMX.FTZ R6, R20, R6, !PT ;  /* 0x0000000614067209 */ /* 0x000fe40007810000 */
[----:B------:R-:W-:Y:S01]  /*139c0*/  FMNMX.FTZ R2, R166, R2, !PT ;  /* 0x00000002a6027209 */ /* 0x000fe20007810000 */
[----:B------:R1:W-:Y:S01]  /*139d0*/  MUFU.TANH R43, R37 ;  /* 0x00000025002b7308 */ /* 0x0003e20000002400 */
[----:B------:R-:W-:Y:S01]  /*139e0*/  FMNMX.FTZ R6, R21, R6, !PT ;  /* 0x0000000615067209 */ /* 0x000fe20007810000 */
[----:B----4-:R-:W-:Y:S01]  /*139f0*/  FMUL.FTZ R7, R73, c[0x0][0x320] ;  /* 0x0000c80049077a20 */ /* 0x010fe20000410000 */
[----:B------:R-:W-:Y:S02]  /*13a00*/  FSEL R225, R39, -INF , P1 ;  /* 0xff80000027e17808 */ /* 0x000fe40000800000 */
[----:B------:R-:W-:Y:S02]  /*13a10*/  FMNMX.FTZ R6, R34, R6, !PT ;  /* 0x0000000622067209 */ /* 0x000fe40007810000 */
[----:B------:R-:W-:Y:S02]  /*13a20*/  ISETP.GT.AND P2, PT, R0, 0x38, PT ;  /* 0x000000380000780c */ /* 0x000fe40003f44270 */
[----:B------:R-:W-:Y:S01]  /*13a30*/  FMNMX.FTZ R6, R35, R6, !PT ;  /* 0x0000000623067209 */ /* 0x000fe20007810000 */
[----:B------:R4:W3:Y:S01]  /*13a40*/  MUFU.TANH R45, R7 ;  /* 0x00000007002d7308 */ /* 0x0008e20000002400 */
[----:B------:R-:W-:Y:S01]  /*13a50*/  FMNMX.FTZ R2, R171, R2, !PT ;  /* 0x00000002ab027209 */ /* 0x000fe20007810000 */
[----:B-----5:R-:W5:Y:S01]  /*13a60*/  SHFL.BFLY PT, R9, R4, 0x1, 0x1f ;  /* 0x0c201f0004097f89 */ /* 0x020f6200000e0000 */
[----:B------:R-:W-:Y:S02]  /*13a70*/  FMNMX.FTZ R6, R42, R6, !PT ;  /* 0x000000062a067209 */ /* 0x000fe40007810000 */
[----:B------:R-:W-:Y:S02]  /*13a80*/  FSEL R221, R41, -INF , P4 ;  /* 0xff80000029dd7808 */ /* 0x000fe40002000000 */
[----:B------:R-:W-:Y:S02]  /*13a90*/  FMNMX.FTZ R2, R170, R2, !PT ;  /* 0x00000002aa027209 */ /* 0x000fe40007810000 */
[----:B------:R-:W-:Y:S02]  /*13aa0*/  FMNMX.FTZ R6, R44, R6, !PT ;  /* 0x000000062c067209 */ /* 0x000fe40007810000 */
[----:B------:R-:W-:Y:S02]  /*13ab0*/  FMNMX.FTZ R2, R221, R2, !PT ;  /* 0x00000002dd027209 */ /* 0x000fe40007810000 */
[----:B------:R-:W-:Y:S01]  /*13ac0*/  FMNMX.FTZ R6, R160, R6, !PT ;  /* 0x00000006a0067209 */ /* 0x000fe20007810000 */
[----:B-1----:R-:W-:Y:S01]  /*13ad0*/  FMUL.FTZ R37, R77, c[0x0][0x320] ;  /* 0x0000c8004d257a20 */ /* 0x002fe20000410000 */
[----:B------:R-:W-:Y:S02]  /*13ae0*/  FMNMX.FTZ R2, R222, R2, !PT ;  /* 0x00000002de027209 */ /* 0x000fe40007810000 */
[----:B------:R-:W-:Y:S01]  /*13af0*/  ISETP.GT.AND P4, PT, R0, 0x31, PT ;  /* 0x000000310000780c */ /* 0x000fe20003f84270 */
[----:B------:R1:W1:Y:S01]  /*13b00*/  MUFU.TANH R39, R37 ;  /* 0x0000002500277308 */ /* 0x0002620000002400 */
[----:B------:R-:W-:Y:S02]  /*13b10*/  FMNMX.FTZ R6, R162, R6, !PT ;  /* 0x00000006a2067209 */ /* 0x000fe40007810000 */
[----:B------:R-:W-:Y:S01]  /*13b20*/  FSEL R227, R38, -INF , P0 ;  /* 0xff80000026e37808 */ /* 0x000fe20000000000 */
[----:B------:R-:W-:Y:S01]  /*13b30*/  FMUL.FTZ R38, R75, c[0x0][0x320] ;  /* 0x0000c8004b267a20 */ /* 0x000fe20000410000 */
[----:B------:R-:W-:Y:S02]  /*13b40*/  FMNMX.FTZ R2, R225, R2, !PT ;  /* 0x00000002e1027209 */ /* 0x000fe40007810000 */
[----:B----4-:R-:W-:Y:S02]  /*13b50*/  FMNMX.FTZ R7, R22, R86, !PT ;  /* 0x0000005616077209 */ /* 0x010fe40007810000 */
[----:B------:R-:W-:Y:S01]  /*13b60*/  FSEL R169, R152, -INF , P4 ;  /* 0xff80000098a97808 */ /* 0x000fe20002000000 */
[----:B------:R-:W-:Y:S01]  /*13b70*/  MUFU.TANH R38, R38 ;  /* 0x0000002600267308 */ /* 0x000fe20000002400 */
[----:B------:R-:W-:Y:S02]  /*13b80*/  FMNMX.FTZ R7, R23, R7, !PT ;  /* 0x0000000717077209 */ /* 0x000fe40007810000 */
[C---:B------:R-:W-:Y:S02]  /*13b90*/  ISETP.GT.AND P4, PT, R0.reuse, 0x49, PT ;  /* 0x000000490000780c */ /* 0x040fe40003f84270 */
[C---:B------:R-:W-:Y:S02]  /*13ba0*/  ISETP.GT.AND P1, PT, R0.reuse, 0x39, PT ;  /* 0x000000390000780c */ /* 0x040fe40003f24270 */
[----:B------:R-:W-:Y:S02]  /*13bb0*/  ISETP.GT.AND P0, PT, R0, 0x40, PT ;  /* 0x000000400000780c */ /* 0x000fe40003f04270 */
[----:B------:R-:W-:Y:S01]  /*13bc0*/  FMNMX.FTZ R0, R24, R7, !PT ;  /* 0x0000000718007209 */ /* 0x000fe20007810000 */
[----:B------:R-:W-:Y:S01]  /*13bd0*/  FMUL.FTZ R7, R74, c[0x0][0x320] ;  /* 0x0000c8004a077a20 */ /* 0x000fe20000410000 */
[----:B------:R-:W-:Y:S02]  /*13be0*/  FMNMX.FTZ R6, R159, R6, !PT ;  /* 0x000000069f067209 */ /* 0x000fe40007810000 */
[----:B------:R-:W-:Y:S01]  /*13bf0*/  FMNMX.FTZ R2, R227, R2, !PT ;  /* 0x00000002e3027209 */ /* 0x000fe20007810000 */
[----:B------:R4:W3:Y:S01]  /*13c00*/  MUFU.TANH R41, R7 ;  /* 0x0000000700297308 */ /* 0x0008e20000002400 */
[----:B------:R-:W-:Y:S01]  /*13c10*/  FMNMX.FTZ R0, R25, R0, !PT ;  /* 0x0000000019007209 */ /* 0x000fe20007810000 */
[----:B-1----:R-:W-:Y:S01]  /*13c20*/  FMUL.FTZ R37, R78, c[0x0][0x320] ;  /* 0x0000c8004e257a20 */ /* 0x002fe20000410000 */
[----:B------:R-:W-:Y:S01]  /*13c30*/  FMNMX.FTZ R6, R161, R6, !PT ;  /* 0x00000006a1067209 */ /* 0x000fe20007810000 */
[----:B------:R-:W1:Y:S01]  /*13c40*/  SHFL.BFLY PT, R8, R2, 0x2, 0x1f ;  /* 0x0c401f0002087f89 */ /* 0x000e6200000e0000 */
[----:B------:R-:W-:Y:S02]  /*13c50*/  FMNMX.FTZ R0, R36, R0, !PT ;  /* 0x0000000024007209 */ /* 0x000fe40007810000 */
[----:B------:R-:W-:Y:S02]  /*13c60*/  FMNMX.FTZ R6, R167, R6, !PT ;  /* 0x00000006a7067209 */ /* 0x000fe40007810000 */
[----:B------:R-:W-:Y:S01]  /*13c70*/  FSEL R186, R87, -INF , P2 ;  /* 0xff80000057ba7808 */ /* 0x000fe20001000000 */
[----:B------:R-:W1:Y:S01]  /*13c80*/  MUFU.TANH R37, R37 ;  /* 0x0000002500257308 */ /* 0x000e620000002400 */
[----:B-----5:R-:W-:Y:S02]  /*13c90*/  FMNMX.FTZ R73, R4, R9, !PT ;  /* 0x0000000904497209 */ /* 0x020fe40007810000 */
[----:B------:R-:W-:Y:S02]  /*13ca0*/  FMNMX.FTZ R4, R40, R0, !PT ;  /* 0x0000000028047209 */ /* 0x000fe40007810000 */
[----:B------:R-:W-:Y:S02]  /*13cb0*/  FMNMX.FTZ R0, R169, R6, !PT ;  /* 0x00000006a9007209 */ /* 0x000fe40007810000 */
[----:B------:R-:W-:Y:S02]  /*13cc0*/  FSEL R184, R163, -INF , P1 ;  /* 0xff800000a3b87808 */ /* 0x000fe40000800000 */
[----:B------:R-:W-:Y:S01]  /*13cd0*/  FMNMX.FTZ R0, R186, R0, !PT ;  /* 0x00000000ba007209 */ /* 0x000fe20007810000 */
[----:B------:R-:W5:Y:S01]  /*13ce0*/  MUFU.TANH R9, R47 ;  /* 0x0000002f00097308 */ /* 0x000f620000002400 */
[----:B------:R-:W-:Y:S02]  /*13cf0*/  FMNMX.FTZ R4, R46, R4, !PT ;  /* 0x000000042e047209 */ /* 0x000fe40007810000 */
[----:B------:R-:W-:Y:S02]  /*13d00*/  FSEL R219, R48, -INF , P0 ;  /* 0xff80000030db7808 */ /* 0x000fe40000000000 */
[----:B------:R-:W-:Y:S02]  /*13d10*/  FMNMX.FTZ R0, R184, R0, !PT ;  /* 0x00000000b8007209 */ /* 0x000fe40007810000 */
[----:B------:R-:W-:Y:S02]  /*13d20*/  FMNMX.FTZ R4, R50, R4, !PT ;  /* 0x0000000432047209 */ /* 0x000fe40007810000 */
[----:B---3--:R-:W-:Y:S02]  /*13d30*/  FSEL R224, R45, -INF , P6 ;  /* 0xff8000002de07808 */ /* 0x008fe40003000000 */
[----:B------:R-:W-:Y:S02]  /*13d40*/  FMNMX.FTZ R0, R219, R0, !PT ;  /* 0x00000000db007209 */ /* 0x000fe40007810000 */
[----:B------:R-:W-:Y:S02]  /*13d50*/  ISETP.GT.AND P3, PT, R5, 0x28, PT ;  /* 0x000000280500780c */ /* 0x000fe40003f64270 */
[----:B------:R-:W-:Y:S02]  /*13d60*/  FMNMX.FTZ R4, R157, R4, !PT ;  /* 0x000000049d047209 */ /* 0x000fe40007810000 */
[----:B------:R-:W-:Y:S02]  /*13d70*/  FSEL R234, R43, -INF , P5 ;  /* 0xff8000002bea7808 */ /* 0x000fe40002800000 */
[----:B------:R-:W-:Y:S02]  /*13d80*/  FMNMX.FTZ R0, R224, R0, !PT ;  /* 0x00000000e0007209 */ /* 0x000fe40007810000 */
[----:B------:R-:W-:Y:S02]  /*13d90*/  FSEL R156, R195, -INF , P3 ;  /* 0xff800000c39c7808 */ /* 0x000fe40001800000 */
[----:B------:R-:W-:Y:S02]  /*13da0*/  ISETP.GT.AND P3, PT, R5, 0x29, PT ;  /* 0x000000290500780c */ /* 0x000fe40003f64270 */
[----:B------:R-:W-:Y:S02]  /*13db0*/  FMNMX.FTZ R4, R158, R4, !PT ;  /* 0x000000049e047209 */ /* 0x000fe40007810000 */
[----:B-1----:R-:W-:Y:S02]  /*13dc0*/  FMNMX.FTZ R2, R2, R8, !PT ;  /* 0x0000000802027209 */ /* 0x002fe40007810000 */
[----:B------:R-:W-:Y:S02]  /*13dd0*/  FSEL R236, R39, -INF , P4 ;  /* 0xff80000027ec7808 */ /* 0x000fe40002000000 */
[----:B------:R-:W-:Y:S01]  /*13de0*/  FMNMX.FTZ R0, R234, R0, !PT ;  /* 0x00000000ea007209 */ /* 0x000fe20007810000 */
[----:B------:R-:W1:Y:S01]  /*13df0*/  SHFL.BFLY PT, R8, R2, 0x1, 0x1f ;  /* 0x0c201f0002087f89 */ /* 0x000e6200000e0000 */
[----:B------:R-:W-:Y:S02]  /*13e00*/  FSEL R155, R196, -INF , P3 ;  /* 0xff800000c49b7808 */ /* 0x000fe40001800000 */
[----:B------:R-:W-:Y:S02]  /*13e10*/  ISETP.GT.AND P0, PT, R5, 0x30, PT ;  /* 0x000000300500780c */ /* 0x000fe40003f04270 */
[----:B------:R-:W-:Y:S01]  /*13e20*/  FMNMX.FTZ R6, R156, R4, !PT ;  /* 0x000000049c067209 */ /* 0x000fe20007810000 */
[C---:B------:R-:W-:Y:S01]  /*13e30*/  FMUL.FTZ R4, R73.reuse, c[0x0][0x2d0] ;  /* 0x0000b40049047a20 */ /* 0x040fe20000410000 */
[----:B------:R-:W-:Y:S02]  /*13e40*/  FMNMX.FTZ R0, R236, R0, !PT ;  /* 0x00000000ec007209 */ /* 0x000fe40007810000 */
[----:B------:R-:W-:Y:S02]  /*13e50*/  FSETP.NEU.FTZ.AND P3, PT, R73, -INF , PT ;  /* 0xff8000004900780b */ /* 0x000fe40003f7d000 */
[----:B------:R-:W-:Y:S01]  /*13e60*/  ISETP.GT.AND P2, PT, R5, 0x31, PT ;  /* 0x000000310500780c */ /* 0x000fe20003f44270 */
[----:B----4-:R-:W3:Y:S01]  /*13e70*/  SHFL.BFLY PT, R7, R0, 0x2, 0x1f ;  /* 0x0c401f0000077f89 */ /* 0x010ee200000e0000 */
[----:B------:R-:W-:Y:S02]  /*13e80*/  FSEL R163, R185, -INF , P0 ;  /* 0xff800000b9a37808 */ /* 0x000fe40000000000 */
[----:B------:R-:W-:Y:S02]  /*13e90*/  FMNMX.FTZ R6, R155, R6, !PT ;  /* 0x000000069b067209 */ /* 0x000fe40007810000 */
[----:B------:R-:W-:Y:S02]  /*13ea0*/  ISETP.GT.AND P1, PT, R5, 0x38, PT ;  /* 0x000000380500780c */ /* 0x000fe40003f24270 */
[----:B------:R-:W-:Y:S02]  /*13eb0*/  FSEL R75, R4, RZ, P3 ;  /* 0x000000ff044b7208 */ /* 0x000fe40001800000 */
[----:B------:R-:W-:Y:S02]  /*13ec0*/  FSEL R164, R181, -INF , P2 ;  /* 0xff800000b5a47808 */ /* 0x000fe40001000000 */
[----:B------:R-:W-:Y:S01]  /*13ed0*/  FMNMX.FTZ R4, R163, R6, !PT ;  /* 0x00000006a3047209 */ /* 0x000fe20007810000 */
[--C-:B------:R-:W-:Y:S01]  /*13ee0*/  FFMA.FTZ R6, R10, c[0x0][0x2d0], -R75.reuse ;  /* 0x0000b4000a067a23 */ /* 0x100fe2000001084b */
[----:B------:R-:W-:Y:S02]  /*13ef0*/  FSEL R168, R53, -INF , P1 ;  /* 0xff80000035a87808 */ /* 0x000fe40000800000 */
[C---:B------:R-:W-:Y:S01]  /*13f00*/  ISETP.GT.AND P4, PT, R5.reuse, 0x39, PT ;  /* 0x000000390500780c */ /* 0x040fe20003f84270 */
[----:B------:R4:W-:Y:S01]  /*13f10*/  MUFU.EX2 R45, R6 ;  /* 0x00000006002d7308 */ /* 0x0009e20000000800 */
[----:B------:R-:W-:Y:S02]  /*13f20*/  FMNMX.FTZ R4, R164, R4, !PT ;  /* 0x00000004a4047209 */ /* 0x000fe40007810000 */
[----:B------:R-:W-:Y:S02]  /*13f30*/  FSEL R182, R52, -INF , P4 ;  /* 0xff80000034b67808 */ /* 0x000fe40002000000 */
[C---:B------:R-:W-:Y:S02]  /*13f40*/  ISETP.GT.AND P0, PT, R5.reuse, 0x40, PT ;  /* 0x000000400500780c */ /* 0x040fe40003f04270 */
[----:B------:R-:W-:Y:S02]  /*13f50*/  FMNMX.FTZ R4, R168, R4, !PT ;  /* 0x00000004a8047209 */ /* 0x000fe40007810000 */
[----:B------:R-:W-:Y:S02]  /*13f60*/  LOP3.LUT P6, RZ, R220, 0x1, RZ, 0xc0, !PT ;  /* 0x00000001dcff7812 */ /* 0x000fe400078cc0ff */
[----:B------:R-:W-:Y:S02]  /*13f70*/  ISETP.GT.AND P2, PT, R5, 0x41, PT ;  /* 0x000000410500780c */ /* 0x000fe40003f44270 */
[----:B------:R-:W-:Y:S02]  /*13f80*/  FSEL R220, R41, -INF , P0 ;  /* 0xff80000029dc7808 */ /* 0x000fe40000000000 */
[----:B------:R-:W-:Y:S02]  /*13f90*/  FMNMX.FTZ R4, R182, R4, !PT ;  /* 0x00000004b6047209 */ /* 0x000fe40007810000 */
[----:B------:R-:W-:Y:S02]  /*13fa0*/  FSEL R223, R38, -INF , P2 ;  /* 0xff80000026df7808 */ /* 0x000fe40001000000 */
[----:B------:R-:W-:Y:S02]  /*13fb0*/  ISETP.GT.AND P1, PT, R5, 0x48, PT ;  /* 0x000000480500780c */ /* 0x000fe40003f24270 */
[----:B------:R-:W-:Y:S02]  /*13fc0*/  FMNMX.FTZ R4, R220, R4, !PT ;  /* 0x00000004dc047209 */ /* 0x000fe40007810000 */
[----:B-1----:R-:W-:Y:S01]  /*13fd0*/  FMNMX.FTZ R72, R2, R8, !PT ;  /* 0x0000000802487209 */ /* 0x002fe20007810000 */
[--C-:B----4-:R-:W-:Y:S01]  /*13fe0*/  FFMA.FTZ R6, R11, c[0x0][0x2d0], -R75.reuse ;  /* 0x0000b4000b067a23 */ /* 0x110fe2000001084b */
[----:B------:R-:W-:Y:S02]  /*13ff0*/  FSEL R231, R37, -INF , P1 ;  /* 0xff80000025e77808 */ /* 0x000fe40000800000 */
[----:B------:R-:W-:Y:S01]  /*14000*/  ISETP.GT.AND P0, PT, R5, 0x49, PT ;  /* 0x000000490500780c */ /* 0x000fe20003f04270 */
[----:B------:R1:W4:Y:S01]  /*14010*/  MUFU.EX2 R48, R6 ;  /* 0x0000000600307308 */ /* 0x0003220000000800 */
[----:B------:R-:W-:Y:S02]  /*14020*/  FMNMX.FTZ R5, R223, R4, !PT ;  /* 0x00000004df057209 */ /* 0x000fe40007810000 */
[----:B---3--:R-:W-:Y:S02]  /*14030*/  FMNMX.FTZ R4, R0, R7, !PT ;  /* 0x0000000700047209 */ /* 0x008fe40007810000 */
[----:B------:R-:W-:Y:S01]  /*14040*/  FMNMX.FTZ R0, R231, R5, !PT ;  /* 0x00000005e7007209 */ /* 0x000fe20007810000 */
[C---:B------:R-:W-:Y:S01]  /*14050*/  FMUL.FTZ R5, R72.reuse, c[0x0][0x2d0] ;  /* 0x0000b40048057a20 */ /* 0x040fe20000410000 */
[----:B------:R-:W-:Y:S01]  /*14060*/  FSETP.NEU.FTZ.AND P2, PT, R72, -INF , PT ;  /* 0xff8000004800780b */ /* 0x000fe20003f5d000 */
[----:B------:R-:W3:Y:S01]  /*14070*/  SHFL.BFLY PT, R7, R4, 0x1, 0x1f ;  /* 0x0c201f0004077f89 */ /* 0x000ee200000e0000 */
[----:B-----5:R-:W-:Y:S01]  /*14080*/  FSEL R74, R9, -INF , P0 ;  /* 0xff800000094a7808 */ /* 0x020fe20000000000 */
[--C-:B------:R-:W-:Y:S01]  /*14090*/  FFMA.FTZ R9, R29, c[0x0][0x2d0], -R75.reuse ;  /* 0x0000b4001d097a23 */ /* 0x100fe2000001084b */
[----:B------:R-:W-:Y:S02]  /*140a0*/  FSEL R152, R5, RZ, P2 ;  /* 0x000000ff05987208 */ /* 0x000fe40001000000 */
[----:B------:R-:W-:Y:S01]  /*140b0*/  FMNMX.FTZ R0, R74, R0, !PT ;  /* 0x000000004a007209 */ /* 0x000fe20007810000 */
[----:B------:R-:W-:Y:S01]  /*140c0*/  MUFU.EX2 R245, R9 ;  /* 0x0000000900f57308 */ /* 0x000fe20000000800 */
[----:B------:R-:W-:Y:S01]  /*140d0*/  ISETP.GT.AND P4, PT, R216, R217, PT ;  /* 0x000000d9d800720c */ /* 0x000fe20003f84270 */
[----:B------:R-:W-:Y:S01]  /*140e0*/  FFMA.FTZ R5, R14, c[0x0][0x2d0], -R152 ;  /* 0x0000b4000e057a23 */ /* 0x000fe20000010898 */
[----:B------:R-:W-:Y:S01]  /*140f0*/  IADD3 R217, R216, -0x1, RZ ;  /* 0xffffffffd8d97810 */ /* 0x000fe20007ffe0ff */
[----:B------:R-:W5:Y:S06]  /*14100*/  SHFL.BFLY PT, R2, R0, 0x2, 0x1f ;  /* 0x0c401f0000027f89 */ /* 0x000f6c00000e0000 */
[----:B------:R5:W-:Y:S01]  /*14110*/  MUFU.EX2 R252, R5 ;  /* 0x0000000500fc7308 */ /* 0x000be20000000800 */
[--C-:B-1----:R-:W-:Y:S01]  /*14120*/  FFMA.FTZ R6, R12, c[0x0][0x2d0], -R75.reuse ;  /* 0x0000b4000c067a23 */ /* 0x102fe2000001084b */
[----:B----4-:R-:W-:Y:S01]  /*14130*/  F2FP.BF16.PACK_AB R76, R48, R45 ;  /* 0x0000002d304c723e */ /* 0x010fe200000010ff */
[----:B------:R-:W-:Y:S01]  /*14140*/  FFMA.FTZ R12, R30, c[0x0][0x2d0], -R75 ;  /* 0x0000b4001e0c7a23 */ /* 0x000fe2000001084b */
[----:B------:R-:W-:Y:S01]  /*14150*/  @P4 MOV R11, c[0x0][0x1e0] ;  /* 0x00007800000b4a02 */ /* 0x000fe20000000f00 */
[----:B------:R-:W-:Y:S01]  /*14160*/  @P4 IMAD.MOV.U32 R10, RZ, RZ, c[0x0][0x1e4] ;  /* 0x00007900ff0a4624 */ /* 0x000fe200078e00ff */
[----:B---3--:R-:W-:Y:S04]  /*14170*/  FMNMX.FTZ R71, R4, R7, !PT ;  /* 0x0000000704477209 */ /* 0x008fe80007810000 */
[----:B------:R1:W-:Y:S01]  /*14180*/  MUFU.EX2 R62, R6 ;  /* 0x00000006003e7308 */ /* 0x0003e20000000800 */
[C---:B------:R-:W-:Y:S01]  /*14190*/  @P4 SHF.L.U64.HI R10, R11.reuse, 0x5, R10 ;  /* 0x000000050b0a4819 */ /* 0x040fe2000001020a */
[----:B------:R-:W-:Y:S01]  /*141a0*/  @P4 IMAD.SHL.U32 R11, R11, 0x20, RZ ;  /* 0x000000200b0b4824 */ /* 0x000fe200078e00ff */
[C---:B------:R-:W-:Y:S01]  /*141b0*/  FSETP.NEU.FTZ.AND P1, PT, R71.reuse, -INF , PT ;  /* 0xff8000004700780b */ /* 0x040fe20003f3d000 */
[----:B------:R-:W-:Y:S01]  /*141c0*/  FMUL.FTZ R4, R71, c[0x0][0x2d0] ;  /* 0x0000b40047047a20 */ /* 0x000fe20000410000 */
[----:B-----5:R-:W-:Y:S05]  /*141d0*/  FMNMX.FTZ R0, R0, R2, !PT ;  /* 0x0000000200007209 */ /* 0x020fea0007810000 */
[----:B------:R-:W-:Y:S01]  /*141e0*/  MUFU.EX2 R242, R12 ;  /* 0x0000000c00f27308 */ /* 0x000fe20000000800 */
[----:B------:R-:W-:Y:S01]  /*141f0*/  FSEL R153, R4, RZ, P1 ;  /* 0x000000ff04997208 */ /* 0x000fe20000800000 */
[----:B------:R-:W3:Y:S01]  /*14200*/  SHFL.BFLY PT, R2, R0, 0x1, 0x1f ;  /* 0x0c201f0000027f89 */ /* 0x000ee200000e0000 */
[--C-:B------:R-:W-:Y:S03]  /*14210*/  FFMA.FTZ R5, R15, c[0x0][0x2d0], -R152.reuse ;  /* 0x0000b4000f057a23 */ /* 0x100fe60000010898 */
[--C-:B------:R-:W-:Y:S02]  /*14220*/  FFMA.FTZ R7, R18, c[0x0][0x2d0], -R153.reuse ;  /* 0x0000b40012077a23 */ /* 0x100fe40000010899 */
[----:B------:R-:W-:Y:S02]  /*14230*/  FFMA.FTZ R8, R19, c[0x0][0x2d0], -R153 ;  /* 0x0000b40013087a23 */ /* 0x000fe40000010899 */
[----:B------:R4:W5:Y:S01]  /*14240*/  MUFU.EX2 R41, R5 ;  /* 0x0000000500297308 */ /* 0x0009620000000800 */
[----:B-1----:R-:W-:Y:S09]  /*14250*/  FFMA.FTZ R6, R13, c[0x0][0x2d0], -R75 ;  /* 0x0000b4000d067a23 */ /* 0x002ff2000001084b */
[----:B------:R1:W1:Y:S01]  /*14260*/  MUFU.EX2 R63, R6 ;  /* 0x00000006003f7308 */ /* 0x0002620000000800 */
[----:B---3--:R-:W-:Y:S01]  /*14270*/  FMNMX.FTZ R70, R0, R2, !PT ;  /* 0x0000000200467209 */ /* 0x008fe20007810000 */
[--C-:B------:R-:W-:Y:S08]  /*14280*/  FFMA.FTZ R0, R20, c[0x0][0x2d0], -R153.reuse ;  /* 0x0000b40014007a23 */ /* 0x100ff00000010899 */
[----:B------:R3:W-:Y:S01]  /*14290*/  MUFU.EX2 R249, R7 ;  /* 0x0000000700f97308 */ /* 0x0007e20000000800 */
[----:B------:R-:W-:Y:S02]  /*142a0*/  FFMA.FTZ R2, R21, c[0x0][0x2d0], -R153 ;  /* 0x0000b40015027a23 */ /* 0x000fe40000010899 */
[----:B----4-:R-:W-:Y:S01]  /*142b0*/  FFMA.FTZ R5, R16, c[0x0][0x2d0], -R152 ;  /* 0x0000b40010057a23 */ /* 0x010fe20000010898 */
[----:B-----5:R-:W-:Y:S06]  /*142c0*/  F2FP.BF16.PACK_AB R77, R41, R252 ;  /* 0x000000fc294d723e */ /* 0x020fec00000010ff */
[----:B------:R4:W-:Y:S01]  /*142d0*/  MUFU.EX2 R43, R5 ;  /* 0x00000005002b7308 */ /* 0x0009e20000000800 */
[----:B-1----:R-:W-:Y:S02]  /*142e0*/  @P4 SHF.R.S32.HI R6, RZ, 0x1f, R217 ;  /* 0x0000001fff064819 */ /* 0x002fe400000114d9 */
[----:B------:R-:W-:Y:S03]  /*142f0*/  F2FP.BF16.PACK_AB R78, R63, R62 ;  /* 0x0000003e3f4e723e */ /* 0x000fe600000010ff */
[----:B------:R-:W-:Y:S04]  /*14300*/  @P4 IMAD R6, R6, c[0x0][0x1e0], RZ ;  /* 0x0000780006064a24 */ /* 0x000fe800078e02ff */
[----:B------:R1:W-:Y:S01]  /*14310*/  MUFU.EX2 R246, R0 ;  /* 0x0000000000f67308 */ /* 0x0003e20000000800 */
[----:B------:R-:W-:Y:S02]  /*14320*/  @P4 IMAD R6, R217, c[0x0][0x1e4], R6 ;  /* 0x00007900d9064a24 */ /* 0x000fe400078e0206 */
[----:B---3--:R-:W-:Y:S07]  /*14330*/  @P4 IMAD.MOV.U32 R7, RZ, RZ, R64 ;  /* 0x000000ffff074224 */ /* 0x008fee00078e0040 */
[----:B------:R3:W5:Y:S01]  /*14340*/  MUFU.EX2 R248, R2 ;  /* 0x0000000200f87308 */ /* 0x0007620000000800 */
[--C-:B----4-:R-:W-:Y:S09]  /*14350*/  FFMA.FTZ R5, R17, c[0x0][0x2d0], -R152.reuse ;  /* 0x0000b40011057a23 */ /* 0x110ff20000010898 */
[----:B------:R4:W2:Y:S01]  /*14360*/  MUFU.EX2 R47, R5 ;  /* 0x00000005002f7308 */ /* 0x0008a20000000800 */
[----:B-1----:R-:W-:Y:S09]  /*14370*/  FMUL.FTZ R0, R70, c[0x0][0x2d0] ;  /* 0x0000b40046007a20 */ /* 0x002ff20000410000 */
[----:B------:R-:W1:Y:S01]  /*14380*/  MUFU.EX2 R247, R8 ;  /* 0x0000000800f77308 */ /* 0x000e620000000800 */
[----:B---3--:R-:W-:Y:S01]  /*14390*/  FFMA.FTZ R2, R32, c[0x0][0x2d0], -R152 ;  /* 0x0000b40020027a23 */ /* 0x008fe20000010898 */
[----:B-----5:R-:W-:Y:S08]  /*143a0*/  F2FP.BF16.PACK_AB R66, R248, R246 ;  /* 0x000000f6f842723e */ /* 0x020ff000000010ff */
[----:B------:R3:W-:Y:S01]  /*143b0*/  MUFU.EX2 R238, R2 ;  /* 0x0000000200ee7308 */ /* 0x0007e20000000800 */
[----:B----4-:R-:W-:Y:S01]  /*143c0*/  @P4 IMAD.WIDE.U32 R4, R217, c[0x0][0x1e0], RZ ;  /* 0x00007800d9044a25 */ /* 0x010fe200078e00ff */
[----:B--2---:R-:W-:Y:S03]  /*143d0*/  F2FP.BF16.PACK_AB R79, R47, R43 ;  /* 0x0000002b2f4f723e */ /* 0x004fe600000010ff */
[----:B------:R-:W-:Y:S01]  /*143e0*/  @P4 IMAD.IADD R5, R5, 0x1, R6 ;  /* 0x0000000105054824 */ /* 0x000fe200078e0206 */
[----:B------:R-:W-:Y:S03]  /*143f0*/  @P4 MOV R6, R54 ;  /* 0x0000003600064202 */ /* 0x000fe60000000f00 */
[----:B------:R-:W-:Y:S02]  /*14400*/  @P4 IMAD R5, R5, 0x50, RZ ;  /* 0x0000005005054824 */ /* 0x000fe400078e02ff */
[----:B------:R-:W-:Y:S01]  /*14410*/  @P4 IMAD.WIDE.U32 R6, R4, 0x50, R6 ;  /* 0x0000005004064825 */ /* 0x000fe200078e0006 */
[----:B-1----:R-:W-:Y:S03]  /*14420*/  F2FP.BF16.PACK_AB R64, R247, R249 ;  /* 0x000000f9f740723e */ /* 0x002fe600000010ff */
[----:B------:R-:W-:Y:S01]  /*14430*/  FFMA.FTZ R8, R28, c[0x0][0x2d0], -R75 ;  /* 0x0000b4001c087a23 */ /* 0x000fe2000001084b */
[C---:B------:R-:W-:Y:S02]  /*14440*/  @P4 LEA R4, P0, R6.reuse, c[0x0][0x1c8], 0x1 ;  /* 0x0000720006044a11 */ /* 0x040fe400078008ff */
[----:B------:R-:W-:Y:S01]  /*14450*/  @P4 IADD3 R5, R7, R5, RZ ;  /* 0x0000000507054210 */ /* 0x000fe20007ffe0ff */
[----:B------:R1:W-:Y:S01]  /*14460*/  MUFU.EX2 R241, R8 ;  /* 0x0000000800f17308 */ /* 0x0003e20000000800 */
[----:B---3--:R-:W-:Y:S02]  /*14470*/  FFMA.FTZ R2, R35, c[0x0][0x2d0], -R153 ;  /* 0x0000b40023027a23 */ /* 0x008fe40000010899 */
[----:B------:R-:W-:Y:S02]  /*14480*/  @P4 LEA.HI.X R5, R6, c[0x0][0x1cc], R5, 0x1, P0 ;  /* 0x0000730006054a11 */ /* 0x000fe400000f0c05 */
[-C--:B------:R-:W-:Y:S03]  /*14490*/  @P4 IADD3 R6, P0, R4, R11.reuse, RZ ;  /* 0x0000000b04064210 */ /* 0x080fe60007f1e0ff */
[----:B------:R2:W-:Y:S01]  /*144a0*/  @P4 LDGSTS.E.BYPASS.LTC128B.128 [R218+0x2900], [R4.64], !P6 ;  /* 0x0290000004da4fae */ /* 0x0005e2000f101d48 */
[----:B------:R-:W-:Y:S01]  /*144b0*/  @P4 IADD3.X R7, R5, R10, RZ, P0, !PT ;  /* 0x0000000a05074210 */ /* 0x000fe200007fe4ff */
[----:B------:R-:W-:Y:S01]  /*144c0*/  MUFU.EX2 R230, R2 ;  /* 0x0000000200e67308 */ /* 0x000fe20000000800 */
[----:B------:R-:W-:Y:S04]  /*144d0*/  FSETP.NEU.FTZ.AND P0, PT, R70, -INF , PT ;  /* 0xff8000004600780b */ /* 0x000fe80003f1d000 */
[----:B------:R-:W-:Y:S01]  /*144e0*/  FSEL R154, R0, RZ, P0 ;  /* 0x000000ff009a7208 */ /* 0x000fe20000000000 */
[----:B------:R3:W-:Y:S04]  /*144f0*/  @P4 LDGSTS.E.BYPASS.LTC128B.128 [R218+0x3100], [R6.64], !P6 ;  /* 0x0310000006da4fae */ /* 0x0007e8000f101d48 */
[----:B------:R-:W-:Y:S04]  /*14500*/  FFMA.FTZ R0, R22, c[0x0][0x2d0], -R154 ;  /* 0x0000b40016007a23 */ /* 0x000fe8000001089a */
[----:B------:R4:W-:Y:S01]  /*14510*/  MUFU.EX2 R232, R0 ;  /* 0x0000000000e87308 */ /* 0x0009e20000000800 */
[----:B-1----:R-:W-:Y:S05]  /*14520*/  @P4 IADD3 R8, P5, R6, R11, RZ ;  /* 0x0000000b06084210 */ /* 0x002fea0007fbe0ff */
[----:B------:R-:W-:Y:S05]  /*14530*/  @P4 IMAD.X R9, R7, 0x1, R10, P5 ;  /* 0x0000000107094824 */ /* 0x000fea00028e060a */
[----:B------:R1:W-:Y:S01]  /*14540*/  @P4 LDGSTS.E.BYPASS.LTC128B.128 [R218+0x3900], [R8.64], !P6 ;  /* 0x0390000008da4fae */ /* 0x0003e2000f101d48 */
[--C-:B----4-:R-:W-:Y:S04]  /*14550*/  FFMA.FTZ R0, R23, c[0x0][0x2d0], -R154.reuse ;  /* 0x0000b40017007a23 */ /* 0x110fe8000001089a */
[----:B------:R4:W5:Y:S02]  /*14560*/  MUFU.EX2 R233, R0 ;  /* 0x0000000000e97308 */ /* 0x0009640000000800 */
[--C-:B----4-:R-:W-:Y:S01]  /*14570*/  FFMA.FTZ R0, R24, c[0x0][0x2d0], -R154.reuse ;  /* 0x0000b40018007a23 */ /* 0x110fe2000001089a */
[----:B-----5:R-:W-:Y:S07]  /*14580*/  F2FP.BF16.PACK_AB R65, R233, R232 ;  /* 0x000000e8e941723e */ /* 0x020fee00000010ff */
[----:B------:R4:W-:Y:S02]  /*14590*/  MUFU.EX2 R235, R0 ;  /* 0x0000000000eb7308 */ /* 0x0009e40000000800 */
[----:B----4-:R-:W-:Y:S08]  /*145a0*/  FFMA.FTZ R0, R25, c[0x0][0x2d0], -R154 ;  /* 0x0000b40019007a23 */ /* 0x010ff0000001089a */
[----:B------:R4:W5:Y:S02]  /*145b0*/  MUFU.EX2 R243, R0 ;  /* 0x0000000000f37308 */ /* 0x0009640000000800 */
[--C-:B----4-:R-:W-:Y:S01]  /*145c0*/  FFMA.FTZ R0, R33, c[0x0][0x2d0], -R152.reuse ;  /* 0x0000b40021007a23 */ /* 0x110fe20000010898 */
[----:B-----5:R-:W-:Y:S07]  /*145d0*/  F2FP.BF16.PACK_AB R67, R243, R235 ;  /* 0x000000ebf343723e */ /* 0x020fee00000010ff */
[----:B------:R4:W-:Y:S02]  /*145e0*/  MUFU.EX2 R240, R0 ;  /* 0x0000000000f07308 */ /* 0x0009e40000000800 */
[----:B----4-:R-:W-:Y:S08]  /*145f0*/  FFMA.FTZ R0, R27, c[0x0][0x2d0], -R75 ;  /* 0x0000b4001b007a23 */ /* 0x010ff0000001084b */
[----:B------:R4:W-:Y:S02]  /*14600*/  MUFU.EX2 R244, R0 ;  /* 0x0000000000f47308 */ /* 0x0009e40000000800 */
[--C-:B----4-:R-:W-:Y:S08]  /*14610*/  FFMA.FTZ R0, R31, c[0x0][0x2d0], -R152.reuse ;  /* 0x0000b4001f007a23 */ /* 0x110ff00000010898 */
[----:B------:R4:W-:Y:S02]  /*14620*/  MUFU.EX2 R237, R0 ;  /* 0x0000000000ed7308 */ /* 0x0009e40000000800 */
[----:B----4-:R-:W-:Y:S08]  /*14630*/  FFMA.FTZ R0, R26, c[0x0][0x2d0], -R152 ;  /* 0x0000b4001a007a23 */ /* 0x010ff00000010898 */
[----:B------:R4:W-:Y:S02]  /*14640*/  MUFU.EX2 R239, R0 ;  /* 0x0000000000ef7308 */ /* 0x0009e40000000800 */
[----:B----4-:R-:W-:Y:S08]  /*14650*/  FFMA.FTZ R0, R34, c[0x0][0x2d0], -R153 ;  /* 0x0000b40022007a23 */ /* 0x010ff00000010899 */
[----:B------:R4:W-:Y:S02]  /*14660*/  MUFU.EX2 R228, R0 ;  /* 0x0000000000e47308 */ /* 0x0009e40000000800 */
[----:B----4-:R-:W-:Y:S02]  /*14670*/  FSEL R0, R73, RZ, P3 ;  /* 0x000000ff49007208 */ /* 0x010fe40001800000 */
[-C--:B--2---:R-:W-:Y:S03]  /*14680*/  @P4 IADD3 R4, P3, R8, R11.reuse, RZ ;  /* 0x0000000b08044210 */ /* 0x084fe60007f7e0ff */
[----:B------:R-:W-:Y:S01]  /*14690*/  FADD.FTZ R2, -R0, R3 ;  /* 0x0000000300027221 */ /* 0x000fe20000010100 */
[----:B------:R-:W-:Y:S02]  /*146a0*/  FSEL R0, R72, RZ, P2 ;  /* 0x000000ff48007208 */ /* 0x000fe40001000000 */
[----:B------:R-:W-:Y:S01]  /*146b0*/  @P4 IADD3.X R5, R9, R10, RZ, P3, !PT ;  /* 0x0000000a09054210 */ /* 0x000fe20001ffe4ff */
[----:B------:R-:W-:Y:S01]  /*146c0*/  FMUL.FTZ R2, R2, c[0x0][0x2d0] ;  /* 0x0000b40002027a20 */ /* 0x000fe20000410000 */
[----:B---3--:R-:W-:Y:S01]  /*146d0*/  @P4 IADD3 R6, P2, R4, R11, RZ ;  /* 0x0000000b04064210 */ /* 0x008fe20007f5e0ff */
[----:B------:R-:W-:Y:S02]  /*146e0*/  FADD.FTZ R0, -R0, R84 ;  /* 0x0000005400007221 */ /* 0x000fe40000010100 */
[----:B------:R2:W3:Y:S01]  /*146f0*/  MUFU.EX2 R69, R2 ;  /* 0x0000000200457308 */ /* 0x0004e20000000800 */
[----:B------:R4:W-:Y:S01]  /*14700*/  @P4 LDGSTS.E.BYPASS.LTC128B.128 [R218+0x4100], [R4.64], !P6 ;  /* 0x0410000004da4fae */ /* 0x0009e2000f101d48 */
[----:B------:R-:W-:Y:S02]  /*14710*/  FMUL.FTZ R0, R0, c[0x0][0x2d0] ;  /* 0x0000b40000007a20 */ /* 0x000fe40000410000 */
[----:B------:R-:W-:Y:S05]  /*14720*/  @P4 IMAD.X R7, R5, 0x1, R10, P2 ;  /* 0x0000000105074824 */ /* 0x000fea00010e060a */
[----:B------:R5:W-:Y:S01]  /*14730*/  @P4 LDGSTS.E.BYPASS.LTC128B.128 [R218+0x4900], [R6.64], !P6 ;  /* 0x0490000006da4fae */ /* 0x000be2000f101d48 */
[----:B------:R1:W5:Y:S07]  /*14740*/  MUFU.EX2 R68, R0 ;  /* 0x0000000000447308 */ /* 0x00036e0000000800 */
[----:B------:R-:W5:Y:S01]  /*14750*/  LDSM.16.MT88.4 R20, [R201] ;  /* 0x00000000c914783b */ /* 0x000f620000004200 */
[----:B--2---:R-:W-:Y:S01]  /*14760*/  FSEL R2, R71, RZ, P1 ;  /* 0x000000ff47027208 */ /* 0x004fe20000800000 */
[C---:B---3--:R-:W-:Y:S06]  /*14770*/  FMUL.FTZ R16, R69.reuse, R100 ;  /* 0x0000006445107220 */ /* 0x048fec0000410000 */
[----:B------:R-:W-:Y:S01]  /*14780*/  LDSM.16.MT88.4 R52, [R202] ;  /* 0x00000000ca34783b */ /* 0x000fe20000004200 */
[C---:B------:R-:W-:Y:S02]  /*14790*/  FMUL.FTZ R17, R69.reuse, R101 ;  /* 0x0000006545117220 */ /* 0x040fe40000410000 */
[C---:B----4-:R-:W-:Y:S02]  /*147a0*/  FMUL.FTZ R4, R69.reuse, R88 ;  /* 0x0000005845047220 */ /* 0x050fe40000410000 */
[C---:B------:R-:W-:Y:S02]  /*147b0*/  FMUL.FTZ R5, R69.reuse, R89 ;  /* 0x0000005945057220 */ /* 0x040fe40000410000 */
[C---:B------:R-:W-:Y:S01]  /*147c0*/  FMUL.FTZ R32, R69.reuse, R116 ;  /* 0x0000007445207220 */ /* 0x040fe20000410000 */
[----:B------:R-:W-:Y:S01]  /*147d0*/  LDSM.16.MT88.4 R80, [R204] ;  /* 0x00000000cc50783b */ /* 0x000fe20000004200 */
[----:B-1----:R-:W-:Y:S01]  /*147e0*/  FADD.FTZ R0, -R2, R85 ;  /* 0x0000005502007221 */ /* 0x002fe20000010100 */
[----:B------:R-:W-:Y:S01]  /*147f0*/  FSEL R2, R70, RZ, P0 ;  /* 0x000000ff46027208 */ /* 0x000fe20000000000 */
[----:B-----5:R-:W-:Y:S02]  /*14800*/  FMUL.FTZ R6, R68, R90 ;  /* 0x0000005a44067220 */ /* 0x020fe40000410000 */
[----:B------:R-:W-:Y:S02]  /*14810*/  FMUL.FTZ R0, R0, c[0x0][0x2d0] ;  /* 0x0000b40000007a20 */ /* 0x000fe40000410000 */
[C---:B------:R-:W-:Y:S01]  /*14820*/  FMUL.FTZ R7, R68.reuse, R91 ;  /* 0x0000005b44077220 */ /* 0x040fe20000410000 */
[----:B------:R-:W0:Y:S01]  /*14830*/  LDGDEPBAR ;  /* 0x00000000000079af */ /* 0x000e220000000000 */
[----:B------:R1:W2:Y:S01]  /*14840*/  MUFU.EX2 R3, R0 ;  /* 0x0000000000037308 */ /* 0x0002a20000000800 */
[C---:B------:R-:W-:Y:S02]  /*14850*/  FMUL.FTZ R18, R68.reuse, R102 ;  /* 0x0000006644127220 */ /* 0x040fe40000410000 */
[C---:B------:R-:W-:Y:S02]  /*14860*/  FMUL.FTZ R19, R68.reuse, R103 ;  /* 0x0000006744137220 */ /* 0x040fe40000410000 */
[----:B------:R-:W-:Y:S02]  /*14870*/  FMUL.FTZ R33, R69, R117 ;  /* 0x0000007545217220 */ /* 0x000fe40000410000 */
[----:B------:R-:W-:Y:S01]  /*14880*/  LDSM.16.MT88.4 R88, [R205+0x800] ;  /* 0x00080000cd58783b */ /* 0x000fe20000004200 */
[C---:B------:R-:W-:Y:S02]  /*14890*/  FMUL.FTZ R34, R68.reuse, R118 ;  /* 0x0000007644227220 */ /* 0x040fe40000410000 */
[----:B------:R-:W-:Y:S01]  /*148a0*/  FMUL.FTZ R35, R68, R119 ;  /* 0x0000007744237220 */ /* 0x000fe20000410000 */
[-C--:B------:R-:W-:Y:S04]  /*148b0*/  HMMA.16816.F32.BF16 R4, R76, R20.reuse, R4 ;  /* 0x000000144c04723c */ /* 0x080fe80000041804 */
[----:B------:R-:W-:Y:S08]  /*148c0*/  LDSM.16.MT88.4 R100, [R201+0x2000] ;  /* 0x00200000c964783b */ /* 0x000ff00000004200 */
[----:B------:R-:W-:Y:S01]  /*148d0*/  LDSM.16.MT88.4 R116, [R205+0x2000] ;  /* 0x00200000cd74783b */ /* 0x000fe20000004200 */
[----:B-1----:R-:W-:Y:S02]  /*148e0*/  FADD.FTZ R0, -R2, R86 ;  /* 0x0000005602007221 */ /* 0x002fe40000010100 */
[----:B------:R-:W-:Y:S02]  /*148f0*/  FFMA.FTZ R2, R36, c[0x0][0x2d0], -R154 ;  /* 0x0000b40024027a23 */ /* 0x000fe4000001089a */
[----:B------:R-:W-:Y:S03]  /*14900*/  FMUL.FTZ R0, R0, c[0x0][0x2d0] ;  /* 0x0000b40000007a20 */ /* 0x000fe60000410000 */
[----:B------:R-:W1:Y:S01]  /*14910*/  LDSM.16.MT88.4 R36, [R205] ;  /* 0x00000000cd24783b */ /* 0x000e620000004200 */
[----:B------:R3:W-:Y:S01]  /*14920*/  MUFU.EX2 R199, R2 ;  /* 0x0000000200c77308 */ /* 0x0007e20000000800 */
[C---:B--2---:R-:W-:Y:S02]  /*14930*/  FMUL.FTZ R8, R3.reuse, R92 ;  /* 0x0000005c03087220 */ /* 0x044fe40000410000 */
[C---:B------:R-:W-:Y:S02]  /*14940*/  FMUL.FTZ R9, R3.reuse, R93 ;  /* 0x0000005d03097220 */ /* 0x040fe40000410000 */
[C---:B------:R-:W-:Y:S02]  /*14950*/  FMUL.FTZ R12, R3.reuse, R96 ;  /* 0x00000060030c7220 */ /* 0x040fe40000410000 */
[C---:B------:R-:W-:Y:S01]  /*14960*/  FMUL.FTZ R13, R3.reuse, R97 ;  /* 0x00000061030d7220 */ /* 0x040fe20000410000 */
[----:B------:R-:W2:Y:S01]  /*14970*/  LDSM.16.MT88.4 R84, [R201+0x800] ;  /* 0x00080000c954783b */ /* 0x000ea20000004200 */
[C---:B------:R-:W-:Y:S01]  /*14980*/  FMUL.FTZ R24, R3.reuse, R108 ;  /* 0x0000006c03187220 */ /* 0x040fe20000410000 */
[----:B------:R-:W4:Y:S01]  /*14990*/  MUFU.EX2 R0, R0 ;  /* 0x0000000000007308 */ /* 0x000f220000000800 */
[C---:B------:R-:W-:Y:S02]  /*149a0*/  FMUL.FTZ R25, R3.reuse, R109 ;  /* 0x0000006d03197220 */ /* 0x040fe40000410000 */
[C---:B------:R-:W-:Y:S01]  /*149b0*/  FMUL.FTZ R28, R3.reuse, R112 ;  /* 0x00000070031c7220 */ /* 0x040fe20000410000 */
[----:B------:R-:W-:Y:S01]  /*149c0*/  MOV R112, R41 ;  /* 0x0000002900707202 */ /* 0x000fe20000000f00 */
[C---:B------:R-:W-:Y:S02]  /*149d0*/  FMUL.FTZ R29, R3.reuse, R113 ;  /* 0x00000071031d7220 */ /* 0x040fe40000410000 */
[----:B------:R-:W-:Y:S02]  /*149e0*/  FMUL.FTZ R41, R3, R125 ;  /* 0x0000007d03297220 */ /* 0x000fe40000410000 */
[----:B------:R-:W-:Y:S02]  /*149f0*/  IMAD.MOV.U32 R113, RZ, RZ, R48 ;  /* 0x000000ffff717224 */ /* 0x000fe400078e0030 */
[----:B------:R-:W-:Y:S02]  /*14a00*/  FMUL.FTZ R48, R69, R132 ;  /* 0x0000008445307220 */ /* 0x000fe40000410000 */
[--C-:B---3--:R-:W-:Y:S02]  /*14a10*/  FFMA.FTZ R2, R40, c[0x0][0x2d0], -R154.reuse ;  /* 0x0000b40028027a23 */ /* 0x108fe4000001089a */
[----:B------:R-:W-:Y:S02]  /*14a20*/  FMUL.FTZ R40, R3, R124 ;  /* 0x0000007c03287220 */ /* 0x000fe40000410000 */
[----:B------:R3:W5:Y:S01]  /*14a30*/  MUFU.EX2 R198, R2 ;  /* 0x0000000200c67308 */ /* 0x0007620000000800 */
[C---:B----4-:R-:W-:Y:S02]  /*14a40*/  FMUL.FTZ R10, R0.reuse, R94 ;  /* 0x0000005e000a7220 */ /* 0x050fe40000410000 */
[C---:B------:R-:W-:Y:S02]  /*14a50*/  FMUL.FTZ R11, R0.reuse, R95 ;  /* 0x0000005f000b7220 */ /* 0x040fe40000410000 */
[----:B------:R-:W4:Y:S01]  /*14a60*/  LDSM.16.MT88.4 R92, [R202+0x800] ;  /* 0x00080000ca5c783b */ /* 0x000f220000004200 */
[C---:B------:R-:W-:Y:S02]  /*14a70*/  FMUL.FTZ R30, R0.reuse, R114 ;  /* 0x00000072001e7220 */ /* 0x040fe40000410000 */
[C---:B------:R-:W-:Y:S02]  /*14a80*/  FMUL.FTZ R31, R0.reuse, R115 ;  /* 0x00000073001f7220 */ /* 0x040fe40000410000 */
[C---:B------:R-:W-:Y:S03]  /*14a90*/  HMMA.16816.F32.BF16 R8, R64.reuse, R20, R8 ;  /* 0x000000144008723c */ /* 0x040fe60000041808 */
[----:B------:R-:W2:Y:S01]  /*14aa0*/  LDL.LU R115, [R1+0x18] ;  /* 0x0000180001737983 */ /* 0x000ea20000300800 */
[C---:B------:R-:W-:Y:S02]  /*14ab0*/  FMUL.FTZ R14, R0.reuse, R98 ;  /* 0x00000062000e7220 */ /* 0x040fe40000410000 */
[----:B------:R-:W-:Y:S01]  /*14ac0*/  FMUL.FTZ R15, R0, R99 ;  /* 0x00000063000f7220 */ /* 0x000fe20000410000 */
[----:B------:R-:W2:Y:S01]  /*14ad0*/  LDL.LU R114, [R1+0x1c] ;  /* 0x00001c0001727983 */ /* 0x000ea20000300800 */
[C---:B------:R-:W-:Y:S03]  /*14ae0*/  FMUL.FTZ R20, R69.reuse, R104 ;  /* 0x0000006845147220 */ /* 0x040fe60000410000 */
[----:B------:R-:W2:Y:S01]  /*14af0*/  LDL.LU R124, [R1+0x14] ;  /* 0x00001400017c7983 */ /* 0x000ea20000300800 */
[--C-:B---3--:R-:W-:Y:S01]  /*14b00*/  FFMA.FTZ R2, R42, c[0x0][0x2d0], -R153.reuse ;  /* 0x0000b4002a027a23 */ /* 0x108fe20000010899 */
[-C--:B------:R-:W-:Y:S02]  /*14b10*/  HMMA.16816.F32.BF16 R12, R64, R22.reuse, R12 ;  /* 0x00000016400c723c */ /* 0x080fe4000004180c */
[----:B------:R-:W3:Y:S01]  /*14b20*/  LDL.LU R125, [R1+0x10] ;  /* 0x00001000017d7983 */ /* 0x000ee20000300800 */
[----:B------:R1:W-:Y:S01]  /*14b30*/  MUFU.EX2 R197, R2 ;  /* 0x0000000200c57308 */ /* 0x0003e20000000800 */
[----:B------:R-:W-:Y:S02]  /*14b40*/  FMUL.FTZ R21, R69, R105 ;  /* 0x0000006945157220 */ /* 0x000fe40000410000 */
[----:B------:R-:W2:Y:S01]  /*14b50*/  LDL R108, [R1] ;  /* 0x00000000016c7983 */ /* 0x000ea20000100800 */
[C---:B------:R-:W-:Y:S01]  /*14b60*/  FMUL.FTZ R26, R0.reuse, R110 ;  /* 0x0000006e001a7220 */ /* 0x040fe20000410000 */
[C---:B------:R-:W-:Y:S04]  /*14b70*/  HMMA.16816.F32.BF16 R16, R76.reuse, R22, R16 ;  /* 0x000000164c10723c */ /* 0x040fe80000041810 */
[C---:B------:R-:W-:Y:S02]  /*14b80*/  FMUL.FTZ R27, R0.reuse, R111 ;  /* 0x0000006f001b7220 */ /* 0x040fe40000410000 */
[----:B------:R-:W-:Y:S01]  /*14b90*/  FMUL.FTZ R42, R0, R126 ;  /* 0x0000007e002a7220 */ /* 0x000fe20000410000 */
[----:B------:R-:W-:Y:S01]  /*14ba0*/  MOV R126, R45 ;  /* 0x0000002d007e7202 */ /* 0x000fe20000000f00 */
[C---:B------:R-:W-:Y:S04]  /*14bb0*/  FMUL.FTZ R22, R68.reuse, R106 ;  /* 0x0000006a44167220 */ /* 0x040fe80000410000 */
[----:B------:R-:W-:Y:S02]  /*14bc0*/  FMUL.FTZ R23, R68, R107 ;  /* 0x0000006b44177220 */ /* 0x000fe40000410000 */
[C---:B------:R-:W-:Y:S05]  /*14bd0*/  FMUL.FTZ R45, R3.reuse, R129 ;  /* 0x00000081032d7220 */ /* 0x040fea0000410000 */
[-C--:B-1----:R-:W-:Y:S03]  /*14be0*/  HMMA.16816.F32.BF16 R20, R76, R36.reuse, R20 ;  /* 0x000000244c14723c */ /* 0x082fe60000041814 */
[----:B------:R-:W-:Y:S02]  /*14bf0*/  FFMA.FTZ R2, R44, c[0x0][0x2d0], -R153 ;  /* 0x0000b4002c027a23 */ /* 0x000fe40000010899 */
[----:B------:R-:W-:Y:S02]  /*14c00*/  FMUL.FTZ R44, R3, R128 ;  /* 0x00000080032c7220 */ /* 0x000fe40000410000 */
[----:B------:R1:W1:Y:S01]  /*14c10*/  MUFU.EX2 R196, R2 ;  /* 0x0000000200c47308 */ /* 0x0002620000000800 */
[C---:B------:R-:W-:Y:S07]  /*14c20*/  HMMA.16816.F32.BF16 R24, R64.reuse, R36, R24 ;  /* 0x000000244018723c */ /* 0x040fee0000041818 */
[C---:B------:R-:W-:Y:S01]  /*14c30*/  FMUL.FTZ R36, R69.reuse, R120 ;  /* 0x0000007845247220 */ /* 0x040fe20000410000 */
[-C--:B------:R-:W-:Y:S04]  /*14c40*/  HMMA.16816.F32.BF16 R28, R64, R38.reuse, R28 ;  /* 0x00000026401c723c */ /* 0x080fe8000004181c */
[C---:B------:R-:W-:Y:S01]  /*14c50*/  FMUL.FTZ R37, R69.reuse, R121 ;  /* 0x0000007945257220 */ /* 0x040fe20000410000 */
[----:B------:R-:W-:Y:S01]  /*14c60*/  MOV R120, R47 ;  /* 0x0000002f00787202 */ /* 0x000fe20000000f00 */
[C---:B------:R-:W-:Y:S02]  /*14c70*/  FMUL.FTZ R47, R0.reuse, R131 ;  /* 0x00000083002f7220 */ /* 0x040fe40000410000 */
[C---:B------:R-:W-:Y:S04]  /*14c80*/  HMMA.16816.F32.BF16 R32, R76.reuse, R38, R32 ;  /* 0x000000264c20723c */ /* 0x040fe80000041820 */
[----:B------:R-:W-:Y:S02]  /*14c90*/  IMAD.MOV.U32 R121, RZ, RZ, R63 ;  /* 0x000000ffff797224 */ /* 0x000fe400078e003f */
[----:B------:R-:W-:Y:S02]  /*14ca0*/  FMUL.FTZ R63, R0, R147 ;  /* 0x00000093003f7220 */ /* 0x000fe40000410000 */
[----:B-1----:R-:W-:Y:S04]  /*14cb0*/  FFMA.FTZ R2, R46, c[0x0][0x2d0], -R154 ;  /* 0x0000b4002e027a23 */ /* 0x002fe8000001089a */
[----:B------:R1:W-:Y:S01]  /*14cc0*/  MUFU.EX2 R195, R2 ;  /* 0x0000000200c37308 */ /* 0x0003e20000000800 */
[C---:B------:R-:W-:Y:S01]  /*14cd0*/  FMUL.FTZ R38, R68.reuse, R122 ;  /* 0x0000007a44267220 */ /* 0x040fe20000410000 */
[----:B------:R-:W-:Y:S01]  /*14ce0*/  MOV R122, R43 ;  /* 0x0000002b007a7202 */ /* 0x000fe20000000f00 */
[----:B------:R-:W-:Y:S02]  /*14cf0*/  FMUL.FTZ R39, R68, R123 ;  /* 0x0000007b44277220 */ /* 0x000fe40000410000 */
[----:B------:R-:W-:Y:S02]  /*14d00*/  IMAD.MOV.U32 R123, RZ, RZ, R62 ;  /* 0x000000ffff7b7224 */ /* 0x000fe400078e003e */
[C---:B------:R-:W-:Y:S02]  /*14d10*/  FMUL.FTZ R43, R0.reuse, R127 ;  /* 0x0000007f002b7220 */ /* 0x040fe40000410000 */
[C---:B------:R-:W-:Y:S01]  /*14d20*/  FMUL.FTZ R46, R0.reuse, R130 ;  /* 0x00000082002e7220 */ /* 0x040fe20000410000 */
[-C--:B------:R-:W-:Y:S03]  /*14d30*/  HMMA.16816.F32.BF16 R36, R76, R52.reuse, R36 ;  /* 0x000000344c24723c */ /* 0x080fe60000041824 */
[----:B------:R-:W-:Y:S05]  /*14d40*/  FMUL.FTZ R62, R0, R146 ;  /* 0x00000092003e7220 */ /* 0x000fea0000410000 */
[C---:B------:R-:W-:Y:S04]  /*14d50*/  HMMA.16816.F32.BF16 R40, R64.reuse, R52, R40 ;  /* 0x000000344028723c */ /* 0x040fe80000041828 */
[----:B-1----:R-:W-:Y:S04]  /*14d60*/  FFMA.FTZ R2, R50, c[0x0][0x2d0], -R154 ;  /* 0x0000b40032027a23 */ /* 0x002fe8000001089a */
[-C--:B------:R-:W-:Y:S01]  /*14d70*/  HMMA.16816.F32.BF16 R44, R64, R54.reuse, R44 ;  /* 0x00000036402c723c */ /* 0x080fe2000004182c */
[----:B------:R1:W1:Y:S03]  /*14d80*/  MUFU.EX2 R194, R2 ;  /* 0x0000000200c27308 */ /* 0x0002660000000800 */
[C---:B------:R-:W-:Y:S02]  /*14d90*/  FMUL.FTZ R50, R68.reuse, R134 ;  /* 0x0000008644327220 */ /* 0x040fe40000410000 */
[C---:B------:R-:W-:Y:S02]  /*14da0*/  FMUL.FTZ R53, R69.reuse, R137 ;  /* 0x0000008945357220 */ /* 0x040fe40000410000 */
[----:B------:R-:W-:Y:S04]  /*14db0*/  FMUL.FTZ R52, R69, R136 ;  /* 0x0000008845347220 */ /* 0x000fe80000410000 */
[--C-:B-1----:R-:W-:Y:S02]  /*14dc0*/  FFMA.FTZ R2, R49, c[0x0][0x2d0], -R75.reuse ;  /* 0x0000b40031027a23 */ /* 0x102fe4000001084b */
[----:B------:R-:W-:Y:S02]  /*14dd0*/  FMUL.FTZ R49, R69, R133 ;  /* 0x0000008545317220 */ /* 0x000fe40000410000 */
[----:B------:R1:W-:Y:S02]  /*14de0*/  MUFU.EX2 R193, R2 ;  /* 0x0000000200c17308 */ /* 0x0003e40000000800 */
[--C-:B-1----:R-:W-:Y:S02]  /*14df0*/  FFMA.FTZ R2, R51, c[0x0][0x2d0], -R75.reuse ;  /* 0x0000b40033027a23 */ /* 0x102fe4000001084b */
[C---:B------:R-:W-:Y:S06]  /*14e00*/  FMUL.FTZ R51, R68.reuse, R135 ;  /* 0x0000008744337220 */ /* 0x040fec0000410000 */
[----:B------:R1:W-:Y:S01]  /*14e10*/  MUFU.EX2 R192, R2 ;  /* 0x0000000200c07308 */ /* 0x0003e20000000800 */
[----:B------:R-:W-:Y:S01]  /*14e20*/  LDSM.16.MT88.4 R132, [R202+0x2000] ;  /* 0x00200000ca84783b */ /* 0x000fe20000004200 */
[C---:B------:R-:W-:Y:S07]  /*14e30*/  HMMA.16816.F32.BF16 R48, R76.reuse, R54, R48 ;  /* 0x000000364c30723c */ /* 0x040fee0000041830 */
[C---:B------:R-:W-:Y:S02]  /*14e40*/  FMUL.FTZ R55, R68.reuse, R139 ;  /* 0x0000008b44377220 */ /* 0x040fe40000410000 */
[----:B------:R-:W-:Y:S07]  /*14e50*/  FMUL.FTZ R54, R68, R138 ;  /* 0x0000008a44367220 */ /* 0x000fee0000410000 */
[-C--:B------:R-:W-:Y:S03]  /*14e60*/  HMMA.16816.F32.BF16 R52, R76, R80.reuse, R52 ;  /* 0x000000504c34723c */ /* 0x080fe60000041834 */
[--C-:B-1----:R-:W-:Y:S02]  /*14e70*/  FFMA.FTZ R2, R57, c[0x0][0x2d0], -R152.reuse ;  /* 0x0000b40039027a23 */ /* 0x102fe40000010898 */
[----:B------:R-:W-:Y:S02]  /*14e80*/  FMUL.FTZ R57, R3, R141 ;  /* 0x0000008d03397220 */ /* 0x000fe40000410000 */
[----:B------:R1:W-:Y:S02]  /*14e90*/  MUFU.EX2 R191, R2 ;  /* 0x0000000200bf7308 */ /* 0x0003e40000000800 */
[--C-:B-1----:R-:W-:Y:S03]  /*14ea0*/  FFMA.FTZ R2, R58, c[0x0][0x2d0], -R152.reuse ;  /* 0x0000b4003a027a23 */ /* 0x102fe60000010898 */
[C---:B------:R-:W-:Y:S05]  /*14eb0*/  FMUL.FTZ R58, R0.reuse, R142 ;  /* 0x0000008e003a7220 */ /* 0x040fea0000410000 */
[----:B------:R1:W-:Y:S02]  /*14ec0*/  MUFU.EX2 R190, R2 ;  /* 0x0000000200be7308 */ /* 0x0003e40000000800 */
[--C-:B-1----:R-:W-:Y:S02]  /*14ed0*/  FFMA.FTZ R2, R59, c[0x0][0x2d0], -R75.reuse ;  /* 0x0000b4003b027a23 */ /* 0x102fe4000001084b */
[----:B------:R-:W-:Y:S06]  /*14ee0*/  FMUL.FTZ R59, R0, R143 ;  /* 0x0000008f003b7220 */ /* 0x000fec0000410000 */
[----:B------:R1:W-:Y:S02]  /*14ef0*/  MUFU.EX2 R189, R2 ;  /* 0x0000000200bd7308 */ /* 0x0003e40000000800 */
[----:B-1----:R-:W-:Y:S02]  /*14f00*/  FFMA.FTZ R2, R61, c[0x0][0x2d0], -R75 ;  /* 0x0000b4003d027a23 */ /* 0x002fe4000001084b */
[C---:B------:R-:W-:Y:S06]  /*14f10*/  FMUL.FTZ R61, R3.reuse, R145 ;  /* 0x00000091033d7220 */ /* 0x040fec0000410000 */
[----:B------:R1:W-:Y:S02]  /*14f20*/  MUFU.EX2 R188, R2 ;  /* 0x0000000200bc7308 */ /* 0x0003e40000000800 */
[--C-:B-1----:R-:W-:Y:S02]  /*14f30*/  FFMA.FTZ R2, R56, c[0x0][0x2d0], -R152.reuse ;  /* 0x0000b40038027a23 */ /* 0x102fe40000010898 */
[C---:B------:R-:W-:Y:S06]  /*14f40*/  FMUL.FTZ R56, R3.reuse, R140 ;  /* 0x0000008c03387220 */ /* 0x040fec0000410000 */
[----:B------:R1:W-:Y:S01]  /*14f50*/  MUFU.EX2 R185, R2 ;  /* 0x0000000200b97308 */ /* 0x0003e20000000800 */
[C---:B------:R-:W-:Y:S07]  /*14f60*/  HMMA.16816.F32.BF16 R56, R64.reuse, R80, R56 ;  /* 0x000000504038723c */ /* 0x040fee0000041838 */
[----:B------:R-:W-:Y:S02]  /*14f70*/  F2FP.BF16.PACK_AB R80, R230, R228 ;  /* 0x000000e4e650723e */ /* 0x000fe400000010ff */
[----:B-----5:R-:W-:Y:S02]  /*14f80*/  F2FP.BF16.PACK_AB R81, R198, R199 ;  /* 0x000000c7c651723e */ /* 0x020fe400000010ff */
[----:B--2---:R-:W-:Y:S01]  /*14f90*/  ISETP.GT.AND P0, PT, R216, R108, PT ;  /* 0x0000006cd800720c */ /* 0x004fe20003f04270 */
[----:B------:R-:W-:Y:S02]  /*14fa0*/  IMAD.MOV.U32 R216, RZ, RZ, R217 ;  /* 0x000000ffffd87224 */ /* 0x000fe400078e00d9 */
[----:B-1----:R-:W-:Y:S02]  /*14fb0*/  FFMA.FTZ R2, R60, c[0x0][0x2d0], -R152 ;  /* 0x0000b4003c027a23 */ /* 0x002fe40000010898 */
[C---:B------:R-:W-:Y:S02]  /*14fc0*/  FMUL.FTZ R60, R3.reuse, R144 ;  /* 0x00000090033c7220 */ /* 0x040fe40000410000 */
[----:B------:R1:W-:Y:S01]  /*14fd0*/  MUFU.EX2 R183, R2 ;  /* 0x0000000200b77308 */ /* 0x0003e20000000800 */
[----:B------:R-:W-:Y:S04]  /*14fe0*/  FFMA.FTZ R3, R3, R115, R249 ;  /* 0x0000007303037223 */ /* 0x000fe800000100f9 */
[-C--:B------:R-:W-:Y:S07]  /*14ff0*/  HMMA.16816.F32.BF16 R60, R64, R82.reuse, R60 ;  /* 0x00000052403c723c */ /* 0x080fee000004183c */
[C---:B------:R-:W-:Y:S02]  /*15000*/  FMUL.FTZ R64, R69.reuse, R148 ;  /* 0x0000009445407220 */ /* 0x040fe40000410000 */
[----:B------:R-:W-:Y:S03]  /*15010*/  FMUL.FTZ R65, R69, R149 ;  /* 0x0000009545417220 */ /* 0x000fe60000410000 */
[C---:B------:R-:W-:Y:S02]  /*15020*/  FMUL.FTZ R66, R68.reuse, R150 ;  /* 0x0000009644427220 */ /* 0x040fe40000410000 */
[----:B------:R-:W-:Y:S02]  /*15030*/  FMUL.FTZ R67, R68, R151 ;  /* 0x0000009744437220 */ /* 0x000fe40000410000 */
[--C-:B-1----:R-:W-:Y:S05]  /*15040*/  FFMA.FTZ R2, R160, c[0x0][0x2d0], -R153.reuse ;  /* 0x0000b400a0027a23 */ /* 0x102fea0000010899 */
        /* <DEDUP_REMOVED lines=8> */
[-C--:B------:R-:W-:Y:S03]  /*150d0*/  HMMA.16816.F32.BF16 R4, R76, R84.reuse, R4 ;  /* 0x000000544c04723c */ /* 0x080fe60000041804 */
[----:B-1----:R-:W-:Y:S05]  /*150e0*/  FFMA.FTZ R2, R162, c[0x0][0x2d0], -R153 ;  /* 0x0000b400a2027a23 */ /* 0x002fea0000010899 */
[C---:B------:R-:W-:Y:S01]  /*150f0*/  HMMA.16816.F32.BF16 R8, R80.reuse, R84, R8 ;  /* 0x000000545008723c */ /* 0x040fe20000041808 */
[----:B------:R1:W2:Y:S07]  /*15100*/  MUFU.EX2 R181, R2 ;  /* 0x0000000200b57308 */ /* 0x0002ae0000000800 */
[-C--:B------:R-:W-:Y:S08]  /*15110*/  HMMA.16816.F32.BF16 R12, R80, R86.reuse, R12 ;  /* 0x00000056500c723c */ /* 0x080ff0000004180c */
[C---:B------:R-:W-:Y:S01]  /*15120*/  HMMA.16816.F32.BF16 R16, R76.reuse, R86, R16 ;  /* 0x000000564c10723c */ /* 0x040fe20000041810 */
[----:B------:R-:W5:Y:S07]  /*15130*/  LDSM.16.MT88.4 R84, [R204+0x800] ;  /* 0x00080000cc54783b */ /* 0x000f6e0000004200 */
[-C--:B------:R-:W-:Y:S04]  /*15140*/  HMMA.16816.F32.BF16 R20, R76, R88.reuse, R20 ;  /* 0x000000584c14723c */ /* 0x080fe80000041814 */
[--C-:B-1----:R-:W-:Y:S04]  /*15150*/  FFMA.FTZ R2, R157, c[0x0][0x2d0], -R154.reuse ;  /* 0x0000b4009d027a23 */ /* 0x102fe8000001089a */
[C---:B------:R-:W-:Y:S01]  /*15160*/  HMMA.16816.F32.BF16 R24, R80.reuse, R88, R24 ;  /* 0x000000585018723c */ /* 0x040fe20000041818 */
[----:B------:R1:W-:Y:S06]  /*15170*/  MUFU.EX2 R180, R2 ;  /* 0x0000000200b47308 */ /* 0x0003ec0000000800 */
[----:B------:R-:W-:Y:S01]  /*15180*/  FFMA.FTZ R88, R172, c[0x0][0x2d0], -R75 ;  /* 0x0000b400ac587a23 */ /* 0x000fe2000001084b */
[-C--:B------:R-:W-:Y:S03]  /*15190*/  HMMA.16816.F32.BF16 R28, R80, R90.reuse, R28 ;  /* 0x0000005a501c723c */ /* 0x080fe6000004181c */
[----:B------:R2:W-:Y:S05]  /*151a0*/  MUFU.EX2 R136, R88 ;  /* 0x0000005800887308 */ /* 0x0005ea0000000800 */
[C---:B------:R-:W-:Y:S08]  /*151b0*/  HMMA.16816.F32.BF16 R32, R76.reuse, R90, R32 ;  /* 0x0000005a4c20723c */ /* 0x040ff00000041820 */
[-C--:B----4-:R-:W-:Y:S04]  /*151c0*/  HMMA.16816.F32.BF16 R36, R76, R92.reuse, R36 ;  /* 0x0000005c4c24723c */ /* 0x090fe80000041824 */
[--C-:B-1----:R-:W-:Y:S04]  /*151d0*/  FFMA.FTZ R2, R158, c[0x0][0x2d0], -R154.reuse ;  /* 0x0000b4009e027a23 */ /* 0x102fe8000001089a */
[C---:B------:R-:W-:Y:S01]  /*151e0*/  HMMA.16816.F32.BF16 R40, R80.reuse, R92, R40 ;  /* 0x0000005c5028723c */ /* 0x040fe20000041828 */
[----:B------:R1:W4:Y:S01]  /*151f0*/  MUFU.EX2 R179, R2 ;  /* 0x0000000200b37308 */ /* 0x0003220000000800 */
[----:B--2---:R-:W2:Y:S06]  /*15200*/  LDSM.16.MT88.4 R88, [R201+0x1000] ;  /* 0x00100000c958783b */ /* 0x004eac0000004200 */
[-C--:B------:R-:W-:Y:S08]  /*15210*/  HMMA.16816.F32.BF16 R44, R80, R94.reuse, R44 ;  /* 0x0000005e502c723c */ /* 0x080ff0000004182c */
[C---:B------:R-:W-:Y:S01]  /*15220*/  HMMA.16816.F32.BF16 R48, R76.reuse, R94, R48 ;  /* 0x0000005e4c30723c */ /* 0x040fe20000041830 */
[----:B------:R-:W-:Y:S07]  /*15230*/  LDSM.16.MT88.4 R92, [R202+0x1000] ;  /* 0x00100000ca5c783b */ /* 0x000fee0000004200 */
[-C--:B-----5:R-:W-:Y:S04]  /*15240*/  HMMA.16816.F32.BF16 R52, R76, R84.reuse, R52 ;  /* 0x000000544c34723c */ /* 0x0a0fe80000041834 */
[--C-:B-1----:R-:W-:Y:S04]  /*15250*/  FFMA.FTZ R2, R159, c[0x0][0x2d0], -R153.reuse ;  /* 0x0000b4009f027a23 */ /* 0x102fe80000010899 */
[C---:B------:R-:W-:Y:S01]  /*15260*/  HMMA.16816.F32.BF16 R56, R80.reuse, R84, R56 ;  /* 0x000000545038723c */ /* 0x040fe20000041838 */
[----:B------:R1:W-:Y:S07]  /*15270*/  MUFU.EX2 R178, R2 ;  /* 0x0000000200b27308 */ /* 0x0003ee0000000800 */
[-C--:B------:R-:W-:Y:S07]  /*15280*/  HMMA.16816.F32.BF16 R60, R80, R86.reuse, R60 ;  /* 0x00000056503c723c */ /* 0x080fee000004183c */
[----:B------:R-:W-:Y:S01]  /*15290*/  F2FP.BF16.PACK_AB R80, R181, R128 ;  /* 0x00000080b550723e */ /* 0x000fe200000010ff */
[----:B------:R-:W-:Y:S01]  /*152a0*/  HMMA.16816.F32.BF16 R64, R76, R86, R64 ;  /* 0x000000564c40723c */ /* 0x000fe20000041840 */
[----:B------:R-:W5:Y:S03]  /*152b0*/  LDSM.16.MT88.4 R84, [R205+0x1000] ;  /* 0x00100000cd54783b */ /* 0x000f660000004200 */
[----:B----4-:R-:W-:Y:S03]  /*152c0*/  F2FP.BF16.PACK_AB R81, R179, R180 ;  /* 0x000000b4b351723e */ /* 0x010fe600000010ff */
[----:B------:R-:W-:Y:S01]  /*152d0*/  F2FP.BF16.PACK_AB R76, R192, R193 ;  /* 0x000000c1c04c723e */ /* 0x000fe200000010ff */
[----:B-1----:R-:W-:Y:S01]  /*152e0*/  FFMA.FTZ R2, R161, c[0x0][0x2d0], -R153 ;  /* 0x0000b400a1027a23 */ /* 0x002fe20000010899 */
[----:B------:R-:W-:Y:S03]  /*152f0*/  F2FP.BF16.PACK_AB R77, R190, R191 ;  /* 0x000000bfbe4d723e */ /* 0x000fe600000010ff */
[----:B------:R1:W4:Y:S01]  /*15300*/  MUFU.EX2 R139, R2 ;  /* 0x00000002008b7308 */ /* 0x0003220000000800 */
[----:B------:R-:W-:Y:S02]  /*15310*/  F2FP.BF16.PACK_AB R78, R188, R189 ;  /* 0x000000bdbc4e723e */ /* 0x000fe400000010ff */
[----:B------:R-:W-:Y:S07]  /*15320*/  F2FP.BF16.PACK_AB R79, R183, R185 ;  /* 0x000000b9b74f723e */ /* 0x000fee00000010ff */
[-C--:B--2---:R-:W-:Y:S03]  /*15330*/  HMMA.16816.F32.BF16 R4, R76, R88.reuse, R4 ;  /* 0x000000584c04723c */ /* 0x084fe60000041804 */
[--C-:B-1----:R-:W-:Y:S01]  /*15340*/  FFMA.FTZ R2, R156, c[0x0][0x2d0], -R154.reuse ;  /* 0x0000b4009c027a23 */ /* 0x102fe2000001089a */
[----:B----4-:R-:W-:Y:S03]  /*15350*/  F2FP.BF16.PACK_AB R82, R139, R178 ;  /* 0x000000b28b52723e */ /* 0x010fe600000010ff */
        /* <DEDUP_REMOVED lines=9> */
[----:B------:R-:W4:Y:S03]  /*153f0*/  LDSM.16.MT88.4 R88, [R204+0x1000] ;  /* 0x00100000cc58783b */ /* 0x000f260000004200 */
[--C-:B-1----:R-:W-:Y:S04]  /*15400*/  FFMA.FTZ R2, R165, c[0x0][0x2d0], -R152.reuse ;  /* 0x0000b400a5027a23 */ /* 0x102fe80000010898 */
[-C--:B-----5:R-:W-:Y:S01]  /*15410*/  HMMA.16816.F32.BF16 R20, R76, R84.reuse, R20 ;  /* 0x000000544c14723c */ /* 0x0a0fe20000041814 */
[----:B------:R1:W-:Y:S07]  /*15420*/  MUFU.EX2 R176, R2 ;  /* 0x0000000200b07308 */ /* 0x0003ee0000000800 */
[C---:B------:R-:W-:Y:S07]  /*15430*/  HMMA.16816.F32.BF16 R24, R80.reuse, R84, R24 ;  /* 0x000000545018723c */ /* 0x040fee0000041818 */
[--C-:B------:R-:W-:Y:S01]  /*15440*/  FFMA.FTZ R84, R226, c[0x0][0x2d0], -R75.reuse ;  /* 0x0000b400e2547a23 */ /* 0x100fe2000001084b */
[-C--:B------:R-:W-:Y:S08]  /*15450*/  HMMA.16816.F32.BF16 R28, R80, R86.reuse, R28 ;  /* 0x00000056501c723c */ /* 0x080ff0000004181c */
[C---:B------:R-:W-:Y:S04]  /*15460*/  HMMA.16816.F32.BF16 R32, R76.reuse, R86, R32 ;  /* 0x000000564c20723c */ /* 0x040fe80000041820 */
[--C-:B-1----:R-:W-:Y:S02]  /*15470*/  FFMA.FTZ R2, R166, c[0x0][0x2d0], -R152.reuse ;  /* 0x0000b400a6027a23 */ /* 0x102fe40000010898 */
[----:B------:R1:W-:Y:S02]  /*15480*/  MUFU.EX2 R166, R84 ;  /* 0x0000005400a67308 */ /* 0x0003e40000000800 */
[-C--:B------:R-:W-:Y:S08]  /*15490*/  HMMA.16816.F32.BF16 R36, R76, R92.reuse, R36 ;  /* 0x0000005c4c24723c */ /* 0x080ff00000041824 */
[C---:B------:R-:W-:Y:S01]  /*154a0*/  HMMA.16816.F32.BF16 R40, R80.reuse, R92, R40 ;  /* 0x0000005c5028723c */ /* 0x040fe20000041828 */
[----:B------:R5:W2:Y:S07]  /*154b0*/  MUFU.EX2 R175, R2 ;  /* 0x0000000200af7308 */ /* 0x000aae0000000800 */
[-C--:B------:R-:W-:Y:S01]  /*154c0*/  HMMA.16816.F32.BF16 R44, R80, R94.reuse, R44 ;  /* 0x0000005e502c723c */ /* 0x080fe2000004182c */
[----:B-1----:R-:W1:Y:S07]  /*154d0*/  LDSM.16.MT88.4 R84, [R201+0x1800] ;  /* 0x00180000c954783b */ /* 0x002e6e0000004200 */
[C---:B------:R-:W-:Y:S01]  /*154e0*/  HMMA.16816.F32.BF16 R48, R76.reuse, R94, R48 ;  /* 0x0000005e4c30723c */ /* 0x040fe20000041830 */
[----:B------:R-:W-:Y:S07]  /*154f0*/  LDSM.16.MT88.4 R92, [R202+0x1800] ;  /* 0x00180000ca5c783b */ /* 0x000fee0000004200 */
[-C--:B----4-:R-:W-:Y:S04]  /*15500*/  HMMA.16816.F32.BF16 R52, R76, R88.reuse, R52 ;  /* 0x000000584c34723c */ /* 0x090fe80000041834 */
[--C-:B-----5:R-:W-:Y:S04]  /*15510*/  FFMA.FTZ R2, R174, c[0x0][0x2d0], -R75.reuse ;  /* 0x0000b400ae027a23 */ /* 0x120fe8000001084b */
[C---:B------:R-:W-:Y:S01]  /*15520*/  HMMA.16816.F32.BF16 R56, R80.reuse, R88, R56 ;  /* 0x000000585038723c */ /* 0x040fe20000041838 */
[----:B------:R4:W-:Y:S07]  /*15530*/  MUFU.EX2 R174, R2 ;  /* 0x0000000200ae7308 */ /* 0x0009ee0000000800 */
[-C--:B------:R-:W-:Y:S08]  /*15540*/  HMMA.16816.F32.BF16 R60, R80, R90.reuse, R60 ;  /* 0x0000005a503c723c */ /* 0x080ff0000004183c */
[----:B------:R-:W-:Y:S01]  /*15550*/  HMMA.16816.F32.BF16 R64, R76, R90, R64 ;  /* 0x0000005a4c40723c */ /* 0x000fe20000041840 */
[----:B------:R-:W5:Y:S06]  /*15560*/  LDSM.16.MT88.4 R88, [R205+0x1800] ;  /* 0x00180000cd58783b */ /* 0x000f6c0000004200 */
[----:B--2---:R-:W-:Y:S01]  /*15570*/  F2FP.BF16.PACK_AB R76, R177, R136 ;  /* 0x00000088b14c723e */ /* 0x004fe200000010ff */
[----:B----4-:R-:W-:Y:S01]  /*15580*/  FFMA.FTZ R2, R187, c[0x0][0x2d0], -R75 ;  /* 0x0000b400bb027a23 */ /* 0x010fe2000001084b */
[----:B------:R-:W-:Y:S03]  /*15590*/  F2FP.BF16.PACK_AB R77, R175, R176 ;  /* 0x000000b0af4d723e */ /* 0x000fe600000010ff */
[----:B------:R2:W4:Y:S02]  /*155a0*/  MUFU.EX2 R173, R2 ;  /* 0x0000000200ad7308 */ /* 0x0005240000000800 */
[--C-:B--2---:R-:W-:Y:S01]  /*155b0*/  FFMA.FTZ R2, R171, c[0x0][0x2d0], -R152.reuse ;  /* 0x0000b400ab027a23 */ /* 0x104fe20000010898 */
[----:B----4-:R-:W-:Y:S07]  /*155c0*/  F2FP.BF16.PACK_AB R78, R173, R174 ;  /* 0x000000aead4e723e */ /* 0x010fee00000010ff */
[----:B------:R2:W-:Y:S02]  /*155d0*/  MUFU.EX2 R172, R2 ;  /* 0x0000000200ac7308 */ /* 0x0005e40000000800 */
[----:B--2---:R-:W-:Y:S08]  /*155e0*/  FFMA.FTZ R2, R170, c[0x0][0x2d0], -R152 ;  /* 0x0000b400aa027a23 */ /* 0x004ff00000010898 */
[----:B------:R2:W4:Y:S02]  /*155f0*/  MUFU.EX2 R171, R2 ;  /* 0x0000000200ab7308 */ /* 0x0005240000000800 */
[--C-:B--2---:R-:W-:Y:S01]  /*15600*/  FFMA.FTZ R2, R167, c[0x0][0x2d0], -R153.reuse ;  /* 0x0000b400a7027a23 */ /* 0x104fe20000010899 */
[----:B----4-:R-:W-:Y:S07]  /*15610*/  F2FP.BF16.PACK_AB R79, R171, R172 ;  /* 0x000000acab4f723e */ /* 0x010fee00000010ff */
[----:B------:R2:W-:Y:S01]  /*15620*/  MUFU.EX2 R143, R2 ;  /* 0x00000002008f7308 */ /* 0x0005e20000000800 */
[-C--:B-1----:R-:W-:Y:S03]  /*15630*/  HMMA.16816.F32.BF16 R4, R76, R84.reuse, R4 ;  /* 0x000000544c04723c */ /* 0x082fe60000041804 */
[--C-:B--2---:R-:W-:Y:S06]  /*15640*/  FFMA.FTZ R2, R169, c[0x0][0x2d0], -R153.reuse ;  /* 0x0000b400a9027a23 */ /* 0x104fec0000010899 */
[----:B------:R1:W2:Y:S03]  /*15650*/  MUFU.EX2 R142, R2 ;  /* 0x00000002008e7308 */ /* 0x0002a60000000800 */
[--C-:B-1----:R-:W-:Y:S01]  /*15660*/  FFMA.FTZ R2, R163, c[0x0][0x2d0], -R154.reuse ;  /* 0x0000b400a3027a23 */ /* 0x102fe2000001089a */
[----:B--2---:R-:W-:Y:S06]  /*15670*/  F2FP.BF16.PACK_AB R80, R142, R143 ;  /* 0x0000008f8e50723e */ /* 0x004fec00000010ff */
        /* <DEDUP_REMOVED lines=20> */
[--C-:B-1----:R-:W-:Y:S01]  /*157c0*/  FFMA.FTZ R2, R221, c[0x0][0x2d0], -R152.reuse ;  /* 0x0000b400dd027a23 */ /* 0x102fe20000010898 */
[----:B--2---:R-:W-:Y:S03]  /*157d0*/  F2FP.BF16.PACK_AB R148, R165, R166 ;  /* 0x000000a6a594723e */ /* 0x004fe600000010ff */
[-C--:B-----5:R-:W-:Y:S01]  /*157e0*/  HMMA.16816.F32.BF16 R20, R76, R88.reuse, R20 ;  /* 0x000000584c14723c */ /* 0x0a0fe20000041814 */
[----:B------:R1:W-:Y:S07]  /*157f0*/  MUFU.EX2 R164, R2 ;  /* 0x0000000200a47308 */ /* 0x0003ee0000000800 */
[C---:B------:R-:W-:Y:S08]  /*15800*/  HMMA.16816.F32.BF16 R24, R80.reuse, R88, R24 ;  /* 0x000000585018723c */ /* 0x040ff00000041818 */
[-C--:B------:R-:W-:Y:S08]  /*15810*/  HMMA.16816.F32.BF16 R28, R80, R90.reuse, R28 ;  /* 0x0000005a501c723c */ /* 0x080ff0000004181c */
[C---:B------:R-:W-:Y:S04]  /*15820*/  HMMA.16816.F32.BF16 R32, R76.reuse, R90, R32 ;  /* 0x0000005a4c20723c */ /* 0x040fe80000041820 */
[----:B-1----:R-:W-:Y:S04]  /*15830*/  FFMA.FTZ R2, R222, c[0x0][0x2d0], -R152 ;  /* 0x0000b400de027a23 */ /* 0x002fe80000010898 */
[-C--:B------:R-:W-:Y:S01]  /*15840*/  HMMA.16816.F32.BF16 R36, R76, R92.reuse, R36 ;  /* 0x0000005c4c24723c */ /* 0x080fe20000041824 */
[----:B------:R1:W2:Y:S07]  /*15850*/  MUFU.EX2 R162, R2 ;  /* 0x0000000200a27308 */ /* 0x0002ae0000000800 */
[C---:B------:R-:W-:Y:S08]  /*15860*/  HMMA.16816.F32.BF16 R40, R80.reuse, R92, R40 ;  /* 0x0000005c5028723c */ /* 0x040ff00000041828 */
[-C--:B------:R-:W-:Y:S08]  /*15870*/  HMMA.16816.F32.BF16 R44, R80, R94.reuse, R44 ;  /* 0x0000005e502c723c */ /* 0x080ff0000004182c */
[C---:B------:R-:W-:Y:S04]  /*15880*/  HMMA.16816.F32.BF16 R48, R76.reuse, R94, R48 ;  /* 0x0000005e4c30723c */ /* 0x040fe80000041830 */
[--C-:B-1----:R-:W-:Y:S01]  /*15890*/  FFMA.FTZ R2, R250, c[0x0][0x2d0], -R75.reuse ;  /* 0x0000b400fa027a23 */ /* 0x102fe2000001084b */
[----:B--2---:R-:W-:Y:S01]  /*158a0*/  F2FP.BF16.PACK_AB R149, R162, R164 ;  /* 0x000000a4a295723e */ /* 0x004fe200000010ff */
[----:B------:R-:W-:Y:S02]  /*158b0*/  FFMA.FTZ R75, R251, c[0x0][0x2d0], -R75 ;  /* 0x0000b400fb4b7a23 */ /* 0x000fe4000001084b */
[----:B------:R1:W-:Y:S01]  /*158c0*/  MUFU.EX2 R163, R2 ;  /* 0x0000000200a37308 */ /* 0x0003e20000000800 */
[-C--:B----4-:R-:W-:Y:S08]  /*158d0*/  HMMA.16816.F32.BF16 R52, R76, R84.reuse, R52 ;  /* 0x000000544c34723c */ /* 0x090ff00000041834 */
[C---:B------:R-:W-:Y:S01]  /*158e0*/  HMMA.16816.F32.BF16 R56, R80.reuse, R84, R56 ;  /* 0x000000545038723c */ /* 0x040fe20000041838 */
[----:B------:R-:W2:Y:S06]  /*158f0*/  MUFU.EX2 R161, R75 ;  /* 0x0000004b00a17308 */ /* 0x000eac0000000800 */
[----:B------:R-:W-:Y:S01]  /*15900*/  IMAD.MOV.U32 R84, RZ, RZ, R72 ;  /* 0x000000ffff547224 */ /* 0x000fe200078e0048 */
[-C--:B------:R-:W-:Y:S04]  /*15910*/  HMMA.16816.F32.BF16 R60, R80, R86.reuse, R60 ;  /* 0x00000056503c723c */ /* 0x080fe8000004183c */
[----:B------:R-:W-:Y:S01]  /*15920*/  MOV R85, R71 ;  /* 0x0000004700557202 */ /* 0x000fe20000000f00 */
[--C-:B-1----:R-:W-:Y:S03]  /*15930*/  FFMA.FTZ R2, R225, c[0x0][0x2d0], -R152.reuse ;  /* 0x0000b400e1027a23 */ /* 0x102fe60000010898 */
[----:B------:R-:W-:Y:S01]  /*15940*/  HMMA.16816.F32.BF16 R64, R76, R86, R64 ;  /* 0x000000564c40723c */ /* 0x000fe20000041840 */
[----:B------:R1:W-:Y:S03]  /*15950*/  MUFU.EX2 R160, R2 ;  /* 0x0000000200a07308 */ /* 0x0003e60000000800 */
[----:B------:R-:W-:Y:S03]  /*15960*/  FFMA.FTZ R152, R227, c[0x0][0x2d0], -R152 ;  /* 0x0000b400e3987a23 */ /* 0x000fe60000010898 */
[----:B------:R-:W-:Y:S02]  /*15970*/  MOV R86, R70 ;  /* 0x0000004600567202 */ /* 0x000fe40000000f00 */
[----:B--2---:R-:W-:Y:S02]  /*15980*/  F2FP.BF16.PACK_AB R150, R161, R163 ;  /* 0x000000a3a196723e */ /* 0x004fe400000010ff */
[----:B------:R-:W2:Y:S01]  /*15990*/  MUFU.EX2 R159, R152 ;  /* 0x00000098009f7308 */ /* 0x000ea20000000800 */
[--C-:B-1----:R-:W-:Y:S09]  /*159a0*/  FFMA.FTZ R2, R219, c[0x0][0x2d0], -R153.reuse ;  /* 0x0000b400db027a23 */ /* 0x102ff20000010899 */
[----:B------:R1:W-:Y:S01]  /*159b0*/  MUFU.EX2 R158, R2 ;  /* 0x00000002009e7308 */ /* 0x0003e20000000800 */
[----:B--2---:R-:W-:Y:S07]  /*159c0*/  F2FP.BF16.PACK_AB R151, R159, R160 ;  /* 0x000000a09f97723e */ /* 0x004fee00000010ff */
[-C--:B------:R-:W-:Y:S07]  /*159d0*/  HMMA.16816.F32.BF16 R88, R148, R100.reuse, R4 ;  /* 0x000000649458723c */ /* 0x080fee0000041804 */
[----:B---3--:R-:W-:Y:S02]  /*159e0*/  FFMA.FTZ R4, R69, R125, R126 ;  /* 0x0000007d45047223 */ /* 0x008fe4000001007e */
[----:B------:R-:W-:Y:S03]  /*159f0*/  FFMA.FTZ R6, R0, R114, R232 ;  /* 0x0000007200067223 */ /* 0x000fe600000100e8 */
[----:B-1----:R-:W-:Y:S02]  /*15a00*/  FFMA.FTZ R2, R224, c[0x0][0x2d0], -R153 ;  /* 0x0000b400e0027a23 */ /* 0x002fe40000010899 */
[----:B------:R-:W-:Y:S02]  /*15a10*/  FADD.FTZ R5, R113, R4 ;  /* 0x0000000471057221 */ /* 0x000fe40000010000 */
[----:B------:R-:W-:Y:S01]  /*15a20*/  FADD.FTZ R4, R247, R3 ;  /* 0x00000003f7047221 */ /* 0x000fe20000010000 */
[----:B------:R1:W2:Y:S01]  /*15a30*/  MUFU.EX2 R157, R2 ;  /* 0x00000002009d7308 */ /* 0x0002a20000000800 */
[----:B------:R-:W-:Y:S02]  /*15a40*/  FADD.FTZ R3, R233, R6 ;  /* 0x00000006e9037221 */ /* 0x000fe40000010000 */
[--C-:B-1----:R-:W-:Y:S01]  /*15a50*/  FFMA.FTZ R2, R220, c[0x0][0x2d0], -R154.reuse ;  /* 0x0000b400dc027a23 */ /* 0x102fe2000001089a */
[----:B--2---:R-:W-:Y:S06]  /*15a60*/  F2FP.BF16.PACK_AB R144, R157, R158 ;  /* 0x0000009e9d90723e */ /* 0x004fec00000010ff */
[----:B------:R1:W-:Y:S02]  /*15a70*/  MUFU.EX2 R155, R2 ;  /* 0x00000002009b7308 */ /* 0x0003e40000000800 */
[--C-:B-1----:R-:W-:Y:S08]  /*15a80*/  FFMA.FTZ R2, R223, c[0x0][0x2d0], -R154.reuse ;  /* 0x0000b400df027a23 */ /* 0x102ff0000001089a */
[----:B------:R1:W2:Y:S02]  /*15a90*/  MUFU.EX2 R156, R2 ;  /* 0x00000002009c7308 */ /* 0x0002a40000000800 */
[--C-:B-1----:R-:W-:Y:S01]  /*15aa0*/  FFMA.FTZ R2, R234, c[0x0][0x2d0], -R153.reuse ;  /* 0x0000b400ea027a23 */ /* 0x102fe20000010899 */
[----:B--2---:R-:W-:Y:S01]  /*15ab0*/  F2FP.BF16.PACK_AB R145, R156, R155 ;  /* 0x0000009b9c91723e */ /* 0x004fe200000010ff */
[----:B------:R-:W-:Y:S06]  /*15ac0*/  FFMA.FTZ R153, R236, c[0x0][0x2d0], -R153 ;  /* 0x0000b400ec997a23 */ /* 0x000fec0000010899 */
[----:B------:R1:W-:Y:S10]  /*15ad0*/  MUFU.EX2 R152, R2 ;  /* 0x0000000200987308 */ /* 0x0003f40000000800 */
[----:B------:R-:W2:Y:S01]  /*15ae0*/  MUFU.EX2 R153, R153 ;  /* 0x0000009900997308 */ /* 0x000ea20000000800 */
[--C-:B-1----:R-:W-:Y:S02]  /*15af0*/  FFMA.FTZ R2, R231, c[0x0][0x2d0], -R154.reuse ;  /* 0x0000b400e7027a23 */ /* 0x102fe4000001089a */
[----:B------:R-:W-:Y:S07]  /*15b00*/  FFMA.FTZ R154, R74, c[0x0][0x2d0], -R154 ;  /* 0x0000b4004a9a7a23 */ /* 0x000fee000001089a */
[----:B------:R1:W-:Y:S01]  /*15b10*/  MUFU.EX2 R75, R2 ;  /* 0x00000002004b7308 */ /* 0x0003e20000000800 */
[----:B--2---:R-:W-:Y:S09]  /*15b20*/  F2FP.BF16.PACK_AB R146, R153, R152 ;  /* 0x000000989992723e */ /* 0x004ff200000010ff */
[----:B------:R-:W2:Y:S01]  /*15b30*/  MUFU.EX2 R74, R154 ;  /* 0x0000009a004a7308 */ /* 0x000ea20000000800 */
[----:B-1----:R-:W-:Y:S04]  /*15b40*/  FFMA.FTZ R2, R68, R124, R252 ;  /* 0x0000007c44027223 */ /* 0x002fe800000100fc */
[----:B------:R-:W-:Y:S02]  /*15b50*/  FADD.FTZ R0, R112, R2 ;  /* 0x0000000270007221 */ /* 0x000fe40000010000 */
[----:B------:R-:W-:Y:S02]  /*15b60*/  FADD.FTZ R2, R123, R5 ;  /* 0x000000057b027221 */ /* 0x000fe40000010000 */
[----:B------:R-:W-:Y:S01]  /*15b70*/  FADD.FTZ R0, R122, R0 ;  /* 0x000000007a007221 */ /* 0x000fe20000010000 */
[----:B--2---:R-:W-:Y:S07]  /*15b80*/  F2FP.BF16.PACK_AB R147, R74, R75 ;  /* 0x0000004b4a93723e */ /* 0x004fee00000010ff */
        /* <DEDUP_REMOVED lines=92> */
.L_x_1483:
[----:B-12---:R-:W2:Y:S02]  /*16150*/  LDL R0, [R1+0x20] ;  /* 0x0000200001007983 */ /* 0x006ea40000100800 */
[----:B--2---:R-:W-:-:S13]  /*16160*/  ISETP.GE.AND P0, PT, R217, R0, PT ;  /* 0x00000000d900720c */ /* 0x004fda0003f06270 */
[----:B------:R-:W-:Y:S05]  /*16170*/  @!P0 BRA `(.L_x_1485) ;  /* 0x00003a9000008947 */ /* 0x000fea0003800000 */
[----:B------:R-:W-:Y:S01]  /*16180*/  IMAD.MOV.U32 R3, RZ, RZ, R72 ;  /* 0x000000ffff037224 */ /* 0x000fe200078e0048 */
[----:B------:R-:W-:Y:S01]  /*16190*/  MOV R85, R70 ;  /* 0x0000004600557202 */ /* 0x000fe20000000f00 */
[----:B------:R-:W-:Y:S01]  /*161a0*/  IMAD.MOV.U32 R2, RZ, RZ, R73 ;  /* 0x000000ffff027224 */ /* 0x000fe200078e0049 */
[----:B------:R-:W-:Y:S02]  /*161b0*/  MOV R84, R71 ;  /* 0x0000004700547202 */ /* 0x000fe40000000f00 */
.L_x_1486:
[----:B---3--:R-:W2:Y:S01]  /*161c0*/  LDL R0, [R1+0x24] ;  /* 0x0000240001007983 */ /* 0x008ea20000100800 */
[----:B------:R-:W-:Y:S04]  /*161d0*/  DEPBAR.LE SB0, 0x0 ;  /* 0x000080000000791a */ /* 0x000fe80000000000 */
[----:B------:R-:W2:Y:S01]  /*161e0*/  LDL R172, [R1+0x38] ;  /* 0x0000380001ac7983 */ /* 0x000ea20000100800 */
[----:B------:R-:W-:Y:S01]  /*161f0*/  WARPSYNC 0xffffffff ;  /* 0xffffffff00007948 */ /* 0x000fe20003800000 */
[----:B------:R-:W-:Y:S02]  /*16200*/  MOV R180, c[0x0][0x208] ;  /* 0x0000820000b47a02 */ /* 0x000fe40000000f00 */
[----:B------:R-:W2:Y:S02]  /*16210*/  LDL.64 R86, [R1+0x28] ;  /* 0x0000280001567983 */ /* 0x000ea40000100a00 */
[----:B------:R-:W-:Y:S04]  /*16220*/  SHF.L.U32 R181, R180, 0x5, RZ ;  /* 0x00000005b4b57819 */ /* 0x000fe800000006ff */
[----:B------:R-:W-:Y:S08]  /*16230*/  BAR.SYNC.DEFER_BLOCKING 0x0 ;  /* 0x0000000000007b1d */ /* 0x000ff00000010000 */
[----:B------:R-:W-:Y:S08]  /*16240*/  LDSM.16.M88.4 R80, [R207] ;  /* 0x00000000cf50783b */ /* 0x000ff00000000200 */
[----:B------:R-:W1:Y:S08]  /*16250*/  LDSM.16.M88.4 R16, [R200] ;  /* 0x00000000c810783b */ /* 0x000e700000000200 */
[----:B------:R-:W4:Y:S08]  /*16260*/  LDSM.16.M88.4 R76, [R207+0x2000] ;  /* 0x00200000cf4c783b */ /* 0x000f300000000200 */
[----:B------:R-:W5:Y:S08]  /*16270*/  LDSM.16.M88.4 R32, [R200+0x800] ;  /* 0x00080000c820783b */ /* 0x000f700000000200 */
[----:B------:R-:W1:Y:S08]  /*16280*/  LDSM.16.M88.4 R48, [R200+0x1000] ;  /* 0x00100000c830783b */ /* 0x000e700000000200 */
[----:B------:R-:W1:Y:S08]  /*16290*/  LDSM.16.M88.4 R64, [R200+0x1800] ;  /* 0x00180000c840783b */ /* 0x000e700000000200 */
[----:B------:R-:W1:Y:S08]  /*162a0*/  LDSM.16.M88.4 R152, [R200+0x2000] ;  /* 0x00200000c898783b */ /* 0x000e700000000200 */
[----:B------:R-:W-:Y:S08]  /*162b0*/  LDSM.16.M88.4 R156, [R210] ;  /* 0x00000000d29c783b */ /* 0x000ff00000000200 */
[----:B------:R-:W4:Y:S08]  /*162c0*/  LDSM.16.M88.4 R160, [R211] ;  /* 0x00000000d3a0783b */ /* 0x000f300000000200 */
[----:B------:R-:W2:Y:S08]  /*162d0*/  LDSM.16.M88.4 R164, [R210+0x2000] ;  /* 0x00200000d2a4783b */ /* 0x000eb00000000200 */
[----:B------:R-:W2:Y:S08]  /*162e0*/  LDSM.16.M88.4 R168, [R215] ;  /* 0x00000000d7a8783b */ /* 0x000eb00000000200 */
[----:B------:R-:W3:Y:S04]  /*162f0*/  LDL R222, [R1+0x20] ;  /* 0x0000200001de7983 */ /* 0x000ee80000100800 */
[----:B------:R-:W3:Y:S04]  /*16300*/  LDL R219, [R1+0x3c] ;  /* 0x00003c0001db7983 */ /* 0x000ee80000100800 */
[----:B------:R-:W3:Y:S01]  /*16310*/  LDL.64 R220, [R1+0x30] ;  /* 0x0000300001dc7983 */ /* 0x000ee20000100a00 */
[-C--:B-1----:R-:W-:Y:S08]  /*16320*/  HMMA.16816.F32.BF16 R4, R80, R16.reuse, RZ ;  /* 0x000000105004723c */ /* 0x082ff000000418ff */
        /* <DEDUP_REMOVED lines=21> */
[----:B--2---:R-:W-:Y:S02]  /*16480*/  LOP3.LUT P4, RZ, R0, 0x1, RZ, 0xc0, !PT ;  /* 0x0000000100ff7812 */ /* 0x004fe4000788c0ff */
[----:B------:R-:W-:Y:S01]  /*16490*/  SHF.R.S32.HI R0, RZ, 0x1f, R217 ;  /* 0x0000001fff007819 */ /* 0x000fe200000114d9 */
[C---:B------:R-:W-:Y:S04]  /*164a0*/  HMMA.16816.F32.BF16 R8, R164.reuse, R160, R8 ;  /* 0x000000a0a408723c */ /* 0x040fe80000041808 */
[----:B------:R-:W-:Y:S01]  /*164b0*/  IMAD R0, R0, c[0x0][0x208], RZ ;  /* 0x0000820000007a24 */ /* 0x000fe200078e02ff */
[----:B------:R-:W-:Y:S02]  /*164c0*/  MOV R87, R172 ;  /* 0x000000ac00577202 */ /* 0x000fe40000000f00 */
[C---:B------:R-:W-:Y:S01]  /*164d0*/  IMAD.WIDE.U32 R160, R217.reuse, c[0x0][0x208], RZ ;  /* 0x00008200d9a07a25 */ /* 0x040fe200078e00ff */
[-C--:B------:R-:W-:Y:S01]  /*164e0*/  HMMA.16816.F32.BF16 R12, R164, R162.reuse, R12 ;  /* 0x000000a2a40c723c */ /* 0x080fe2000004180c */
[----:B------:R-:W-:Y:S03]  /*164f0*/  LDSM.16.M88.4 R172, [R212] ;  /* 0x00000000d4ac783b */ /* 0x000fe60000000200 */
[----:B------:R-:W-:Y:S02]  /*16500*/  IMAD R0, R217, c[0x0][0x20c], R0 ;  /* 0x00008300d9007a24 */ /* 0x000fe400078e0200 */
[----:B------:R-:W-:Y:S02]  /*16510*/  IMAD.WIDE.U32 R86, R160, 0x50, R86 ;  /* 0x00000050a0567825 */ /* 0x000fe400078e0056 */
[C---:B------:R-:W-:Y:S04]  /*16520*/  HMMA.16816.F32.BF16 R16, R156.reuse, R162, R16 ;  /* 0x000000a29c10723c */ /* 0x040fe80000041810 */
[----:B------:R-:W-:Y:S02]  /*16530*/  IADD3 R0, R161, R0, RZ ;  /* 0x00000000a1007210 */ /* 0x000fe40007ffe0ff */
[----:B------:R-:W-:Y:S01]  /*16540*/  LEA R178, P0, R86, c[0x0][0x1f8], 0x1 ;  /* 0x00007e0056b27a11 */ /* 0x000fe200078008ff */
[----:B------:R-:W2:Y:S01]  /*16550*/  LDSM.16.M88.4 R160, [R213] ;  /* 0x00000000d5a0783b */ /* 0x000ea20000000200 */
[-C--:B------:R-:W-:Y:S04]  /*16560*/  HMMA.16816.F32.BF16 R20, R156, R168.reuse, R20 ;  /* 0x000000a89c14723c */ /* 0x080fe80000041814 */
[----:B------:R-:W-:Y:S01]  /*16570*/  IMAD R0, R0, 0x50, RZ ;  /* 0x0000005000007824 */ /* 0x000fe200078e02ff */
[-C--:B------:R-:W-:Y:S03]  /*16580*/  IADD3 R176, P1, R178, R181.reuse, RZ ;  /* 0x000000b5b2b07210 */ /* 0x080fe60007f3e0ff */
[C---:B------:R-:W-:Y:S04]  /*16590*/  HMMA.16816.F32.BF16 R24, R164.reuse, R168, R24 ;  /* 0x000000a8a418723c */ /* 0x040fe80000041818 */
[----:B------:R-:W-:Y:S03]  /*165a0*/  IADD3 R0, R87, R0, RZ ;  /* 0x0000000057007210 */ /* 0x000fe60007ffe0ff */
[----:B------:R-:W-:Y:S01]  /*165b0*/  MOV R168, 0x5 ;  /* 0x0000000500a87802 */ /* 0x000fe20000000f00 */
[-C--:B------:R-:W-:Y:S04]  /*165c0*/  HMMA.16816.F32.BF16 R28, R164, R170.reuse, R28 ;  /* 0x000000aaa41c723c */ /* 0x080fe8000004181c */
[----:B------:R-:W-:Y:S02]  /*165d0*/  LEA.HI.X R179, R86, c[0x0][0x1fc], R0, 0x1, P0 ;  /* 0x00007f0056b37a11 */ /* 0x000fe400000f0c00 */
[----:B------:R-:W-:Y:S02]  /*165e0*/  SHF.L.U64.HI R180, R180, R168, c[0x0][0x20c] ;  /* 0x00008300b4b47619 */ /* 0x000fe400000102a8 */
[C---:B------:R-:W-:Y:S01]  /*165f0*/  HMMA.16816.F32.BF16 R32, R156.reuse, R170, R32 ;  /* 0x000000aa9c20723c */ /* 0x040fe20000041820 */
[----:B------:R-:W-:Y:S01]  /*16600*/  @!PT LDS RZ, [RZ] ;  /* 0x00000000fffff984 */ /* 0x000fe20000000800 */
[----:B------:R-:W-:Y:S01]  /*16610*/  @!PT LDS RZ, [RZ] ;  /* 0x00000000fffff984 */ /* 0x000fe20000000800 */
[----:B------:R-:W-:Y:S01]  /*16620*/  @!PT LDS RZ, [RZ] ;  /* 0x00000000fffff984 */ /* 0x000fe20000000800 */
[----:B------:R4:W-:Y:S03]  /*16630*/  LDGSTS.E.BYPASS.LTC128B.128 [R218+0x100], [R178.64], !P4 ;  /* 0x00100000b2da7fae */ /* 0x0009e6000e101d48 */
[-C--:B------:R-:W-:Y:S02]  /*16640*/  IADD3.X R177, R179, R180.reuse, RZ, P1, !PT ;  /* 0x000000b4b3b17210 */ /* 0x080fe40000ffe4ff */
[-C--:B------:R-:W-:Y:S02]  /*16650*/  IADD3 R168, P0, R176, R181.reuse, RZ ;  /* 0x000000b5b0a87210 */ /* 0x080fe40007f1e0ff */
[-C--:B-1----:R-:W-:Y:S01]  /*16660*/  HMMA.16816.F32.BF16 R36, R156, R152.reuse, R36 ;  /* 0x000000989c24723c */ /* 0x082fe20000041824 */
[----:B------:R4:W-:Y:S03]  /*16670*/  LDGSTS.E.BYPASS.LTC128B.128 [R218+0x900], [R176.64], !P4 ;  /* 0x00900000b0da7fae */ /* 0x0009e6000e101d48 */
[-C--:B------:R-:W-:Y:S02]  /*16680*/  IADD3.X R169, R177, R180.reuse, RZ, P0, !PT ;  /* 0x000000b4b1a97210 */ /* 0x080fe400007fe4ff */
[-C--:B------:R-:W-:Y:S02]  /*16690*/  IADD3 R86, P1, R168, R181.reuse, RZ ;  /* 0x000000b5a8567210 */ /* 0x080fe40007f3e0ff */
[C---:B------:R-:W-:Y:S01]  /*166a0*/  HMMA.16816.F32.BF16 R40, R164.reuse, R152, R40 ;  /* 0x00000098a428723c */ /* 0x040fe20000041828 */
[----:B------:R1:W-:Y:S03]  /*166b0*/  LDGSTS.E.BYPASS.LTC128B.128 [R218+0x1100], [R168.64], !P4 ;  /* 0x01100000a8da7fae */ /* 0x0003e6000e101d48 */
[-C--:B------:R-:W-:Y:S02]  /*166c0*/  IADD3.X R87, R169, R180.reuse, RZ, P1, !PT ;  /* 0x000000b4a9577210 */ /* 0x080fe40000ffe4ff */
[----:B------:R-:W-:Y:S02]  /*166d0*/  IADD3 R170, P0, R86, R181, RZ ;  /* 0x000000b556aa7210 */ /* 0x000fe40007f1e0ff */
[-C--:B------:R-:W-:Y:S01]  /*166e0*/  HMMA.16816.F32.BF16 R44, R164, R154.reuse, R44 ;  /* 0x0000009aa42c723c */ /* 0x080fe2000004182c */
[----:B------:R5:W-:Y:S03]  /*166f0*/  LDGSTS.E.BYPASS.LTC128B.128 [R218+0x1900], [R86.64], !P4 ;  /* 0x0190000056da7fae */ /* 0x000be6000e101d48 */
[----:B------:R-:W-:Y:S04]  /*16700*/  IADD3.X R171, R87, R180, RZ, P0, !PT ;  /* 0x000000b457ab7210 */ /* 0x000fe800007fe4ff */
        /* <DEDUP_REMOVED lines=9> */
[----:B-1----:R-:W1:Y:S07]  /*167a0*/  LDSM.16.M88.4 R168, [R208] ;  /* 0x00000000d0a8783b */ /* 0x002e6e0000000200 */
[-C--:B------:R-:W-:Y:S01]  /*167b0*/  HMMA.16816.F32.BF16 R68, R156, R172.reuse, R68 ;  /* 0x000000ac9c44723c */ /* 0x080fe20000041844 */
[----:B------:R-:W2:Y:S02]  /*167c0*/  LDSM.16.M88.4 R152, [R206+0x1000] ;  /* 0x00100000ce98783b */ /* 0x000ea40000000200 */
[C---:B---3--:R-:W-:Y:S02]  /*167d0*/  ISETP.GT.AND P0, PT, R217.reuse, R222, PT ;  /* 0x000000ded900720c */ /* 0x048fe40003f04270 */
[----:B------:R-:W-:Y:S03]  /*167e0*/  IADD3 R217, R217, -0x1, RZ ;  /* 0xffffffffd9d97810 */ /* 0x000fe60007ffe0ff */
        /* <DEDUP_REMOVED lines=65> */
[----:B-----5:R1:W-:Y:S01]  /*16c00*/  MUFU.TANH R87, R0 ;  /* 0x0000000000577308 */ /* 0x0203e20000002400 */
[----:B--2---:R-:W2:Y:S06]  /*16c10*/  LDSM.16.M88.4 R4, [R203+0x1800] ;  /* 0x00180000cb04783b */ /* 0x004eac0000000200 */
[C---:B------:R-:W-:Y:S08]  /*16c20*/  HMMA.16816.F32.BF16 R48, R160.reuse, R10, R48 ;  /* 0x0000000aa030723c */ /* 0x040ff00000041830 */
[----:B------:R-:W-:Y:S04]  /*16c30*/  FMUL.FTZ R9, R41, c[0x0][0x320] ;  /* 0x0000c80029097a20 */ /* 0x000fe80000410000 */
[----:B------:R-:W-:Y:S01]  /*16c40*/  MUFU.TANH R183, R9 ;  /* 0x0000000900b77308 */ /* 0x000fe20000002400 */
[----:B------:R-:W-:Y:S02]  /*16c50*/  FMUL.FTZ R8, R42, c[0x0][0x320] ;  /* 0x0000c8002a087a20 */ /* 0x000fe40000410000 */
[----:B-1----:R-:W-:Y:S07]  /*16c60*/  FMUL.FTZ R0, R14, c[0x0][0x320] ;  /* 0x0000c8000e007a20 */ /* 0x002fee0000410000 */
[----:B------:R1:W-:Y:S10]  /*16c70*/  MUFU.TANH R154, R0 ;  /* 0x00000000009a7308 */ /* 0x0003f40000002400 */
[----:B------:R3:W-:Y:S01]  /*16c80*/  MUFU.TANH R184, R8 ;  /* 0x0000000800b87308 */ /* 0x0007e20000002400 */
[-C--:B--2---:R-:W-:Y:S03]  /*16c90*/  HMMA.16816.F32.BF16 R52, R160, R4.reuse, R52 ;  /* 0x00000004a034723c */ /* 0x084fe60000041834 */
[----:B-1----:R-:W-:Y:S05]  /*16ca0*/  FMUL.FTZ R0, R15, c[0x0][0x320] ;  /* 0x0000c8000f007a20 */ /* 0x002fea0000410000 */
[C---:B------:R-:W-:Y:S01]  /*16cb0*/  HMMA.16816.F32.BF16 R56, R156.reuse, R4, R56 ;  /* 0x000000049c38723c */ /* 0x040fe20000041838 */
[----:B------:R1:W-:Y:S07]  /*16cc0*/  MUFU.TANH R153, R0 ;  /* 0x0000000000997308 */ /* 0x0003ee0000002400 */
[-C--:B------:R-:W-:Y:S01]  /*16cd0*/  HMMA.16816.F32.BF16 R60, R156, R6.reuse, R60 ;  /* 0x000000069c3c723c */ /* 0x080fe2000004183c */
[----:B---3--:R-:W2:Y:S01]  /*16ce0*/  LDSM.16.M88.4 R8, [R203+0x2000] ;  /* 0x00200000cb08783b */ /* 0x008ea20000000200 */
        /* <DEDUP_REMOVED lines=9> */
[-C--:B--2---:R-:W-:Y:S08]  /*16d80*/  HMMA.16816.F32.BF16 R68, R160, R8.reuse, R68 ;  /* 0x00000008a044723c */ /* 0x084ff00000041844 */
[C---:B------:R-:W-:Y:S04]  /*16d90*/  HMMA.16816.F32.BF16 R72, R156.reuse, R8, R72 ;  /* 0x000000089c48723c */ /* 0x040fe80000041848 */
[----:B-1----:R-:W-:Y:S03]  /*16da0*/  FMUL.FTZ R0, R17, c[0x0][0x320] ;  /* 0x0000c80011007a20 */ /* 0x002fe60000410000 */
[----:B------:R-:W-:Y:S01]  /*16db0*/  FMUL.FTZ R8, R62, c[0x0][0x320] ;  /* 0x0000c8003e087a20 */ /* 0x000fe20000410000 */
[-C--:B------:R-:W-:Y:S01]  /*16dc0*/  HMMA.16816.F32.BF16 R76, R156, R10.reuse, R76 ;  /* 0x0000000a9c4c723c */ /* 0x080fe2000004184c */
[----:B------:R1:W-:Y:S03]  /*16dd0*/  MUFU.TANH R14, R0 ;  /* 0x00000000000e7308 */ /* 0x0003e60000002400 */
[----:B------:R-:W-:Y:S01]  /*16de0*/  FMUL.FTZ R9, R63, c[0x0][0x320] ;  /* 0x0000c8003f097a20 */ /* 0x000fe20000410000 */
[----:B---3--:R-:W-:Y:S03]  /*16df0*/  FMNMX.FTZ R5, R167, R3, !PT ;  /* 0x00000003a7057209 */ /* 0x008fe60007810000 */
[----:B------:R-:W-:Y:S03]  /*16e00*/  HMMA.16816.F32.BF16 R80, R160, R10, R80 ;  /* 0x0000000aa050723c */ /* 0x000fe60000041850 */
[----:B------:R-:W-:Y:S01]  /*16e10*/  MUFU.TANH R158, R9 ;  /* 0x00000009009e7308 */ /* 0x000fe20000002400 */
[----:B----4-:R-:W-:Y:S04]  /*16e20*/  FMNMX.FTZ R5, R165, R5, !PT ;  /* 0x00000005a5057209 */ /* 0x010fe80007810000 */
[----:B------:R-:W-:Y:S04]  /*16e30*/  FMUL.FTZ R6, R73, c[0x0][0x320] ;  /* 0x0000c80049067a20 */ /* 0x000fe80000410000 */
[----:B------:R-:W-:Y:S01]  /*16e40*/  FMUL.FTZ R4, R72, c[0x0][0x320] ;  /* 0x0000c80048047a20 */ /* 0x000fe20000410000 */
[----:B------:R2:W-:Y:S01]  /*16e50*/  MUFU.TANH R190, R6 ;  /* 0x0000000600be7308 */ /* 0x0005e20000002400 */
[----:B------:R-:W-:Y:S02]  /*16e60*/  FMUL.FTZ R11, R75, c[0x0][0x320] ;  /* 0x0000c8004b0b7a20 */ /* 0x000fe40000410000 */
[----:B------:R-:W-:Y:S02]  /*16e70*/  FMUL.FTZ R7, R76, c[0x0][0x320] ;  /* 0x0000c8004c077a20 */ /* 0x000fe40000410000 */
[----:B-1----:R-:W-:Y:S05]  /*16e80*/  FMUL.FTZ R0, R18, c[0x0][0x320] ;  /* 0x0000c80012007a20 */ /* 0x002fea0000410000 */
[----:B------:R1:W3:Y:S10]  /*16e90*/  MUFU.TANH R17, R0 ;  /* 0x0000000000117308 */ /* 0x0002f40000002400 */
[----:B------:R4:W-:Y:S01]  /*16ea0*/  MUFU.TANH R216, R4 ;  /* 0x0000000400d87308 */ /* 0x0009e20000002400 */
[----:B--2---:R-:W-:Y:S09]  /*16eb0*/  FMUL.FTZ R6, R80, c[0x0][0x320] ;  /* 0x0000c80050067a20 */ /* 0x004ff20000410000 */
[----:B------:R2:W-:Y:S01]  /*16ec0*/  MUFU.TANH R194, R6 ;  /* 0x0000000600c27308 */ /* 0x0005e20000002400 */
[----:B-1----:R-:W-:Y:S01]  /*16ed0*/  FMUL.FTZ R0, R19, c[0x0][0x320] ;  /* 0x0000c80013007a20 */ /* 0x002fe20000410000 */
[----:B---3--:R-:W-:Y:S08]  /*16ee0*/  FMNMX.FTZ R5, R17, R5, !PT ;  /* 0x0000000511057209 */ /* 0x008ff00007810000 */
[----:B------:R1:W3:Y:S01]  /*16ef0*/  MUFU.TANH R16, R0 ;  /* 0x0000000000107308 */ /* 0x0002e20000002400 */
[----:B----4-:R-:W-:Y:S04]  /*16f00*/  FMNMX.FTZ R4, R170, R84, !PT ;  /* 0x00000054aa047209 */ /* 0x010fe80007810000 */
[----:B------:R-:W-:Y:S05]  /*16f10*/  FMNMX.FTZ R4, R166, R4, !PT ;  /* 0x00000004a6047209 */ /* 0x000fea0007810000 */
[----:B------:R4:W-:Y:S01]  /*16f20*/  MUFU.TANH R195, R7 ;  /* 0x0000000700c37308 */ /* 0x0009e20000002400 */
[----:B------:R-:W-:Y:S01]  /*16f30*/  FMNMX.FTZ R4, R152, R4, !PT ;  /* 0x0000000498047209 */ /* 0x000fe20007810000 */
[----:B--2---:R-:W-:Y:S03]  /*16f40*/  FMUL.FTZ R6, R81, c[0x0][0x320] ;  /* 0x0000c80051067a20 */ /* 0x004fe60000410000 */
[----:B------:R-:W-:Y:S05]  /*16f50*/  FMNMX.FTZ R4, R87, R4, !PT ;  /* 0x0000000457047209 */ /* 0x000fea0007810000 */
[----:B------:R2:W-:Y:S01]  /*16f60*/  MUFU.TANH R161, R6 ;  /* 0x0000000600a17308 */ /* 0x0005e20000002400 */
[----:B-1----:R-:W-:Y:S01]  /*16f70*/  FMUL.FTZ R0, R20, c[0x0][0x320] ;  /* 0x0000c80014007a20 */ /* 0x002fe20000410000 */
[----:B---3--:R-:W-:Y:S08]  /*16f80*/  FMNMX.FTZ R5, R16, R5, !PT ;  /* 0x0000000510057209 */ /* 0x008ff00007810000 */
[----:B------:R1:W-:Y:S01]  /*16f90*/  MUFU.TANH R19, R0 ;  /* 0x0000000000137308 */ /* 0x0003e20000002400 */
[----:B----4-:R-:W-:Y:S09]  /*16fa0*/  FMUL.FTZ R7, R77, c[0x0][0x320] ;  /* 0x0000c8004d077a20 */ /* 0x010ff20000410000 */
[----:B------:R-:W-:Y:S01]  /*16fb0*/  MUFU.TANH R157, R8 ;  /* 0x00000008009d7308 */ /* 0x000fe20000002400 */
[----:B--2---:R-:W-:Y:S09]  /*16fc0*/  FMUL.FTZ R6, R82, c[0x0][0x320] ;  /* 0x0000c80052067a20 */ /* 0x004ff20000410000 */
[----:B------:R2:W-:Y:S01]  /*16fd0*/  MUFU.TANH R160, R6 ;  /* 0x0000000600a07308 */ /* 0x0005e20000002400 */
[----:B-1----:R-:W-:Y:S09]  /*16fe0*/  FMUL.FTZ R0, R21, c[0x0][0x320] ;  /* 0x0000c80015007a20 */ /* 0x002ff20000410000 */
[----:B------:R1:W-:Y:S10]  /*16ff0*/  MUFU.TANH R20, R0 ;  /* 0x0000000000147308 */ /* 0x0003f40000002400 */
[----:B------:R-:W-:Y:S01]  /*17000*/  MUFU.TANH R252, R11 ;  /* 0x0000000b00fc7308 */ /* 0x000fe20000002400 */
[----:B--2---:R-:W-:Y:S09]  /*17010*/  FMUL.FTZ R6, R83, c[0x0][0x320] ;  /* 0x0000c80053067a20 */ /* 0x004ff20000410000 */
[----:B------:R2:W-:Y:S01]  /*17020*/  MUFU.TANH R159, R6 ;  /* 0x00000006009f7308 */ /* 0x0005e20000002400 */
[----:B-1----:R-:W-:Y:S09]  /*17030*/  FMUL.FTZ R0, R22, c[0x0][0x320] ;  /* 0x0000c80016007a20 */ /* 0x002ff20000410000 */
[----:B------:R1:W3:Y:S01]  /*17040*/  MUFU.TANH R21, R0 ;  /* 0x0000000000157308 */ /* 0x0002e20000002400 */
[----:B--2---:R-:W-:Y:S04]  /*17050*/  FMNMX.FTZ R6, R169, R85, !PT ;  /* 0x00000055a9067209 */ /* 0x004fe80007810000 */
[----:B------:R-:W-:Y:S01]  /*17060*/  FMNMX.FTZ R6, R168, R6, !PT ;  /* 0x00000006a8067209 */ /* 0x000fe20007810000 */
[----:B-1----:R-:W-:Y:S01]  /*17070*/  FMUL.FTZ R0, R23, c[0x0][0x320] ;  /* 0x0000c80017007a20 */ /* 0x002fe20000410000 */
[----:B---3--:R-:W-:Y:S03]  /*17080*/  FMNMX.FTZ R5, R21, R5, !PT ;  /* 0x0000000515057209 */ /* 0x008fe60007810000 */
        /* <DEDUP_REMOVED lines=15> */
[----:B------:R1:W-:Y:S10]  /*17180*/  MUFU.TANH R30, R7 ;  /* 0x00000007001e7308 */ /* 0x0003f40000002400 */
[----:B------:R2:W-:Y:S01]  /*17190*/  MUFU.TANH R27, R0 ;  /* 0x00000000001b7308 */ /* 0x0005e20000002400 */
[----:B-1----:R-:W-:Y:S01]  /*171a0*/  FMNMX.FTZ R7, R154, R6, !PT ;  /* 0x000000069a077209 */ /* 0x002fe20007810000 */
[----:B--2---:R-:W-:Y:S08]  /*171b0*/  FMUL.FTZ R0, R31, c[0x0][0x320] ;  /* 0x0000c8001f007a20 */ /* 0x004ff00000410000 */
        /* <DEDUP_REMOVED lines=97> */
[----:B-1----:R-:W-:Y:S08]  /*177d0*/  FMUL.FTZ R0, R70, c[0x0][0x320] ;  /* 0x0000c80046007a20 */ /* 0x002ff00000410000 */
[----:B------:R1:W3:Y:S02]  /*177e0*/  MUFU.TANH R188, R0 ;  /* 0x0000000000bc7308 */ /* 0x0002e40000002400 */
[----:B-1----:R-:W-:Y:S01]  /*177f0*/  FMUL.FTZ R0, R71, c[0x0][0x320] ;  /* 0x0000c80047007a20 */ /* 0x002fe20000410000 */
[----:B--2---:R-:W-:Y:S02]  /*17800*/  FMNMX.FTZ R71, R6, R9, !PT ;  /* 0x0000000906477209 */ /* 0x004fe40007810000 */
[----:B---3--:R-:W-:Y:S05]  /*17810*/  FMNMX.FTZ R5, R188, R5, !PT ;  /* 0x00000005bc057209 */ /* 0x008fea0007810000 */
[----:B------:R1:W2:Y:S01]  /*17820*/  MUFU.TANH R193, R0 ;  /* 0x0000000000c17308 */ /* 0x0002a20000002400 */
[----:B------:R-:W-:Y:S01]  /*17830*/  FMUL.FTZ R156, R71, c[0x0][0x2d0] ;  /* 0x0000b400479c7a20 */ /* 0x000fe20000410000 */
        /* <DEDUP_REMOVED lines=43> */
[--C-:B------:R-:W-:Y:S07]  /*17af0*/  FFMA.FTZ R5, R20, c[0x0][0x2d0], -R78.reuse ;  /* 0x0000b40014057a23 */ /* 0x100fee000001084e */
[----:B------:R4:W-:Y:S01]  /*17b00*/  MUFU.EX2 R227, R5 ;  /* 0x0000000500e37308 */ /* 0x0009e20000000800 */
[----:B-1----:R-:W-:Y:S01]  /*17b10*/  FMNMX.FTZ R0, R157, R7, !PT ;  /* 0x000000079d007209 */ /* 0x002fe20007810000 */
[----:B------:R-:W-:Y:S03]  /*17b20*/  FFMA.FTZ R7, R12, c[0x0][0x2d0], -R78 ;  /* 0x0000b4000c077a23 */ /* 0x000fe6000001084e */
[----:B------:R-:W-:Y:S05]  /*17b30*/  FMNMX.FTZ R4, R158, R0, !PT ;  /* 0x000000009e047209 */ /* 0x000fea0007810000 */
[----:B------:R1:W-:Y:S01]  /*17b40*/  MUFU.EX2 R223, R7 ;  /* 0x0000000700df7308 */ /* 0x0003e20000000800 */
[----:B------:R-:W-:Y:S01]  /*17b50*/  FADD.FTZ R0, -R73, R2 ;  /* 0x0000000249007221 */ /* 0x000fe20000010100 */
[----:B------:R-:W-:Y:S03]  /*17b60*/  FMNMX.FTZ R4, R196, R4, !PT ;  /* 0x00000004c4047209 */ /* 0x000fe60007810000 */
[----:B------:R-:W-:Y:S01]  /*17b70*/  FMUL.FTZ R2, R0, c[0x0][0x2d0] ;  /* 0x0000b40000027a20 */ /* 0x000fe20000410000 */
[----:B----4-:R-:W-:Y:S02]  /*17b80*/  @P0 MOV R5, R219 ;  /* 0x000000db00050202 */ /* 0x010fe40000000f00 */
[----:B------:R-:W-:Y:S01]  /*17b90*/  FMNMX.FTZ R0, R252, R4, !PT ;  /* 0x00000004fc007209 */ /* 0x000fe20007810000 */
[--C-:B------:R-:W-:Y:S01]  /*17ba0*/  FFMA.FTZ R4, R164, c[0x0][0x2d0], -R78.reuse ;  /* 0x0000b400a4047a23 */ /* 0x100fe2000001084e */
[----:B------:R4:W5:Y:S02]  /*17bb0*/  MUFU.EX2 R74, R2 ;  /* 0x00000002004a7308 */ /* 0x0009640000000800 */
[----:B---3--:R-:W-:Y:S04]  /*17bc0*/  FMNMX.FTZ R0, R75, R0, !PT ;  /* 0x000000004b007209 */ /* 0x008fe80007810000 */
[----:B--2---:R-:W-:Y:S04]  /*17bd0*/  FMNMX.FTZ R0, R76, R0, !PT ;  /* 0x000000004c007209 */ /* 0x004fe80007810000 */
[----:B------:R-:W-:Y:S01]  /*17be0*/  MUFU.EX2 R235, R4 ;  /* 0x0000000400eb7308 */ /* 0x000fe20000000800 */
[----:B-1----:R-:W-:Y:S01]  /*17bf0*/  @P0 MOV R7, c[0x0][0x1e4] ;  /* 0x0000790000070a02 */ /* 0x002fe20000000f00 */
[----:B----4-:R-:W-:Y:S02]  /*17c00*/  FADD.FTZ R2, -R72, R3 ;  /* 0x0000000348027221 */ /* 0x010fe40000010100 */
[----:B------:R-:W1:Y:S01]  /*17c10*/  SHFL.BFLY PT, R3, R0, 0x2, 0x1f ;  /* 0x0c401f0000037f89 */ /* 0x000e6200000e0000 */
[----:B-----5:R-:W-:Y:S02]  /*17c20*/  FMUL.FTZ R33, R74, R117 ;  /* 0x000000754a217220 */ /* 0x020fe40000410000 */
[----:B------:R-:W-:Y:S02]  /*17c30*/  FMUL.FTZ R2, R2, c[0x0][0x2d0] ;  /* 0x0000b40002027a20 */ /* 0x000fe40000410000 */
[C---:B------:R-:W-:Y:S02]  /*17c40*/  FMUL.FTZ R48, R74.reuse, R132 ;  /* 0x000000844a307220 */ /* 0x040fe40000410000 */
[----:B------:R2:W3:Y:S01]  /*17c50*/  MUFU.EX2 R69, R2 ;  /* 0x0000000200457308 */ /* 0x0004e20000000800 */
[----:B------:R-:W-:Y:S01]  /*17c60*/  FMUL.FTZ R49, R74, R133 ;  /* 0x000000854a317220 */ /* 0x000fe20000410000 */
[----:B-1----:R-:W-:Y:S01]  /*17c70*/  FMNMX.FTZ R0, R0, R3, !PT ;  /* 0x0000000300007209 */ /* 0x002fe20007810000 */
[----:B------:R-:W-:Y:S07]  /*17c80*/  FFMA.FTZ R3, R14, c[0x0][0x2d0], -R78 ;  /* 0x0000b4000e037a23 */ /* 0x000fee000001084e */
[----:B------:R1:W-:Y:S01]  /*17c90*/  MUFU.EX2 R238, R3 ;  /* 0x0000000300ee7308 */ /* 0x0003e20000000800 */
[----:B--2---:R-:W-:Y:S02]  /*17ca0*/  FADD.FTZ R2, -R71, R84 ;  /* 0x0000005447027221 */ /* 0x004fe40000010100 */
[C---:B---3--:R-:W-:Y:S02]  /*17cb0*/  FMUL.FTZ R34, R69.reuse, R118 ;  /* 0x0000007645227220 */ /* 0x048fe40000410000 */
[----:B------:R-:W-:Y:S02]  /*17cc0*/  FMUL.FTZ R2, R2, c[0x0][0x2d0] ;  /* 0x0000b40002027a20 */ /* 0x000fe40000410000 */
[C---:B------:R-:W-:Y:S03]  /*17cd0*/  FMUL.FTZ R35, R69.reuse, R119 ;  /* 0x0000007745237220 */ /* 0x040fe60000410000 */
[----:B------:R2:W3:Y:S01]  /*17ce0*/  MUFU.EX2 R68, R2 ;  /* 0x0000000200447308 */ /* 0x0004e20000000800 */
[C---:B------:R-:W-:Y:S02]  /*17cf0*/  FMUL.FTZ R50, R69.reuse, R134 ;  /* 0x0000008645327220 */ /* 0x040fe40000410000 */
[----:B------:R-:W-:Y:S02]  /*17d00*/  FMUL.FTZ R51, R69, R135 ;  /* 0x0000008745337220 */ /* 0x000fe40000410000 */
[--C-:B-1----:R-:W-:Y:S01]  /*17d10*/  FFMA.FTZ R3, R167, c[0x0][0x2d0], -R79.reuse ;  /* 0x0000b400a7037a23 */ /* 0x102fe2000001084f */
[----:B------:R-:W-:Y:S04]  /*17d20*/  MOV R167, R195 ;  /* 0x000000c300a77202 */ /* 0x000fe80000000f00 */
[----:B------:R1:W-:Y:S01]  /*17d30*/  MUFU.EX2 R231, R3 ;  /* 0x0000000300e77308 */ /* 0x0003e20000000800 */
[--C-:B--2---:R-:W-:Y:S01]  /*17d40*/  FFMA.FTZ R2, R155, c[0x0][0x2d0], -R78.reuse ;  /* 0x0000b4009b027a23 */ /* 0x104fe2000001084e */
[----:B------:R-:W-:Y:S01]  /*17d50*/  MOV R155, R193 ;  /* 0x000000c1009b7202 */ /* 0x000fe20000000f00 */
        /* <DEDUP_REMOVED lines=8> */
[--C-:B-1----:R-:W-:Y:S04]  /*17de0*/  FFMA.FTZ R3, R165, c[0x0][0x2d0], -R79.reuse ;  /* 0x0000b400a5037a23 */ /* 0x102fe8000001084f */
[----:B------:R1:W4:Y:S01]  /*17df0*/  MUFU.EX2 R232, R3 ;  /* 0x0000000300e87308 */ /* 0x0003220000000800 */
[--C-:B--2---:R-:W-:Y:S01]  /*17e00*/  FFMA.FTZ R2, R86, c[0x0][0x2d0], -R78.reuse ;  /* 0x0000b40056027a23 */ /* 0x104fe2000001084e */
[----:B---3--:R-:W-:Y:S08]  /*17e10*/  F2FP.BF16.PACK_AB R80, R237, R235 ;  /* 0x000000ebed50723e */ /* 0x008ff000000010ff */
[----:B------:R2:W3:Y:S01]  /*17e20*/  MUFU.EX2 R236, R2 ;  /* 0x0000000200ec7308 */ /* 0x0004e20000000800 */
[--C-:B-1----:R-:W-:Y:S01]  /*17e30*/  FFMA.FTZ R3, R17, c[0x0][0x2d0], -R79.reuse ;  /* 0x0000b40011037a23 */ /* 0x102fe2000001084f */
[----:B----4-:R-:W-:Y:S01]  /*17e40*/  F2FP.BF16.PACK_AB R81, R232, R231 ;  /* 0x000000e7e851723e */ /* 0x010fe200000010ff */
[----:B------:R-:W-:Y:S01]  /*17e50*/  FMUL.FTZ R17, R74, R101 ;  /* 0x000000654a117220 */ /* 0x000fe20000410000 */
[----:B------:R-:W-:Y:S06]  /*17e60*/  MOV R101, R191 ;  /* 0x000000bf00657202 */ /* 0x000fec0000000f00 */
[----:B------:R1:W-:Y:S01]  /*17e70*/  MUFU.EX2 R233, R3 ;  /* 0x0000000300e97308 */ /* 0x0003e20000000800 */
[----:B--2---:R-:W2:Y:S01]  /*17e80*/  SHFL.BFLY PT, R2, R0, 0x1, 0x1f ;  /* 0x0c201f0000027f89 */ /* 0x004ea200000e0000 */
[----:B---3--:R-:W-:Y:S01]  /*17e90*/  F2FP.BF16.PACK_AB R82, R238, R236 ;  /* 0x000000ecee52723e */ /* 0x008fe200000010ff */
[----:B-1----:R-:W-:Y:S02]  /*17ea0*/  FFMA.FTZ R3, R19, c[0x0][0x2d0], -R78 ;  /* 0x0000b40013037a23 */ /* 0x002fe4000001084e */
[----:B------:R-:W-:Y:S01]  /*17eb0*/  FMUL.FTZ R19, R69, R103 ;  /* 0x0000006745137220 */ /* 0x000fe20000410000 */
[----:B------:R-:W-:Y:S04]  /*17ec0*/  MOV R103, R187 ;  /* 0x000000bb00677202 */ /* 0x000fe80000000f00 */
[----:B------:R-:W-:Y:S01]  /*17ed0*/  MUFU.EX2 R228, R3 ;  /* 0x0000000300e47308 */ /* 0x000fe20000000800 */
[----:B--2---:R-:W-:Y:S01]  /*17ee0*/  FMNMX.FTZ R70, R0, R2, !PT ;  /* 0x0000000200467209 */ /* 0x004fe20007810000 */
[--C-:B------:R-:W-:Y:S02]  /*17ef0*/  FFMA.FTZ R2, R170, c[0x0][0x2d0], -R156.reuse ;  /* 0x0000b400aa027a23 */ /* 0x100fe4000001089c */
[----:B------:R-:W-:Y:S02]  /*17f00*/  FFMA.FTZ R0, R16, c[0x0][0x2d0], -R79 ;  /* 0x0000b40010007a23 */ /* 0x000fe4000001084f */
[----:B------:R-:W-:Y:S02]  /*17f10*/  FMUL.FTZ R77, R70, c[0x0][0x2d0] ;  /* 0x0000b400464d7a20 */ /* 0x000fe40000410000 */
[----:B------:R-:W-:Y:S02]  /*17f20*/  FMUL.FTZ R16, R74, R100 ;  /* 0x000000644a107220 */ /* 0x000fe40000410000 */
[----:B------:R1:W-:Y:S01]  /*17f30*/  MUFU.EX2 R225, R2 ;  /* 0x0000000200e17308 */ /* 0x0003e20000000800 */
[----:B------:R-:W-:Y:S09]  /*17f40*/  MOV R100, R192 ;  /* 0x000000c000647202 */ /* 0x000ff20000000f00 */
[----:B------:R2:W3:Y:S01]  /*17f50*/  MUFU.EX2 R234, R0 ;  /* 0x0000000000ea7308 */ /* 0x0004e20000000800 */
[--C-:B-1----:R-:W-:Y:S01]  /*17f60*/  FFMA.FTZ R2, R166, c[0x0][0x2d0], -R156.reuse ;  /* 0x0000b400a6027a23 */ /* 0x102fe2000001089c */
[----:B------:R-:W-:Y:S08]  /*17f70*/  MOV R166, R30 ;  /* 0x0000001e00a67202 */ /* 0x000ff00000000f00 */
[----:B------:R1:W4:Y:S01]  /*17f80*/  MUFU.EX2 R226, R2 ;  /* 0x0000000200e27308 */ /* 0x0003220000000800 */
[----:B--2---:R-:W-:Y:S01]  /*17f90*/  FADD.FTZ R0, -R70, R85 ;  /* 0x0000005546007221 */ /* 0x004fe20000010100 */
[----:B---3--:R-:W-:Y:S03]  /*17fa0*/  F2FP.BF16.PACK_AB R83, R234, R233 ;  /* 0x000000e9ea53723e */ /* 0x008fe600000010ff */
[----:B------:R-:W-:Y:S06]  /*17fb0*/  FMUL.FTZ R0, R0, c[0x0][0x2d0] ;  /* 0x0000b40000007a20 */ /* 0x000fec0000410000 */
[----:B------:R-:W2:Y:S01]  /*17fc0*/  MUFU.EX2 R0, R0 ;  /* 0x0000000000007308 */ /* 0x000ea20000000800 */
[--C-:B-1----:R-:W-:Y:S01]  /*17fd0*/  FFMA.FTZ R2, R152, c[0x0][0x2d0], -R156.reuse ;  /* 0x0000b40098027a23 */ /* 0x102fe2000001089c */
[----:B------:R-:W-:Y:S02]  /*17fe0*/  MOV R152, R196 ;  /* 0x000000c400987202 */ /* 0x000fe40000000f00 */
[----:B----4-:R-:W-:Y:S06]  /*17ff0*/  F2FP.BF16.PACK_AB R64, R226, R225 ;  /* 0x000000e1e240723e */ /* 0x010fec00000010ff */
[----:B------:R1:W-:Y:S01]  /*18000*/  MUFU.EX2 R229, R2 ;  /* 0x0000000200e57308 */ /* 0x0003e20000000800 */
[C---:B--2---:R-:W-:Y:S02]  /*18010*/  FMUL.FTZ R11, R0.reuse, R95 ;  /* 0x0000005f000b7220 */ /* 0x044fe40000410000 */
[C---:B------:R-:W-:Y:S02]  /*18020*/  FMUL.FTZ R14, R0.reuse, R98 ;  /* 0x00000062000e7220 */ /* 0x040fe40000410000 */
[C---:B------:R-:W-:Y:S02]  /*18030*/  FMUL.FTZ R30, R0.reuse, R114 ;  /* 0x00000072001e7220 */ /* 0x040fe40000410000 */
[C---:B------:R-:W-:Y:S01]  /*18040*/  FMUL.FTZ R42, R0.reuse, R126 ;  /* 0x0000007e002a7220 */ /* 0x040fe20000410000 */
[----:B------:R-:W2:Y:S01]  /*18050*/  LDL.LU R114, [R1+0x10] ;  /* 0x0000100001727983 */ /* 0x000ea20000300800 */
[C---:B------:R-:W-:Y:S02]  /*18060*/  FMUL.FTZ R43, R0.reuse, R127 ;  /* 0x0000007f002b7220 */ /* 0x040fe40000410000 */
[C---:B------:R-:W-:Y:S02]  /*18070*/  FMUL.FTZ R46, R0.reuse, R130 ;  /* 0x00000082002e7220 */ /* 0x040fe40000410000 */
[----:B-1----:R-:W-:Y:S02]  /*18080*/  FFMA.FTZ R2, R87, c[0x0][0x2d0], -R156 ;  /* 0x0000b40057027a23 */ /* 0x002fe4000001089c */
[C---:B------:R-:W-:Y:S02]  /*18090*/  FMUL.FTZ R47, R0.reuse, R131 ;  /* 0x00000083002f7220 */ /* 0x040fe40000410000 */
[----:B------:R1:W3:Y:S01]  /*180a0*/  MUFU.EX2 R230, R2 ;  /* 0x0000000200e67308 */ /* 0x0002e20000000800 */
[C---:B------:R-:W-:Y:S02]  /*180b0*/  FMUL.FTZ R59, R0.reuse, R143 ;  /* 0x0000008f003b7220 */ /* 0x040fe40000410000 */
[C---:B------:R-:W-:Y:S02]  /*180c0*/  FMUL.FTZ R58, R0.reuse, R142 ;  /* 0x0000008e003a7220 */ /* 0x040fe40000410000 */
[C---:B------:R-:W-:Y:S02]  /*180d0*/  FMUL.FTZ R62, R0.reuse, R146 ;  /* 0x00000092003e7220 */ /* 0x040fe40000410000 */
[----:B------:R-:W-:Y:S02]  /*180e0*/  FMUL.FTZ R63, R0, R147 ;  /* 0x00000093003f7220 */ /* 0x000fe40000410000 */
[--C-:B-1----:R-:W-:Y:S01]  /*180f0*/  FFMA.FTZ R2, R169, c[0x0][0x2d0], -R77.reuse ;  /* 0x0000b400a9027a23 */ /* 0x102fe2000001084d */
[----:B---3--:R-:W-:Y:S02]  /*18100*/  F2FP.BF16.PACK_AB R66, R230, R229 ;  /* 0x000000e5e642723e */ /* 0x008fe400000010ff */
[----:B------:R-:W-:Y:S01]  /*18110*/  MOV R169, R188 ;  /* 0x000000bc00a97202 */ /* 0x000fe20000000f00 */
[----:B------:R1:W-:Y:S02]  /*18120*/  MUFU.EX2 R170, R2 ;  /* 0x0000000200aa7308 */ /* 0x0003e40000000800 */
[--C-:B-1----:R-:W-:Y:S01]  /*18130*/  FFMA.FTZ R2, R168, c[0x0][0x2d0], -R77.reuse ;  /* 0x0000b400a8027a23 */ /* 0x102fe2000001084d */
[----:B------:R-:W-:Y:S07]  /*18140*/  MOV R168, R190 ;  /* 0x000000be00a87202 */ /* 0x000fee0000000f00 */
[----:B------:R1:W3:Y:S02]  /*18150*/  MUFU.EX2 R171, R2 ;  /* 0x0000000200ab7308 */ /* 0x0002e40000000800 */
[--C-:B-1----:R-:W-:Y:S01]  /*18160*/  FFMA.FTZ R2, R154, c[0x0][0x2d0], -R77.reuse ;  /* 0x0000b4009a027a23 */ /* 0x102fe2000001084d */
[----:B---3--:R-:W-:Y:S02]  /*18170*/  F2FP.BF16.PACK_AB R65, R171, R170 ;  /* 0x000000aaab41723e */ /* 0x008fe400000010ff */
[----:B------:R-:W-:Y:S05]  /*18180*/  MOV R154, R31 ;  /* 0x0000001f009a7202 */ /* 0x000fea0000000f00 */
[----:B------:R1:W-:Y:S01]  /*18190*/  MUFU.EX2 R172, R2 ;  /* 0x0000000200ac7308 */ /* 0x0003e20000000800 */
[----:B------:R-:W-:Y:S02]  /*181a0*/  FMUL.FTZ R31, R0, R115 ;  /* 0x00000073001f7220 */ /* 0x000fe40000410000 */
[----:B-1----:R-:W-:Y:S01]  /*181b0*/  FFMA.FTZ R2, R153, c[0x0][0x2d0], -R77 ;  /* 0x0000b40099027a23 */ /* 0x002fe2000001084d */
[----:B------:R-:W-:Y:S06]  /*181c0*/  MOV R153, R194 ;  /* 0x000000c200997202 */ /* 0x000fec0000000f00 */
[----:B------:R1:W3:Y:S02]  /*181d0*/  MUFU.EX2 R174, R2 ;  /* 0x0000000200ae7308 */ /* 0x0002e40000000800 */
[----:B-1----:R-:W-:Y:S02]  /*181e0*/  @P0 SHF.R.S32.HI R2, RZ, 0x1f, R217 ;  /* 0x0000001fff020819 */ /* 0x002fe400000114d9 */
[----:B---3--:R-:W-:Y:S03]  /*181f0*/  F2FP.BF16.PACK_AB R67, R174, R172 ;  /* 0x000000acae43723e */ /* 0x008fe600000010ff */
        /* <DEDUP_REMOVED lines=11> */
[C---:B------:R-:W-:Y:S01]  /*182b0*/  @P0 SHF.L.U64.HI R10, R2.reuse, 0x5, R7 ;  /* 0x00000005020a0819 */ /* 0x040fe20000010207 */
[----:B-1----:R-:W-:Y:S01]  /*182c0*/  @P0 IMAD R6, R3, 0x50, RZ ;  /* 0x0000005003060824 */ /* 0x002fe200078e02ff */
[----:B------:R-:W-:Y:S04]  /*182d0*/  @P0 SHF.L.U32 R3, R2, 0x5, RZ ;  /* 0x0000000502030819 */ /* 0x000fe800000006ff */
[----:B------:R-:W-:Y:S02]  /*182e0*/  @P0 IADD3 R5, R5, R6, RZ ;  /* 0x0000000605050210 */ /* 0x000fe40007ffe0ff */
[-C--:B------:R-:W-:Y:S02]  /*182f0*/  @P0 IADD3 R6, P3, R8, R3.reuse, RZ ;  /* 0x0000000308060210 */ /* 0x080fe40007f7e0ff */
[----:B------:R-:W-:Y:S01]  /*18300*/  @P0 LEA.HI.X R9, R4, c[0x0][0x1cc], R5, 0x1, P1 ;  /* 0x0000730004090a11 */ /* 0x000fe200008f0c05 */
[--C-:B------:R-:W-:Y:S01]  /*18310*/  FFMA.FTZ R5, R21, c[0x0][0x2d0], -R79.reuse ;  /* 0x0000b40015057a23 */ /* 0x100fe2000001084f */
[-C--:B------:R-:W-:Y:S02]  /*18320*/  @P0 IADD3 R4, P1, R6, R3.reuse, RZ ;  /* 0x0000000306040210 */ /* 0x080fe40007f3e0ff */
[-C--:B------:R-:W-:Y:S01]  /*18330*/  @P0 IADD3.X R7, R9, R10.reuse, RZ, P3, !PT ;  /* 0x0000000a09070210 */ /* 0x080fe20001ffe4ff */
[----:B------:R1:W-:Y:S01]  /*18340*/  MUFU.EX2 R222, R5 ;  /* 0x0000000500de7308 */ /* 0x0003e20000000800 */
[----:B------:R3:W-:Y:S01]  /*18350*/  @P0 LDGSTS.E.BYPASS.LTC128B.128 [R218+0x2900], [R8.64], !P4 ;  /* 0x0290000008da0fae */ /* 0x0007e2000e101d48 */
[-C--:B------:R-:W-:Y:S07]  /*18360*/  @P0 IADD3 R2, P2, R4, R3.reuse, RZ ;  /* 0x0000000304020210 */ /* 0x080fee0007f5e0ff */
[----:B------:R4:W-:Y:S01]  /*18370*/  @P0 LDGSTS.E.BYPASS.LTC128B.128 [R218+0x3100], [R6.64], !P4 ;  /* 0x0310000006da0fae */ /* 0x0009e2000e101d48 */
[-C--:B-1----:R-:W-:Y:S02]  /*18380*/  @P0 IADD3.X R5, R7, R10.reuse, RZ, P1, !PT ;  /* 0x0000000a07050210 */ /* 0x082fe40000ffe4ff */
[----:B---3--:R-:W-:Y:S05]  /*18390*/  @P0 IADD3 R8, P1, R2, R3, RZ ;  /* 0x0000000302080210 */ /* 0x008fea0007f3e0ff */
[----:B------:R1:W-:Y:S01]  /*183a0*/  @P0 LDGSTS.E.BYPASS.LTC128B.128 [R218+0x3900], [R4.64], !P4 ;  /* 0x0390000004da0fae */ /* 0x0003e2000e101d48 */
[----:B------:R-:W-:Y:S01]  /*183b0*/  @P0 IADD3.X R3, R5, R10, RZ, P2, !PT ;  /* 0x0000000a05030210 */ /* 0x000fe200017fe4ff */
[--C-:B------:R-:W-:Y:S04]  /*183c0*/  FFMA.FTZ R9, R22, c[0x0][0x2d0], -R79.reuse ;  /* 0x0000b40016097a23 */ /* 0x100fe8000001084f */
[----:B------:R3:W-:Y:S01]  /*183d0*/  MUFU.EX2 R221, R9 ;  /* 0x0000000900dd7308 */ /* 0x0007e20000000800 */
[C---:B----4-:R-:W-:Y:S01]  /*183e0*/  FMUL.FTZ R6, R69.reuse, R90 ;  /* 0x0000005a45067220 */ /* 0x050fe20000410000 */
[----:B------:R4:W-:Y:S01]  /*183f0*/  @P0 LDGSTS.E.BYPASS.LTC128B.128 [R218+0x4100], [R2.64], !P4 ;  /* 0x0410000002da0fae */ /* 0x0009e2000e101d48 */
[----:B------:R-:W-:Y:S02]  /*18400*/  FMUL.FTZ R7, R69, R91 ;  /* 0x0000005b45077220 */ /* 0x000fe40000410000 */
[--C-:B-1----:R-:W-:Y:S02]  /*18410*/  FFMA.FTZ R4, R15, c[0x0][0x2d0], -R79.reuse ;  /* 0x0000b4000f047a23 */ /* 0x102fe4000001084f */
[----:B------:R-:W-:Y:S01]  /*18420*/  FMUL.FTZ R5, R74, R89 ;  /* 0x000000594a057220 */ /* 0x000fe20000410000 */
[----:B---3--:R-:W-:Y:S02]  /*18430*/  @P0 IADD3.X R9, R3, R10, RZ, P1, !PT ;  /* 0x0000000a03090210 */ /* 0x008fe40000ffe4ff */
[----:B------:R1:W-:Y:S01]  /*18440*/  MUFU.EX2 R219, R4 ;  /* 0x0000000400db7308 */ /* 0x0003e20000000800 */
[C---:B------:R-:W-:Y:S02]  /*18450*/  FMUL.FTZ R10, R0.reuse, R94 ;  /* 0x0000005e000a7220 */ /* 0x040fe40000410000 */
[----:B------:R-:W-:Y:S01]  /*18460*/  FMUL.FTZ R15, R0, R99 ;  /* 0x00000063000f7220 */ /* 0x000fe20000410000 */
[----:B------:R3:W-:Y:S01]  /*18470*/  @P0 LDGSTS.E.BYPASS.LTC128B.128 [R218+0x4900], [R8.64], !P4 ;  /* 0x0490000008da0fae */ /* 0x0007e2000e101d48 */
[----:B----4-:R-:W-:Y:S02]  /*18480*/  FFMA.FTZ R2, R18, c[0x0][0x2d0], -R79 ;  /* 0x0000b40012027a23 */ /* 0x010fe4000001084f */
[----:B------:R-:W-:Y:S01]  /*18490*/  FMUL.FTZ R18, R69, R102 ;  /* 0x0000006645127220 */ /* 0x000fe20000410000 */
[----:B------:R-:W-:Y:S01]  /*184a0*/  MOV R102, R32 ;  /* 0x0000002000667202 */ /* 0x000fe20000000f00 */
[----:B------:R-:W-:Y:S01]  /*184b0*/  FMUL.FTZ R32, R74, R116 ;  /* 0x000000744a207220 */ /* 0x000fe20000410000 */
[----:B------:R4:W-:Y:S01]  /*184c0*/  MUFU.EX2 R220, R2 ;  /* 0x0000000200dc7308 */ /* 0x0009e20000000800 */
[----:B------:R-:W-:Y:S01]  /*184d0*/  FFMA.FTZ R3, R240, c[0x0][0x2d0], -R78 ;  /* 0x0000b400f0037a23 */ /* 0x000fe2000001084e */
[----:B------:R-:W5:Y:S08]  /*184e0*/  LDSM.16.MT88.4 R20, [R201] ;  /* 0x00000000c914783b */ /* 0x000f700000004200 */
[----:B------:R-:W2:Y:S01]  /*184f0*/  LDSM.16.MT88.4 R36, [R205] ;  /* 0x00000000cd24783b */ /* 0x000ea20000004200 */
[----:B-1----:R-:W-:Y:S07]  /*18500*/  FMUL.FTZ R4, R74, R88 ;  /* 0x000000584a047220 */ /* 0x002fee0000410000 */
[----:B------:R-:W1:Y:S01]  /*18510*/  LDSM.16.MT88.4 R52, [R202] ;  /* 0x00000000ca34783b */ /* 0x000e620000004200 */
[C---:B---3--:R-:W-:Y:S02]  /*18520*/  FMUL.FTZ R8, R68.reuse, R92 ;  /* 0x0000005c44087220 */ /* 0x048fe40000410000 */
[C---:B------:R-:W-:Y:S02]  /*18530*/  FMUL.FTZ R9, R68.reuse, R93 ;  /* 0x0000005d44097220 */ /* 0x040fe40000410000 */
[--C-:B----4-:R-:W-:Y:S01]  /*18540*/  FFMA.FTZ R2, R173, c[0x0][0x2d0], -R156.reuse ;  /* 0x0000b400ad027a23 */ /* 0x110fe2000001089c */
[----:B------:R-:W-:Y:S02]  /*18550*/  MOV R173, R216 ;  /* 0x000000d800ad7202 */ /* 0x000fe40000000f00 */
[----:B------:R-:W3:Y:S01]  /*18560*/  LDSM.16.MT88.4 R84, [R204] ;  /* 0x00000000cc54783b */ /* 0x000ee20000004200 */
[----:B------:R4:W-:Y:S07]  /*18570*/  MUFU.EX2 R197, R2 ;  /* 0x0000000200c57308 */ /* 0x0009ee0000000800 */
[----:B------:R-:W1:Y:S01]  /*18580*/  LDSM.16.MT88.4 R88, [R201+0x800] ;  /* 0x00080000c958783b */ /* 0x000e620000004200 */
[-C--:B-----5:R-:W-:Y:S07]  /*18590*/  HMMA.16816.F32.BF16 R4, R80, R20.reuse, R4 ;  /* 0x000000145004723c */ /* 0x0a0fee0000041804 */
[----:B------:R-:W5:Y:S01]  /*185a0*/  LDSM.16.MT88.4 R92, [R205+0x800] ;  /* 0x00080000cd5c783b */ /* 0x000f620000004200 */
[C---:B------:R-:W-:Y:S07]  /*185b0*/  HMMA.16816.F32.BF16 R8, R64.reuse, R20, R8 ;  /* 0x000000144008723c */ /* 0x040fee0000041808 */
[----:B------:R-:W1:Y:S01]  /*185c0*/  LDSM.16.MT88.4 R96, [R202+0x800] ;  /* 0x00080000ca60783b */ /* 0x000e620000004200 */
[--C-:B----4-:R-:W-:Y:S04]  /*185d0*/  FFMA.FTZ R2, R25, c[0x0][0x2d0], -R156.reuse ;  /* 0x0000b40019027a23 */ /* 0x110fe8000001089c */
[----:B------:R-:W-:Y:S01]  /*185e0*/  FMUL.FTZ R25, R68, R109 ;  /* 0x0000006d44197220 */ /* 0x000fe20000410000 */
[-C--:B------:R-:W-:Y:S01]  /*185f0*/  HMMA.16816.F32.BF16 R12, R64, R22.reuse, R12 ;  /* 0x00000016400c723c */ /* 0x080fe2000004180c */
[----:B------:R4:W1:Y:S01]  /*18600*/  MUFU.EX2 R198, R2 ;  /* 0x0000000200c67308 */ /* 0x0008620000000800 */
[----:B------:R-:W-:Y:S01]  /*18610*/  LDSM.16.MT88.4 R116, [R205+0x2000] ;  /* 0x00200000cd74783b */ /* 0x000fe20000004200 */
[C---:B------:R-:W-:Y:S02]  /*18620*/  FMUL.FTZ R20, R74.reuse, R104 ;  /* 0x000000684a147220 */ /* 0x040fe40000410000 */
[----:B------:R-:W-:Y:S03]  /*18630*/  FMUL.FTZ R21, R74, R105 ;  /* 0x000000694a157220 */ /* 0x000fe60000410000 */
[C---:B------:R-:W-:Y:S02]  /*18640*/  HMMA.16816.F32.BF16 R16, R80.reuse, R22, R16 ;  /* 0x000000165010723c */ /* 0x040fe40000041810 */
[----:B------:R-:W-:Y:S05]  /*18650*/  LDSM.16.MT88.4 R132, [R202+0x2000] ;  /* 0x00200000ca84783b */ /* 0x000fea0000004200 */
[C---:B------:R-:W-:Y:S02]  /*18660*/  FMUL.FTZ R22, R69.reuse, R106 ;  /* 0x0000006a45167220 */ /* 0x040fe40000410000 */
[----:B------:R-:W-:Y:S01]  /*18670*/  FMUL.FTZ R23, R69, R107 ;  /* 0x0000006b45177220 */ /* 0x000fe20000410000 */
[----:B------:R-:W0:Y:S06]  /*18680*/  LDGDEPBAR ;  /* 0x00000000000079af */ /* 0x000e2c0000000000 */
[-C--:B--2---:R-:W-:Y:S03]  /*18690*/  HMMA.16816.F32.BF16 R20, R80, R36.reuse, R20 ;  /* 0x000000245014723c */ /* 0x084fe60000041814 */
[--C-:B----4-:R-:W-:Y:S02]  /*186a0*/  FFMA.FTZ R2, R24, c[0x0][0x2d0], -R156.reuse ;  /* 0x0000b40018027a23 */ /* 0x110fe4000001089c */
[----:B------:R-:W-:Y:S02]  /*186b0*/  FMUL.FTZ R24, R68, R108 ;  /* 0x0000006c44187220 */ /* 0x000fe40000410000 */
[----:B------:R2:W-:Y:S02]  /*186c0*/  MUFU.EX2 R216, R2 ;  /* 0x0000000200d87308 */ /* 0x0005e40000000800 */
[----:B--2---:R-:W-:Y:S03]  /*186d0*/  FFMA.FTZ R2, R26, c[0x0][0x2d0], -R156 ;  /* 0x0000b4001a027a23 */ /* 0x004fe6000001089c */
[----:B------:R-:W-:Y:S05]  /*186e0*/  FMUL.FTZ R26, R0, R110 ;  /* 0x0000006e001a7220 */ /* 0x000fea0000410000 */
[----:B------:R2:W-:Y:S02]  /*186f0*/  MUFU.EX2 R199, R2 ;  /* 0x0000000200c77308 */ /* 0x0005e40000000800 */
[--C-:B--2---:R-:W-:Y:S01]  /*18700*/  FFMA.FTZ R2, R175, c[0x0][0x2d0], -R77.reuse ;  /* 0x0000b400af027a23 */ /* 0x104fe2000001084d */
[----:B------:R-:W-:Y:S07]  /*18710*/  MOV R175, R189 ;  /* 0x000000bd00af7202 */ /* 0x000fee0000000f00 */
[----:B------:R2:W-:Y:S02]  /*18720*/  MUFU.EX2 R165, R2 ;  /* 0x0000000200a57308 */ /* 0x0005e40000000800 */
[--C-:B--2---:R-:W-:Y:S08]  /*18730*/  FFMA.FTZ R2, R176, c[0x0][0x2d0], -R77.reuse ;  /* 0x0000b400b0027a23 */ /* 0x104ff0000001084d */
[----:B------:R2:W4:Y:S02]  /*18740*/  MUFU.EX2 R164, R2 ;  /* 0x0000000200a47308 */ /* 0x0005240000000800 */
[--C-:B--2---:R-:W-:Y:S02]  /*18750*/  FFMA.FTZ R2, R27, c[0x0][0x2d0], -R77.reuse ;  /* 0x0000b4001b027a23 */ /* 0x104fe4000001084d */
[----:B------:R-:W-:Y:S06]  /*18760*/  FMUL.FTZ R27, R0, R111 ;  /* 0x0000006f001b7220 */ /* 0x000fec0000410000 */
[----:B------:R2:W-:Y:S01]  /*18770*/  MUFU.EX2 R163, R2 ;  /* 0x0000000200a37308 */ /* 0x0005e20000000800 */
[C---:B------:R-:W-:Y:S07]  /*18780*/  HMMA.16816.F32.BF16 R24, R64.reuse, R36, R24 ;  /* 0x000000244018723c */ /* 0x040fee0000041818 */
[C---:B------:R-:W-:Y:S02]  /*18790*/  FMUL.FTZ R36, R74.reuse, R120 ;  /* 0x000000784a247220 */ /* 0x040fe40000410000 */
[----:B------:R-:W-:Y:S03]  /*187a0*/  FMUL.FTZ R37, R74, R121 ;  /* 0x000000794a257220 */ /* 0x000fe60000410000 */
[----:B--2---:R-:W-:Y:S02]  /*187b0*/  FFMA.FTZ R2, R29, c[0x0][0x2d0], -R77 ;  /* 0x0000b4001d027a23 */ /* 0x004fe4000001084d */
[----:B------:R-:W-:Y:S02]  /*187c0*/  FMUL.FTZ R29, R68, R113 ;  /* 0x00000071441d7220 */ /* 0x000fe40000410000 */
[----:B------:R2:W1:Y:S01]  /*187d0*/  MUFU.EX2 R162, R2 ;  /* 0x0000000200a27308 */ /* 0x0004620000000800 */
[----:B------:R-:W5:Y:S01]  /*187e0*/  LDL.LU R113, [R1+0x14] ;  /* 0x0000140001717983 */ /* 0x000f620000300800 */
[--C-:B--2---:R-:W-:Y:S02]  /*187f0*/  FFMA.FTZ R2, R28, c[0x0][0x2d0], -R78.reuse ;  /* 0x0000b4001c027a23 */ /* 0x104fe4000001084e */
[----:B------:R-:W-:Y:S06]  /*18800*/  FMUL.FTZ R28, R68, R112 ;  /* 0x00000070441c7220 */ /* 0x000fec0000410000 */
[----:B------:R2:W-:Y:S01]  /*18810*/  MUFU.EX2 R196, R2 ;  /* 0x0000000200c47308 */ /* 0x0005e20000000800 */
[-C--:B------:R-:W-:Y:S08]  /*18820*/  HMMA.16816.F32.BF16 R28, R64, R38.reuse, R28 ;  /* 0x00000026401c723c */ /* 0x080ff0000004181c */
[C---:B------:R-:W-:Y:S07]  /*18830*/  HMMA.16816.F32.BF16 R32, R80.reuse, R38, R32 ;  /* 0x000000265020723c */ /* 0x040fee0000041820 */
[C---:B------:R-:W-:Y:S02]  /*18840*/  FMUL.FTZ R38, R69.reuse, R122 ;  /* 0x0000007a45267220 */ /* 0x040fe40000410000 */
[----:B------:R-:W-:Y:S03]  /*18850*/  FMUL.FTZ R39, R69, R123 ;  /* 0x0000007b45277220 */ /* 0x000fe60000410000 */
[--C-:B--2---:R-:W-:Y:S04]  /*18860*/  FFMA.FTZ R2, R177, c[0x0][0x2d0], -R78.reuse ;  /* 0x0000b400b1027a23 */ /* 0x104fe8000001084e */
[-C--:B-1----:R-:W-:Y:S01]  /*18870*/  HMMA.16816.F32.BF16 R36, R80, R52.reuse, R36 ;  /* 0x000000345024723c */ /* 0x082fe20000041824 */
[----:B------:R1:W-:Y:S02]  /*18880*/  MUFU.EX2 R195, R2 ;  /* 0x0000000200c37308 */ /* 0x0003e40000000800 */
[--C-:B-1----:R-:W-:Y:S02]  /*18890*/  FFMA.FTZ R2, R40, c[0x0][0x2d0], -R78.reuse ;  /* 0x0000b40028027a23 */ /* 0x102fe4000001084e */
[----:B------:R-:W-:Y:S06]  /*188a0*/  FMUL.FTZ R40, R68, R124 ;  /* 0x0000007c44287220 */ /* 0x000fec0000410000 */
[----:B------:R1:W-:Y:S01]  /*188b0*/  MUFU.EX2 R194, R2 ;  /* 0x0000000200c27308 */ /* 0x0003e20000000800 */
[C---:B------:R-:W-:Y:S07]  /*188c0*/  HMMA.16816.F32.BF16 R40, R64.reuse, R52, R40 ;  /* 0x000000344028723c */ /* 0x040fee0000041828 */
[C---:B------:R-:W-:Y:S02]  /*188d0*/  FMUL.FTZ R53, R74.reuse, R137 ;  /* 0x000000894a357220 */ /* 0x040fe40000410000 */
[----:B------:R-:W-:Y:S03]  /*188e0*/  FMUL.FTZ R52, R74, R136 ;  /* 0x000000884a347220 */ /* 0x000fe60000410000 */
[----:B-1----:R-:W-:Y:S02]  /*188f0*/  FFMA.FTZ R2, R44, c[0x0][0x2d0], -R78 ;  /* 0x0000b4002c027a23 */ /* 0x002fe4000001084e */
[----:B------:R-:W-:Y:S02]  /*18900*/  FMUL.FTZ R44, R68, R128 ;  /* 0x00000080442c7220 */ /* 0x000fe40000410000 */
[----:B------:R1:W-:Y:S05]  /*18910*/  MUFU.EX2 R193, R2 ;  /* 0x0000000200c17308 */ /* 0x0003ea0000000800 */
[-C--:B------:R-:W-:Y:S08]  /*18920*/  HMMA.16816.F32.BF16 R44, R64, R54.reuse, R44 ;  /* 0x00000036402c723c */ /* 0x080ff0000004182c */
[C---:B------:R-:W-:Y:S07]  /*18930*/  HMMA.16816.F32.BF16 R48, R80.reuse, R54, R48 ;  /* 0x000000365030723c */ /* 0x040fee0000041830 */
[C---:B------:R-:W-:Y:S02]  /*18940*/  FMUL.FTZ R54, R69.reuse, R138 ;  /* 0x0000008a45367220 */ /* 0x040fe40000410000 */
[----:B------:R-:W-:Y:S03]  /*18950*/  FMUL.FTZ R55, R69, R139 ;  /* 0x0000008b45377220 */ /* 0x000fe60000410000 */
[--C-:B-1----:R-:W-:Y:S04]  /*18960*/  FFMA.FTZ R2, R180, c[0x0][0x2d0], -R79.reuse ;  /* 0x0000b400b4027a23 */ /* 0x102fe8000001084f */
[-C--:B---3--:R-:W-:Y:S01]  /*18970*/  HMMA.16816.F32.BF16 R52, R80, R84.reuse, R52 ;  /* 0x000000545034723c */ /* 0x088fe20000041834 */
[----:B------:R1:W-:Y:S07]  /*18980*/  MUFU.EX2 R192, R2 ;  /* 0x0000000200c07308 */ /* 0x0003ee0000000800 */
[C---:B------:R-:W-:Y:S07]  /*18990*/  HMMA.16816.F32.BF16 R56, R64.reuse, R84, R56 ;  /* 0x000000544038723c */ /* 0x040fee0000041838 */
[----:B------:R-:W-:Y:S01]  /*189a0*/  F2FP.BF16.PACK_AB R84, R198, R197 ;  /* 0x000000c5c654723e */ /* 0x000fe200000010ff */
[-C--:B------:R-:W-:Y:S04]  /*189b0*/  HMMA.16816.F32.BF16 R60, R64, R86.reuse, R60 ;  /* 0x00000056403c723c */ /* 0x080fe8000004183c */
[----:B----4-:R-:W-:Y:S03]  /*189c0*/  F2FP.BF16.PACK_AB R85, R164, R165 ;  /* 0x000000a5a455723e */ /* 0x010fe600000010ff */
        /* <DEDUP_REMOVED lines=22> */
[-C--:B-----5:R-:W-:Y:S08]  /*18b30*/  HMMA.16816.F32.BF16 R20, R80, R92.reuse, R20 ;  /* 0x0000005c5014723c */ /* 0x0a0ff00000041814 */
[C---:B------:R-:W-:Y:S08]  /*18b40*/  HMMA.16816.F32.BF16 R24, R84.reuse, R92, R24 ;  /* 0x0000005c5418723c */ /* 0x040ff00000041818 */
[-C--:B------:R-:W-:Y:S04]  /*18b50*/  HMMA.16816.F32.BF16 R28, R84, R94.reuse, R28 ;  /* 0x0000005e541c723c */ /* 0x080fe8000004181c */
[--C-:B-1----:R-:W-:Y:S04]  /*18b60*/  FFMA.FTZ R2, R182, c[0x0][0x2d0], -R156.reuse ;  /* 0x0000b400b6027a23 */ /* 0x102fe8000001089c */
[C---:B------:R-:W-:Y:S01]  /*18b70*/  HMMA.16816.F32.BF16 R32, R80.reuse, R94, R32 ;  /* 0x0000005e5020723c */ /* 0x040fe20000041820 */
[----:B------:R1:W-:Y:S01]  /*18b80*/  MUFU.EX2 R188, R2 ;  /* 0x0000000200bc7308 */ /* 0x0003e20000000800 */
[----:B------:R-:W3:Y:S06]  /*18b90*/  LDSM.16.MT88.4 R92, [R201+0x1000] ;  /* 0x00100000c95c783b */ /* 0x000eec0000004200 */
[-C--:B------:R-:W-:Y:S08]  /*18ba0*/  HMMA.16816.F32.BF16 R36, R80, R96.reuse, R36 ;  /* 0x000000605024723c */ /* 0x080ff00000041824 */
[C---:B------:R-:W-:Y:S08]  /*18bb0*/  HMMA.16816.F32.BF16 R40, R84.reuse, R96, R40 ;  /* 0x000000605428723c */ /* 0x040ff00000041828 */
[-C--:B------:R-:W-:Y:S04]  /*18bc0*/  HMMA.16816.F32.BF16 R44, R84, R98.reuse, R44 ;  /* 0x00000062542c723c */ /* 0x080fe8000004182c */
[--C-:B-1----:R-:W-:Y:S04]  /*18bd0*/  FFMA.FTZ R2, R183, c[0x0][0x2d0], -R156.reuse ;  /* 0x0000b400b7027a23 */ /* 0x102fe8000001089c */
[C---:B------:R-:W-:Y:S01]  /*18be0*/  HMMA.16816.F32.BF16 R48, R80.reuse, R98, R48 ;  /* 0x000000625030723c */ /* 0x040fe20000041830 */
[----:B------:R1:W4:Y:S01]  /*18bf0*/  MUFU.EX2 R187, R2 ;  /* 0x0000000200bb7308 */ /* 0x0003220000000800 */
[----:B------:R-:W-:Y:S06]  /*18c00*/  LDSM.16.MT88.4 R96, [R202+0x1000] ;  /* 0x00100000ca60783b */ /* 0x000fec0000004200 */
[-C--:B--2---:R-:W-:Y:S08]  /*18c10*/  HMMA.16816.F32.BF16 R52, R80, R88.reuse, R52 ;  /* 0x000000585034723c */ /* 0x084ff00000041834 */
[C---:B------:R-:W-:Y:S08]  /*18c20*/  HMMA.16816.F32.BF16 R56, R84.reuse, R88, R56 ;  /* 0x000000585438723c */ /* 0x040ff00000041838 */
[-C--:B------:R-:W-:Y:S04]  /*18c30*/  HMMA.16816.F32.BF16 R60, R84, R90.reuse, R60 ;  /* 0x0000005a543c723c */ /* 0x080fe8000004183c */
[--C-:B-1----:R-:W-:Y:S03]  /*18c40*/  FFMA.FTZ R2, R184, c[0x0][0x2d0], -R77.reuse ;  /* 0x0000b400b8027a23 */ /* 0x102fe6000001084d */
[----:B----4-:R-:W-:Y:S01]  /*18c50*/  F2FP.BF16.PACK_AB R84, R187, R188 ;  /* 0x000000bcbb54723e */ /* 0x010fe200000010ff */
[----:B------:R-:W-:Y:S01]  /*18c60*/  HMMA.16816.F32.BF16 R64, R80, R90, R64 ;  /* 0x0000005a5040723c */ /* 0x000fe20000041840 */
[----:B------:R1:W-:Y:S01]  /*18c70*/  MUFU.EX2 R138, R2 ;  /* 0x00000002008a7308 */ /* 0x0003e20000000800 */
[----:B------:R-:W2:Y:S05]  /*18c80*/  LDSM.16.MT88.4 R88, [R205+0x1000] ;  /* 0x00100000cd58783b */ /* 0x000eaa0000004200 */
[----:B------:R-:W-:Y:S02]  /*18c90*/  F2FP.BF16.PACK_AB R80, R195, R196 ;  /* 0x000000c4c350723e */ /* 0x000fe400000010ff */
[----:B------:R-:W-:Y:S03]  /*18ca0*/  F2FP.BF16.PACK_AB R82, R193, R194 ;  /* 0x000000c2c152723e */ /* 0x000fe600000010ff */
[----:B------:R-:W-:Y:S02]  /*18cb0*/  F2FP.BF16.PACK_AB R81, R191, R192 ;  /* 0x000000c0bf51723e */ /* 0x000fe400000010ff */
[----:B------:R-:W-:Y:S07]  /*18cc0*/  F2FP.BF16.PACK_AB R83, R189, R190 ;  /* 0x000000bebd53723e */ /* 0x000fee00000010ff */
[-C--:B---3--:R-:W-:Y:S03]  /*18cd0*/  HMMA.16816.F32.BF16 R4, R80, R92.reuse, R4 ;  /* 0x0000005c5004723c */ /* 0x088fe60000041804 */
[--C-:B-1----:R-:W-:Y:S04]  /*18ce0*/  FFMA.FTZ R2, R186, c[0x0][0x2d0], -R77.reuse ;  /* 0x0000b400ba027a23 */ /* 0x102fe8000001084d */
[----:B------:R1:W3:Y:S02]  /*18cf0*/  MUFU.EX2 R137, R2 ;  /* 0x0000000200897308 */ /* 0x0002e40000000800 */
[----:B-1----:R-:W-:Y:S03]  /*18d00*/  FFMA.FTZ R2, R185, c[0x0][0x2d0], -R156 ;  /* 0x0000b400b9027a23 */ /* 0x002fe6000001089c */
[----:B---3--:R-:W-:Y:S05]  /*18d10*/  F2FP.BF16.PACK_AB R85, R137, R138 ;  /* 0x0000008a8955723e */ /* 0x008fea00000010ff */
[----:B------:R1:W-:Y:S10]  /*18d20*/  MUFU.EX2 R185, R3 ;  /* 0x0000000300b97308 */ /* 0x0003f40000000800 */
[----:B------:R3:W-:Y:S01]  /*18d30*/  MUFU.EX2 R186, R2 ;  /* 0x0000000200ba7308 */ /* 0x0007e20000000800 */
[----:B-1----:R-:W-:Y:S01]  /*18d40*/  FFMA.FTZ R3, R102, c[0x0][0x2d0], -R78 ;  /* 0x0000b40066037a23 */ /* 0x002fe2000001084e */
[----:B------:R-:W-:Y:S01]  /*18d50*/  MOV R102, R168 ;  /* 0x000000a800667202 */ /* 0x000fe20000000f00 */
[----:B---3--:R-:W-:Y:S07]  /*18d60*/  FFMA.FTZ R2, R242, c[0x0][0x2d0], -R156 ;  /* 0x0000b400f2027a23 */ /* 0x008fee000001089c */
[----:B------:R1:W3:Y:S02]  /*18d70*/  MUFU.EX2 R139, R2 ;  /* 0x00000002008b7308 */ /* 0x0002e40000000800 */
[--C-:B-1----:R-:W-:Y:S01]  /*18d80*/  FFMA.FTZ R2, R245, c[0x0][0x2d0], -R77.reuse ;  /* 0x0000b400f5027a23 */ /* 0x102fe2000001084d */
[----:B---3--:R-:W-:Y:S07]  /*18d90*/  F2FP.BF16.PACK_AB R86, R139, R186 ;  /* 0x000000ba8b56723e */ /* 0x008fee00000010ff */
[----:B------:R1:W-:Y:S02]  /*18da0*/  MUFU.EX2 R136, R2 ;  /* 0x0000000200887308 */ /* 0x0003e40000000800 */
[----:B-1----:R-:W-:Y:S08]  /*18db0*/  FFMA.FTZ R2, R248, c[0x0][0x2d0], -R77 ;  /* 0x0000b400f8027a23 */ /* 0x002ff0000001084d */
[----:B------:R1:W3:Y:S02]  /*18dc0*/  MUFU.EX2 R141, R2 ;  /* 0x00000002008d7308 */ /* 0x0002e40000000800 */
[--C-:B-1----:R-:W-:Y:S01]  /*18dd0*/  FFMA.FTZ R2, R243, c[0x0][0x2d0], -R78.reuse ;  /* 0x0000b400f3027a23 */ /* 0x102fe2000001084e */
[----:B---3--:R-:W-:Y:S07]  /*18de0*/  F2FP.BF16.PACK_AB R87, R141, R136 ;  /* 0x000000888d57723e */ /* 0x008fee00000010ff */
[----:B------:R1:W3:Y:S01]  /*18df0*/  MUFU.EX2 R184, R2 ;  /* 0x0000000200b87308 */ /* 0x0002e20000000800 */
[C---:B------:R-:W-:Y:S08]  /*18e00*/  HMMA.16816.F32.BF16 R8, R84.reuse, R92, R8 ;  /* 0x0000005c5408723c */ /* 0x040ff00000041808 */
[-C--:B------:R-:W-:Y:S08]  /*18e10*/  HMMA.16816.F32.BF16 R12, R84, R94.reuse, R12 ;  /* 0x0000005e540c723c */ /* 0x080ff0000004180c */
[C---:B------:R-:W-:Y:S01]  /*18e20*/  HMMA.16816.F32.BF16 R16, R80.reuse, R94, R16 ;  /* 0x0000005e5010723c */ /* 0x040fe20000041810 */
[----:B------:R-:W4:Y:S03]  /*18e30*/  LDSM.16.MT88.4 R92, [R204+0x1000] ;  /* 0x00100000cc5c783b */ /* 0x000f260000004200 */
[--C-:B-1----:R-:W-:Y:S04]  /*18e40*/  FFMA.FTZ R2, R246, c[0x0][0x2d0], -R79.reuse ;  /* 0x0000b400f6027a23 */ /* 0x102fe8000001084f */
[-C--:B--2---:R-:W-:Y:S01]  /*18e50*/  HMMA.16816.F32.BF16 R20, R80, R88.reuse, R20 ;  /* 0x000000585014723c */ /* 0x084fe20000041814 */
[----:B------:R1:W-:Y:S07]  /*18e60*/  MUFU.EX2 R183, R2 ;  /* 0x0000000200b77308 */ /* 0x0003ee0000000800 */
[C---:B------:R-:W-:Y:S08]  /*18e70*/  HMMA.16816.F32.BF16 R24, R84.reuse, R88, R24 ;  /* 0x000000585418723c */ /* 0x040ff00000041818 */
[-C--:B------:R-:W-:Y:S08]  /*18e80*/  HMMA.16816.F32.BF16 R28, R84, R90.reuse, R28 ;  /* 0x0000005a541c723c */ /* 0x080ff0000004181c */
[C---:B------:R-:W-:Y:S01]  /*18e90*/  HMMA.16816.F32.BF16 R32, R80.reuse, R90, R32 ;  /* 0x0000005a5020723c */ /* 0x040fe20000041820 */
[----:B------:R-:W2:Y:S03]  /*18ea0*/  LDSM.16.MT88.4 R88, [R201+0x1800] ;  /* 0x00180000c958783b */ /* 0x000ea60000004200 */
        /* <DEDUP_REMOVED lines=8> */
[-C--:B----4-:R-:W-:Y:S01]  /*18f30*/  HMMA.16816.F32.BF16 R52, R80, R92.reuse, R52 ;  /* 0x0000005c5034723c */ /* 0x090fe20000041834 */
[----:B------:R1:W-:Y:S07]  /*18f40*/  MUFU.EX2 R182, R2 ;  /* 0x0000000200b67308 */ /* 0x0003ee0000000800 */
[C---:B------:R-:W-:Y:S08]  /*18f50*/  HMMA.16816.F32.BF16 R56, R84.reuse, R92, R56 ;  /* 0x0000005c5438723c */ /* 0x040ff00000041838 */
[-C--:B------:R-:W-:Y:S08]  /*18f60*/  HMMA.16816.F32.BF16 R60, R84, R94.reuse, R60 ;  /* 0x0000005e543c723c */ /* 0x080ff0000004183c */
[----:B------:R-:W-:Y:S01]  /*18f70*/  HMMA.16816.F32.BF16 R64, R80, R94, R64 ;  /* 0x0000005e5040723c */ /* 0x000fe20000041840 */
[----:B------:R-:W4:Y:S03]  /*18f80*/  LDSM.16.MT88.4 R92, [R205+0x1800] ;  /* 0x00180000cd5c783b */ /* 0x000f260000004200 */
        /* <DEDUP_REMOVED lines=12> */
[-C--:B--2---:R-:W-:Y:S03]  /*19050*/  HMMA.16816.F32.BF16 R4, R80, R88.reuse, R4 ;  /* 0x000000585004723c */ /* 0x084fe60000041804 */
[--C-:B-1----:R-:W-:Y:S06]  /*19060*/  FFMA.FTZ R2, R251, c[0x0][0x2d0], -R156.reuse ;  /* 0x0000b400fb027a23 */ /* 0x102fec000001089c */
[----:B------:R1:W2:Y:S03]  /*19070*/  MUFU.EX2 R178, R2 ;  /* 0x0000000200b27308 */ /* 0x0002a60000000800 */
[--C-:B-1----:R-:W-:Y:S01]  /*19080*/  FFMA.FTZ R2, R103, c[0x0][0x2d0], -R77.reuse ;  /* 0x0000b40067027a23 */ /* 0x102fe2000001084d */
[----:B------:R-:W-:Y:S06]  /*19090*/  MOV R103, R173 ;  /* 0x000000ad00677202 */ /* 0x000fec0000000f00 */
[----:B------:R1:W-:Y:S01]  /*190a0*/  MUFU.EX2 R173, R3 ;  /* 0x0000000300ad7308 */ /* 0x0003e20000000800 */
[----:B--2---:R-:W-:Y:S09]  /*190b0*/  F2FP.BF16.PACK_AB R84, R178, R142 ;  /* 0x0000008eb254723e */ /* 0x004ff200000010ff */
[----:B------:R2:W-:Y:S01]  /*190c0*/  MUFU.EX2 R140, R2 ;  /* 0x00000002008c7308 */ /* 0x0005e20000000800 */
[----:B-1----:R-:W3:Y:S04]  /*190d0*/  LDL.LU R3, [R1+0x18] ;  /* 0x0000180001037983 */ /* 0x002ee80000300800 */
[----:B------:R-:W5:Y:S01]  /*190e0*/  LDL.LU R112, [R1+0x1c] ;  /* 0x00001c0001707983 */ /* 0x000f620000300800 */
[--C-:B--2---:R-:W-:Y:S01]  /*190f0*/  FFMA.FTZ R2, R101, c[0x0][0x2d0], -R77.reuse ;  /* 0x0000b40065027a23 */ /* 0x104fe2000001084d */
[----:B------:R-:W-:Y:S03]  /*19100*/  MOV R101, R155 ;  /* 0x0000009b00657202 */ /* 0x000fe60000000f00 */
[----:B------:R1:W2:Y:S02]  /*19110*/  MUFU.EX2 R155, R2 ;  /* 0x00000002009b7308 */ /* 0x0002a40000000800 */
[--C-:B-1----:R-:W-:Y:S01]  /*19120*/  FFMA.FTZ R2, R100, c[0x0][0x2d0], -R156.reuse ;  /* 0x0000b40064027a23 */ /* 0x102fe2000001089c */
[----:B------:R-:W-:Y:S02]  /*19130*/  MOV R100, R153 ;  /* 0x0000009900647202 */ /* 0x000fe40000000f00 */
[----:B--2---:R-:W-:Y:S05]  /*19140*/  F2FP.BF16.PACK_AB R85, R155, R140 ;  /* 0x0000008c9b55723e */ /* 0x004fea00000010ff */
        /* <DEDUP_REMOVED lines=17> */
[-C--:B----4-:R-:W-:Y:S01]  /*19260*/  HMMA.16816.F32.BF16 R20, R80, R92.reuse, R20 ;  /* 0x0000005c5014723c */ /* 0x090fe20000041814 */
        /* <DEDUP_REMOVED lines=15> */
[-C--:B------:R-:W-:Y:S08]  /*19360*/  HMMA.16816.F32.BF16 R52, R80, R88.reuse, R52 ;  /* 0x000000585034723c */ /* 0x080ff00000041834 */
[C---:B------:R-:W-:Y:S08]  /*19370*/  HMMA.16816.F32.BF16 R56, R84.reuse, R88, R56 ;  /* 0x000000585438723c */ /* 0x040ff00000041838 */
[-C--:B------:R-:W-:Y:S04]  /*19380*/  HMMA.16816.F32.BF16 R60, R84, R90.reuse, R60 ;  /* 0x0000005a543c723c */ /* 0x080fe8000004183c */
[----:B-1----:R-:W-:Y:S04]  /*19390*/  FFMA.FTZ R2, R161, c[0x0][0x2d0], -R78 ;  /* 0x0000b400a1027a23 */ /* 0x002fe8000001084e */
[----:B------:R-:W-:Y:S01]  /*193a0*/  HMMA.16816.F32.BF16 R64, R80, R90, R64 ;  /* 0x0000005a5040723c */ /* 0x000fe20000041840 */
[----:B------:R1:W2:Y:S03]  /*193b0*/  MUFU.EX2 R166, R2 ;  /* 0x0000000200a67308 */ /* 0x0002a60000000800 */
[----:B------:R-:W-:Y:S02]  /*193c0*/  MOV R85, R70 ;  /* 0x0000004600557202 */ /* 0x000fe40000000f00 */
[----:B------:R-:W-:Y:S01]  /*193d0*/  MOV R84, R71 ;  /* 0x0000004700547202 */ /* 0x000fe20000000f00 */
[----:B-1----:R-:W-:Y:S01]  /*193e0*/  FFMA.FTZ R2, R160, c[0x0][0x2d0], -R79 ;  /* 0x0000b400a0027a23 */ /* 0x002fe2000001084f */
[----:B--2---:R-:W-:Y:S01]  /*193f0*/  F2FP.BF16.PACK_AB R150, R166, R167 ;  /* 0x000000a7a696723e */ /* 0x004fe200000010ff */
[----:B---3--:R-:W-:Y:S02]  /*19400*/  FFMA.FTZ R3, R68, R3, R225 ;  /* 0x0000000344037223 */ /* 0x008fe400000100e1 */
[----:B------:R1:W-:Y:S01]  /*19410*/  MUFU.EX2 R161, R2 ;  /* 0x0000000200a17308 */ /* 0x0003e20000000800 */
[----:B-----5:R-:W-:Y:S04]  /*19420*/  FFMA.FTZ R0, R0, R112, R170 ;  /* 0x0000007000007223 */ /* 0x020fe800000100aa */
[----:B------:R-:W-:Y:S02]  /*19430*/  FADD.FTZ R0, R171, R0 ;  /* 0x00000000ab007221 */ /* 0x000fe40000010000 */
[----:B-1----:R-:W-:Y:S04]  /*19440*/  FFMA.FTZ R2, R159, c[0x0][0x2d0], -R79 ;  /* 0x0000b4009f027a23 */ /* 0x002fe8000001084f */
        /* <DEDUP_REMOVED lines=23> */
[----:B------:R-:W-:Y:S02]  /*195c0*/  FFMA.FTZ R4, R69, R113, R231 ;  /* 0x0000007145047223 */ /* 0x000fe400000100e7 */
[----:B--2---:R-:W-:Y:S04]  /*195d0*/  FFMA.FTZ R2, R74, R114, R235 ;  /* 0x000000724a027223 */ /* 0x004fe800000100eb */
[----:B------:R-:W-:Y:S02]  /*195e0*/  FADD.FTZ R5, R237, R2 ;  /* 0x00000002ed057221 */ /* 0x000fe40000010000 */
[----:B------:R-:W-:Y:S02]  /*195f0*/  FADD.FTZ R2, R232, R4 ;  /* 0x00000004e8027221 */ /* 0x000fe40000010000 */
[----:B------:R-:W-:Y:S02]  /*19600*/  FADD.FTZ R4, R226, R3 ;  /* 0x00000003e2047221 */ /* 0x000fe40000010000 */
[----:B------:R-:W-:Y:S01]  /*19610*/  FADD.FTZ R3, R236, R5 ;  /* 0x00000005ec037221 */ /* 0x000fe20000010000 */
[----:B---3--:R-:W-:Y:S01]  /*19620*/  F2FP.BF16.PACK_AB R147, R75, R78 ;  /* 0x0000004e4b93723e */ /* 0x008fe200000010ff */
[----:B------:R-:W-:Y:S02]  /*19630*/  FADD.FTZ R2, R233, R2 ;  /* 0x00000002e9027221 */ /* 0x000fe40000010000 */
[----:B------:R-:W-:Y:S02]  /*19640*/  FADD.FTZ R3, R238, R3 ;  /* 0x00000003ee037221 */ /* 0x000fe40000010000 */
[----:B------:R-:W-:Y:S02]  /*19650*/  FADD.FTZ R2, R234, R2 ;  /* 0x00000002ea027221 */ /* 0x000fe40000010000 */
        /* <DEDUP_REMOVED lines=91> */
.L_x_1485:
[----:B------:R-:W-:Y:S02]  /*19c10*/  MOV R11, 0x1f ;  /* 0x0000001f000b7802 */ /* 0x000fe40000000f00 */
[----:B------:R-:W-:Y:S01]  /*19c20*/  MOV R10, 0xffffffff ;  /* 0xffffffff000a7802 */ /* 0x000fe20000000f00 */
[----:B------:R-:W-:Y:S05]  /*19c30*/  BRA.DIV ~URZ, `(.L_x_1487) ;  /* 0x000052727f007947 */ /* 0x000fea000b800000 */
[----:B---3--:R-:W2:Y:S04]  /*19c40*/  LDL R0, [R1+0x10] ;  /* 0x0000100001007983 */ /* 0x008ea80000100800 */
[----:B--2---:R1:W2:Y:S02]  /*19c50*/  SHFL.BFLY PT, R2, R0, 0x2, 0x1f ;  /* 0x0c401f0000027f89 */ /* 0x0042a400000e0000 */
.L_x_1573:
[----:B-1----:R-:W3:Y:S02]  /*19c60*/  LDL.LU R0, [R1+0x10] ;  /* 0x0000100001007983 */ /* 0x002ee40000300800 */
[----:B--23--:R-:W-:Y:S01]  /*19c70*/  FADD.FTZ R2, R2, R0 ;  /* 0x0000000002027221 */ /* 0x00cfe20000010000 */
        /* <DEDUP_REMOVED lines=16> */
[----:B--2---:R-:W-:Y:S02]  /*19d80*/  FADD.FTZ R5, R3, R7 ;  /* 0x0000000703057221 */ /* 0x004fe40000010000 */
.L_x_1574:
[----:B------:R-:W-:Y:S01]  /*19d90*/  FSETP.NE.FTZ.AND P3, PT, R2, RZ, PT ;  /* 0x000000ff0200720b */ /* 0x000fe20003f75000 */
[----:B---34-:R-:W-:Y:S01]  /*19da0*/  FADD.FTZ R6, R8, R6 ;  /* 0x0000000608067221 */ /* 0x018fe20000010000 */
[----:B------:R-:W-:Y:S02]  /*19db0*/  MOV R0, RZ ;  /* 0x000000ff00007202 */ /* 0x000fe40000000f00 */
[----:B------:R-:W-:-:S02]  /*19dc0*/  FSETP.NE.FTZ.AND P2, PT, R4, RZ, PT ;  /* 0x000000ff0400720b */ /* 0x000fc40003f55000 */
[----:B------:R-:W-:Y:S02]  /*19dd0*/  FSETP.NE.FTZ.AND P1, PT, R5, RZ, PT ;  /* 0x000000ff0500720b */ /* 0x000fe40003f35000 */
[----:B------:R-:W-:Y:S02]  /*19de0*/  FSETP.NE.FTZ.AND P0, PT, R6, RZ, PT ;  /* 0x000000ff0600720b */ /* 0x000fe40003f15000 */
[----:B------:R-:W-:Y:S02]  /*19df0*/  MOV R27, 0xff800000 ;  /* 0xff800000001b7802 */ /* 0x000fe40000000f00 */
[----:B------:R-:W-:Y:S01]  /*19e00*/  MOV R23, 0xff800000 ;  /* 0xff80000000177802 */ /* 0x000fe20000000f00 */
[----:B------:R-:W1:Y:S01]  /*19e10*/  @P3 MUFU.RCP R0, R2 ;  /* 0x0000000200003308 */ /* 0x000e620000001000 */
[----:B------:R-:W-:Y:S02]  /*19e20*/  MOV R19, 0xff800000 ;  /* 0xff80000000137802 */ /* 0x000fe40000000f00 */
[----:B------:R-:W-:-:S03]  /*19e30*/  MOV R22, 0xff800000 ;  /* 0xff80000000167802 */ /* 0x000fc60000000f00 */
[----:B------:R-:W-:Y:S02]  /*19e40*/  @P1 MOV R10, 0x3f317218 ;  /* 0x3f317218000a1802 */ /* 0x000fe40000000f00 */
[----:B------:R2:W-:Y:S01]  /*19e50*/  @P3 MUFU.LG2 R9, R2 ;  /* 0x0000000200093308 */ /* 0x0005e20000000c00 */
[----:B-1----:R-:W-:-:S07]  /*19e60*/  FMUL.FTZ R84, R0, R116 ;  /* 0x0000007400547220 */ /* 0x002fce0000410000 */
[----:B------:R-:W1:Y:S01]  /*19e70*/  @P2 MUFU.LG2 R7, R4 ;  /* 0x0000000400072308 */ /* 0x000e620000000c00 */
[C---:B------:R-:W-:Y:S02]  /*19e80*/  FMUL.FTZ R85, R0.reuse, R117 ;  /* 0x0000007500557220 */ /* 0x040fe40000410000 */
[C---:B------:R-:W-:Y:S02]  /*19e90*/  FMUL.FTZ R74, R0.reuse, R88 ;  /* 0x00000058004a7220 */ /* 0x040fe40000410000 */
[C---:B------:R-:W-:Y:S01]  /*19ea0*/  FMUL.FTZ R75, R0.reuse, R89 ;  /* 0x00000059004b7220 */ /* 0x040fe20000410000 */
[----:B--2---:R-:W-:Y:S01]  /*19eb0*/  CS2R R2, SRZ ;  /* 0x0000000000027805 */ /* 0x004fe2000001ff00 */
[C---:B------:R-:W-:Y:S02]  /*19ec0*/  FMUL.FTZ R76, R0.reuse, R100 ;  /* 0x00000064004c7220 */ /* 0x040fe40000410000 */
[C---:B------:R-:W-:Y:S02]  /*19ed0*/  FMUL.FTZ R77, R0.reuse, R101 ;  /* 0x00000065004d7220 */ /* 0x040fe40000410000 */
[C---:B------:R-:W-:Y:S01]  /*19ee0*/  FMUL.FTZ R78, R0.reuse, R104 ;  /* 0x00000068004e7220 */ /* 0x040fe20000410000 */
[----:B------:R2:W3:Y:S01]  /*19ef0*/  @P2 MUFU.RCP R3, R4 ;  /* 0x0000000400032308 */ /* 0x0004e20000001000 */
[----:B------:R-:W-:-:S02]  /*19f00*/  FMUL.FTZ R79, R0, R105 ;  /* 0x00000069004f7220 */ /* 0x000fc40000410000 */
[C---:B------:R-:W-:Y:S02]  /*19f10*/  FMUL.FTZ R68, R0.reuse, R120 ;  /* 0x0000007800447220 */ /* 0x040fe40000410000 */
[C---:B------:R-:W-:Y:S02]  /*19f20*/  FMUL.FTZ R69, R0.reuse, R121 ;  /* 0x0000007900457220 */ /* 0x040fe40000410000 */
[C---:B------:R-:W-:Y:S01]  /*19f30*/  FMUL.FTZ R116, R0.reuse, R132 ;  /* 0x0000008400747220 */ /* 0x040fe20000410000 */
[----:B------:R-:W-:Y:S01]  /*19f40*/  @P1 MUFU.RCP R2, R5 ;  /* 0x0000000500021308 */ /* 0x000fe20000001000 */
[C---:B------:R-:W-:Y:S02]  /*19f50*/  FMUL.FTZ R117, R0.reuse, R133 ;  /* 0x0000008500757220 */ /* 0x040fe40000410000 */
[C---:B------:R-:W-:Y:S02]  /*19f60*/  FMUL.FTZ R86, R0.reuse, R136 ;  /* 0x0000008800567220 */ /* 0x040fe40000410000 */
[----:B------:R-:W-:-:S02]  /*19f70*/  FMUL.FTZ R87, R0, R137 ;  /* 0x0000008900577220 */ /* 0x000fc40000410000 */
[C---:B------:R-:W-:Y:S01]  /*19f80*/  FMUL.FTZ R64, R0.reuse, R148 ;  /* 0x0000009400407220 */ /* 0x040fe20000410000 */
[----:B--2---:R-:W-:Y:S01]  /*19f90*/  @P2 MOV R4, 0x3f317218 ;  /* 0x3f31721800042802 */ /* 0x004fe20000000f00 */
[----:B------:R-:W-:Y:S02]  /*19fa0*/  FMUL.FTZ R65, R0, R149 ;  /* 0x0000009500417220 */ /* 0x000fe40000410000 */
[----:B------:R-:W2:Y:S01]  /*19fb0*/  @P1 MUFU.LG2 R0, R5 ;  /* 0x0000000500001308 */ /* 0x000ea20000000c00 */
[----:B-1----:R-:W-:Y:S02]  /*19fc0*/  @P2 FMUL.FTZ R8, R7, 0.69314718246459960938 ;  /* 0x3f31721807082820 */ /* 0x002fe40000410000 */
[C---:B---3--:R-:W-:Y:S02]  /*19fd0*/  FMUL.FTZ R100, R3.reuse, R106 ;  /* 0x0000006a03647220 */ /* 0x048fe40000410000 */
[C---:B------:R-:W-:Y:S02]  /*19fe0*/  FMUL.FTZ R101, R3.reuse, R107 ;  /* 0x0000006b03657220 */ /* 0x040fe40000410000 */
[----:B------:R-:W-:-:S02]  /*19ff0*/  FMUL.FTZ R104, R3, R118 ;  /* 0x0000007603687220 */ /* 0x000fc40000410000 */
[C---:B------:R-:W-:Y:S02]  /*1a000*/  FMUL.FTZ R105, R3.reuse, R119 ;  /* 0x0000007703697220 */ /* 0x040fe40000410000 */
[C---:B------:R-:W-:Y:S02]  /*1a010*/  FMUL.FTZ R90, R3.reuse, R90 ;  /* 0x0000005a035a7220 */ /* 0x040fe40000410000 */
[C---:B------:R-:W-:Y:S02]  /*1a020*/  FMUL.FTZ R91, R3.reuse, R91 ;  /* 0x0000005b035b7220 */ /* 0x040fe40000410000 */
[C---:B------:R-:W-:Y:S02]  /*1a030*/  FMUL.FTZ R102, R3.reuse, R102 ;  /* 0x0000006603667220 */ /* 0x040fe40000410000 */
[----:B--2---:R-:W-:Y:S01]  /*1a040*/  @P1 FMUL.FTZ R7, R0, 0.69314718246459960938 ;  /* 0x3f31721800071820 */ /* 0x004fe20000410000 */
        /* <DEDUP_REMOVED lines=28> */
[----:B------:R-:W1:Y:S01]  /*1a210*/  @P0 MUFU.LG2 R2, R6 ;  /* 0x0000000600020308 */ /* 0x000e620000000c00 */
[----:B------:R-:W-:Y:S02]  /*1a220*/  @P3 FMUL.FTZ R5, R3, c[0x0][0x2d0] ;  /* 0x0000b40003053a20 */ /* 0x000fe40000410000 */
[----:B------:R-:W-:Y:S02]  /*1a230*/  @P1 FMUL.FTZ R3, R10, c[0x0][0x2d0] ;  /* 0x0000b4000a031a20 */ /* 0x000fe40000410000 */
[----:B------:R-:W-:Y:S02]  /*1a240*/  @P2 FMUL.FTZ R4, R4, c[0x0][0x2d0] ;  /* 0x0000b40004042a20 */ /* 0x000fe40000410000 */
[----:B------:R-:W-:Y:S01]  /*1a250*/  @P1 FFMA.FTZ R27, R3, R71, R7 ;  /* 0x00000047031b1223 */ /* 0x000fe20000010007 */
[----:B------:R-:W-:Y:S01]  /*1a260*/  @P0 MOV R3, 0x3f317218 ;  /* 0x3f31721800030802 */ /* 0x000fe20000000f00 */
[----:B------:R-:W-:Y:S01]  /*1a270*/  @P2 FFMA.FTZ R23, R4, R72, R8 ;  /* 0x0000004804172223 */ /* 0x000fe20000010008 */
[----:B------:R-:W-:Y:S01]  /*1a280*/  MOV R4, 0x1 ;  /* 0x0000000100047802 */ /* 0x000fe20000000f00 */
[----:B------:R-:W-:-:S02]  /*1a290*/  @P3 FMUL.FTZ R9, R9, 0.69314718246459960938 ;  /* 0x3f31721809093820 */ /* 0x000fc40000410000 */
[----:B------:R-:W-:Y:S02]  /*1a2a0*/  @P0 FMUL.FTZ R3, R3, c[0x0][0x2d0] ;  /* 0x0000b40003030a20 */ /* 0x000fe40000410000 */
[----:B------:R-:W-:Y:S02]  /*1a2b0*/  @P3 FFMA.FTZ R22, R5, R73, R9 ;  /* 0x0000004905163223 */ /* 0x000fe40000010009 */
[----:B-1----:R-:W-:Y:S02]  /*1a2c0*/  @P0 FMUL.FTZ R2, R2, 0.69314718246459960938 ;  /* 0x3f31721802020820 */ /* 0x002fe40000410000 */
[----:B------:R-:W-:Y:S02]  /*1a2d0*/  FMUL.FTZ R34, R0, R94 ;  /* 0x0000005e00227220 */ /* 0x000fe40000410000 */
[--C-:B------:R-:W-:Y:S01]  /*1a2e0*/  @P0 FFMA.FTZ R19, R3, R70, R2.reuse ;  /* 0x0000004603130223 */ /* 0x100fe20000010002 */
[----:B------:R-:W-:Y:S01]  /*1a2f0*/  PRMT R2, R4, 0x7610, R2 ;  /* 0x0000761004027816 */ /* 0x000fe20000000002 */
        /* <DEDUP_REMOVED lines=14> */
[----:B------:R-:W-:Y:S02]  /*1a3e0*/  FMUL.FTZ R31, R0, R147 ;  /* 0x00000093001f7220 */ /* 0x000fe40000410000 */
.L_x_1416:
        /* <DEDUP_REMOVED lines=19> */
.L_x_1490:
[----:B--2---:R-:W-:Y:S05]  /*1a520*/  BSYNC B0 ;  /* 0x0000000000007941 */ /* 0x004fea0003800000 */
.L_x_1489:
        /* <DEDUP_REMOVED lines=15> */
[CC--:B------:R-:W-:Y:S01]  /*1a620*/  LEA.HI R5, R4.reuse, R29.reuse, RZ, 0x2 ;  /* 0x0000001d04057211 */ /* 0x0c0fe200078f10ff */
[----:B------:R-:W2:Y:S01]  /*1a630*/  LDL.LU R14, [R1+0x4c] ;  /* 0x00004c00010e7983 */ /* 0x000ea20000300800 */
[----:B------:R-:W-:Y:S01]  /*1a640*/  LEA.HI R26, R4, R29, RZ, 0x5 ;  /* 0x0000001d041a7211 */ /* 0x000fe200078f28ff */
[----:B------:R-:W-:Y:S01]  /*1a650*/  WARPSYNC 0xffffffff ;  /* 0xffffffff00007948 */ /* 0x000fe20003800000 */
[--C-:B------:R-:W-:Y:S01]  /*1a660*/  SHF.R.S32.HI R3, RZ, 0x2, R5.reuse ;  /* 0x00000002ff037819 */ /* 0x100fe20000011405 */
[----:B------:R-:W-:Y:S01]  /*1a670*/  IMAD.MOV.U32 R11, RZ, RZ, -0x10 ;  /* 0xfffffff0ff0b7424 */ /* 0x000fe200078e00ff */
[----:B------:R-:W-:Y:S01]  /*1a680*/  SHF.R.S32.HI R2, RZ, 0x1f, R5 ;  /* 0x0000001fff027819 */ /* 0x000fe20000011405 */
[----:B------:R-:W-:Y:S01]  /*1a690*/  IMAD.MOV.U32 R8, RZ, RZ, 0x20 ;  /* 0x00000020ff087424 */ /* 0x000fe200078e00ff */
[----:B------:R-:W-:Y:S01]  /*1a6a0*/  LOP3.LUT R5, R5, 0xfffffffc, RZ, 0xc0, !PT ;  /* 0xfffffffc05057812 */ /* 0x000fe200078ec0ff */
[----:B------:R-:W-:Y:S01]  /*1a6b0*/  IMAD.MOV.U32 R13, RZ, RZ, c[0x0][0x388] ;  /* 0x0000e200ff0d7624 */ /* 0x000fe200078e00ff */
[----:B------:R-:W-:-:S02]  /*1a6c0*/  LEA.HI R2, R2, R3, RZ, 0x3 ;  /* 0x0000000302027211 */ /* 0x000fc400078f18ff */
        /* <DEDUP_REMOVED lines=30> */
[----:B---3--:R-:W-:Y:S01]  /*1a8b0*/  IMAD.MOV.U32 R6, RZ, RZ, 0x40 ;  /* 0x00000040ff067424 */ /* 0x008fe200078e00ff */
[----:B----4-:R-:W-:-:S02]  /*1a8c0*/  F2FP.BF16.PACK_AB R3, R35, R34 ;  /* 0x000000222303723e */ /* 0x010fc400000010ff */
[----:B------:R-:W-:-:S03]  /*1a8d0*/  F2FP.BF16.PACK_AB R5, R51, R50 ;  /* 0x000000323305723e */ /* 0x000fc600000010ff */
[----:B------:R1:W-:Y:S04]  /*1a8e0*/  STS [R2+0x2400], R3 ;  /* 0x0024000302007388 */ /* 0x0003e80000000800 */
[----:B------:R3:W-:Y:S04]  /*1a8f0*/  STS [R2+0x2000], R5 ;  /* 0x0020000502007388 */ /* 0x0007e80000000800 */
[----:B------:R4:W-:Y:S04]  /*1a900*/  STS [R4+0x2000], R7 ;  /* 0x0020000704007388 */ /* 0x0009e80000000800 */
[----:B------:R4:W-:Y:S01]  /*1a910*/  STS [R4+0x2400], R10 ;  /* 0x0024000a04007388 */ /* 0x0009e20000000800 */
[----:B-1----:R-:W-:-:S02]  /*1a920*/  SEL R3, R6, 0xffffffc0, !P2 ;  /* 0xffffffc006037807 */ /* 0x002fc40005000000 */
[----:B------:R-:W-:Y:S02]  /*1a930*/  SEL R6, R8, 0xffffffe0, !P0 ;  /* 0xffffffe008067807 */ /* 0x000fe40004000000 */
[----:B------:R-:W-:Y:S01]  /*1a940*/  F2FP.BF16.PACK_AB R8, R101, R100 ;  /* 0x000000646508723e */ /* 0x000fe200000010ff */
[C---:B------:R-:W-:Y:S01]  /*1a950*/  IMAD.IADD R3, R2.reuse, 0x1, R3 ;  /* 0x0000000102037824 */ /* 0x040fe200078e0203 */
[----:B------:R-:W-:Y:S01]  /*1a960*/  ISETP.NE.U32.AND P2, PT, RZ, c[0x0][0x500], PT ;  /* 0x00014000ff007a0c */ /* 0x000fe20003f45070 */
[--C-:B---3--:R-:W-:Y:S01]  /*1a970*/  IMAD.IADD R5, R2, 0x1, R6.reuse ;  /* 0x0000000102057824 */ /* 0x108fe200078e0206 */
[----:B----4-:R-:W-:Y:S01]  /*1a980*/  F2FP.BF16.PACK_AB R7, R85, R84 ;  /* 0x000000545507723e */ /* 0x010fe200000010ff */
[----:B------:R-:W-:Y:S01]  /*1a990*/  IMAD.IADD R2, R4, 0x1, R6 ;  /* 0x0000000104027824 */ /* 0x000fe200078e0206 */
[----:B------:R-:W-:Y:S02]  /*1a9a0*/  ISETP.NE.AND.EX P2, PT, RZ, c[0x0][0x504], PT, P2 ;  /* 0x00014100ff007a0c */ /* 0x000fe40003f45320 */
[----:B------:R-:W-:Y:S01]  /*1a9b0*/  F2FP.BF16.PACK_AB R4, R105, R104 ;  /* 0x000000686904723e */ /* 0x000fe200000010ff */
[----:B------:R1:W-:Y:S01]  /*1a9c0*/  STS [R5], R9 ;  /* 0x0000000905007388 */ /* 0x0003e20000000800 */
[----:B------:R-:W-:-:S03]  /*1a9d0*/  ISETP.NE.U32.AND P0, PT, RZ, c[0x0][0x508], PT ;  /* 0x00014200ff007a0c */ /* 0x000fc60003f05070 */
[----:B------:R3:W-:Y:S01]  /*1a9e0*/  STS [R5+0x400], R8 ;  /* 0x0004000805007388 */ /* 0x0007e20000000800 */
[----:B------:R-:W-:-:S03]  /*1a9f0*/  ISETP.NE.AND.EX P1, PT, RZ, c[0x0][0x50c], PT, P0 ;  /* 0x00014300ff007a0c */ /* 0x000fc60003f25300 */
[----:B------:R4:W-:Y:S04]  /*1aa00*/  STS [R2+0x400], R4 ;  /* 0x0004000402007388 */ /* 0x0009e80000000800 */
[----:B------:R4:W-:Y:S01]  /*1aa10*/  STS [R2], R7 ;  /* 0x0000000702007388 */ /* 0x0009e20000000800 */
[----:B-1----:R-:W-:Y:S02]  /*1aa20*/  F2FP.BF16.PACK_AB R9, R41, R40 ;  /* 0x000000282909723e */ /* 0x002fe400000010ff */
[----:B---3--:R-:W-:-:S03]  /*1aa30*/  F2FP.BF16.PACK_AB R8, R61, R60 ;  /* 0x0000003c3d08723e */ /* 0x008fc600000010ff */
[----:B------:R-:W-:Y:S01]  /*1aa40*/  STS [R5+0x2000], R9 ;  /* 0x0020000905007388 */ /* 0x000fe20000000800 */
[----:B----4-:R-:W-:-:S03]  /*1aa50*/  F2FP.BF16.PACK_AB R4, R59, R58 ;  /* 0x0000003a3b04723e */ /* 0x010fc600000010ff */
[----:B------:R1:W-:Y:S01]  /*1aa60*/  STS [R5+0x2400], R8 ;  /* 0x0024000805007388 */ /* 0x0003e20000000800 */
[----:B------:R-:W-:-:S03]  /*1aa70*/  F2FP.BF16.PACK_AB R7, R43, R42 ;  /* 0x0000002a2b07723e */ /* 0x000fc600000010ff */
[----:B------:R3:W-:Y:S04]  /*1aa80*/  STS [R2+0x2400], R4 ;  /* 0x0024000402007388 */ /* 0x0007e80000000800 */
[----:B------:R4:W-:Y:S01]  /*1aa90*/  STS [R2+0x2000], R7 ;  /* 0x0020000702007388 */ /* 0x0009e20000000800 */
[----:B-1----:R-:W-:Y:S02]  /*1aaa0*/  F2FP.BF16.PACK_AB R5, R69, R68 ;  /* 0x000000444505723e */ /* 0x002fe400000010ff */
[----:B------:R-:W-:Y:S02]  /*1aab0*/  F2FP.BF16.PACK_AB R8, R117, R116 ;  /* 0x000000747508723e */ /* 0x000fe400000010ff */
[----:B---3--:R-:W-:Y:S01]  /*1aac0*/  F2FP.BF16.PACK_AB R4, R119, R118 ;  /* 0x000000767704723e */ /* 0x008fe200000010ff */
[----:B------:R1:W-:Y:S01]  /*1aad0*/  STS [R3], R5 ;  /* 0x0000000503007388 */ /* 0x0003e20000000800 */
[----:B----4-:R-:W-:Y:S01]  /*1aae0*/  IMAD.IADD R2, R11, 0x1, R3 ;  /* 0x000000010b027824 */ /* 0x010fe200078e0203 */
[----:B------:R-:W-:-:S02]  /*1aaf0*/  F2FP.BF16.PACK_AB R7, R107, R106 ;  /* 0x0000006a6b07723e */ /* 0x000fc400000010ff */
[----:B------:R3:W-:Y:S04]  /*1ab00*/  STS [R3+0x400], R4 ;  /* 0x0004000403007388 */ /* 0x0007e80000000800 */
[----:B------:R-:W-:Y:S04]  /*1ab10*/  STS [R2], R8 ;  /* 0x0000000802007388 */ /* 0x000fe80000000800 */
[----:B------:R4:W-:Y:S01]  /*1ab20*/  STS [R2+0x400], R7 ;  /* 0x0004000702007388 */ /* 0x0009e20000000800 */
[----:B-1----:R-:W-:Y:S02]  /*1ab30*/  F2FP.BF16.PACK_AB R5, R57, R56 ;  /* 0x000000383905723e */ /* 0x002fe400000010ff */
[----:B---3--:R-:W-:-:S03]  /*1ab40*/  F2FP.BF16.PACK_AB R4, R55, R54 ;  /* 0x000000363704723e */ /* 0x008fc600000010ff */
[----:B------:R1:W-:Y:S04]  /*1ab50*/  STS [R3+0x2000], R5 ;  /* 0x0020000503007388 */ /* 0x0003e80000000800 */
[----:B------:R3:W-:Y:S01]  /*1ab60*/  STS [R3+0x2400], R4 ;  /* 0x0024000403007388 */ /* 0x0007e20000000800 */
[----:B----4-:R-:W-:-:S05]  /*1ab70*/  F2FP.BF16.PACK_AB R7, R53, R52 ;  /* 0x000000343507723e */ /* 0x010fca00000010ff */
[----:B------:R-:W-:Y:S01]  /*1ab80*/  STS [R2+0x2000], R7 ;  /* 0x0020000702007388 */ /* 0x000fe20000000800 */
[----:B-1----:R-:W-:Y:S02]  /*1ab90*/  F2FP.BF16.PACK_AB R5, R49, R48 ;  /* 0x000000303105723e */ /* 0x002fe400000010ff */
[----:B---3--:R-:W-:Y:S01]  /*1aba0*/  F2FP.BF16.PACK_AB R4, R87, R86 ;  /* 0x000000565704723e */ /* 0x008fe200000010ff */
[C---:B------:R-:W-:Y:S02]  /*1abb0*/  IMAD.IADD R3, R6.reuse, 0x1, R3 ;  /* 0x0000000106037824 */ /* 0x040fe400078e0203 */
[----:B------:R1:W-:Y:S01]  /*1abc0*/  STS [R2+0x2400], R5 ;  /* 0x0024000502007388 */ /* 0x0003e20000000800 */
[----:B------:R-:W-:Y:S02]  /*1abd0*/  IMAD.IADD R6, R6, 0x1, R2 ;  /* 0x0000000106067824 */ /* 0x000fe400078e0202 */
[----:B------:R-:W-:Y:S01]  /*1abe0*/  IMAD.IADD R8, R11, 0x1, R3 ;  /* 0x000000010b087824 */ /* 0x000fe200078e0203 */
[----:B------:R3:W-:Y:S01]  /*1abf0*/  STS [R3], R4 ;  /* 0x0000000403007388 */ /* 0x0007e20000000800 */
[----:B-1----:R-:W-:-:S02]  /*1ac00*/  F2FP.BF16.PACK_AB R2, R65, R64 ;  /* 0x000000404102723e */ /* 0x002fc400000010ff */
[----:B------:R-:W-:Y:S02]  /*1ac10*/  F2FP.BF16.PACK_AB R5, R67, R66 ;  /* 0x000000424305723e */ /* 0x000fe400000010ff */
[----:B---3--:R-:W-:-:S05]  /*1ac20*/  F2FP.BF16.PACK_AB R4, R89, R88 ;  /* 0x000000585904723e */ /* 0x008fca00000010ff */
[----:B------:R1:W-:Y:S04]  /*1ac30*/  STS [R3+0x400], R4 ;  /* 0x0004000403007388 */ /* 0x0003e80000000800 */
[----:B------:R3:W-:Y:S04]  /*1ac40*/  STS [R6], R2 ;  /* 0x0000000206007388 */ /* 0x0007e80000000800 */
[----:B------:R4:W-:Y:S01]  /*1ac50*/  STS [R8+0x400], R5 ;  /* 0x0004000508007388 */ /* 0x0009e20000000800 */
[----:B-1----:R-:W-:Y:S02]  /*1ac60*/  F2FP.BF16.PACK_AB R4, R47, R46 ;  /* 0x0000002e2f04723e */ /* 0x002fe400000010ff */
[----:B---3--:R-:W-:-:S03]  /*1ac70*/  F2FP.BF16.PACK_AB R2, R37, R36 ;  /* 0x000000242502723e */ /* 0x008fc600000010ff */
[----:B------:R1:W-:Y:S01]  /*1ac80*/  STS [R3+0x2000], R4 ;  /* 0x0020000403007388 */ /* 0x0003e20000000800 */
[----:B----4-:R-:W-:-:S03]  /*1ac90*/  F2FP.BF16.PACK_AB R5, R33, R32 ;  /* 0x000000202105723e */ /* 0x010fc600000010ff */
[----:B------:R3:W-:Y:S04]  /*1aca0*/  STS [R3+0x2400], R2 ;  /* 0x0024000203007388 */ /* 0x0007e80000000800 */
[----:B------:R4:W-:Y:S01]  /*1acb0*/  STS [R6+0x2000], R5 ;  /* 0x0020000506007388 */ /* 0x0009e20000000800 */
[----:B-1----:R-:W-:Y:S02]  /*1acc0*/  @P1 LEA R4, P0, R72, c[0x0][0x508], 0x2 ;  /* 0x0001420048041a11 */ /* 0x002fe400078010ff */
[----:B---3--:R-:W-:Y:S01]  /*1acd0*/  F2FP.BF16.PACK_AB R2, R31, R30 ;  /* 0x0000001e1f02723e */ /* 0x008fe200000010ff */
[----:B------:R-:W-:Y:S02]  /*1ace0*/  IMAD.MOV.U32 R3, RZ, RZ, RZ ;  /* 0x000000ffff037224 */ /* 0x000fe400078e00ff */
[----:B----4-:R-:W-:-:S02]  /*1acf0*/  IMAD.MOV.U32 R6, RZ, RZ, 0x4 ;  /* 0x00000004ff067424 */ /* 0x010fc400078e00ff */
[----:B------:R1:W-:Y:S01]  /*1ad00*/  STS [R8+0x2400], R2 ;  /* 0x0024000208007388 */ /* 0x0003e20000000800 */
[C---:B------:R-:W-:Y:S01]  /*1ad10*/  @P1 LEA.HI.X R5, R72.reuse, c[0x0][0x50c], R12, 0x2, P0 ;  /* 0x0001430048051a11 */ /* 0x040fe200000f140c */
[----:B------:R-:W-:Y:S02]  /*1ad20*/  IMAD.WIDE R6, R72, R6, c[0x0][0x500] ;  /* 0x0001400048067625 */ /* 0x000fe400078e0206 */
[----:B------:R-:W-:Y:S06]  /*1ad30*/  BAR.SYNC.DEFER_BLOCKING 0x1, 0x80 ;  /* 0x0042000000007b1d */ /* 0x000fec0000010000 */
[----:B------:R1:W5:Y:S01]  /*1ad40*/  @P2 LDG.E R3, [R6.64] ;  /* 0x0000000806032981 */ /* 0x000362000c1e1900 */
[----:B--2---:R-:W-:-:S03]  /*1ad50*/  ISETP.NE.AND P0, PT, R14, RZ, PT ;  /* 0x000000ff0e00720c */ /* 0x004fc60003f05270 */
[----:B------:R2:W5:Y:S02]  /*1ad60*/  @P1 LDG.E R13, [R4.64] ;  /* 0x00000008040d1981 */ /* 0x000564000c1e1900 */
[----:B--2---:R-:W-:Y:S01]  /*1ad70*/  SEL R4, R14, c[0x0][0x3d4], P0 ;  /* 0x0000f5000e047a07 */ /* 0x004fe20000000000 */
[----:B------:R-:W-:Y:S05]  /*1ad80*/  @P1 BRA `(.L_x_1493) ;  /* 0x0000004000001947 */ /* 0x000fea0003800000 */
[----:B-1----:R-:W-:Y:S05]  /*1ad90*/  @!P2 BRA `(.L_x_1493) ;  /* 0x000000300000a947 */ /* 0x002fea0003800000 */
[----:B------:R1:W2:Y:S04]  /*1ada0*/  LDG.E R2, [R6.64] ;  /* 0x0000000806027981 */ /* 0x0002a8000c1e1900 */
[----:B-1----:R-:W2:Y:S02]  /*1adb0*/  LDG.E R6, [R6.64+0x4] ;  /* 0x0000040806067981 */ /* 0x002ea4000c1e1900 */
[----:B--2--5:R-:W-:Y:S02]  /*1adc0*/  IADD3 R13, -R2, R6, RZ ;  /* 0x00000006020d7210 */ /* 0x024fe40007ffe1ff */
.L_x_1493:
[----:B-1----:R-:W2:Y:S04]  /*1add0*/  LDL R5, [R1+0x60] ;  /* 0x0000600001057983 */ /* 0x002ea80000100800 */
[----:B------:R-:W2:Y:S04]  /*1ade0*/  LDL R71, [R1+0x44] ;  /* 0x0000440001477983 */ /* 0x000ea80000100800 */
[----:B------:R-:W3:Y:S04]  /*1adf0*/  LDL R28, [R1+0x5c] ;  /* 0x00005c00011c7983 */ /* 0x000ee80000100800 */
[----:B------:R-:W4:Y:S01]  /*1ae00*/  LDL R18, [R1+0x50] ;  /* 0x0000500001127983 */ /* 0x000f220000100800 */
[----:B------:R-:W-:Y:S01]  /*1ae10*/  IMAD.MOV.U32 R6, RZ, RZ, 0x368 ;  /* 0x00000368ff067424 */ /* 0x000fe200078e00ff */
[----:B------:R-:W-:-:S04]  /*1ae20*/  ISETP.GT.AND P2, PT, R4, 0x1, PT ;  /* 0x000000010400780c */ /* 0x000fc80003f44270 */
[----:B------:R-:W-:-:S04]  /*1ae30*/  SEL R6, R6, 0x328, P2 ;  /* 0x0000032806067807 */ /* 0x000fc80001000000 */
[----:B------:R-:W1:Y:S08]  /*1ae40*/  LDC.64 R8, c[0x0][R6+0x170] ;  /* 0x00005c0006087b82 */ /* 0x000e700000000a00 */
[----:B------:R-:W3:Y:S08]  /*1ae50*/  LDC.64 R14, c[0x0][R6+0x168] ;  /* 0x00005a00060e7b82 */ /* 0x000ef00000000a00 */
[----:B------:R1:W2:Y:S08]  /*1ae60*/  LDC.64 R16, c[0x0][R6+0x178] ;  /* 0x00005e0006107b82 */ /* 0x0002b00000000a00 */
[----:B------:R1:W2:Y:S01]  /*1ae70*/  LDC.64 R20, c[0x0][R6+0x160] ;  /* 0x0000580006147b82 */ /* 0x0002a20000000a00 */
[----:B------:R-:W-:Y:S01]  /*1ae80*/  ISETP.NE.U32.AND P0, PT, RZ, c[0x0][0x500], PT ;  /* 0x00014000ff007a0c */ /* 0x000fe20003f05070 */
[----:B------:R-:W-:-:S03]  /*1ae90*/  IMAD.MOV.U32 R2, RZ, RZ, c[0x0][0x4e8] ;  /* 0x00013a00ff027624 */ /* 0x000fc600078e00ff */
[----:B------:R-:W-:Y:S02]  /*1aea0*/  ISETP.NE.AND.EX P0, PT, RZ, c[0x0][0x504], PT, P0 ;  /* 0x00014100ff007a0c */ /* 0x000fe40003f05300 */
[----:B------:R-:W-:Y:S02]  /*1aeb0*/  ISETP.NE.AND P5, PT, R2, 0x1, PT ;  /* 0x000000010200780c */ /* 0x000fe40003fa5270 */
[----:B------:R-:W-:-:S05]  /*1aec0*/  SEL R2, R72, RZ, !P0 ;  /* 0x000000ff48027207 */ /* 0x000fca0004000000 */
[----:B-1----:R-:W-:Y:S02]  /*1aed0*/  IMAD R4, R9, R2, RZ ;  /* 0x0000000209047224 */ /* 0x002fe400078e02ff */
[----:B--2---:R-:W-:Y:S01]  /*1aee0*/  IMAD.IADD R7, R5, 0x1, R71 ;  /* 0x0000000105077824 */ /* 0x004fe200078e0247 */
[----:B------:R-:W-:-:S05]  /*1aef0*/  SEL R5, R12, RZ, !P0 ;  /* 0x000000ff0c057207 */ /* 0x000fca0004000000 */
[----:B------:R-:W-:Y:S02]  /*1af00*/  IMAD R12, R8, R5, R4 ;  /* 0x00000005080c7224 */ /* 0x000fe400078e0204 */
[----:B------:R-:W-:-:S04]  /*1af10*/  @P5 IMAD.HI.U32 R5, R7, c[0x0][0x4ec], RZ ;  /* 0x00013b0007055a27 */ /* 0x000fc800078e00ff */
[----:B------:R-:W-:-:S04]  /*1af20*/  IMAD.WIDE.U32 R8, R8, R2, RZ ;  /* 0x0000000208087225 */ /* 0x000fc800078e00ff */
[----:B---3--:R-:W-:-:S04]  /*1af30*/  IMAD.WIDE.U32 R10, R14, R28, RZ ;  /* 0x0000001c0e0a7225 */ /* 0x008fc800078e00ff */
[----:B------:R-:W-:Y:S01]  /*1af40*/  IMAD.MOV.U32 R4, RZ, RZ, R7 ;  /* 0x000000ffff047224 */ /* 0x000fe200078e0007 */
[----:B------:R-:W-:Y:S01]  /*1af50*/  @P5 SHF.R.U32.HI R4, RZ, c[0x0][0x4f0], R5 ;  /* 0x00013c00ff045a19 */ /* 0x000fe20000011605 */
[----:B------:R-:W-:Y:S01]  /*1af60*/  IMAD R6, R15, R28, RZ ;  /* 0x0000001c0f067224 */ /* 0x000fe200078e02ff */
[----:B----4-:R-:W-:Y:S02]  /*1af70*/  SEL R5, R18, RZ, P2 ;  /* 0x000000ff12057207 */ /* 0x010fe40001000000 */
[--C-:B-----5:R-:W-:Y:S01]  /*1af80*/  IADD3 R14, P1, P0, R8, R10, R3.reuse ;  /* 0x0000000a080e7210 */ /* 0x120fe2000783e003 */
[----:B------:R-:W-:Y:S01]  /*1af90*/  IMAD.IADD R10, R11, 0x1, R6 ;  /* 0x000000010b0a7824 */ /* 0x000fe200078e0206 */
[----:B------:R-:W-:Y:S01]  /*1afa0*/  SHF.R.S32.HI R18, RZ, 0x1f, R3 ;  /* 0x0000001fff127819 */ /* 0x000fe20000011403 */
[----:B------:R-:W-:Y:S02]  /*1afb0*/  IMAD.IADD R12, R9, 0x1, R12 ;  /* 0x00000001090c7824 */ /* 0x000fe400078e020c */
[----:B------:R-:W-:-:S02]  /*1afc0*/  IMAD.MOV R6, RZ, RZ, -R4 ;  /* 0x000000ffff067224 */ /* 0x000fc400078e0a04 */
        /* <DEDUP_REMOVED lines=9> */
[----:B------:R-:W-:-:S03]  /*1b060*/  IADD3.X R9, R6, R12, R11, P1, P0 ;  /* 0x0000000c06097210 */ /* 0x000fc60000fe040b */
[C---:B------:R-:W-:Y:S02]  /*1b070*/  IMAD R11, R20.reuse, R10, R4 ;  /* 0x0000000a140b7224 */ /* 0x040fe400078e0204 */
[----:B------:R-:W-:Y:S02]  /*1b080*/  IMAD.WIDE.U32 R4, R20, R5, R8 ;  /* 0x0000000514047225 */ /* 0x000fe400078e0008 */
[----:B------:R-:W2:Y:S01]  /*1b090*/  LDL.LU R20, [R1+0x24] ;  /* 0x0000240001147983 */ /* 0x000ea20000300800 */
[----:B------:R-:W-:Y:S02]  /*1b0a0*/  LOP3.LUT R12, R26, 0xffffffe0, RZ, 0xc0, !PT ;  /* 0xffffffe01a0c7812 */ /* 0x000fe400078ec0ff */
        /* <DEDUP_REMOVED lines=15> */
[----:B------:R-:W-:Y:S02]  /*1b1a0*/  SHFL.IDX PT, R16, R6, RZ, 0x1c1f ;  /* 0x001c1fff06107589 */ /* 0x000fe400000e0000 */
[----:B------:R-:W-:Y:S02]  /*1b1b0*/  IMAD R9, R10, 0x10, R9 ;  /* 0x000000100a097824 */ /* 0x000fe400078e0209 */
[----:B------:R-:W1:Y:S01]  /*1b1c0*/  SHFL.IDX PT, R17, R5, RZ, 0x1c1f ;  /* 0x001c1fff05117589 */ /* 0x000e6200000e0000 */
[----:B------:R-:W-:-:S03]  /*1b1d0*/  IMAD R4, R13, c[0x0][0x4e8], RZ ;  /* 0x00013a000d047a24 */ /* 0x000fc600078e02ff */
[----:B------:R-:W-:Y:S04]  /*1b1e0*/  SHFL.IDX PT, R14, R6, 0x1, 0x1c1f ;  /* 0x003c1f00060e7f89 */ /* 0x000fe800000e0000 */
[----:B------:R-:W3:Y:S04]  /*1b1f0*/  SHFL.IDX PT, R15, R5, 0x1, 0x1c1f ;  /* 0x003c1f00050f7f89 */ /* 0x000ee800000e0000 */
[----:B------:R-:W-:Y:S04]  /*1b200*/  SHFL.IDX PT, R13, R5, 0x2, 0x1c1f ;  /* 0x005c1f00050d7f89 */ /* 0x000fe800000e0000 */
[----:B------:R4:W-:Y:S01]  /*1b210*/  SHFL.IDX PT, R11, R5, 0x3, 0x1c1f ;  /* 0x007c1f00050b7f89 */ /* 0x0009e200000e0000 */
[----:B------:R-:W-:-:S03]  /*1b220*/  LOP3.LUT P0, RZ, R8, 0x3, RZ, 0xc0, !PT ;  /* 0x0000000308ff7812 */ /* 0x000fc6000780c0ff */
[----:B------:R-:W1:Y:S01]  /*1b230*/  SHFL.IDX PT, R12, R6, 0x2, 0x1c1f ;  /* 0x005c1f00060c7f89 */ /* 0x000e6200000e0000 */
[----:B----4-:R-:W-:-:S05]  /*1b240*/  IMAD.IADD R5, R9, 0x1, R71 ;  /* 0x0000000109057824 */ /* 0x010fca00078e0247 */
        /* <DEDUP_REMOVED lines=62> */
.L_x_1575:
[----:B------:R-:W-:Y:S05]  /*1b630*/  BRA.DIV ~URZ, `(.L_x_1496) ;  /* 0x00003bb27f007947 */ /* 0x000fea000b800000 */
[----:B------:R4:W2:Y:S02]  /*1b640*/  SHFL.IDX PT, R2, R7, RZ, 0x181f ;  /* 0x00181fff07027589 */ /* 0x0008a400000e0000 */
.L_x_1576:
        /* <DEDUP_REMOVED lines=8> */
.L_x_1577:
[----:B------:R-:W-:-:S04]  /*1b6d0*/  IADD3 R3, R5, 0x10, RZ ;  /* 0x0000001005037810 */ /* 0x000fc80007ffe0ff */
[----:B------:R-:W-:-:S13]  /*1b6e0*/  ISETP.GE.OR P0, PT, R3, R4, P2 ;  /* 0x000000040300720c */ /* 0x000fda0001706670 */
[----:B--2---:R-:W-:-:S04]  /*1b6f0*/  @!P0 LEA R2, P1, R0, R2, 0x1 ;  /* 0x0000000200028211 */ /* 0x004fc800078208ff */
[----:B------:R-:W-:-:S05]  /*1b700*/  @!P0 LEA.HI.X R3, R0, R8, R70, 0x1, P1 ;  /* 0x0000000800038211 */ /* 0x000fca00008f0c46 */
[----:B------:R2:W-:Y:S01]  /*1b710*/  @!P0 ST.E.128 [R2.64], R16 ;  /* 0x0000001002008985 */ /* 0x0005e2000c101d08 */
[----:B------:R-:W-:Y:S05]  /*1b720*/  BRA.DIV ~URZ, `(.L_x_1498) ;  /* 0x00003c027f007947 */ /* 0x000fea000b800000 */
[----:B------:R2:W3:Y:S02]  /*1b730*/  SHFL.IDX PT, R8, R6, 0x2, 0x181f ;  /* 0x00581f0006087f89 */ /* 0x0004e400000e0000 */
.L_x_1578:
[----:B------:R-:W-:Y:S05]  /*1b740*/  BRA.DIV ~URZ, `(.L_x_1499) ;  /* 0x00003c527f007947 */ /* 0x000fea000b800000 */
[----:B--2---:R2:W4:Y:S02]  /*1b750*/  SHFL.IDX PT, R2, R7, 0x2, 0x181f ;  /* 0x00581f0007027f89 */ /* 0x00452400000e0000 */
.L_x_1579:
        /* <DEDUP_REMOVED lines=8> */
.L_x_1580:
[----:B------:R-:W-:-:S04]  /*1b7e0*/  IADD3 R3, R5, 0x30, RZ ;  /* 0x0000003005037810 */ /* 0x000fc80007ffe0ff */
[----:B------:R-:W-:-:S13]  /*1b7f0*/  ISETP.GE.OR P0, PT, R3, R4, P2 ;  /* 0x000000040300720c */ /* 0x000fda0001706670 */
[----:B---3--:R-:W-:-:S04]  /*1b800*/  @!P0 LEA R2, P1, R0, R2, 0x1 ;  /* 0x0000000200028211 */ /* 0x008fc800078208ff */
[----:B--2---:R-:W-:-:S05]  /*1b810*/  @!P0 LEA.HI.X R3, R0, R8, R70, 0x1, P1 ;  /* 0x0000000800038211 */ /* 0x004fca00008f0c46 */
[----:B-1----:R1:W-:Y:S01]  /*1b820*/  @!P0 ST.E.128 [R2.64], R24 ;  /* 0x0000001802008985 */ /* 0x0023e2000c101d08 */
[----:B------:R-:W-:Y:S05]  /*1b830*/  BRA.DIV ~URZ, `(.L_x_1501) ;  /* 0x00003ca27f007947 */ /* 0x000fea000b800000 */
[----:B------:R2:W3:Y:S02]  /*1b840*/  SHFL.IDX PT, R8, R6, 0x4, 0x181f ;  /* 0x00981f0006087f89 */ /* 0x0004e400000e0000 */
.L_x_1581:
[----:B------:R-:W-:Y:S05]  /*1b850*/  BRA.DIV ~URZ, `(.L_x_1502) ;  /* 0x00003cf27f007947 */ /* 0x000fea000b800000 */
[----:B-1----:R1:W2:Y:S02]  /*1b860*/  SHFL.IDX PT, R2, R7, 0x4, 0x181f ;  /* 0x00981f0007027f89 */ /* 0x0022a400000e0000 */
.L_x_1582:
        /* <DEDUP_REMOVED lines=8> */
.L_x_1583:
[----:B------:R-:W-:-:S04]  /*1b8f0*/  IADD3 R3, R5, 0x50, RZ ;  /* 0x0000005005037810 */ /* 0x000fc80007ffe0ff */
[----:B------:R-:W-:-:S13]  /*1b900*/  ISETP.GE.OR P0, PT, R3, R4, P2 ;  /* 0x000000040300720c */ /* 0x000fda0001706670 */
[----:B--2---:R-:W-:-:S04]  /*1b910*/  @!P0 LEA R2, P1, R0, R2, 0x1 ;  /* 0x0000000200028211 */ /* 0x004fc800078208ff */
[----:B-1----:R-:W-:-:S05]  /*1b920*/  @!P0 LEA.HI.X R3, R0, R8, R70, 0x1, P1 ;  /* 0x0000000800038211 */ /* 0x002fca00008f0c46 */
[----:B------:R1:W-:Y:S01]  /*1b930*/  @!P0 ST.E.128 [R2.64], R32 ;  /* 0x0000002002008985 */ /* 0x0003e2000c101d08 */
[----:B------:R-:W-:Y:S05]  /*1b940*/  BRA.DIV ~URZ, `(.L_x_1504) ;  /* 0x00003d427f007947 */ /* 0x000fea000b800000 */
[----:B------:R2:W1:Y:S02]  /*1b950*/  SHFL.IDX PT, R8, R6, 0x6, 0x181f ;  /* 0x00d81f0006087f89 */ /* 0x00046400000e0000 */
.L_x_1584:
[----:B------:R-:W-:Y:S05]  /*1b960*/  BRA.DIV ~URZ, `(.L_x_1505) ;  /* 0x00003d927f007947 */ /* 0x000fea000b800000 */
[----:B-1----:R1:W2:Y:S02]  /*1b970*/  SHFL.IDX PT, R2, R7, 0x6, 0x181f ;  /* 0x00d81f0007027f89 */ /* 0x0022a400000e0000 */
.L_x_1585:
        /* <DEDUP_REMOVED lines=8> */
.L_x_1586:
[----:B------:R-:W-:-:S04]  /*1ba00*/  IADD3 R2, R5, 0x70, RZ ;  /* 0x0000007005027810 */ /* 0x000fc80007ffe0ff */
[----:B------:R-:W-:-:S13]  /*1ba10*/  ISETP.GE.OR P0, PT, R2, R4, P2 ;  /* 0x000000040200720c */ /* 0x000fda0001706670 */
[----:B------:R-:W-:Y:S05]  /*1ba20*/  @P0 BRA `(.L_x_1507) ;  /* 0x000018e000000947 */ /* 0x000fea0003800000 */
[----:B----4-:R-:W-:-:S04]  /*1ba30*/  LEA R2, P0, R0, R3, 0x1 ;  /* 0x0000000300027211 */ /* 0x010fc800078008ff */
[----:B---3--:R-:W-:-:S05]  /*1ba40*/  LEA.HI.X R3, R0, R6, R70, 0x1, P0 ;  /* 0x0000000600037211 */ /* 0x008fca00000f0c46 */
[----:B------:R3:W-:Y:S01]  /*1ba50*/  ST.E.128 [R2.64], R40 ;  /* 0x0000002802007985 */ /* 0x0007e2000c101d08 */
[----:B------:R-:W-:Y:S05]  /*1ba60*/  BRA `(.L_x_1507) ;  /* 0x000018a000007947 */ /* 0x000fea0003800000 */
.L_x_1494:
        /* <DEDUP_REMOVED lines=34> */
.L_x_1587:
[----:B------:R-:W-:Y:S05]  /*1bc90*/  BRA.DIV ~URZ, `(.L_x_1509) ;  /* 0x00003c127f007947 */ /* 0x000fea000b800000 */
[----:B------:R3:W4:Y:S02]  /*1bca0*/  SHFL.IDX PT, R2, R19, RZ, 0x1c1f ;  /* 0x001c1fff13027589 */ /* 0x00072400000e0000 */
.L_x_1588:
        /* <DEDUP_REMOVED lines=50> */
.L_x_1511:
[----:B------:R-:W-:Y:S05]  /*1bfd0*/  BSYNC B0 ;  /* 0x0000000000007941 */ /* 0x000fea0003800000 */
.L_x_1510:
[----:B------:R-:W-:Y:S05]  /*1bfe0*/  BRA.DIV ~URZ, `(.L_x_1512) ;  /* 0x000039327f007947 */ /* 0x000fea000b800000 */
[----:B--2---:R2:W1:Y:S04]  /*1bff0*/  SHFL.IDX PT, R12, R13, 0x1, 0x1c1f ;  /* 0x003c1f000d0c7f89 */ /* 0x00446800000e0000 */
[----:B----4-:R2:W4:Y:S02]  /*1c000*/  SHFL.IDX PT, R2, R19, 0x1, 0x1c1f ;  /* 0x003c1f0013027f89 */ /* 0x01052400000e0000 */
.L_x_1589:
        /* <DEDUP_REMOVED lines=35> */
.L_x_1514:
[----:B------:R-:W-:Y:S05]  /*1c240*/  BSYNC B0 ;  /* 0x0000000000007941 */ /* 0x000fea0003800000 */
.L_x_1513:
[----:B------:R-:W-:Y:S05]  /*1c250*/  BRA.DIV ~URZ, `(.L_x_1515) ;  /* 0x000037927f007947 */ /* 0x000fea000b800000 */
[----:B-1----:R1:W2:Y:S02]  /*1c260*/  SHFL.IDX PT, R12, R13, 0x2, 0x1c1f ;  /* 0x005c1f000d0c7f89 */ /* 0x0022a400000e0000 */
.L_x_1590:
[----:B------:R-:W-:Y:S05]  /*1c270*/  BRA.DIV ~URZ, `(.L_x_1516) ;  /* 0x000037e27f007947 */ /* 0x000fea000b800000 */
[----:B----4-:R4:W1:Y:S02]  /*1c280*/  SHFL.IDX PT, R2, R19, 0x2, 0x1c1f ;  /* 0x005c1f0013027f89 */ /* 0x01086400000e0000 */
.L_x_1591:
        /* <DEDUP_REMOVED lines=23> */
[C---:B--2---:R-:W-:Y:S02]  /*1c400*/  @!P5 LEA R10, P6, R7.reuse, R2, 0x2 ;  /* 0x00000002070ad211 */ /* 0x044fe400078c10ff */
        /* <DEDUP_REMOVED lines=13> */
.L_x_1518:
[----:B------:R-:W-:Y:S05]  /*1c4e0*/  BSYNC B0 ;  /* 0x0000000000007941 */ /* 0x000fea0003800000 */
.L_x_1517:
[----:B------:R-:W-:Y:S05]  /*1c4f0*/  BRA.DIV ~URZ, `(.L_x_1519) ;  /* 0x000035d27f007947 */ /* 0x000fea000b800000 */
[----:B--2---:R2:W3:Y:S04]  /*1c500*/  SHFL.IDX PT, R12, R13, 0x3, 0x1c1f ;  /* 0x007c1f000d0c7f89 */ /* 0x0044e800000e0000 */
[----:B-1----:R2:W1:Y:S02]  /*1c510*/  SHFL.IDX PT, R2, R19, 0x3, 0x1c1f ;  /* 0x007c1f0013027f89 */ /* 0x00246400000e0000 */
.L_x_1592:
[----:B------:R-:W5:Y:S02]  /*1c520*/  LDL R3, [R1+0x24] ;  /* 0x0000240001037983 */ /* 0x000f640000100800 */
[----:B-----5:R-:W-:-:S13]  /*1c530*/  LOP3.LUT P0, RZ, R3, 0x2, RZ, 0xc0, !PT ;  /* 0x0000000203ff7812 */ /* 0x020fda000780c0ff */
[----:B------:R-:W-:Y:S05]  /*1c540*/  @P0 BRA `(.L_x_1507) ;  /* 0x00000dc000000947 */ /* 0x000fea0003800000 */
[----:B------:R-:W5:Y:S01]  /*1c550*/  LDL R3, [R1+0x40] ;  /* 0x0000400001037983 */ /* 0x000f620000100800 */
        /* <DEDUP_REMOVED lines=11> */
[-C--:B------:R-:W-:Y:S02]  /*1c610*/  @!P5 LEA R18, P0, R5, R2.reuse, 0x2 ;  /* 0x000000020512d211 */ /* 0x080fe400078010ff */
[----:B------:R-:W-:Y:S02]  /*1c620*/  @!P3 LEA R14, P6, R7, R2, 0x2 ;  /* 0x00000002070eb211 */ /* 0x000fe400078c10ff */
[----:B--2-4-:R-:W-:-:S02]  /*1c630*/  @!P5 LEA.HI.X R19, R5, R12, R20, 0x2, P0 ;  /* 0x0000000c0513d211 */ /* 0x014fc400000f1414 */
[----:B------:R-:W-:Y:S02]  /*1c640*/  ISETP.NE.AND P0, PT, R3, RZ, PT ;  /* 0x000000ff0300720c */ /* 0x000fe40003f05270 */
[-C--:B------:R-:W-:Y:S01]  /*1c650*/  @!P3 LEA.HI.X R15, R7, R12.reuse, R22, 0x2, P6 ;  /* 0x0000000c070fb211 */ /* 0x080fe200030f1416 */
        /* <DEDUP_REMOVED lines=20> */
.L_x_1492:
        /* <DEDUP_REMOVED lines=21> */
.L_x_1520:
        /* <DEDUP_REMOVED lines=57> */
.L_x_1522:
[----:B------:R-:W-:Y:S05]  /*1cc80*/  BSYNC B0 ;  /* 0x0000000000007941 */ /* 0x000fea0003800000 */
.L_x_1521:
        /* <DEDUP_REMOVED lines=38> */
.L_x_1593:
[----:B------:R-:W-:Y:S05]  /*1cef0*/  BRA.DIV ~URZ, `(.L_x_1524) ;  /* 0x00002d127f007947 */ /* 0x000fea000b800000 */
[----:B------:R3:W4:Y:S02]  /*1cf00*/  SHFL.IDX PT, R2, R7, RZ, 0x181f ;  /* 0x00181fff07027589 */ /* 0x00072400000e0000 */
.L_x_1594:
        /* <DEDUP_REMOVED lines=8> */
.L_x_1595:
[----:B------:R-:W-:-:S04]  /*1cf90*/  IADD3 R3, R4, 0x10, RZ ;  /* 0x0000001004037810 */ /* 0x000fc80007ffe0ff */
[----:B------:R-:W-:-:S13]  /*1cfa0*/  ISETP.GE.OR P0, PT, R3, R5, P2 ;  /* 0x000000050300720c */ /* 0x000fda0001706670 */
[----:B--2---:R-:W-:-:S04]  /*1cfb0*/  @!P0 LEA R2, P1, R0, R2, 0x1 ;  /* 0x0000000200028211 */ /* 0x004fc800078208ff */
[----:B-1----:R-:W-:-:S05]  /*1cfc0*/  @!P0 LEA.HI.X R3, R0, R8, R70, 0x1, P1 ;  /* 0x0000000800038211 */ /* 0x002fca00008f0c46 */
[----:B------:R1:W-:Y:S01]  /*1cfd0*/  @!P0 ST.E.128 [R2.64], RZ ;  /* 0x000000ff02008985 */ /* 0x0003e2000c101d08 */
[----:B------:R-:W-:Y:S05]  /*1cfe0*/  BRA.DIV ~URZ, `(.L_x_1526) ;  /* 0x00002d627f007947 */ /* 0x000fea000b800000 */
[----:B------:R2:W1:Y:S02]  /*1cff0*/  SHFL.IDX PT, R8, R6, 0x2, 0x181f ;  /* 0x00581f0006087f89 */ /* 0x00046400000e0000 */
.L_x_1596:
[----:B------:R-:W-:Y:S05]  /*1d000*/  BRA.DIV ~URZ, `(.L_x_1527) ;  /* 0x00002db27f007947 */ /* 0x000fea000b800000 */
[----:B-1----:R1:W2:Y:S02]  /*1d010*/  SHFL.IDX PT, R2, R7, 0x2, 0x181f ;  /* 0x00581f0007027f89 */ /* 0x0022a400000e0000 */
.L_x_1597:
        /* <DEDUP_REMOVED lines=8> */
.L_x_1598:
[----:B------:R-:W-:-:S04]  /*1d0a0*/  IADD3 R3, R4, 0x30, RZ ;  /* 0x0000003004037810 */ /* 0x000fc80007ffe0ff */
[----:B------:R-:W-:-:S13]  /*1d0b0*/  ISETP.GE.OR P0, PT, R3, R5, P2 ;  /* 0x000000050300720c */ /* 0x000fda0001706670 */
[----:B--2---:R-:W-:-:S04]  /*1d0c0*/  @!P0 LEA R2, P1, R0, R2, 0x1 ;  /* 0x0000000200028211 */ /* 0x004fc800078208ff */
[----:B------:R-:W-:-:S05]  /*1d0d0*/  @!P0 LEA.HI.X R3, R0, R8, R70, 0x1, P1 ;  /* 0x0000000800038211 */ /* 0x000fca00008f0c46 */
[----:B------:R2:W-:Y:S01]  /*1d0e0*/  @!P0 ST.E.128 [R2.64], RZ ;  /* 0x000000ff02008985 */ /* 0x0005e2000c101d08 */
[----:B------:R-:W-:Y:S05]  /*1d0f0*/  BRA.DIV ~URZ, `(.L_x_1529) ;  /* 0x00002e027f007947 */ /* 0x000fea000b800000 */
[----:B------:R1:W2:Y:S02]  /*1d100*/  SHFL.IDX PT, R8, R6, 0x4, 0x181f ;  /* 0x00981f0006087f89 */ /* 0x0002a400000e0000 */
.L_x_1599:
[----:B------:R-:W-:Y:S05]  /*1d110*/  BRA.DIV ~URZ, `(.L_x_1530) ;  /* 0x00002e527f007947 */ /* 0x000fea000b800000 */
[----:B--2---:R2:W1:Y:S02]  /*1d120*/  SHFL.IDX PT, R2, R7, 0x4, 0x181f ;  /* 0x00981f0007027f89 */ /* 0x00446400000e0000 */
.L_x_1600:
        /* <DEDUP_REMOVED lines=8> */
.L_x_1601:
[----:B------:R-:W-:-:S04]  /*1d1b0*/  IADD3 R3, R4, 0x50, RZ ;  /* 0x0000005004037810 */ /* 0x000fc80007ffe0ff */
[----:B------:R-:W-:-:S13]  /*1d1c0*/  ISETP.GE.OR P0, PT, R3, R5, P2 ;  /* 0x000000050300720c */ /* 0x000fda0001706670 */
[----:B---3--:R-:W-:-:S04]  /*1d1d0*/  @!P0 LEA R2, P1, R0, R2, 0x1 ;  /* 0x0000000200028211 */ /* 0x008fc800078208ff */
[----:B--2---:R-:W-:-:S05]  /*1d1e0*/  @!P0 LEA.HI.X R3, R0, R8, R70, 0x1, P1 ;  /* 0x0000000800038211 */ /* 0x004fca00008f0c46 */
[----:B------:R2:W-:Y:S01]  /*1d1f0*/  @!P0 ST.E.128 [R2.64], RZ ;  /* 0x000000ff02008985 */ /* 0x0005e2000c101d08 */
[----:B------:R-:W-:Y:S05]  /*1d200*/  BRA.DIV ~URZ, `(.L_x_1532) ;  /* 0x00002ea27f007947 */ /* 0x000fea000b800000 */
[----:B------:R3:W1:Y:S02]  /*1d210*/  SHFL.IDX PT, R8, R6, 0x6, 0x181f ;  /* 0x00d81f0006087f89 */ /* 0x00066400000e0000 */
.L_x_1602:
[----:B------:R-:W-:Y:S05]  /*1d220*/  BRA.DIV ~URZ, `(.L_x_1533) ;  /* 0x00002ef27f007947 */ /* 0x000fea000b800000 */
[----:B--2---:R2:W3:Y:S02]  /*1d230*/  SHFL.IDX PT, R2, R7, 0x6, 0x181f ;  /* 0x00d81f0007027f89 */ /* 0x0044e400000e0000 */
.L_x_1603:
        /* <DEDUP_REMOVED lines=8> */
.L_x_1604:
[----:B------:R-:W-:-:S04]  /*1d2c0*/  IADD3 R4, R4, 0x70, RZ ;  /* 0x0000007004047810 */ /* 0x000fc80007ffe0ff */
[----:B------:R-:W-:-:S13]  /*1d2d0*/  ISETP.GE.OR P0, PT, R4, R5, P2 ;  /* 0x000000050400720c */ /* 0x000fda0001706670 */
[----:B----4-:R-:W-:-:S04]  /*1d2e0*/  @!P0 LEA R2, P1, R0, R2, 0x1 ;  /* 0x0000000200028211 */ /* 0x010fc800078208ff */
[----:B---3--:R-:W-:-:S05]  /*1d2f0*/  @!P0 LEA.HI.X R3, R0, R6, R70, 0x1, P1 ;  /* 0x0000000600038211 */ /* 0x008fca00008f0c46 */
[----:B------:R3:W-:Y:S04]  /*1d300*/  @!P0 ST.E.128 [R2.64], RZ ;  /* 0x000000ff02008985 */ /* 0x0007e8000c101d08 */
.L_x_1507:
[----:B------:R-:W-:Y:S05]  /*1d310*/  BSYNC B1 ;  /* 0x0000000000017941 */ /* 0x000fea0003800000 */
.L_x_1491:
        /* <DEDUP_REMOVED lines=15> */
.L_x_1605:
[----:B------:R-:W-:Y:S05]  /*1d410*/  BRA.DIV ~URZ, `(.L_x_1537) ;  /* 0x00002eb27f007947 */ /* 0x000fea000b800000 */
[----:B------:R3:W1:Y:S02]  /*1d420*/  SHFL.IDX PT, R8, R45, 0x1, 0x1f ;  /* 0x00201f002d087f89 */ /* 0x00066400000e0000 */
.L_x_1606:
        /* <DEDUP_REMOVED lines=19> */
.L_x_1607:
        /* <DEDUP_REMOVED lines=16> */
.L_x_1608:
[----:B----4-:R-:W-:Y:S01]  /*1d660*/  IMAD R0, R0, c[0x0][0x538], RZ ;  /* 0x00014e0000007a24 */ /* 0x010fe200078e02ff */
[----:B------:R-:W-:Y:S04]  /*1d670*/  BSSY B1, `(.L_x_1540) ;  /* 0x00000ce000017945 */ /* 0x000fe80003800000 */
[----:B-1----:R-:W-:-:S04]  /*1d680*/  IADD3 R8, R0, R8, RZ ;  /* 0x0000000800087210 */ /* 0x002fc80007ffe0ff */
[----:B--2---:R-:W-:-:S13]  /*1d690*/  ISETP.GT.AND P0, PT, R8, R9, PT ;  /* 0x000000090800720c */ /* 0x004fda0003f04270 */
[----:B------:R-:W-:Y:S05]  /*1d6a0*/  @P0 BRA `(.L_x_1541) ;  /* 0x0000025000000947 */ /* 0x000fea0003800000 */
.L_x_1545:
        /* <DEDUP_REMOVED lines=17> */
.L_x_1609:
        /* <DEDUP_REMOVED lines=16> */
.L_x_1610:
[----:B--2---:R-:W-:-:S05]  /*1d8c0*/  IMAD R0, R0, c[0x0][0x538], RZ ;  /* 0x00014e0000007a24 */ /* 0x004fca00078e02ff */
[----:B------:R-:W-:-:S04]  /*1d8d0*/  IADD3 R8, R0, R8, RZ ;  /* 0x0000000800087210 */ /* 0x000fc80007ffe0ff */
[----:B------:R-:W-:-:S13]  /*1d8e0*/  ISETP.GT.AND P0, PT, R8, R9, PT ;  /* 0x000000090800720c */ /* 0x000fda0003f04270 */
[----:B-1----:R-:W-:Y:S05]  /*1d8f0*/  @!P0 BRA `(.L_x_1545) ;  /* 0xfffffdb000008947 */ /* 0x002fea000383ffff */
.L_x_1541:
[----:B------:R-:W-:-:S05]  /*1d900*/  IADD3 R8, -R0, R8, RZ ;  /* 0x0000000800087210 */ /* 0x000fca0007ffe1ff */
[----:B------:R-:W-:-:S05]  /*1d910*/  IMAD R0, R4, c[0x0][0x538], R8 ;  /* 0x00014e0004007a24 */ /* 0x000fca00078e0208 */
[----:B------:R-:W-:Y:S01]  /*1d920*/  ISETP.GT.AND P0, PT, R0, R9, PT ;  /* 0x000000090000720c */ /* 0x000fe20003f04270 */
[----:B------:R-:W-:-:S12]  /*1d930*/  BRA.DIV ~URZ, `(.L_x_1546) ;  /* 0x00002df27f007947 */ /* 0x000fd8000b800000 */
[----:B------:R-:W-:-:S03]  /*1d940*/  VOTE.ANY R5, PT, !P0 ;  /* 0x0000000000057806 */ /* 0x000fc600040e0100 */
.L_x_1611:
[----:B------:R-:W2:Y:S01]  /*1d950*/  LDL.LU R2, [R1+0x54] ;  /* 0x0000540001027983 */ /* 0x000ea20000300800 */
[----:B------:R-:W2:Y:S02]  /*1d960*/  POPC R0, R5 ;  /* 0x0000000500007309 */ /* 0x000ea40000000000 */
[----:B--2---:R-:W-:-:S05]  /*1d970*/  IADD3 R2, R0, R2, RZ ;  /* 0x0000000200027210 */ /* 0x004fca0007ffe0ff */
[----:B------:R1:W-:Y:S01]  /*1d980*/  STL [R1+0x54], R2 ;  /* 0x0000540201007387 */ /* 0x0003e20000100800 */
[----:B------:R-:W-:Y:S05]  /*1d990*/  BRA.DIV ~URZ, `(.L_x_1547) ;  /* 0x00002de27f007947 */ /* 0x000fea000b800000 */
[----:B------:R2:W4:Y:S04]  /*1d9a0*/  SHFL.IDX PT, R12, R6, R0, 0x1f ;  /* 0x00001f00060c7589 */ /* 0x00052800000e0000 */
[----:B------:R2:W1:Y:S02]  /*1d9b0*/  SHFL.IDX PT, R7, R7, R0, 0x1f ;  /* 0x00001f0007077589 */ /* 0x00046400000e0000 */
.L_x_1612:
[----:B------:R-:W-:Y:S01]  /*1d9c0*/  ISETP.NE.AND P0, PT, R5, RZ, PT ;  /* 0x000000ff0500720c */ /* 0x000fe20003f05270 */
[----:B------:R-:W-:-:S12]  /*1d9d0*/  BSSY B0, `(.L_x_1548) ;  /* 0x0000005000007945 */ /* 0x000fd80003800000 */
[----:B------:R-:W-:Y:S05]  /*1d9e0*/  @!P0 BRA `(.L_x_1549) ;  /* 0x0000003000008947 */ /* 0x000fea0003800000 */
[----:B--2---:R-:W-:Y:S01]  /*1d9f0*/  IADD3 R0, R0, -0x1, RZ ;  /* 0xffffffff00007810 */ /* 0x004fe20007ffe0ff */
[----:B------:R-:W-:Y:S05]  /*1da00*/  BRA.DIV ~URZ, `(.L_x_1550) ;  /* 0x00002e427f007947 */ /* 0x000fea000b800000 */
[----:B------:R2:W3:Y:S02]  /*1da10*/  SHFL.IDX PT, R13, R4, R0, 0x1f ;  /* 0x00001f00040d7589 */ /* 0x0004e400000e0000 */
.L_x_1549:
[----:B------:R-:W-:Y:S05]  /*1da20*/  BSYNC B0 ;  /* 0x0000000000007941 */ /* 0x000fea0003800000 */
.L_x_1548:
        /* <DEDUP_REMOVED lines=68> */
.L_x_1552:
        /* <DEDUP_REMOVED lines=68> */
.L_x_1553:
[----:B------:R-:W-:Y:S05]  /*1e2b0*/  BSYNC B0 ;  /* 0x0000000000007941 */ /* 0x000fea0003800000 */
.L_x_1551:
[----:B------:R-:W-:-:S04]  /*1e2c0*/  LOP3.LUT R2, RZ, R2, RZ, 0x33, !PT ;  /* 0x00000002ff027212 */ /* 0x000fc800078e33ff */
[----:B-1----:R-:W-:-:S05]  /*1e2d0*/  IADD3 R0, R2, R12, RZ ;  /* 0x0000000c02007210 */ /* 0x002fca0007ffe0ff */
[----:B------:R1:W-:Y:S01]  /*1e2e0*/  STL [R1+0x4c], R0 ;  /* 0x00004c0001007387 */ /* 0x0003e20000100800 */
[----:B------:R-:W-:Y:S05]  /*1e2f0*/  BRA `(.L_x_1554) ;  /* 0x0000005000007947 */ /* 0x000fea0003800000 */
.L_x_1542:
[----:B------:R-:W-:Y:S01]  /*1e300*/  MOV R0, c[0x0][0x53c] ;  /* 0x00014f0000007a02 */ /* 0x000fe20000000f00 */
[----:B------:R1:W-:Y:S04]  /*1e310*/  STL [R1+0x48], R9 ;  /* 0x0000480901007387 */ /* 0x0003e80000100800 */
[----:B------:R1:W-:Y:S04]  /*1e320*/  STL [R1+0x4c], RZ ;  /* 0x00004cff01007387 */ /* 0x0003e80000100800 */
[----:B------:R1:W-:Y:S04]  /*1e330*/  STL [R1+0x50], RZ ;  /* 0x000050ff01007387 */ /* 0x0003e80000100800 */
[----:B------:R1:W-:Y:S02]  /*1e340*/  STL [R1+0x54], R0 ;  /* 0x0000540001007387 */ /* 0x0003e40000100800 */
.L_x_1554:
[----:B------:R-:W-:Y:S05]  /*1e350*/  BSYNC B1 ;  /* 0x0000000000017941 */ /* 0x000fea0003800000 */
.L_x_1540:
        /* <DEDUP_REMOVED lines=9> */
.L_x_1535:
[----:B-1----:R-:W3:Y:S02]  /*1e3f0*/  LDL R0, [R1+0x54] ;  /* 0x0000540001007983 */ /* 0x002ee40000100800 */
[----:B---3--:R-:W-:-:S13]  /*1e400*/  ISETP.GE.AND P0, PT, R0, c[0x0][0x53c], PT ;  /* 0x00014f0000007a0c */ /* 0x008fda0003f06270 */
[----:B--2-4-:R-:W-:Y:S01]  /*1e410*/  @P0 CALL.REL.NOINC `(.L_x_1555) ;  /* 0x0000001000000944 */ /* 0x014fe20003c00000 */
[----:B------:R-:W-:Y:S05]  /*1e420*/  BRA `(.L_x_1556) ;  /* 0xfffe32c000007947 */ /* 0x000fea000383ffff */
.L_x_1555:
[----:B------:R-:W-:Y:S05]  /*1e430*/  EXIT ;  /* 0x000000000000794d */ /* 0x000fea0003800000 */
.L_x_1361:
[----:B------:R-:W-:Y:S01]  /*1e440*/  IMAD.MOV.U32 R0, RZ, RZ, R5 ;  /* 0x000000ffff007224 */ /* 0x000fe200078e0005 */
[----:B------:R-:W-:Y:S02]  /*1e450*/  MOV R2, 0x1 ;  /* 0x0000000100027802 */ /* 0x000fe40000000f00 */
[----:B------:R-:W-:Y:S02]  /*1e460*/  MOV R3, 0x1e480 ;  /* 0x0001e48000037802 */ /* 0x000fe40000000f00 */
[----:B------:R-:W-:Y:S05]  /*1e470*/  CALL.REL.NOINC `($__internal_24_$__cuda_sm70_shflsync_up_p) ;  /* 0x000024e000007944 */ /* 0x000fea0003c00000 */
[----:B------:R-:W-:Y:S01]  /*1e480*/  MOV R0, R4 ;  /* 0x0000000400007202 */ /* 0x000fe20000000f00 */
[----:B------:R-:W-:Y:S05]  /*1e490*/  BRA `(.L_x_1557) ;  /* 0xfffe1fc000007947 */ /* 0x000fea000383ffff */
.L_x_1362:
[----:B------:R-:W-:Y:S01]  /*1e4a0*/  IMAD.MOV.U32 R0, RZ, RZ, R5 ;  /* 0x000000ffff007224 */ /* 0x000fe200078e0005 */
[----:B------:R-:W-:Y:S02]  /*1e4b0*/  MOV R2, 0x2 ;  /* 0x0000000200027802 */ /* 0x000fe40000000f00 */
[----:B------:R-:W-:Y:S02]  /*1e4c0*/  MOV R3, 0x1e4e0 ;  /* 0x0001e4e000037802 */ /* 0x000fe40000000f00 */
[----:B------:R-:W-:Y:S05]  /*1e4d0*/  CALL.REL.NOINC `($__internal_24_$__cuda_sm70_shflsync_up_p) ;  /* 0x0000248000007944 */ /* 0x000fea0003c00000 */
[----:B------:R-:W-:Y:S01]  /*1e4e0*/  SEL R0, R4, RZ, P4 ;  /* 0x000000ff04007207 */ /* 0x000fe20002000000 */
[----:B------:R-:W-:Y:S01]  /*1e4f0*/  IMAD.MOV.U32 R2, RZ, RZ, 0x4 ;  /* 0x00000004ff027424 */ /* 0x000fe200078e00ff */
[----:B------:R-:W-:-:S03]  /*1e500*/  MOV R3, 0x1e530 ;  /* 0x0001e53000037802 */ /* 0x000fc60000000f00 */
[----:B------:R-:W-:Y:S02]  /*1e510*/  IMAD.IADD R0, R5, 0x1, R0 ;  /* 0x0000000105007824 */ /* 0x000fe400078e0200 */
        /* <DEDUP_REMOVED lines=13> */
[----:B------:R-:W-:Y:S02]  /*1e5f0*/  MOV R3, 0x1f ;  /* 0x0000001f00037802 */ /* 0x000fe40000000f00 */
[----:B------:R-:W-:Y:S01]  /*1e600*/  MOV R2, 0x1e640 ;  /* 0x0001e64000027802 */ /* 0x000fe20000000f00 */
[----:B------:R-:W-:-:S04]  /*1e610*/  IMAD.IADD R4, R0, 0x1, R4 ;  /* 0x0000000100047824 */ /* 0x000fc800078e0204 */
[----:B------:R-:W-:Y:S02]  /*1e620*/  IMAD.MOV.U32 R11, RZ, RZ, R4 ;  /* 0x000000ffff0b7224 */ /* 0x000fe400078e0004 */
[----:B------:R-:W-:Y:S05]  /*1e630*/  CALL.REL.NOINC `($__internal_23_$__cuda_sm70_shflsync_idx_p) ;  /* 0x000022d000007944 */ /* 0x000fea0003c00000 */
[----:B------:R-:W-:Y:S01]  /*1e640*/  MOV R0, R10 ;  /* 0x0000000a00007202 */ /* 0x000fe20000000f00 */
[----:B------:R-:W-:Y:S05]  /*1e650*/  BRA `(.L_x_1558) ;  /* 0xfffe1f0000007947 */ /* 0x000fea000383ffff */
.L_x_1364:
[----:B------:R-:W-:Y:S02]  /*1e660*/  SEL R0, RZ, 0x1, P0 ;  /* 0x00000001ff007807 */ /* 0x000fe40000000000 */
[----:B------:R-:W-:Y:S02]  /*1e670*/  MOV R2, 0x1e690 ;  /* 0x0001e69000027802 */ /* 0x000fe40000000f00 */
[----:B------:R-:W-:Y:S05]  /*1e680*/  CALL.REL.NOINC `($__internal_25_$__cuda_sm70_votesync_ballot) ;  /* 0x0000234000007944 */ /* 0x000fea0003c00000 */
[----:B------:R-:W-:Y:S01]  /*1e690*/  MOV R6, R0 ;  /* 0x0000000000067202 */ /* 0x000fe20000000f00 */
[----:B------:R-:W-:Y:S05]  /*1e6a0*/  BRA `(.L_x_1559) ;  /* 0xfffe1f4000007947 */ /* 0x000fea000383ffff */
.L_x_1365:
[----:B------:R-:W-:Y:S01]  /*1e6b0*/  IMAD.MOV.U32 R11, RZ, RZ, R9 ;  /* 0x000000ffff0b7224 */ /* 0x000fe200078e0009 */
[----:B------:R-:W-:Y:S01]  /*1e6c0*/  MOV R10, R0 ;  /* 0x00000000000a7202 */ /* 0x000fe20000000f00 */
[----:B------:R-:W-:Y:S01]  /*1e6d0*/  IMAD.MOV.U32 R3, RZ, RZ, 0x1f ;  /* 0x0000001fff037424 */ /* 0x000fe200078e00ff */
[----:B-1----:R-:W-:Y:S02]  /*1e6e0*/  MOV R2, 0x1e700 ;  /* 0x0001e70000027802 */ /* 0x002fe40000000f00 */
[----:B------:R-:W-:Y:S05]  /*1e6f0*/  CALL.REL.NOINC `($__internal_23_$__cuda_sm70_shflsync_idx_p) ;  /* 0x0000221000007944 */ /* 0x000fea0003c00000 */
[----:B------:R-:W-:Y:S01]  /*1e700*/  IMAD.MOV.U32 R13, RZ, RZ, R10 ;  /* 0x000000ffff0d7224 */ /* 0x000fe200078e000a */
[----:B------:R-:W-:Y:S01]  /*1e710*/  MOV R11, R8 ;  /* 0x00000008000b7202 */ /* 0x000fe20000000f00 */
[----:B------:R-:W-:Y:S01]  /*1e720*/  IMAD.MOV.U32 R5, RZ, RZ, RZ ;  /* 0x000000ffff057224 */ /* 0x000fe200078e00ff */
[----:B------:R-:W-:Y:S01]  /*1e730*/  MOV R10, R0 ;  /* 0x00000000000a7202 */ /* 0x000fe20000000f00 */
[----:B------:R-:W-:Y:S01]  /*1e740*/  IMAD.MOV.U32 R3, RZ, RZ, 0x1f ;  /* 0x0000001fff037424 */ /* 0x000fe200078e00ff */
[----:B------:R-:W-:-:S02]  /*1e750*/  MOV R2, 0x1e770 ;  /* 0x0001e77000027802 */ /* 0x000fc40000000f00 */
[----:B------:R-:W-:Y:S05]  /*1e760*/  CALL.REL.NOINC `($__internal_23_$__cuda_sm70_shflsync_idx_p) ;  /* 0x000021a000007944 */ /* 0x000fea0003c00000 */
[----:B------:R-:W-:Y:S01]  /*1e770*/  MOV R9, R10 ;  /* 0x0000000a00097202 */ /* 0x000fe20000000f00 */
[----:B------:R-:W-:Y:S05]  /*1e780*/  BRA `(.L_x_1560) ;  /* 0xfffe1ed000007947 */ /* 0x000fea000383ffff */
.L_x_1368:
[----:B------:R-:W-:Y:S01]  /*1e790*/  IMAD.MOV.U32 R11, RZ, RZ, R4 ;  /* 0x000000ffff0b7224 */ /* 0x000fe200078e0004 */
[----:B------:R-:W-:-:S02]  /*1e7a0*/  MOV R3, 0x1f ;  /* 0x0000001f00037802 */ /* 0x000fc40000000f00 */
[----:B-1----:R-:W-:Y:S02]  /*1e7b0*/  MOV R2, 0x1e7d0 ;  /* 0x0001e7d000027802 */ /* 0x002fe40000000f00 */
[----:B--234-:R-:W-:Y:S05]  /*1e7c0*/  CALL.REL.NOINC `($__internal_23_$__cuda_sm70_shflsync_idx_p) ;  /* 0x0000214000007944 */ /* 0x01cfea0003c00000 */
[----:B------:R-:W-:Y:S01]  /*1e7d0*/  MOV R5, R10 ;  /* 0x0000000a00057202 */ /* 0x000fe20000000f00 */
[----:B------:R-:W-:Y:S05]  /*1e7e0*/  BRA `(.L_x_1367) ;  /* 0xfffe1ed000007947 */ /* 0x000fea000383ffff */
.L_x_1417:
[----:B------:R-:W-:Y:S01]  /*1e7f0*/  IMAD.MOV.U32 R11, RZ, RZ, R5 ;  /* 0x000000ffff0b7224 */ /* 0x000fe200078e0005 */
[----:B------:R-:W-:Y:S01]  /*1e800*/  MOV R10, RZ ;  /* 0x000000ff000a7202 */ /* 0x000fe20000000f00 */
[----:B------:R-:W-:Y:S01]  /*1e810*/  IMAD.MOV.U32 R3, RZ, RZ, 0x181f ;  /* 0x0000181fff037424 */ /* 0x000fe200078e00ff */
[----:B-1----:R-:W-:Y:S02]  /*1e820*/  MOV R2, 0x1e840 ;  /* 0x0001e84000027802 */ /* 0x002fe40000000f00 */
[----:B-----5:R-:W-:Y:S05]  /*1e830*/  CALL.REL.NOINC `($__internal_23_$__cuda_sm70_shflsync_idx_p) ;  /* 0x000020d000007944 */ /* 0x020fea0003c00000 */
[----:B------:R-:W-:Y:S01]  /*1e840*/  MOV R7, R10 ;  /* 0x0000000a00077202 */ /* 0x000fe20000000f00 */
[----:B------:R-:W-:Y:S05]  /*1e850*/  BRA `(.L_x_1561) ;  /* 0xfffe9af000007947 */ /* 0x000fea000383ffff */
.L_x_1418:
[----:B------:R-:W-:Y:S01]  /*1e860*/  IMAD.MOV.U32 R11, RZ, RZ, R6 ;  /* 0x000000ffff0b7224 */ /* 0x000fe200078e0006 */
[----:B------:R-:W-:Y:S01]  /*1e870*/  MOV R10, RZ ;  /* 0x000000ff000a7202 */ /* 0x000fe20000000f00 */
[----:B------:R-:W-:Y:S01]  /*1e880*/  IMAD.MOV.U32 R3, RZ, RZ, 0x181f ;  /* 0x0000181fff037424 */ /* 0x000fe200078e00ff */
[----:B-1----:R-:W-:Y:S02]  /*1e890*/  MOV R2, 0x1e8b0 ;  /* 0x0001e8b000027802 */ /* 0x002fe40000000f00 */
[----:B--23-5:R-:W-:Y:S05]  /*1e8a0*/  CALL.REL.NOINC `($__internal_23_$__cuda_sm70_shflsync_idx_p) ;  /* 0x0000206000007944 */ /* 0x02cfea0003c00000 */
[----:B------:R-:W-:Y:S01]  /*1e8b0*/  MOV R2, R10 ;  /* 0x0000000a00027202 */ /* 0x000fe20000000f00 */
[----:B------:R-:W-:Y:S05]  /*1e8c0*/  BRA `(.L_x_1562) ;  /* 0xfffe9aa000007947 */ /* 0x000fea000383ffff */
.L_x_1421:
[----:B------:R-:W-:Y:S01]  /*1e8d0*/  IMAD.MOV.U32 R11, RZ, RZ, R5 ;  /* 0x000000ffff0b7224 */ /* 0x000fe200078e0005 */
[----:B------:R-:W-:Y:S01]  /*1e8e0*/  MOV R10, 0x1 ;  /* 0x00000001000a7802 */ /* 0x000fe20000000f00 */
[----:B--2---:R-:W-:Y:S01]  /*1e8f0*/  IMAD.MOV.U32 R3, RZ, RZ, 0x181f ;  /* 0x0000181fff037424 */ /* 0x004fe200078e00ff */
[----:B----4-:R-:W-:-:S02]  /*1e900*/  MOV R2, 0x1e920 ;  /* 0x0001e92000027802 */ /* 0x010fc40000000f00 */
[----:B-1-3-5:R-:W-:Y:S05]  /*1e910*/  CALL.REL.NOINC `($__internal_23_$__cuda_sm70_shflsync_idx_p) ;  /* 0x00001ff000007944 */ /* 0x02afea0003c00000 */
[----:B------:R-:W-:Y:S01]  /*1e920*/  IMAD.MOV.U32 R7, RZ, RZ, R10 ;  /* 0x000000ffff077224 */ /* 0x000fe200078e000a */
[----:B------:R-:W-:Y:S01]  /*1e930*/  MOV R10, 0x1 ;  /* 0x00000001000a7802 */ /* 0x000fe20000000f00 */
[----:B------:R-:W-:Y:S01]  /*1e940*/  IMAD.MOV.U32 R11, RZ, RZ, R6 ;  /* 0x000000ffff0b7224 */ /* 0x000fe200078e0006 */
[----:B------:R-:W-:-:S02]  /*1e950*/  MOV R3, 0x181f ;  /* 0x0000181f00037802 */ /* 0x000fc40000000f00 */
[----:B------:R-:W-:Y:S02]  /*1e960*/  MOV R2, 0x1e980 ;  /* 0x0001e98000027802 */ /* 0x000fe40000000f00 */
[----:B------:R-:W-:Y:S05]  /*1e970*/  CALL.REL.NOINC `($__internal_23_$__cuda_sm70_shflsync_idx_p) ;  /* 0x00001f9000007944 */ /* 0x000fea0003c00000 */
[----:B------:R-:W-:Y:S01]  /*1e980*/  MOV R2, R10 ;  /* 0x0000000a00027202 */ /* 0x000fe20000000f00 */
[----:B------:R-:W-:Y:S05]  /*1e990*/  BRA `(.L_x_1563) ;  /* 0xfffe9ac000007947 */ /* 0x000fea000383ffff */
.L_x_1424:
[----:B------:R-:W-:Y:S01]  /*1e9a0*/  IMAD.MOV.U32 R11, RZ, RZ, R5 ;  /* 0x000000ffff0b7224 */ /* 0x000fe200078e0005 */
[----:B------:R-:W-:Y:S01]  /*1e9b0*/  MOV R10, 0x2 ;  /* 0x00000002000a7802 */ /* 0x000fe20000000f00 */
[----:B-1----:R-:W-:Y:S01]  /*1e9c0*/  IMAD.MOV.U32 R3, RZ, RZ, 0x181f ;  /* 0x0000181fff037424 */ /* 0x002fe200078e00ff */
[----:B--2---:R-:W-:Y:S02]  /*1e9d0*/  MOV R2, 0x1e9f0 ;  /* 0x0001e9f000027802 */ /* 0x004fe40000000f00 */
[----:B---3-5:R-:W-:Y:S05]  /*1e9e0*/  CALL.REL.NOINC `($__internal_23_$__cuda_sm70_shflsync_idx_p) ;  /* 0x00001f2000007944 */ /* 0x028fea0003c00000 */
[----:B------:R-:W-:Y:S01]  /*1e9f0*/  MOV R7, R10 ;  /* 0x0000000a00077202 */ /* 0x000fe20000000f00 */
[----:B------:R-:W-:Y:S05]  /*1ea00*/  BRA `(.L_x_1564) ;  /* 0xfffe9b2000007947 */ /* 0x000fea000383ffff */
.L_x_1425:
[----:B------:R-:W-:Y:S01]  /*1ea10*/  IMAD.MOV.U32 R11, RZ, RZ, R6 ;  /* 0x000000ffff0b7224 */ /* 0x000fe200078e0006 */
[----:B------:R-:W-:Y:S01]  /*1ea20*/  MOV R10, 0x2 ;  /* 0x00000002000a7802 */ /* 0x000fe20000000f00 */
[----:B------:R-:W-:Y:S01]  /*1ea30*/  IMAD.MOV.U32 R3, RZ, RZ, 0x181f ;  /* 0x0000181fff037424 */ /* 0x000fe200078e00ff */
[----:B--2---:R-:W-:Y:S02]  /*1ea40*/  MOV R2, 0x1ea60 ;  /* 0x0001ea6000027802 */ /* 0x004fe40000000f00 */
[----:B-1-345:R-:W-:Y:S05]  /*1ea50*/  CALL.REL.NOINC `($__internal_23_$__cuda_sm70_shflsync_idx_p) ;  /* 0x00001eb000007944 */ /* 0x03afea0003c00000 */
[----:B------:R-:W-:Y:S01]  /*1ea60*/  MOV R2, R10 ;  /* 0x0000000a00027202 */ /* 0x000fe20000000f00 */
[----:B------:R-:W-:Y:S05]  /*1ea70*/  BRA `(.L_x_1565) ;  /* 0xfffe9ad000007947 */ /* 0x000fea000383ffff */
.L_x_1428:
[----:B------:R-:W-:Y:S01]  /*1ea80*/  IMAD.MOV.U32 R11, RZ, RZ, R5 ;  /* 0x000000ffff0b7224 */ /* 0x000fe200078e0005 */
[----:B------:R-:W-:Y:S01]  /*1ea90*/  MOV R10, 0x3 ;  /* 0x00000003000a7802 */ /* 0x000fe20000000f00 */
[----:B-1----:R-:W-:Y:S01]  /*1eaa0*/  IMAD.MOV.U32 R3, RZ, RZ, 0x181f ;  /* 0x0000181fff037424 */ /* 0x002fe200078e00ff */
[----:B------:R-:W-:-:S02]  /*1eab0*/  MOV R2, 0x1ead0 ;  /* 0x0001ead000027802 */ /* 0x000fc40000000f00 */
[----:B--2345:R-:W-:Y:S05]  /*1eac0*/  CALL.REL.NOINC `($__internal_23_$__cuda_sm70_shflsync_idx_p) ;  /* 0x00001e4000007944 */ /* 0x03cfea0003c00000 */
        /* <DEDUP_REMOVED lines=8> */
.L_x_1431:
[----:B------:R-:W-:Y:S01]  /*1eb50*/  IMAD.MOV.U32 R11, RZ, RZ, R5 ;  /* 0x000000ffff0b7224 */ /* 0x000fe200078e0005 */
[----:B------:R-:W-:Y:S01]  /*1eb60*/  MOV R10, 0x4 ;  /* 0x00000004000a7802 */ /* 0x000fe20000000f00 */
[----:B-1----:R-:W-:Y:S01]  /*1eb70*/  IMAD.MOV.U32 R3, RZ, RZ, 0x181f ;  /* 0x0000181fff037424 */ /* 0x002fe200078e00ff */
[----:B------:R-:W-:Y:S02]  /*1eb80*/  MOV R2, 0x1eba0 ;  /* 0x0001eba000027802 */ /* 0x000fe40000000f00 */
[----:B--2345:R-:W-:Y:S05]  /*1eb90*/  CALL.REL.NOINC `($__internal_23_$__cuda_sm70_shflsync_idx_p) ;  /* 0x00001d7000007944 */ /* 0x03cfea0003c00000 */
[----:B------:R-:W-:Y:S01]  /*1eba0*/  MOV R7, R10 ;  /* 0x0000000a00077202 */ /* 0x000fe20000000f00 */
[----:B------:R-:W-:Y:S05]  /*1ebb0*/  BRA `(.L_x_1567) ;  /* 0xfffe9b4000007947 */ /* 0x000fea000383ffff */
.L_x_1432:
[----:B------:R-:W-:Y:S01]  /*1ebc0*/  IMAD.MOV.U32 R11, RZ, RZ, R6 ;  /* 0x000000ffff0b7224 */ /* 0x000fe200078e0006 */
[----:B------:R-:W-:Y:S01]  /*1ebd0*/  MOV R10, 0x4 ;  /* 0x00000004000a7802 */ /* 0x000fe20000000f00 */
[----:B-1----:R-:W-:Y:S01]  /*1ebe0*/  IMAD.MOV.U32 R3, RZ, RZ, 0x181f ;  /* 0x0000181fff037424 */ /* 0x002fe200078e00ff */
[----:B------:R-:W-:Y:S02]  /*1ebf0*/  MOV R2, 0x1ec10 ;  /* 0x0001ec1000027802 */ /* 0x000fe40000000f00 */
[----:B--2345:R-:W-:Y:S05]  /*1ec00*/  CALL.REL.NOINC `($__internal_23_$__cuda_sm70_shflsync_idx_p) ;  /* 0x00001d0000007944 */ /* 0x03cfea0003c00000 */
[----:B------:R-:W-:Y:S01]  /*1ec10*/  MOV R2, R10 ;  /* 0x0000000a00027202 */ /* 0x000fe20000000f00 */
[----:B------:R-:W-:Y:S05]  /*1ec20*/  BRA `(.L_x_1568) ;  /* 0xfffe9af000007947 */ /* 0x000fea000383ffff */
.L_x_1435:
[----:B------:R-:W-:Y:S01]  /*1ec30*/  IMAD.MOV.U32 R11, RZ, RZ, R5 ;  /* 0x000000ffff0b7224 */ /* 0x000fe200078e0005 */
[----:B------:R-:W-:Y:S01]  /*1ec40*/  MOV R10, 0x5 ;  /* 0x00000005000a7802 */ /* 0x000fe20000000f00 */
[----:B--2---:R-:W-:Y:S01]  /*1ec50*/  IMAD.MOV.U32 R3, RZ, RZ, 0x181f ;  /* 0x0000181fff037424 */ /* 0x004fe200078e00ff */
[----:B------:R-:W-:-:S02]  /*1ec60*/  MOV R2, 0x1ec80 ;  /* 0x0001ec8000027802 */ /* 0x000fc40000000f00 */
[----:B-1-345:R-:W-:Y:S05]  /*1ec70*/  CALL.REL.NOINC `($__internal_23_$__cuda_sm70_shflsync_idx_p) ;  /* 0x00001c9000007944 */ /* 0x03afea0003c00000 */
        /* <DEDUP_REMOVED lines=8> */
.L_x_1438:
[----:B------:R-:W-:Y:S01]  /*1ed00*/  IMAD.MOV.U32 R11, RZ, RZ, R5 ;  /* 0x000000ffff0b7224 */ /* 0x000fe200078e0005 */
[----:B------:R-:W-:Y:S01]  /*1ed10*/  MOV R10, 0x6 ;  /* 0x00000006000a7802 */ /* 0x000fe20000000f00 */
[----:B-1----:R-:W-:Y:S01]  /*1ed20*/  IMAD.MOV.U32 R3, RZ, RZ, 0x181f ;  /* 0x0000181fff037424 */ /* 0x002fe200078e00ff */
[----:B--2---:R-:W-:Y:S02]  /*1ed30*/  MOV R2, 0x1ed50 ;  /* 0x0001ed5000027802 */ /* 0x004fe40000000f00 */
[----:B---345:R-:W-:Y:S05]  /*1ed40*/  CALL.REL.NOINC `($__internal_23_$__cuda_sm70_shflsync_idx_p) ;  /* 0x00001bc000007944 */ /* 0x038fea0003c00000 */
[----:B------:R-:W-:Y:S01]  /*1ed50*/  MOV R7, R10 ;  /* 0x0000000a00077202 */ /* 0x000fe20000000f00 */
[----:B------:R-:W-:Y:S05]  /*1ed60*/  BRA `(.L_x_1570) ;  /* 0xfffe9b6000007947 */ /* 0x000fea000383ffff */
.L_x_1439:
[----:B------:R-:W-:Y:S01]  /*1ed70*/  IMAD.MOV.U32 R11, RZ, RZ, R6 ;  /* 0x000000ffff0b7224 */ /* 0x000fe200078e0006 */
[----:B------:R-:W-:Y:S01]  /*1ed80*/  MOV R10, 0x6 ;  /* 0x00000006000a7802 */ /* 0x000fe20000000f00 */
[----:B------:R-:W-:Y:S01]  /*1ed90*/  IMAD.MOV.U32 R3, RZ, RZ, 0x181f ;  /* 0x0000181fff037424 */ /* 0x000fe200078e00ff */
[----:B--2---:R-:W-:Y:S02]  /*1eda0*/  MOV R2, 0x1edc0 ;  /* 0x0001edc000027802 */ /* 0x004fe40000000f00 */
[----:B-1-345:R-:W-:Y:S05]  /*1edb0*/  CALL.REL.NOINC `($__internal_23_$__cuda_sm70_shflsync_idx_p) ;  /* 0x00001b5000007944 */ /* 0x03afea0003c00000 */
[----:B------:R-:W-:Y:S01]  /*1edc0*/  MOV R2, R10 ;  /* 0x0000000a00027202 */ /* 0x000fe20000000f00 */
[----:B------:R-:W-:Y:S05]  /*1edd0*/  BRA `(.L_x_1571) ;  /* 0xfffe9b1000007947 */ /* 0x000fea000383ffff */
.L_x_1442:
        /* <DEDUP_REMOVED lines=13> */
.L_x_1487:
[----:B---3--:R1:W5:Y:S01]  /*1eeb0*/  LDL R0, [R1+0x10] ;  /* 0x0000100001007983 */ /* 0x0083620000100800 */
[----:B------:R-:W-:Y:S02]  /*1eec0*/  MOV R7, 0x2 ;  /* 0x0000000200077802 */ /* 0x000fe40000000f00 */
[----:B------:R-:W-:Y:S02]  /*1eed0*/  MOV R3, 0x1eef0 ;  /* 0x0001eef000037802 */ /* 0x000fe40000000f00 */
[----:B-1---5:R-:W-:Y:S05]  /*1eee0*/  CALL.REL.NOINC `($__internal_22_$__cuda_sm70_shflsync_bfly_p) ;  /* 0x000019d000007944 */ /* 0x022fea0003c00000 */
[----:B--2---:R-:W-:Y:S01]  /*1eef0*/  MOV R2, R0 ;  /* 0x0000000000027202 */ /* 0x004fe20000000f00 */
[----:B-1----:R-:W-:Y:S05]  /*1ef00*/  BRA `(.L_x_1573) ;  /* 0xffffad5000007947 */ /* 0x002fea000383ffff */
.L_x_1488:
[----:B------:R-:W-:Y:S01]  /*1ef10*/  IMAD.MOV.U32 R0, RZ, RZ, R2 ;  /* 0x000000ffff007224 */ /* 0x000fe200078e0002 */
[----:B------:R-:W-:Y:S02]  /*1ef20*/  MOV R7, 0x1 ;  /* 0x0000000100077802 */ /* 0x000fe40000000f00 */
[----:B------:R-:W-:Y:S02]  /*1ef30*/  MOV R3, 0x1ef50 ;  /* 0x0001ef5000037802 */ /* 0x000fe40000000f00 */
[----:B------:R-:W-:Y:S05]  /*1ef40*/  CALL.REL.NOINC `($__internal_22_$__cuda_sm70_shflsync_bfly_p) ;  /* 0x0000197000007944 */ /* 0x000fea0003c00000 */
[----:B--2---:R-:W-:Y:S02]  /*1ef50*/  FADD.FTZ R2, R2, R0 ;  /* 0x0000000002027221 */ /* 0x004fe40000010000 */
[----:B------:R2:W5:Y:S01]  /*1ef60*/  LDL R0, [R1+0x14] ;  /* 0x0000140001007983 */ /* 0x0005620000100800 */
[----:B-1----:R-:W-:-:S02]  /*1ef70*/  MOV R7, 0x2 ;  /* 0x0000000200077802 */ /* 0x002fc40000000f00 */
[----:B------:R-:W-:Y:S02]  /*1ef80*/  MOV R3, 0x1efa0 ;  /* 0x0001efa000037802 */ /* 0x000fe40000000f00 */
[----:B--2--5:R-:W-:Y:S05]  /*1ef90*/  CALL.REL.NOINC `($__internal_22_$__cuda_sm70_shflsync_bfly_p) ;  /* 0x0000192000007944 */ /* 0x024fea0003c00000 */
[----:B------:R-:W3:Y:S01]  /*1efa0*/  LDL.LU R3, [R1+0x14] ;  /* 0x0000140001037983 */ /* 0x000ee20000300800 */
[----:B-1----:R-:W-:Y:S01]  /*1efb0*/  MOV R7, 0x1 ;  /* 0x0000000100077802 */ /* 0x002fe20000000f00 */
[----:B--23--:R-:W-:Y:S01]  /*1efc0*/  FADD.FTZ R5, R3, R0 ;  /* 0x0000000003057221 */ /* 0x00cfe20000010000 */
[----:B------:R-:W-:-:S04]  /*1efd0*/  MOV R3, 0x1f000 ;  /* 0x0001f00000037802 */ /* 0x000fc80000000f00 */
[----:B------:R-:W-:Y:S02]  /*1efe0*/  MOV R0, R5 ;  /* 0x0000000500007202 */ /* 0x000fe40000000f00 */
[----:B------:R-:W-:Y:S05]  /*1eff0*/  CALL.REL.NOINC `($__internal_22_$__cuda_sm70_shflsync_bfly_p) ;  /* 0x000018c000007944 */ /* 0x000fea0003c00000 */
[----:B--2---:R-:W-:Y:S02]  /*1f000*/  FADD.FTZ R4, R5, R0 ;  /* 0x0000000005047221 */ /* 0x004fe40000010000 */
[----:B------:R2:W5:Y:S01]  /*1f010*/  LDL R0, [R1+0x18] ;  /* 0x0000180001007983 */ /* 0x0005620000100800 */
[----:B-1----:R-:W-:Y:S02]  /*1f020*/  MOV R7, 0x2 ;  /* 0x0000000200077802 */ /* 0x002fe40000000f00 */
        /* <DEDUP_REMOVED lines=19> */
[----:B--2---:R-:W-:Y:S01]  /*1f160*/  MOV R8, R0 ;  /* 0x0000000000087202 */ /* 0x004fe20000000f00 */
[----:B-1----:R-:W-:Y:S05]  /*1f170*/  BRA `(.L_x_1574) ;  /* 0xffffac1000007947 */ /* 0x002fea000383ffff */
.L_x_1495:
[----:B--234-:R-:W-:Y:S01]  /*1f180*/  IMAD.MOV.U32 R11, RZ, RZ, R6 ;  /* 0x000000ffff0b7224 */ /* 0x01cfe200078e0006 */
[----:B------:R-:W-:Y:S01]  /*1f190*/  MOV R10, RZ ;  /* 0x000000ff000a7202 */ /* 0x000fe20000000f00 */
[----:B------:R-:W-:Y:S01]  /*1f1a0*/  IMAD.MOV.U32 R3, RZ, RZ, 0x181f ;  /* 0x0000181fff037424 */ /* 0x000fe200078e00ff */
[----:B------:R-:W-:Y:S02]  /*1f1b0*/  MOV R2, 0x1f1d0 ;  /* 0x0001f1d000027802 */ /* 0x000fe40000000f00 */
[----:B-1----:R-:W-:Y:S05]  /*1f1c0*/  CALL.REL.NOINC `($__internal_23_$__cuda_sm70_shflsync_idx_p) ;  /* 0x0000174000007944 */ /* 0x002fea0003c00000 */
[----:B------:R-:W-:Y:S01]  /*1f1d0*/  MOV R8, R10 ;  /* 0x0000000a00087202 */ /* 0x000fe20000000f00 */
[----:B------:R-:W-:Y:S05]  /*1f1e0*/  BRA `(.L_x_1575) ;  /* 0xffffc44000007947 */ /* 0x000fea000383ffff */
.L_x_1496:
[----:B------:R-:W-:Y:S01]  /*1f1f0*/  IMAD.MOV.U32 R11, RZ, RZ, R7 ;  /* 0x000000ffff0b7224 */ /* 0x000fe200078e0007 */
[----:B------:R-:W-:Y:S01]  /*1f200*/  MOV R10, RZ ;  /* 0x000000ff000a7202 */ /* 0x000fe20000000f00 */
[----:B------:R-:W-:Y:S01]  /*1f210*/  IMAD.MOV.U32 R3, RZ, RZ, 0x181f ;  /* 0x0000181fff037424 */ /* 0x000fe200078e00ff */
[----:B------:R-:W-:Y:S02]  /*1f220*/  MOV R2, 0x1f240 ;  /* 0x0001f24000027802 */ /* 0x000fe40000000f00 */
[----:B-123--:R-:W-:Y:S05]  /*1f230*/  CALL.REL.NOINC `($__internal_23_$__cuda_sm70_shflsync_idx_p) ;  /* 0x000016d000007944 */ /* 0x00efea0003c00000 */
[----:B------:R-:W-:Y:S01]  /*1f240*/  MOV R2, R10 ;  /* 0x0000000a00027202 */ /* 0x000fe20000000f00 */
[----:B------:R-:W-:Y:S05]  /*1f250*/  BRA `(.L_x_1576) ;  /* 0xffffc3f000007947 */ /* 0x000fea000383ffff */
.L_x_1497:
[----:B------:R-:W-:Y:S01]  /*1f260*/  IMAD.MOV.U32 R11, RZ, RZ, R6 ;  /* 0x000000ffff0b7224 */ /* 0x000fe200078e0006 */
[----:B------:R-:W-:Y:S01]  /*1f270*/  MOV R10, 0x1 ;  /* 0x00000001000a7802 */ /* 0x000fe20000000f00 */
[----:B--2---:R-:W-:Y:S01]  /*1f280*/  IMAD.MOV.U32 R3, RZ, RZ, 0x181f ;  /* 0x0000181fff037424 */ /* 0x004fe200078e00ff */
[----:B------:R-:W-:-:S02]  /*1f290*/  MOV R2, 0x1f2b0 ;  /* 0x0001f2b000027802 */ /* 0x000fc40000000f00 */
[----:B-1--4-:R-:W-:Y:S05]  /*1f2a0*/  CALL.REL.NOINC `($__internal_23_$__cuda_sm70_shflsync_idx_p) ;  /* 0x0000166000007944 */ /* 0x012fea0003c00000 */
        /* <DEDUP_REMOVED lines=8> */
.L_x_1498:
[----:B------:R-:W-:Y:S01]  /*1f330*/  IMAD.MOV.U32 R11, RZ, RZ, R6 ;  /* 0x000000ffff0b7224 */ /* 0x000fe200078e0006 */
[----:B------:R-:W-:Y:S01]  /*1f340*/  MOV R10, 0x2 ;  /* 0x00000002000a7802 */ /* 0x000fe20000000f00 */
[----:B--2---:R-:W-:Y:S01]  /*1f350*/  IMAD.MOV.U32 R3, RZ, RZ, 0x181f ;  /* 0x0000181fff037424 */ /* 0x004fe200078e00ff */
[----:B------:R-:W-:Y:S02]  /*1f360*/  MOV R2, 0x1f380 ;  /* 0x0001f38000027802 */ /* 0x000fe40000000f00 */
[----:B-1-34-:R-:W-:Y:S05]  /*1f370*/  CALL.REL.NOINC `($__internal_23_$__cuda_sm70_shflsync_idx_p) ;  /* 0x0000159000007944 */ /* 0x01afea0003c00000 */
[----:B------:R-:W-:Y:S01]  /*1f380*/  MOV R8, R10 ;  /* 0x0000000a00087202 */ /* 0x000fe20000000f00 */
[----:B------:R-:W-:Y:S05]  /*1f390*/  BRA `(.L_x_1578) ;  /* 0xffffc3a000007947 */ /* 0x000fea000383ffff */
.L_x_1499:
[----:B------:R-:W-:Y:S01]  /*1f3a0*/  IMAD.MOV.U32 R11, RZ, RZ, R7 ;  /* 0x000000ffff0b7224 */ /* 0x000fe200078e0007 */
[----:B------:R-:W-:Y:S01]  /*1f3b0*/  MOV R10, 0x2 ;  /* 0x00000002000a7802 */ /* 0x000fe20000000f00 */
[----:B--2---:R-:W-:Y:S01]  /*1f3c0*/  IMAD.MOV.U32 R3, RZ, RZ, 0x181f ;  /* 0x0000181fff037424 */ /* 0x004fe200078e00ff */
[----:B------:R-:W-:Y:S02]  /*1f3d0*/  MOV R2, 0x1f3f0 ;  /* 0x0001f3f000027802 */ /* 0x000fe40000000f00 */
[----:B-1-34-:R-:W-:Y:S05]  /*1f3e0*/  CALL.REL.NOINC `($__internal_23_$__cuda_sm70_shflsync_idx_p) ;  /* 0x0000152000007944 */ /* 0x01afea0003c00000 */
[----:B------:R-:W-:Y:S01]  /*1f3f0*/  MOV R2, R10 ;  /* 0x0000000a00027202 */ /* 0x000fe20000000f00 */
[----:B------:R-:W-:Y:S05]  /*1f400*/  BRA `(.L_x_1579) ;  /* 0xffffc35000007947 */ /* 0x000fea000383ffff */
.L_x_1500:
[----:B------:R-:W-:Y:S01]  /*1f410*/  IMAD.MOV.U32 R11, RZ, RZ, R6 ;  /* 0x000000ffff0b7224 */ /* 0x000fe200078e0006 */
[----:B------:R-:W-:Y:S01]  /*1f420*/  MOV R10, 0x3 ;  /* 0x00000003000a7802 */ /* 0x000fe20000000f00 */
[----:B---3--:R-:W-:Y:S01]  /*1f430*/  IMAD.MOV.U32 R3, RZ, RZ, 0x181f ;  /* 0x0000181fff037424 */ /* 0x008fe200078e00ff */
[----:B------:R-:W-:-:S02]  /*1f440*/  MOV R2, 0x1f460 ;  /* 0x0001f46000027802 */ /* 0x000fc40000000f00 */
[----:B-12---:R-:W-:Y:S05]  /*1f450*/  CALL.REL.NOINC `($__internal_23_$__cuda_sm70_shflsync_idx_p) ;  /* 0x000014b000007944 */ /* 0x006fea0003c00000 */
        /* <DEDUP_REMOVED lines=8> */
.L_x_1501:
[----:B------:R-:W-:Y:S01]  /*1f4e0*/  IMAD.MOV.U32 R11, RZ, RZ, R6 ;  /* 0x000000ffff0b7224 */ /* 0x000fe200078e0006 */
[----:B------:R-:W-:Y:S01]  /*1f4f0*/  MOV R10, 0x4 ;  /* 0x00000004000a7802 */ /* 0x000fe20000000f00 */
[----:B-1----:R-:W-:Y:S01]  /*1f500*/  IMAD.MOV.U32 R3, RZ, RZ, 0x181f ;  /* 0x0000181fff037424 */ /* 0x002fe200078e00ff */
[----:B------:R-:W-:Y:S02]  /*1f510*/  MOV R2, 0x1f530 ;  /* 0x0001f53000027802 */ /* 0x000fe40000000f00 */
[----:B----4-:R-:W-:Y:S05]  /*1f520*/  CALL.REL.NOINC `($__internal_23_$__cuda_sm70_shflsync_idx_p) ;  /* 0x000013e000007944 */ /* 0x010fea0003c00000 */
[----:B------:R-:W-:Y:S01]  /*1f530*/  MOV R8, R10 ;  /* 0x0000000a00087202 */ /* 0x000fe20000000f00 */
[----:B------:R-:W-:Y:S05]  /*1f540*/  BRA `(.L_x_1581) ;  /* 0xffffc30000007947 */ /* 0x000fea000383ffff */
.L_x_1502:
[----:B------:R-:W-:Y:S01]  /*1f550*/  IMAD.MOV.U32 R11, RZ, RZ, R7 ;  /* 0x000000ffff0b7224 */ /* 0x000fe200078e0007 */
[----:B------:R-:W-:Y:S01]  /*1f560*/  MOV R10, 0x4 ;  /* 0x00000004000a7802 */ /* 0x000fe20000000f00 */
[----:B-1----:R-:W-:Y:S01]  /*1f570*/  IMAD.MOV.U32 R3, RZ, RZ, 0x181f ;  /* 0x0000181fff037424 */ /* 0x002fe200078e00ff */
[----:B------:R-:W-:Y:S02]  /*1f580*/  MOV R2, 0x1f5a0 ;  /* 0x0001f5a000027802 */ /* 0x000fe40000000f00 */
[----:B--234-:R-:W-:Y:S05]  /*1f590*/  CALL.REL.NOINC `($__internal_23_$__cuda_sm70_shflsync_idx_p) ;  /* 0x0000137000007944 */ /* 0x01cfea0003c00000 */
[----:B------:R-:W-:Y:S01]  /*1f5a0*/  MOV R2, R10 ;  /* 0x0000000a00027202 */ /* 0x000fe20000000f00 */
[----:B------:R-:W-:Y:S05]  /*1f5b0*/  BRA `(.L_x_1582) ;  /* 0xffffc2b000007947 */ /* 0x000fea000383ffff */
.L_x_1503:
        /* <DEDUP_REMOVED lines=13> */
.L_x_1504:
[----:B------:R-:W-:Y:S01]  /*1f690*/  IMAD.MOV.U32 R11, RZ, RZ, R6 ;  /* 0x000000ffff0b7224 */ /* 0x000fe200078e0006 */
[----:B------:R-:W-:Y:S01]  /*1f6a0*/  MOV R10, 0x6 ;  /* 0x00000006000a7802 */ /* 0x000fe20000000f00 */
[----:B-1----:R-:W-:Y:S01]  /*1f6b0*/  IMAD.MOV.U32 R3, RZ, RZ, 0x181f ;  /* 0x0000181fff037424 */ /* 0x002fe200078e00ff */
[----:B------:R-:W-:Y:S02]  /*1f6c0*/  MOV R2, 0x1f6e0 ;  /* 0x0001f6e000027802 */ /* 0x000fe40000000f00 */
[----:B---34-:R-:W-:Y:S05]  /*1f6d0*/  CALL.REL.NOINC `($__internal_23_$__cuda_sm70_shflsync_idx_p) ;  /* 0x0000123000007944 */ /* 0x018fea0003c00000 */
[----:B------:R-:W-:Y:S01]  /*1f6e0*/  MOV R8, R10 ;  /* 0x0000000a00087202 */ /* 0x000fe20000000f00 */
[----:B------:R-:W-:Y:S05]  /*1f6f0*/  BRA `(.L_x_1584) ;  /* 0xffffc26000007947 */ /* 0x000fea000383ffff */
.L_x_1505:
[----:B------:R-:W-:Y:S01]  /*1f700*/  IMAD.MOV.U32 R11, RZ, RZ, R7 ;  /* 0x000000ffff0b7224 */ /* 0x000fe200078e0007 */
[----:B------:R-:W-:Y:S01]  /*1f710*/  MOV R10, 0x6 ;  /* 0x00000006000a7802 */ /* 0x000fe20000000f00 */
[----:B-1----:R-:W-:Y:S01]  /*1f720*/  IMAD.MOV.U32 R3, RZ, RZ, 0x181f ;  /* 0x0000181fff037424 */ /* 0x002fe200078e00ff */
[----:B------:R-:W-:Y:S02]  /*1f730*/  MOV R2, 0x1f750 ;  /* 0x0001f75000027802 */ /* 0x000fe40000000f00 */
[----:B--234-:R-:W-:Y:S05]  /*1f740*/  CALL.REL.NOINC `($__internal_23_$__cuda_sm70_shflsync_idx_p) ;  /* 0x000011c000007944 */ /* 0x01cfea0003c00000 */
[----:B------:R-:W-:Y:S01]  /*1f750*/  MOV R2, R10 ;  /* 0x0000000a00027202 */ /* 0x000fe20000000f00 */
[----:B------:R-:W-:Y:S05]  /*1f760*/  BRA `(.L_x_1585) ;  /* 0xffffc21000007947 */ /* 0x000fea000383ffff */
.L_x_1506:
[----:B------:R-:W-:Y:S01]  /*1f770*/  IMAD.MOV.U32 R11, RZ, RZ, R6 ;  /* 0x000000ffff0b7224 */ /* 0x000fe200078e0006 */
[----:B------:R-:W-:Y:S01]  /*1f780*/  MOV R10, 0x7 ;  /* 0x00000007000a7802 */ /* 0x000fe20000000f00 */
[----:B--2---:R-:W-:Y:S01]  /*1f790*/  IMAD.MOV.U32 R3, RZ, RZ, 0x181f ;  /* 0x0000181fff037424 */ /* 0x004fe200078e00ff */
[----:B------:R-:W-:-:S02]  /*1f7a0*/  MOV R2, 0x1f7c0 ;  /* 0x0001f7c000027802 */ /* 0x000fc40000000f00 */
[----:B-1-34-:R-:W-:Y:S05]  /*1f7b0*/  CALL.REL.NOINC `($__internal_23_$__cuda_sm70_shflsync_idx_p) ;  /* 0x0000115000007944 */ /* 0x01afea0003c00000 */
        /* <DEDUP_REMOVED lines=8> */
.L_x_1508:
[----:B------:R-:W-:Y:S01]  /*1f840*/  IMAD.MOV.U32 R11, RZ, RZ, R13 ;  /* 0x000000ffff0b7224 */ /* 0x000fe200078e000d */
[----:B------:R-:W-:Y:S01]  /*1f850*/  MOV R10, RZ ;  /* 0x000000ff000a7202 */ /* 0x000fe20000000f00 */
[----:B------:R-:W-:Y:S01]  /*1f860*/  IMAD.MOV.U32 R3, RZ, RZ, 0x1c1f ;  /* 0x00001c1fff037424 */ /* 0x000fe200078e00ff */
[----:B------:R-:W-:Y:S02]  /*1f870*/  MOV R2, 0x1f890 ;  /* 0x0001f89000027802 */ /* 0x000fe40000000f00 */
[----:B------:R-:W-:Y:S05]  /*1f880*/  CALL.REL.NOINC `($__internal_23_$__cuda_sm70_shflsync_idx_p) ;  /* 0x0000108000007944 */ /* 0x000fea0003c00000 */
[----:B------:R-:W-:Y:S01]  /*1f890*/  MOV R12, R10 ;  /* 0x0000000a000c7202 */ /* 0x000fe20000000f00 */
[----:B------:R-:W-:Y:S05]  /*1f8a0*/  BRA `(.L_x_1587) ;  /* 0xffffc3e000007947 */ /* 0x000fea000383ffff */
.L_x_1509:
[----:B------:R-:W-:Y:S01]  /*1f8b0*/  IMAD.MOV.U32 R11, RZ, RZ, R19 ;  /* 0x000000ffff0b7224 */ /* 0x000fe200078e0013 */
[----:B------:R-:W-:Y:S01]  /*1f8c0*/  MOV R10, RZ ;  /* 0x000000ff000a7202 */ /* 0x000fe20000000f00 */
[----:B------:R-:W-:Y:S01]  /*1f8d0*/  IMAD.MOV.U32 R3, RZ, RZ, 0x1c1f ;  /* 0x00001c1fff037424 */ /* 0x000fe200078e00ff */
[----:B------:R-:W-:Y:S02]  /*1f8e0*/  MOV R2, 0x1f900 ;  /* 0x0001f90000027802 */ /* 0x000fe40000000f00 */
[----:B-12---:R-:W-:Y:S05]  /*1f8f0*/  CALL.REL.NOINC `($__internal_23_$__cuda_sm70_shflsync_idx_p) ;  /* 0x0000101000007944 */ /* 0x006fea0003c00000 */
[----:B------:R-:W-:Y:S01]  /*1f900*/  MOV R2, R10 ;  /* 0x0000000a00027202 */ /* 0x000fe20000000f00 */
[----:B------:R-:W-:Y:S05]  /*1f910*/  BRA `(.L_x_1588) ;  /* 0xffffc39000007947 */ /* 0x000fea000383ffff */
.L_x_1512:
[----:B----4-:R-:W-:Y:S01]  /*1f920*/  IMAD.MOV.U32 R11, RZ, RZ, R13 ;  /* 0x000000ffff0b7224 */ /* 0x010fe200078e000d */
[----:B------:R-:W-:Y:S01]  /*1f930*/  MOV R10, 0x1 ;  /* 0x00000001000a7802 */ /* 0x000fe20000000f00 */
[----:B------:R-:W-:Y:S01]  /*1f940*/  IMAD.MOV.U32 R3, RZ, RZ, 0x1c1f ;  /* 0x00001c1fff037424 */ /* 0x000fe200078e00ff */
[----:B------:R-:W-:-:S02]  /*1f950*/  MOV R2, 0x1f970 ;  /* 0x0001f97000027802 */ /* 0x000fc40000000f00 */
[----:B-123--:R-:W-:Y:S05]  /*1f960*/  CALL.REL.NOINC `($__internal_23_$__cuda_sm70_shflsync_idx_p) ;  /* 0x00000fa000007944 */ /* 0x00efea0003c00000 */
        /* <DEDUP_REMOVED lines=8> */
.L_x_1515:
[----:B----4-:R-:W-:Y:S01]  /*1f9f0*/  IMAD.MOV.U32 R11, RZ, RZ, R13 ;  /* 0x000000ffff0b7224 */ /* 0x010fe200078e000d */
[----:B------:R-:W-:Y:S01]  /*1fa00*/  MOV R10, 0x2 ;  /* 0x00000002000a7802 */ /* 0x000fe20000000f00 */
[----:B------:R-:W-:Y:S01]  /*1fa10*/  IMAD.MOV.U32 R3, RZ, RZ, 0x1c1f ;  /* 0x00001c1fff037424 */ /* 0x000fe200078e00ff */
[----:B------:R-:W-:Y:S02]  /*1fa20*/  MOV R2, 0x1fa40 ;  /* 0x0001fa4000027802 */ /* 0x000fe40000000f00 */
[----:B-123--:R-:W-:Y:S05]  /*1fa30*/  CALL.REL.NOINC `($__internal_23_$__cuda_sm70_shflsync_idx_p) ;  /* 0x00000ed000007944 */ /* 0x00efea0003c00000 */
[----:B------:R-:W-:Y:S01]  /*1fa40*/  MOV R12, R10 ;  /* 0x0000000a000c7202 */ /* 0x000fe20000000f00 */
[----:B------:R-:W-:Y:S05]  /*1fa50*/  BRA `(.L_x_1590) ;  /* 0xffffc81000007947 */ /* 0x000fea000383ffff */
.L_x_1516:
[----:B----4-:R-:W-:Y:S01]  /*1fa60*/  IMAD.MOV.U32 R11, RZ, RZ, R19 ;  /* 0x000000ffff0b7224 */ /* 0x010fe200078e0013 */
[----:B------:R-:W-:Y:S01]  /*1fa70*/  MOV R10, 0x2 ;  /* 0x00000002000a7802 */ /* 0x000fe20000000f00 */
[----:B------:R-:W-:Y:S01]  /*1fa80*/  IMAD.MOV.U32 R3, RZ, RZ, 0x1c1f ;  /* 0x00001c1fff037424 */ /* 0x000fe200078e00ff */
[----:B------:R-:W-:Y:S02]  /*1fa90*/  MOV R2, 0x1fab0 ;  /* 0x0001fab000027802 */ /* 0x000fe40000000f00 */
[----:B-123--:R-:W-:Y:S05]  /*1faa0*/  CALL.REL.NOINC `($__internal_23_$__cuda_sm70_shflsync_idx_p) ;  /* 0x00000e6000007944 */ /* 0x00efea0003c00000 */
[----:B------:R-:W-:Y:S01]  /*1fab0*/  MOV R2, R10 ;  /* 0x0000000a00027202 */ /* 0x000fe20000000f00 */
[----:B------:R-:W-:Y:S05]  /*1fac0*/  BRA `(.L_x_1591) ;  /* 0xffffc7c000007947 */ /* 0x000fea000383ffff */
.L_x_1519:
[----:B--2---:R-:W-:Y:S01]  /*1fad0*/  IMAD.MOV.U32 R11, RZ, RZ, R13 ;  /* 0x000000ffff0b7224 */ /* 0x004fe200078e000d */
[----:B------:R-:W-:Y:S01]  /*1fae0*/  MOV R10, 0x3 ;  /* 0x00000003000a7802 */ /* 0x000fe20000000f00 */
[----:B------:R-:W-:Y:S01]  /*1faf0*/  IMAD.MOV.U32 R3, RZ, RZ, 0x1c1f ;  /* 0x00001c1fff037424 */ /* 0x000fe200078e00ff */
[----:B-1----:R-:W-:-:S02]  /*1fb00*/  MOV R2, 0x1fb20 ;  /* 0x0001fb2000027802 */ /* 0x002fc40000000f00 */
[----:B---34-:R-:W-:Y:S05]  /*1fb10*/  CALL.REL.NOINC `($__internal_23_$__cuda_sm70_shflsync_idx_p) ;  /* 0x00000df000007944 */ /* 0x018fea0003c00000 */
        /* <DEDUP_REMOVED lines=8> */
.L_x_1523:
[----:B------:R-:W-:Y:S01]  /*1fba0*/  IMAD.MOV.U32 R11, RZ, RZ, R6 ;  /* 0x000000ffff0b7224 */ /* 0x000fe200078e0006 */
[----:B------:R-:W-:Y:S01]  /*1fbb0*/  MOV R10, RZ ;  /* 0x000000ff000a7202 */ /* 0x000fe20000000f00 */
[----:B------:R-:W-:Y:S01]  /*1fbc0*/  IMAD.MOV.U32 R3, RZ, RZ, 0x181f ;  /* 0x0000181fff037424 */ /* 0x000fe200078e00ff */
[----:B------:R-:W-:Y:S02]  /*1fbd0*/  MOV R2, 0x1fbf0 ;  /* 0x0001fbf000027802 */ /* 0x000fe40000000f00 */
[----:B------:R-:W-:Y:S05]  /*1fbe0*/  CALL.REL.NOINC `($__internal_23_$__cuda_sm70_shflsync_idx_p) ;  /* 0x00000d2000007944 */ /* 0x000fea0003c00000 */
[----:B------:R-:W-:Y:S01]  /*1fbf0*/  MOV R8, R10 ;  /* 0x0000000a00087202 */ /* 0x000fe20000000f00 */
[----:B------:R-:W-:Y:S05]  /*1fc00*/  BRA `(.L_x_1593) ;  /* 0xffffd2e000007947 */ /* 0x000fea000383ffff */
.L_x_1524:
[----:B------:R-:W-:Y:S01]  /*1fc10*/  IMAD.MOV.U32 R11, RZ, RZ, R7 ;  /* 0x000000ffff0b7224 */ /* 0x000fe200078e0007 */
[----:B------:R-:W-:Y:S01]  /*1fc20*/  MOV R10, RZ ;  /* 0x000000ff000a7202 */ /* 0x000fe20000000f00 */
[----:B------:R-:W-:Y:S01]  /*1fc30*/  IMAD.MOV.U32 R3, RZ, RZ, 0x181f ;  /* 0x0000181fff037424 */ /* 0x000fe200078e00ff */
[----:B------:R-:W-:Y:S02]  /*1fc40*/  MOV R2, 0x1fc60 ;  /* 0x0001fc6000027802 */ /* 0x000fe40000000f00 */
[----:B-12---:R-:W-:Y:S05]  /*1fc50*/  CALL.REL.NOINC `($__internal_23_$__cuda_sm70_shflsync_idx_p) ;  /* 0x00000cb000007944 */ /* 0x006fea0003c00000 */
[----:B------:R-:W-:Y:S01]  /*1fc60*/  MOV R2, R10 ;  /* 0x0000000a00027202 */ /* 0x000fe20000000f00 */
[----:B------:R-:W-:Y:S05]  /*1fc70*/  BRA `(.L_x_1594) ;  /* 0xffffd29000007947 */ /* 0x000fea000383ffff */
.L_x_1525:
[----:B------:R-:W-:Y:S01]  /*1fc80*/  IMAD.MOV.U32 R11, RZ, RZ, R6 ;  /* 0x000000ffff0b7224 */ /* 0x000fe200078e0006 */
[----:B------:R-:W-:Y:S01]  /*1fc90*/  MOV R10, 0x1 ;  /* 0x00000001000a7802 */ /* 0x000fe20000000f00 */
[----:B--2---:R-:W-:Y:S01]  /*1fca0*/  IMAD.MOV.U32 R3, RZ, RZ, 0x181f ;  /* 0x0000181fff037424 */ /* 0x004fe200078e00ff */
[----:B------:R-:W-:-:S02]  /*1fcb0*/  MOV R2, 0x1fcd0 ;  /* 0x0001fcd000027802 */ /* 0x000fc40000000f00 */
[----:B-1-3--:R-:W-:Y:S05]  /*1fcc0*/  CALL.REL.NOINC `($__internal_23_$__cuda_sm70_shflsync_idx_p) ;  /* 0x00000c4000007944 */ /* 0x00afea0003c00000 */
        /* <DEDUP_REMOVED lines=8> */
.L_x_1526:
[----:B------:R-:W-:Y:S01]  /*1fd50*/  IMAD.MOV.U32 R11, RZ, RZ, R6 ;  /* 0x000000ffff0b7224 */ /* 0x000fe200078e0006 */
[----:B------:R-:W-:Y:S01]  /*1fd60*/  MOV R10, 0x2 ;  /* 0x00000002000a7802 */ /* 0x000fe20000000f00 */
[----:B-1----:R-:W-:Y:S01]  /*1fd70*/  IMAD.MOV.U32 R3, RZ, RZ, 0x181f ;  /* 0x0000181fff037424 */ /* 0x002fe200078e00ff */
[----:B------:R-:W-:Y:S02]  /*1fd80*/  MOV R2, 0x1fda0 ;  /* 0x0001fda000027802 */ /* 0x000fe40000000f00 */
[----:B---34-:R-:W-:Y:S05]  /*1fd90*/  CALL.REL.NOINC `($__internal_23_$__cuda_sm70_shflsync_idx_p) ;  /* 0x00000b7000007944 */ /* 0x018fea0003c00000 */
[----:B------:R-:W-:Y:S01]  /*1fda0*/  MOV R8, R10 ;  /* 0x0000000a00087202 */ /* 0x000fe20000000f00 */
[----:B------:R-:W-:Y:S05]  /*1fdb0*/  BRA `(.L_x_1596) ;  /* 0xffffd24000007947 */ /* 0x000fea000383ffff */
.L_x_1527:
[----:B------:R-:W-:Y:S01]  /*1fdc0*/  IMAD.MOV.U32 R11, RZ, RZ, R7 ;  /* 0x000000ffff0b7224 */ /* 0x000fe200078e0007 */
[----:B------:R-:W-:Y:S01]  /*1fdd0*/  MOV R10, 0x2 ;  /* 0x00000002000a7802 */ /* 0x000fe20000000f00 */
[----:B-1----:R-:W-:Y:S01]  /*1fde0*/  IMAD.MOV.U32 R3, RZ, RZ, 0x181f ;  /* 0x0000181fff037424 */ /* 0x002fe200078e00ff */
[----:B------:R-:W-:Y:S02]  /*1fdf0*/  MOV R2, 0x1fe10 ;  /* 0x0001fe1000027802 */ /* 0x000fe40000000f00 */
[----:B--234-:R-:W-:Y:S05]  /*1fe00*/  CALL.REL.NOINC `($__internal_23_$__cuda_sm70_shflsync_idx_p) ;  /* 0x00000b0000007944 */ /* 0x01cfea0003c00000 */
[----:B------:R-:W-:Y:S01]  /*1fe10*/  MOV R2, R10 ;  /* 0x0000000a00027202 */ /* 0x000fe20000000f00 */
[----:B------:R-:W-:Y:S05]  /*1fe20*/  BRA `(.L_x_1597) ;  /* 0xffffd1f000007947 */ /* 0x000fea000383ffff */
.L_x_1528:
        /* <DEDUP_REMOVED lines=13> */
.L_x_1529:
[----:B------:R-:W-:Y:S01]  /*1ff00*/  IMAD.MOV.U32 R11, RZ, RZ, R6 ;  /* 0x000000ffff0b7224 */ /* 0x000fe200078e0006 */
[----:B------:R-:W-:Y:S01]  /*1ff10*/  MOV R10, 0x4 ;  /* 0x00000004000a7802 */ /* 0x000fe20000000f00 */
[----:B--2---:R-:W-:Y:S01]  /*1ff20*/  IMAD.MOV.U32 R3, RZ, RZ, 0x181f ;  /* 0x0000181fff037424 */ /* 0x004fe200078e00ff */
[----:B------:R-:W-:Y:S02]  /*1ff30*/  MOV R2, 0x1ff50 ;  /* 0x0001ff5000027802 */ /* 0x000fe40000000f00 */
[----:B-1-34-:R-:W-:Y:S05]  /*1ff40*/  CALL.REL.NOINC `($__internal_23_$__cuda_sm70_shflsync_idx_p) ;  /* 0x000009c000007944 */ /* 0x01afea0003c00000 */
[----:B------:R-:W-:Y:S01]  /*1ff50*/  MOV R8, R10 ;  /* 0x0000000a00087202 */ /* 0x000fe20000000f00 */
[----:B------:R-:W-:Y:S05]  /*1ff60*/  BRA `(.L_x_1599) ;  /* 0xffffd1a000007947 */ /* 0x000fea000383ffff */
.L_x_1530:
[----:B------:R-:W-:Y:S01]  /*1ff70*/  IMAD.MOV.U32 R11, RZ, RZ, R7 ;  /* 0x000000ffff0b7224 */ /* 0x000fe200078e0007 */
[----:B------:R-:W-:Y:S01]  /*1ff80*/  MOV R10, 0x4 ;  /* 0x00000004000a7802 */ /* 0x000fe20000000f00 */
[----:B--2---:R-:W-:Y:S01]  /*1ff90*/  IMAD.MOV.U32 R3, RZ, RZ, 0x181f ;  /* 0x0000181fff037424 */ /* 0x004fe200078e00ff */
[----:B------:R-:W-:Y:S02]  /*1ffa0*/  MOV R2, 0x1ffc0 ;  /* 0x0001ffc000027802 */ /* 0x000fe40000000f00 */
[----:B-1-34-:R-:W-:Y:S05]  /*1ffb0*/  CALL.REL.NOINC `($__internal_23_$__cuda_sm70_shflsync_idx_p) ;  /* 0x0000095000007944 */ /* 0x01afea0003c00000 */
[----:B------:R-:W-:Y:S01]  /*1ffc0*/  MOV R2, R10 ;  /* 0x0000000a00027202 */ /* 0x000fe20000000f00 */
[----:B------:R-:W-:Y:S05]  /*1ffd0*/  BRA `(.L_x_1600) ;  /* 0xffffd15000007947 */ /* 0x000fea000383ffff */
.L_x_1531:
[----:B------:R-:W-:Y:S01]  /*1ffe0*/  IMAD.MOV.U32 R11, RZ, RZ, R6 ;  /* 0x000000ffff0b7224 */ /* 0x000fe200078e0006 */
[----:B------:R-:W-:Y:S01]  /*1fff0*/  MOV R10, 0x5 ;  /* 0x00000005000a7802 */ /* 0x000fe20000000f00 */
[----:B-1----:R-:W-:Y:S01]  /*20000*/  IMAD.MOV.U32 R3, RZ, RZ, 0x181f ;  /* 0x0000181fff037424 */ /* 0x002fe200078e00ff */
[----:B------:R-:W-:-:S02]  /*20010*/  MOV R2, 0x20030 ;  /* 0x0002003000027802 */ /* 0x000fc40000000f00 */
[----:B--234-:R-:W-:Y:S05]  /*20020*/  CALL.REL.NOINC `($__internal_23_$__cuda_sm70_shflsync_idx_p) ;  /* 0x000008e000007944 */ /* 0x01cfea0003c00000 */
        /* <DEDUP_REMOVED lines=8> */
.L_x_1532:
[----:B------:R-:W-:Y:S01]  /*200b0*/  IMAD.MOV.U32 R11, RZ, RZ, R6 ;  /* 0x000000ffff0b7224 */ /* 0x000fe200078e0006 */
[----:B------:R-:W-:Y:S01]  /*200c0*/  MOV R10, 0x6 ;  /* 0x00000006000a7802 */ /* 0x000fe20000000f00 */
[----:B--2---:R-:W-:Y:S01]  /*200d0*/  IMAD.MOV.U32 R3, RZ, RZ, 0x181f ;  /* 0x0000181fff037424 */ /* 0x004fe200078e00ff */
[----:B------:R-:W-:Y:S02]  /*200e0*/  MOV R2, 0x20100 ;  /* 0x0002010000027802 */ /* 0x000fe40000000f00 */
[----:B-1--4-:R-:W-:Y:S05]  /*200f0*/  CALL.REL.NOINC `($__internal_23_$__cuda_sm70_shflsync_idx_p) ;  /* 0x0000081000007944 */ /* 0x012fea0003c00000 */
[----:B------:R-:W-:Y:S01]  /*20100*/  MOV R8, R10 ;  /* 0x0000000a00087202 */ /* 0x000fe20000000f00 */
[----:B------:R-:W-:Y:S05]  /*20110*/  BRA `(.L_x_1602) ;  /* 0xffffd10000007947 */ /* 0x000fea000383ffff */
.L_x_1533:
[----:B------:R-:W-:Y:S01]  /*20120*/  IMAD.MOV.U32 R11, RZ, RZ, R7 ;  /* 0x000000ffff0b7224 */ /* 0x000fe200078e0007 */
[----:B------:R-:W-:Y:S01]  /*20130*/  MOV R10, 0x6 ;  /* 0x00000006000a7802 */ /* 0x000fe20000000f00 */
[----:B--2---:R-:W-:Y:S01]  /*20140*/  IMAD.MOV.U32 R3, RZ, RZ, 0x181f ;  /* 0x0000181fff037424 */ /* 0x004fe200078e00ff */
[----:B------:R-:W-:Y:S02]  /*20150*/  MOV R2, 0x20170 ;  /* 0x0002017000027802 */ /* 0x000fe40000000f00 */
[----:B-1-34-:R-:W-:Y:S05]  /*20160*/  CALL.REL.NOINC `($__internal_23_$__cuda_sm70_shflsync_idx_p) ;  /* 0x000007a000007944 */ /* 0x01afea0003c00000 */
[----:B------:R-:W-:Y:S01]  /*20170*/  MOV R2, R10 ;  /* 0x0000000a00027202 */ /* 0x000fe20000000f00 */
[----:B------:R-:W-:Y:S05]  /*20180*/  BRA `(.L_x_1603) ;  /* 0xffffd0b000007947 */ /* 0x000fea000383ffff */
.L_x_1534:
[----:B------:R-:W-:Y:S01]  /*20190*/  IMAD.MOV.U32 R11, RZ, RZ, R6 ;  /* 0x000000ffff0b7224 */ /* 0x000fe200078e0006 */
[----:B------:R-:W-:Y:S01]  /*201a0*/  MOV R10, 0x7 ;  /* 0x00000007000a7802 */ /* 0x000fe20000000f00 */
[----:B-1----:R-:W-:Y:S01]  /*201b0*/  IMAD.MOV.U32 R3, RZ, RZ, 0x181f ;  /* 0x0000181fff037424 */ /* 0x002fe200078e00ff */
[----:B------:R-:W-:-:S02]  /*201c0*/  MOV R2, 0x201e0 ;  /* 0x000201e000027802 */ /* 0x000fc40000000f00 */
[----:B--2-4-:R-:W-:Y:S05]  /*201d0*/  CALL.REL.NOINC `($__internal_23_$__cuda_sm70_shflsync_idx_p) ;  /* 0x0000073000007944 */ /* 0x014fea0003c00000 */
        /* <DEDUP_REMOVED lines=8> */
.L_x_1536:
[----:B------:R-:W-:Y:S01]  /*20260*/  IMAD.MOV.U32 R11, RZ, RZ, R45 ;  /* 0x000000ffff0b7224 */ /* 0x000fe200078e002d */
[----:B------:R-:W-:Y:S01]  /*20270*/  MOV R10, RZ ;  /* 0x000000ff000a7202 */ /* 0x000fe20000000f00 */
[----:B----4-:R-:W-:Y:S01]  /*20280*/  IMAD.MOV.U32 R3, RZ, RZ, 0x1f ;  /* 0x0000001fff037424 */ /* 0x010fe200078e00ff */
[----:B------:R-:W-:Y:S02]  /*20290*/  MOV R2, 0x202b0 ;  /* 0x000202b000027802 */ /* 0x000fe40000000f00 */
[----:B------:R-:W-:Y:S05]  /*202a0*/  CALL.REL.NOINC `($__internal_23_$__cuda_sm70_shflsync_idx_p) ;  /* 0x0000066000007944 */ /* 0x000fea0003c00000 */
[----:B------:R-:W-:Y:S01]  /*202b0*/  MOV R9, R10 ;  /* 0x0000000a00097202 */ /* 0x000fe20000000f00 */
[----:B------:R-:W-:Y:S05]  /*202c0*/  BRA `(.L_x_1605) ;  /* 0xffffd14000007947 */ /* 0x000fea000383ffff */
.L_x_1537:
[----:B------:R-:W-:Y:S01]  /*202d0*/  IMAD.MOV.U32 R11, RZ, RZ, R45 ;  /* 0x000000ffff0b7224 */ /* 0x000fe200078e002d */
[----:B------:R-:W-:Y:S01]  /*202e0*/  MOV R10, 0x1 ;  /* 0x00000001000a7802 */ /* 0x000fe20000000f00 */
[----:B----4-:R-:W-:Y:S01]  /*202f0*/  IMAD.MOV.U32 R3, RZ, RZ, 0x1f ;  /* 0x0000001fff037424 */ /* 0x010fe200078e00ff */
[----:B------:R-:W-:Y:S02]  /*20300*/  MOV R2, 0x20320 ;  /* 0x0002032000027802 */ /* 0x000fe40000000f00 */
[----:B-12---:R-:W-:Y:S05]  /*20310*/  CALL.REL.NOINC `($__internal_23_$__cuda_sm70_shflsync_idx_p) ;  /* 0x000005f000007944 */ /* 0x006fea0003c00000 */
[----:B------:R-:W-:Y:S01]  /*20320*/  MOV R8, R10 ;  /* 0x0000000a00087202 */ /* 0x000fe20000000f00 */
[----:B------:R-:W-:Y:S05]  /*20330*/  BRA `(.L_x_1606) ;  /* 0xffffd0f000007947 */ /* 0x000fea000383ffff */
.L_x_1538:
[----:B------:R-:W-:Y:S02]  /*20340*/  MOV R2, 0x1 ;  /* 0x0000000100027802 */ /* 0x000fe40000000f00 */
[----:B------:R-:W-:-:S02]  /*20350*/  MOV R3, 0x20370 ;  /* 0x0002037000037802 */ /* 0x000fc40000000f00 */
[----:B-123--:R-:W-:Y:S05]  /*20360*/  CALL.REL.NOINC `($__internal_24_$__cuda_sm70_shflsync_up_p) ;  /* 0x000005f000007944 */ /* 0x00efea0003c00000 */
[----:B------:R-:W-:Y:S05]  /*20370*/  BRA `(.L_x_1607) ;  /* 0xffffd1e000007947 */ /* 0x000fea000383ffff */
.L_x_1539:
[----:B------:R-:W-:Y:S02]  /*20380*/  MOV R2, 0x2 ;  /* 0x0000000200027802 */ /* 0x000fe40000000f00 */
[----:B------:R-:W-:-:S02]  /*20390*/  MOV R3, 0x203b0 ;  /* 0x000203b000037802 */ /* 0x000fc40000000f00 */
[----:B-12---:R-:W-:Y:S05]  /*203a0*/  CALL.REL.NOINC `($__internal_24_$__cuda_sm70_shflsync_up_p) ;  /* 0x000005b000007944 */ /* 0x006fea0003c00000 */
        /* <DEDUP_REMOVED lines=24> */
.L_x_1543:
[----:B------:R-:W-:Y:S02]  /*20530*/  MOV R2, 0x1 ;  /* 0x0000000100027802 */ /* 0x000fe40000000f00 */
[----:B------:R-:W-:Y:S02]  /*20540*/  MOV R3, 0x20560 ;  /* 0x0002056000037802 */ /* 0x000fe40000000f00 */
[----:B------:R-:W-:Y:S05]  /*20550*/  CALL.REL.NOINC `($__internal_24_$__cuda_sm70_shflsync_up_p) ;  /* 0x0000040000007944 */ /* 0x000fea0003c00000 */
[----:B------:R-:W-:Y:S01]  /*20560*/  MOV R2, R4 ;  /* 0x0000000400027202 */ /* 0x000fe20000000f00 */
[----:B------:R-:W-:Y:S05]  /*20570*/  BRA `(.L_x_1609) ;  /* 0xffffd24000007947 */ /* 0x000fea000383ffff */
.L_x_1544:
        /* <DEDUP_REMOVED lines=27> */
.L_x_1546:
[----:B------:R-:W-:Y:S02]  /*20730*/  SEL R0, RZ, 0x1, P0 ;  /* 0x00000001ff007807 */ /* 0x000fe40000000000 */
[----:B------:R-:W-:Y:S02]  /*20740*/  MOV R2, 0x20760 ;  /* 0x0002076000027802 */ /* 0x000fe40000000f00 */
[----:B---3--:R-:W-:Y:S05]  /*20750*/  CALL.REL.NOINC `($__internal_25_$__cuda_sm70_votesync_ballot) ;  /* 0x0000027000007944 */ /* 0x008fea0003c00000 */
[----:B------:R-:W-:Y:S01]  /*20760*/  MOV R5, R0 ;  /* 0x0000000000057202 */ /* 0x000fe20000000f00 */
[----:B------:R-:W-:Y:S05]  /*20770*/  BRA `(.L_x_1611) ;  /* 0xffffd1d000007947 */ /* 0x000fea000383ffff */
.L_x_1547:
[----:B------:R-:W-:Y:S01]  /*20780*/  IMAD.MOV.U32 R11, RZ, RZ, R6 ;  /* 0x000000ffff0b7224 */ /* 0x000fe200078e0006 */
[----:B------:R-:W-:Y:S01]  /*20790*/  MOV R10, R0 ;  /* 0x00000000000a7202 */ /* 0x000fe20000000f00 */
[----:B------:R-:W-:Y:S01]  /*207a0*/  IMAD.MOV.U32 R3, RZ, RZ, 0x1f ;  /* 0x0000001fff037424 */ /* 0x000fe200078e00ff */
[----:B-1----:R-:W-:Y:S02]  /*207b0*/  MOV R2, 0x207d0 ;  /* 0x000207d000027802 */ /* 0x002fe40000000f00 */
[----:B---3--:R-:W-:Y:S05]  /*207c0*/  CALL.REL.NOINC `($__internal_23_$__cuda_sm70_shflsync_idx_p) ;  /* 0x0000014000007944 */ /* 0x008fea0003c00000 */
[----:B------:R-:W-:Y:S01]  /*207d0*/  IMAD.MOV.U32 R12, RZ, RZ, R10 ;  /* 0x000000ffff0c7224 */ /* 0x000fe200078e000a */
[----:B------:R-:W-:Y:S01]  /*207e0*/  MOV R10, R0 ;  /* 0x00000000000a7202 */ /* 0x000fe20000000f00 */
[----:B------:R-:W-:Y:S01]  /*207f0*/  IMAD.MOV.U32 R11, RZ, RZ, R7 ;  /* 0x000000ffff0b7224 */ /* 0x000fe200078e0007 */
[----:B------:R-:W-:-:S02]  /*20800*/  MOV R3, 0x1f ;  /* 0x0000001f00037802 */ /* 0x000fc40000000f00 */
[----:B------:R-:W-:Y:S02]  /*20810*/  MOV R2, 0x20830 ;  /* 0x0002083000027802 */ /* 0x000fe40000000f00 */
[----:B------:R-:W-:Y:S05]  /*20820*/  CALL.REL.NOINC `($__internal_23_$__cuda_sm70_shflsync_idx_p) ;  /* 0x000000e000007944 */ /* 0x000fea0003c00000 */
[----:B------:R-:W-:Y:S01]  /*20830*/  MOV R7, R10 ;  /* 0x0000000a00077202 */ /* 0x000fe20000000f00 */
[----:B------:R-:W-:Y:S05]  /*20840*/  BRA `(.L_x_1612) ;  /* 0xffffd17000007947 */ /* 0x000fea000383ffff */
.L_x_1550:
[----:B------:R-:W-:Y:S01]  /*20850*/  IMAD.MOV.U32 R11, RZ, RZ, R4 ;  /* 0x000000ffff0b7224 */ /* 0x000fe200078e0004 */
[----:B------:R-:W-:Y:S01]  /*20860*/  MOV R10, R0 ;  /* 0x00000000000a7202 */ /* 0x000fe20000000f00 */
[----:B------:R-:W-:Y:S01]  /*20870*/  IMAD.MOV.U32 R3, RZ, RZ, 0x1f ;  /* 0x0000001fff037424 */ /* 0x000fe200078e00ff */
[----:B-1----:R-:W-:Y:S02]  /*20880*/  MOV R2, 0x208a0 ;  /* 0x000208a000027802 */ /* 0x002fe40000000f00 */
[----:B---34-:R-:W-:Y:S05]  /*20890*/  CALL.REL.NOINC `($__internal_23_$__cuda_sm70_shflsync_idx_p) ;  /* 0x0000007000007944 */ /* 0x018fea0003c00000 */
[----:B------:R-:W-:Y:S01]  /*208a0*/  MOV R13, R10 ;  /* 0x0000000a000d7202 */ /* 0x000fe20000000f00 */
[----:B------:R-:W-:Y:S05]  /*208b0*/  BRA `(.L_x_1549) ;  /* 0xffffd16000007947 */ /* 0x000fea000383ffff */
        .weak           $__internal_22_$__cuda_sm70_shflsync_bfly_p
        .type           $__internal_22_$__cuda_sm70_shflsync_bfly_p,@function
        .size           $__internal_22_$__cuda_sm70_shflsync_bfly_p,($__internal_23_$__cuda_sm70_shflsync_idx_p - $__internal_22_$__cuda_sm70_shflsync_bfly_p)
$__internal_22_$__cuda_sm70_shflsync_bfly_p:
[----:B------:R-:W-:Y:S01]  /*208c0*/  MOV R8, R3 ;  /* 0x0000000300087202 */ /* 0x000fe20000000f00 */
[----:B------:R-:W-:Y:S04]  /*208d0*/  WARPSYNC R10 ;  /* 0x0000000a00007348 */ /* 0x000fe80003800000 */
[----:B------:R-:W-:Y:S01]  /*208e0*/  MOV R9, 0x0 ;  /* 0x0000000000097802 */ /* 0x000fe20000000f00 */
[----:B------:R1:W2:Y:S03]  /*208f0*/  SHFL.BFLY PT, R0, R0, R7, R11 ;  /* 0x0c00000700007389 */ /* 0x0002a600000e000b */
[----:B------:R-:W-:Y:S05]  /*20900*/  RET.REL.NODEC R8 `(_ZN7cutlass13device_kernelIN5flash19enable_sm80_to_sm89INS1_16FlashAttnFwdSm80INS1_25CollectiveMainloopFwdSm80ILi4ELi1ELb0EN4cute5tupleIJNS5_1CILi128EEENS7_ILi80EEENS7_ILi64EEEEEELi64ENS_10bfloat16_tEfNS_4arch4Sm80ELb1ELb0ELb1ELb1ELb0ELb1ELb1ELb1EEENS1_21CollectiveEpilogueFwdINS6_IJS8_SA_S9_EEENS6_IJNS7_ILi1EEESI_SI_EEESC_SE_Li128ELb1ELb1ELb1ELb0EEENS1_36VarlenDynamicPersistentTileSchedulerILi128ELi80ELi128ELi128ELb1ELb1ELb0ELb1ELb1ELb1EEEEEEEEEvNT_6ParamsE) ;  /* 0xfffdf6f008007950 */ /* 0x000fea0003c3ffff */
        .weak           $__internal_23_$__cuda_sm70_shflsync_idx_p
        .type           $__internal_23_$__cuda_sm70_shflsync_idx_p,@function
        .size           $__internal_23_$__cuda_sm70_shflsync_idx_p,($__internal_24_$__cuda_sm70_shflsync_up_p - $__internal_23_$__cuda_sm70_shflsync_idx_p)
$__internal_23_$__cuda_sm70_shflsync_idx_p:
[----:B------:R-:W-:-:S04]  /*20910*/  MOV R44, 0xffffffff ;  /* 0xffffffff002c7802 */ /* 0x000fc80000000f00 */
[----:B------:R-:W-:Y:S04]  /*20920*/  WARPSYNC R44 ;  /* 0x0000002c00007348 */ /* 0x000fe80003800000 */
[----:B------:R1:W2:Y:S02]  /*20930*/  SHFL.IDX PT, R10, R11, R10, R3 ;  /* 0x0000000a0b0a7389 */ /* 0x0002a400000e0003 */
[----:B-1----:R-:W-:-:S04]  /*20940*/  MOV R3, 0x0 ;  /* 0x0000000000037802 */ /* 0x002fc80000000f00 */
[----:B--2---:R-:W-:Y:S05]  /*20950*/  RET.REL.NODEC R2 `(_ZN7cutlass13device_kernelIN5flash19enable_sm80_to_sm89INS1_16FlashAttnFwdSm80INS1_25CollectiveMainloopFwdSm80ILi4ELi1ELb0EN4cute5tupleIJNS5_1CILi128EEENS7_ILi80EEENS7_ILi64EEEEEELi64ENS_10bfloat16_tEfNS_4arch4Sm80ELb1ELb0ELb1ELb1ELb0ELb1ELb1ELb1EEENS1_21CollectiveEpilogueFwdINS6_IJS8_SA_S9_EEENS6_IJNS7_ILi1EEESI_SI_EEESC_SE_Li128ELb1ELb1ELb1ELb0EEENS1_36VarlenDynamicPersistentTileSchedulerILi128ELi80ELi128ELi128ELb1ELb1ELb0ELb1ELb1ELb1EEEEEEEEEvNT_6ParamsE) ;  /* 0xfffdf6a002007950 */ /* 0x004fea0003c3ffff */
        .weak           $__internal_24_$__cuda_sm70_shflsync_up_p
        .type           $__internal_24_$__cuda_sm70_shflsync_up_p,@function
        .size           $__internal_24_$__cuda_sm70_shflsync_up_p,($__internal_25_$__cuda_sm70_votesync_ballot - $__internal_24_$__cuda_sm70_shflsync_up_p)
$__internal_24_$__cuda_sm70_shflsync_up_p:
[----:B------:R-:W-:Y:S02]  /*20960*/  IMAD.MOV.U32 R4, RZ, RZ, RZ ;  /* 0x000000ffff047224 */ /* 0x000fe400078e00ff */
[----:B------:R-:W-:-:S04]  /*20970*/  IMAD.MOV.U32 R10, RZ, RZ, -0x1 ;  /* 0xffffffffff0a7424 */ /* 0x000fc800078e00ff */
[----:B------:R-:W-:Y:S04]  /*20980*/  WARPSYNC R10 ;  /* 0x0000000a00007348 */ /* 0x000fe80003800000 */
[----:B------:R1:W2:Y:S02]  /*20990*/  SHFL.UP PT, R4, R0, R2, R4 ;  /* 0x0400000200047389 */ /* 0x0002a400000e0004 */
[----:B-1----:R-:W-:Y:S02]  /*209a0*/  MOV R2, R3 ;  /* 0x0000000300027202 */ /* 0x002fe40000000f00 */
[----:B------:R-:W-:-:S04]  /*209b0*/  MOV R3, 0x0 ;  /* 0x0000000000037802 */ /* 0x000fc80000000f00 */
[----:B--2---:R-:W-:Y:S05]  /*209c0*/  RET.REL.NODEC R2 `(_ZN7cutlass13device_kernelIN5flash19enable_sm80_to_sm89INS1_16FlashAttnFwdSm80INS1_25CollectiveMainloopFwdSm80ILi4ELi1ELb0EN4cute5tupleIJNS5_1CILi128EEENS7_ILi80EEENS7_ILi64EEEEEELi64ENS_10bfloat16_tEfNS_4arch4Sm80ELb1ELb0ELb1ELb1ELb0ELb1ELb1ELb1EEENS1_21CollectiveEpilogueFwdINS6_IJS8_SA_S9_EEENS6_IJNS7_ILi1EEESI_SI_EEESC_SE_Li128ELb1ELb1ELb1ELb0EEENS1_36VarlenDynamicPersistentTileSchedulerILi128ELi80ELi128ELi128ELb1ELb1ELb0ELb1ELb1ELb1EEEEEEEEEvNT_6ParamsE) ;  /* 0xfffdf63002007950 */ /* 0x004fea0003c3ffff */
        .weak           $__internal_25_$__cuda_sm70_votesync_ballot
        .type           $__internal_25_$__cuda_sm70_votesync_ballot,@function
        .size           $__internal_25_$__cuda_sm70_votesync_ballot,(.L_x_1644 - $__internal_25_$__cuda_sm70_votesync_ballot)
$__internal_25_$__cuda_sm70_votesync_ballot:
[----:B------:R-:W-:Y:S01]  /*209d0*/  ISETP.NE.U32.AND P0, PT, R0, 0x1, PT ;  /* 0x000000010000780c */ /* 0x000fe20003f05070 */
[----:B------:R-:W-:-:S04]  /*209e0*/  IMAD.MOV.U32 R3, RZ, RZ, -0x1 ;  /* 0xffffffffff037424 */ /* 0x000fc800078e00ff */
[----:B------:R-:W-:Y:S08]  /*209f0*/  WARPSYNC R3 ;  /* 0x0000000300007348 */ /* 0x000ff00003800000 */
[----:B------:R-:W-:-:S04]  /*20a00*/  VOTE.ANY R0, PT, !P0 ;  /* 0x0000000000007806 */ /* 0x000fc800040e0100 */
[----:B------:R-:W-:Y:S01]  /*20a10*/  LOP3.LUT R0, R0, R3, RZ, 0xc0, !PT ;  /* 0x0000000300007212 */ /* 0x000fe200078ec0ff */
[----:B------:R-:W-:-:S04]  /*20a20*/  IMAD.MOV.U32 R3, RZ, RZ, 0x0 ;  /* 0x00000000ff037424 */ /* 0x000fc800078e00ff */
[----:B------:R-:W-:Y:S05]  /*20a30*/  RET.REL.NODEC R2 `(_ZN7cutlass13device_kernelIN5flash19enable_sm80_to_sm89INS1_16FlashAttnFwdSm80INS1_25CollectiveMainloopFwdSm80ILi4ELi1ELb0EN4cute5tupleIJNS5_1CILi128EEENS7_ILi80EEENS7_ILi64EEEEEELi64ENS_10bfloat16_tEfNS_4arch4Sm80ELb1ELb0ELb1ELb1ELb0ELb1ELb1ELb1EEENS1_21CollectiveEpilogueFwdINS6_IJS8_SA_S9_EEENS6_IJNS7_ILi1EEESI_SI_EEESC_SE_Li128ELb1ELb1ELb1ELb0EEENS1_36VarlenDynamicPersistentTileSchedulerILi128ELi80ELi128ELi128ELb1ELb1ELb0ELb1ELb1ELb1EEEEEEEEEvNT_6ParamsE) ;  /* 0xfffdf5c002007950 */ /* 0x000fea0003c3ffff */
.L_x_1613:
        /* <DEDUP_REMOVED lines=12> */
.L_x_1644:


//--------------------- .nv.shared._ZN7cutlass13device_kernelIN5flash19enable_sm80_to_sm89INS1_16FlashAttnFwdSm80INS1_25CollectiveMainloopFwdSm80ILi4ELi1ELb0EN4cute5tupleIJNS5_1CILi128EEENS7_ILi112EEENS7_ILi64EEEEEELi64ENS_10bfloat16_tEfNS_4arch4Sm80ELb0ELb0ELb1ELb0ELb0ELb0ELb1ELb1EEENS1_21CollectiveEpilogueFwdINS6_IJS8_SA_S9_EEENS6_IJNS7_ILi1EEESI_SI_EEESC_SE_Li128ELb0ELb1ELb1ELb0EEENS1_19SingleTileSchedulerILb0ELb1ELb1ELi128EEEEEEEEEvNT_6ParamsE --------------------------
	.section	.nv.shared._ZN7cutlass13device_kernelIN5flash19enable_sm80_to_sm89INS1_16FlashAttnFwdSm80INS1_25CollectiveMainloopFwdSm80ILi4ELi1ELb0EN4cute5tupleIJNS5_1CILi128EEENS7_ILi112EEENS7_ILi64EEEEEELi64ENS_10bfloat16_tEfNS_4arch4Sm80ELb0ELb0ELb1ELb0ELb0ELb0ELb1ELb1EEENS1_21CollectiveEpilogueFwdINS6_IJS8_SA_S9_EEENS6_IJNS7_ILi1EEESI_SI_EEESC_SE_Li128ELb0ELb1ELb1ELb0EEENS1_19SingleTileSchedulerILb0ELb1ELb1ELi128EEEEEEEEEvNT_6ParamsE,"aw",@nobits
	.sectionflags	@""
	.align	16


//--------------------- .nv.global                --------------------------
	.section	.nv.global,"aw",@nobits
.nv.global:
	.type		_ZN79_INTERNAL_b13ec3a6_43_flash_fwd_hdim64_bf16_split_softcap_sm80_cu_a6473388_31524cute1_E,@object
	.size		_ZN79_INTERNAL_b13ec3a6_43_flash_fwd_hdim64_bf16_split_softcap_sm80_cu_a6473388_31524cute1_E,(_ZN79_INTERNAL_b13ec3a6_43_flash_fwd_hdim64_bf16_split_softcap_sm80_cu_a6473388_31524cuda3std3__45__cpo6cbeginE - _ZN79_INTERNAL_b13ec3a6_43_flash_fwd_hdim64_bf16_split_softcap_sm80_cu_a6473388_31524cute1_E)
_ZN79_INTERNAL_b13ec3a6_43_flash_fwd_hdim64_bf16_split_softcap_sm80_cu_a6473388_31524cute1_E:
	.zero		1
	.type		_ZN79_INTERNAL_b13ec3a6_43_flash_fwd_hdim64_bf16_split_softcap_sm80_cu_a6473388_31524cuda3std3__45__cpo6cbeginE,@object
	.size		_ZN79_INTERNAL_b13ec3a6_43_flash_fwd_hdim64_bf16_split_softcap_sm80_cu_a6473388_31524cuda3std3__45__cpo6cbeginE,(_ZN79_INTERNAL_b13ec3a6_43_flash_fwd_hdim64_bf16_split_softcap_sm80_cu_a6473388_31524cuda3std3__48in_placeE - _ZN79_INTERNAL_b13ec3a6_43_flash_fwd_hdim64_bf16_split_softcap_sm80_cu_a6473388_31524cuda3std3__45__cpo6cbeginE)
_ZN79_INTERNAL_b13ec3a6_43_flash_fwd_hdim64_bf16_split_softcap_sm80_cu_a6473388_31524cuda3std3__45__cpo6cbeginE:
	.zero		1
	.type		_ZN79_INTERNAL_b13ec3a6_43_flash_fwd_hdim64_bf16_split_softcap_sm80_cu_a6473388_31524cuda3std3__48in_placeE,@object
	.size		_ZN79_INTERNAL_b13ec3a6_43_flash_fwd_hdim64_bf16_split_softcap_sm80_cu_a6473388_31524cuda3std3__48in_placeE,(_ZN79_INTERNAL_b13ec3a6_43_flash_fwd_hdim64_bf16_split_softcap_sm80_cu_a6473388_31524cuda3std6ranges3__45__cpo9iter_moveE - _ZN79_INTERNAL_b13ec3a6_43_flash_fwd_hdim64_bf16_split_softcap_sm80_cu_a6473388_31524cuda3std3__48in_placeE)
_ZN79_INTERNAL_b13ec3a6_43_flash_fwd_hdim64_bf16_split_softcap_sm80_cu_a6473388_31524cuda3std3__48in_placeE:
	.zero		1
	.type		_ZN79_INTERNAL_b13ec3a6_43_flash_fwd_hdim64_bf16_split_softcap_sm80_cu_a6473388_31524cuda3std6ranges3__45__cpo9iter_moveE,@object
	.size		_ZN79_INTERNAL_b13ec3a6_43_flash_fwd_hdim64_bf16_split_softcap_sm80_cu_a6473388_31524cuda3std6ranges3__45__cpo9iter_moveE,(_ZN79_INTERNAL_b13ec3a6_43_flash_fwd_hdim64_bf16_split_softcap_sm80_cu_a6473388_31524cuda3std3__45__cpo5beginE - _ZN79_INTERNAL_b13ec3a6_43_flash_fwd_hdim64_bf16_split_softcap_sm80_cu_a6473388_31524cuda3std6ranges3__45__cpo9iter_moveE)
_ZN79_INTERNAL_b13ec3a6_43_flash_fwd_hdim64_bf16_split_softcap_sm80_cu_a6473388_31524cuda3std6ranges3__45__cpo9iter_moveE:
	.zero		1
	.type		_ZN79_INTERNAL_b13ec3a6_43_flash_fwd_hdim64_bf16_split_softcap_sm80_cu_a6473388_31524cuda3std3__45__cpo5beginE,@object
	.size		_ZN79_INTERNAL_b13ec3a6_43_flash_fwd_hdim64_bf16_split_softcap_sm80_cu_a6473388_31524cuda3std3__45__cpo5beginE,(_ZN79_INTERNAL_b13ec3a6_43_flash_fwd_hdim64_bf16_split_softcap_sm80_cu_a6473388_31524cuda3std3__481_GLOBAL__N__b13ec3a6_43_flash_fwd_hdim64_bf16_split_softcap_sm80_cu_a6473388_31526ignoreE - _ZN79_INTERNAL_b13ec3a6_43_flash_fwd_hdim64_bf16_split_softcap_sm80_cu_a6473388_31524cuda3std3__45__cpo5beginE)
_ZN79_INTERNAL_b13ec3a6_43_flash_fwd_hdim64_bf16_split_softcap_sm80_cu_a6473388_31524cuda3std3__45__cpo5beginE:
	.zero		1
	.type		_ZN79_INTERNAL_b13ec3a6_43_flash_fwd_hdim64_bf16_split_softcap_sm80_cu_a6473388_31524cuda3std3__481_GLOBAL__N__b13ec3a6_43_flash_fwd_hdim64_bf16_split_softcap_sm80_cu_a6473388_31526ignoreE,@object
	.size		_ZN79_INTERNAL_b13ec3a6_43_flash_fwd_hdim64_bf16_split_softcap_sm80_cu_a6473388_31524cuda3std3__481_GLOBAL__N__b13ec3a6_43_flash_fwd_hdim64_bf16_split_softcap_sm80_cu_a6473388_31526ignoreE,(_ZN79_INTERNAL_b13ec3a6_43_flash_fwd_hdim64_bf16_split_softcap_sm80_cu_a6473388_31524cute7productE - _ZN79_INTERNAL_b13ec3a6_43_flash_fwd_hdim64_bf16_split_softcap_sm80_cu_a6473388_31524cuda3std3__481_GLOBAL__N__b13ec3a6_43_flash_fwd_hdim64_bf16_split_softcap_sm80_cu_a6473388_31526ignoreE)
_ZN79_INTERNAL_b13ec3a6_43_flash_fwd_hdim64_bf16_split_softcap_sm80_cu_a6473388_31524cuda3std3__481_GLOBAL__N__b13ec3a6_43_flash_fwd_hdim64_bf16_split_softcap_sm80_cu_a6473388_31526ignoreE:
	.zero		1
	.type		_ZN79_INTERNAL_b13ec3a6_43_flash_fwd_hdim64_bf16_split_softcap_sm80_cu_a6473388_31524cute7productE,@object
	.size		_ZN79_INTERNAL_b13ec3a6_43_flash_fwd_hdim64_bf16_split_softcap_sm80_cu_a6473388_31524cute7productE,(_ZN79_INTERNAL_b13ec3a6_43_flash_fwd_hdim64_bf16_split_softcap_sm80_cu_a6473388_31524cuda3std3__45__cpo3endE - _ZN79_INTERNAL_b13ec3a6_43_flash_fwd_hdim64_bf16_split_softcap_sm80_cu_a6473388_31524cute7productE)
_ZN79_INTERNAL_b13ec3a6_43_flash_fwd_hdim64_bf16_split_softcap_sm80_cu_a6473388_31524cute7productE:
	.zero		1
	.type		_ZN79_INTERNAL_b13ec3a6_43_flash_fwd_hdim64_bf16_split_softcap_sm80_cu_a6473388_31524cuda3std3__45__cpo3endE,@object
	.size		_ZN79_INTERNAL_b13ec3a6_43_flash_fwd_hdim64_bf16_split_softcap_sm80_cu_a6473388_31524cuda3std3__45__cpo3endE,(_ZN79_INTERNAL_b13ec3a6_43_flash_fwd_hdim64_bf16_split_softcap_sm80_cu_a6473388_31524cuda3std3__419piecewise_constructE - _ZN79_INTERNAL_b13ec3a6_43_flash_fwd_hdim64_bf16_split_softcap_sm80_cu_a6473388_31524cuda3std3__45__cpo3endE)
_ZN79_INTERNAL_b13ec3a6_43_flash_fwd_hdim64_bf16_split_softcap_sm80_cu_a6473388_31524cuda3std3__45__cpo3endE:
	.zero		1
	.type		_ZN79_INTERNAL_b13ec3a6_43_flash_fwd_hdim64_bf16_split_softcap_sm80_cu_a6473388_31524cuda3std3__419piecewise_constructE,@object
	.size		_ZN79_INTERNAL_b13ec3a6_43_flash_fwd_hdim64_bf16_split_softcap_sm80_cu_a6473388_31524cuda3std3__419piecewise_constructE,(_ZN79_INTERNAL_b13ec3a6_43_flash_fwd_hdim64_bf16_split_softcap_sm80_cu_a6473388_31524cuda3std3__45__cpo4cendE - _ZN79_INTERNAL_b13ec3a6_43_flash_fwd_hdim64_bf16_split_softcap_sm80_cu_a6473388_31524cuda3std3__419piecewise_constructE)
_ZN79_INTERNAL_b13ec3a6_43_flash_fwd_hdim64_bf16_split_softcap_sm80_cu_a6473388_31524cuda3std3__419piecewise_constructE:
	.zero		1
	.type		_ZN79_INTERNAL_b13ec3a6_43_flash_fwd_hdim64_bf16_split_softcap_sm80_cu_a6473388_31524cuda3std3__45__cpo4cendE,@object
	.size		_ZN79_INTERNAL_b13ec3a6_43_flash_fwd_hdim64_bf16_split_softcap_sm80_cu_a6473388_31524cuda3std3__45__cpo4cendE,(_ZN79_INTERNAL_b13ec3a6_43_flash_fwd_hdim64_bf16_split_softcap_sm80_cu_a6473388_31524cuda3std6ranges3__45__cpo4swapE - _ZN79_INTERNAL_b13ec3a6_43_flash_fwd_hdim64_bf16_split_softcap_sm80_cu_a6473388_31524cuda3std3__45__cpo4cendE)
_ZN79_INTERNAL_b13ec3a6_43_flash_fwd_hdim64_bf16_split_softcap_sm80_cu_a6473388_31524cuda3std3__45__cpo4cendE:
	.zero		1
	.type		_ZN79_INTERNAL_b13ec3a6_43_flash_fwd_hdim64_bf16_split_softcap_sm80_cu_a6473388_31524cuda3std6ranges3__45__cpo4swapE,@object
	.size		_ZN79_INTERNAL_b13ec3a6_43_flash_fwd_hdim64_bf16_split_softcap_sm80_cu_a6473388_31524cuda3std6ranges3__45__cpo4swapE,(.L_7 - _ZN79_INTERNAL_b13ec3a6_43_flash_fwd_hdim64_bf16_split_softcap_sm80_cu_a6473388_31524cuda3std6ranges3__45__cpo4swapE)
_ZN79_INTERNAL_b13ec3a6_43_flash_fwd_hdim64_bf16_split_softcap_sm80_cu_a6473388_31524cuda3std6ranges3__45__cpo4swapE:
	.zero		1
.L_7:


//--------------------- .nv.shared._ZN7cutlass13device_kernelIN5flash19enable_sm80_to_sm89INS1_16FlashAttnFwdSm80INS1_25CollectiveMainloopFwdSm80ILi4ELi1ELb0EN4cute5tupleIJNS5_1CILi128EEENS7_ILi80EEENS7_ILi64EEEEEELi64ENS_10bfloat16_tEfNS_4arch4Sm80ELb0ELb0ELb1ELb1ELb0ELb0ELb1ELb1EEENS1_21CollectiveEpilogueFwdINS6_IJS8_SA_S9_EEENS6_IJNS7_ILi1EEESI_SI_EEESC_SE_Li128ELb1ELb1ELb1ELb0EEENS1_36VarlenDynamicPersistentTileSchedulerILi128ELi80ELi128ELi128ELb1ELb1ELb0ELb0ELb1ELb1EEEEEEEEEvNT_6ParamsE --------------------------
	.section	.nv.shared._ZN7cutlass13device_kernelIN5flash19enable_sm80_to_sm89INS1_16FlashAttnFwdSm80INS1_25CollectiveMainloopFwdSm80ILi4ELi1ELb0EN4cute5tupleIJNS5_1CILi128EEENS7_ILi80EEENS7_ILi64EEEEEELi64ENS_10bfloat16_tEfNS_4arch4Sm80ELb0ELb0ELb1ELb1ELb0ELb0ELb1ELb1EEENS1_21CollectiveEpilogueFwdINS6_IJS8_SA_S9_EEENS6_IJNS7_ILi1EEESI_SI_EEESC_SE_Li128ELb1ELb1ELb1ELb0EEENS1_36VarlenDynamicPersistentTileSchedulerILi128ELi80ELi128ELi128ELb1ELb1ELb0ELb0ELb1ELb1EEEEEEEEEvNT_6ParamsE,"aw",@nobits
	.sectionflags	@""
	.align	16


//--------------------- .nv.shared._ZN7cutlass13device_kernelIN5flash19enable_sm80_to_sm89INS1_16FlashAttnFwdSm80INS1_25CollectiveMainloopFwdSm80ILi4ELi1ELb0EN4cute5tupleIJNS5_1CILi128EEENS7_ILi80EEENS7_ILi64EEEEEELi64ENS_10bfloat16_tEfNS_4arch4Sm80ELb0ELb0ELb1ELb1ELb0ELb1ELb1ELb1EEENS1_21CollectiveEpilogueFwdINS6_IJS8_SA_S9_EEENS6_IJNS7_ILi1EEESI_SI_EEESC_SE_Li128ELb1ELb1ELb1ELb0EEENS1_36VarlenDynamicPersistentTileSchedulerILi128ELi80ELi128ELi128ELb1ELb1ELb0ELb0ELb1ELb1EEEEEEEEEvNT_6ParamsE --------------------------
	.section	.nv.shared._ZN7cutlass13device_kernelIN5flash19enable_sm80_to_sm89INS1_16FlashAttnFwdSm80INS1_25CollectiveMainloopFwdSm80ILi4ELi1ELb0EN4cute5tupleIJNS5_1CILi128EEENS7_ILi80EEENS7_ILi64EEEEEELi64ENS_10bfloat16_tEfNS_4arch4Sm80ELb0ELb0ELb1ELb1ELb0ELb1ELb1ELb1EEENS1_21CollectiveEpilogueFwdINS6_IJS8_SA_S9_EEENS6_IJNS7_ILi1EEESI_SI_EEESC_SE_Li128ELb1ELb1ELb1ELb0EEENS1_36VarlenDynamicPersistentTileSchedulerILi128ELi80ELi128ELi128ELb1ELb1ELb0ELb0ELb1ELb1EEEEEEEEEvNT_6ParamsE,"aw",@nobits
	.sectionflags	@""
	.align	16


//--------------------- .nv.shared._ZN7cutlass13device_kernelIN5flash19enable_sm80_to_sm89INS1_16FlashAttnFwdSm80INS1_25CollectiveMainloopFwdSm80ILi4ELi1ELb0EN4cute5tupleIJNS5_1CILi128EEENS7_ILi96EEENS7_ILi64EEEEEELi64ENS_10bfloat16_tEfNS_4arch4Sm80ELb0ELb1ELb1ELb0ELb0ELb0ELb1ELb1EEENS1_21CollectiveEpilogueFwdINS6_IJS8_SA_S9_EEENS6_IJNS7_ILi1EEESI_SI_EEESC_SE_Li128ELb0ELb1ELb1ELb0EEENS1_19SingleTileSchedulerILb0ELb1ELb1ELi128EEEEEEEEEvNT_6ParamsE --------------------------
	.section	.nv.shared._ZN7cutlass13device_kernelIN5flash19enable_sm80_to_sm89INS1_16FlashAttnFwdSm80INS1_25CollectiveMainloopFwdSm80ILi4ELi1ELb0EN4cute5tupleIJNS5_1CILi128EEENS7_ILi96EEENS7_ILi64EEEEEELi64ENS_10bfloat16_tEfNS_4arch4Sm80ELb0ELb1ELb1ELb0ELb0ELb0ELb1ELb1EEENS1_21CollectiveEpilogueFwdINS6_IJS8_SA_S9_EEENS6_IJNS7_ILi1EEESI_SI_EEESC_SE_Li128ELb0ELb1ELb1ELb0EEENS1_19SingleTileSchedulerILb0ELb1ELb1ELi128EEEEEEEEEvNT_6ParamsE,"aw",@nobits
	.sectionflags	@""
	.align	16


//--------------------- .nv.shared._ZN7cutlass13device_kernelIN5flash19enable_sm80_to_sm89INS1_16FlashAttnFwdSm80INS1_25CollectiveMainloopFwdSm80ILi4ELi1ELb0EN4cute5tupleIJNS5_1CILi128EEENS7_ILi80EEENS7_ILi64EEEEEELi64ENS_10bfloat16_tEfNS_4arch4Sm80ELb0ELb1ELb1ELb1ELb0ELb0ELb1ELb1EEENS1_21CollectiveEpilogueFwdINS6_IJS8_SA_S9_EEENS6_IJNS7_ILi1EEESI_SI_EEESC_SE_Li128ELb1ELb1ELb1ELb0EEENS1_36VarlenDynamicPersistentTileSchedulerILi128ELi80ELi128ELi128ELb1ELb1ELb0ELb1ELb0ELb1EEEEEEEEEvNT_6ParamsE --------------------------
	.section	.nv.shared._ZN7cutlass13device_kernelIN5flash19enable_sm80_to_sm89INS1_16FlashAttnFwdSm80INS1_25CollectiveMainloopFwdSm80ILi4ELi1ELb0EN4cute5tupleIJNS5_1CILi128EEENS7_ILi80EEENS7_ILi64EEEEEELi64ENS_10bfloat16_tEfNS_4arch4Sm80ELb0ELb1ELb1ELb1ELb0ELb0ELb1ELb1EEENS1_21CollectiveEpilogueFwdINS6_IJS8_SA_S9_EEENS6_IJNS7_ILi1EEESI_SI_EEESC_SE_Li128ELb1ELb1ELb1ELb0EEENS1_36VarlenDynamicPersistentTileSchedulerILi128ELi80ELi128ELi128ELb1ELb1ELb0ELb1ELb0ELb1EEEEEEEEEvNT_6ParamsE,"aw",@nobits
	.sectionflags	@""
	.align	16


//--------------------- .nv.shared._ZN7cutlass13device_kernelIN5flash19enable_sm80_to_sm89INS1_16FlashAttnFwdSm80INS1_25CollectiveMainloopFwdSm80ILi4ELi1ELb0EN4cute5tupleIJNS5_1CILi128EEENS7_ILi80EEENS7_ILi64EEEEEELi64ENS_10bfloat16_tEfNS_4arch4Sm80ELb0ELb1ELb1ELb1ELb0ELb1ELb1ELb1EEENS1_21CollectiveEpilogueFwdINS6_IJS8_SA_S9_EEENS6_IJNS7_ILi1EEESI_SI_EEESC_SE_Li128ELb1ELb1ELb1ELb0EEENS1_36VarlenDynamicPersistentTileSchedulerILi128ELi80ELi128ELi128ELb1ELb1ELb0ELb1ELb0ELb1EEEEEEEEEvNT_6ParamsE --------------------------
	.section	.nv.shared._ZN7cutlass13device_kernelIN5flash19enable_sm80_to_sm89INS1_16FlashAttnFwdSm80INS1_25CollectiveMainloopFwdSm80ILi4ELi1ELb0EN4cute5tupleIJNS5_1CILi128EEENS7_ILi80EEENS7_ILi64EEEEEELi64ENS_10bfloat16_tEfNS_4arch4Sm80ELb0ELb1ELb1ELb1ELb0ELb1ELb1ELb1EEENS1_21CollectiveEpilogueFwdINS6_IJS8_SA_S9_EEENS6_IJNS7_ILi1EEESI_SI_EEESC_SE_Li128ELb1ELb1ELb1ELb0EEENS1_36VarlenDynamicPersistentTileSchedulerILi128ELi80ELi128ELi128ELb1ELb1ELb0ELb1ELb0ELb1EEEEEEEEEvNT_6ParamsE,"aw",@nobits
	.sectionflags	@""
	.align	16


//--------------------- .nv.shared._ZN7cutlass13device_kernelIN5flash19enable_sm80_to_sm89INS1_16FlashAttnFwdSm80INS1_25CollectiveMainloopFwdSm80ILi4ELi1ELb0EN4cute5tupleIJNS5_1CILi128EEENS7_ILi112EEENS7_ILi64EEEEEELi64ENS_10bfloat16_tEfNS_4arch4Sm80ELb1ELb0ELb1ELb0ELb0ELb0ELb1ELb1EEENS1_21CollectiveEpilogueFwdINS6_IJS8_SA_S9_EEENS6_IJNS7_ILi1EEESI_SI_EEESC_SE_Li128ELb0ELb1ELb1ELb0EEENS1_30DynamicPersistentTileSchedulerILi128ELi128ELb1ELb1ELb0EEEEEEEEEvNT_6ParamsE --------------------------
	.section	.nv.shared._ZN7cutlass13device_kernelIN5flash19enable_sm80_to_sm89INS1_16FlashAttnFwdSm80INS1_25CollectiveMainloopFwdSm80ILi4ELi1ELb0EN4cute5tupleIJNS5_1CILi128EEENS7_ILi112EEENS7_ILi64EEEEEELi64ENS_10bfloat16_tEfNS_4arch4Sm80ELb1ELb0ELb1ELb0ELb0ELb0ELb1ELb1EEENS1_21CollectiveEpilogueFwdINS6_IJS8_SA_S9_EEENS6_IJNS7_ILi1EEESI_SI_EEESC_SE_Li128ELb0ELb1ELb1ELb0EEENS1_30DynamicPersistentTileSchedulerILi128ELi128ELb1ELb1ELb0EEEEEEEEEvNT_6ParamsE,"aw",@nobits
	.sectionflags	@""
	.align	16


//--------------------- .nv.shared._ZN7cutlass13device_kernelIN5flash19enable_sm80_to_sm89INS1_16FlashAttnFwdSm80INS1_25CollectiveMainloopFwdSm80ILi4ELi1ELb0EN4cute5tupleIJNS5_1CILi128EEENS7_ILi80EEENS7_ILi64EEEEEELi64ENS_10bfloat16_tEfNS_4arch4Sm80ELb1ELb0ELb1ELb1ELb0ELb0ELb1ELb1EEENS1_21CollectiveEpilogueFwdINS6_IJS8_SA_S9_EEENS6_IJNS7_ILi1EEESI_SI_EEESC_SE_Li128ELb1ELb1ELb1ELb0EEENS1_36VarlenDynamicPersistentTileSchedulerILi128ELi80ELi128ELi128ELb1ELb1ELb0ELb1ELb1ELb1EEEEEEEEEvNT_6ParamsE --------------------------
	.section	.nv.shared._ZN7cutlass13device_kernelIN5flash19enable_sm80_to_sm89INS1_16FlashAttnFwdSm80INS1_25CollectiveMainloopFwdSm80ILi4ELi1ELb0EN4cute5tupleIJNS5_1CILi128EEENS7_ILi80EEENS7_ILi64EEEEEELi64ENS_10bfloat16_tEfNS_4arch4Sm80ELb1ELb0ELb1ELb1ELb0ELb0ELb1ELb1EEENS1_21CollectiveEpilogueFwdINS6_IJS8_SA_S9_EEENS6_IJNS7_ILi1EEESI_SI_EEESC_SE_Li128ELb1ELb1ELb1ELb0EEENS1_36VarlenDynamicPersistentTileSchedulerILi128ELi80ELi128ELi128ELb1ELb1ELb0ELb1ELb1ELb1EEEEEEEEEvNT_6ParamsE,"aw",@nobits
	.sectionflags	@""
	.align	16


//--------------------- .nv.shared._ZN7cutlass13device_kernelIN5flash19enable_sm80_to_sm89INS1_16FlashAttnFwdSm80INS1_25CollectiveMainloopFwdSm80ILi4ELi1ELb0EN4cute5tupleIJNS5_1CILi128EEENS7_ILi80EEENS7_ILi64EEEEEELi64ENS_10bfloat16_tEfNS_4arch4Sm80ELb1ELb0ELb1ELb1ELb0ELb1ELb1ELb1EEENS1_21CollectiveEpilogueFwdINS6_IJS8_SA_S9_EEENS6_IJNS7_ILi1EEESI_SI_EEESC_SE_Li128ELb1ELb1ELb1ELb0EEENS1_36VarlenDynamicPersistentTileSchedulerILi128ELi80ELi128ELi128ELb1ELb1ELb0ELb1ELb1ELb1EEEEEEEEEvNT_6ParamsE --------------------------
	.section	.nv.shared._ZN7cutlass13device_kernelIN5flash19enable_sm80_to_sm89INS1_16FlashAttnFwdSm80INS1_25CollectiveMainloopFwdSm80ILi4ELi1ELb0EN4cute5tupleIJNS5_1CILi128EEENS7_ILi80EEENS7_ILi64EEEEEELi64ENS_10bfloat16_tEfNS_4arch4Sm80ELb1ELb0ELb1ELb1ELb0ELb1ELb1ELb1EEENS1_21CollectiveEpilogueFwdINS6_IJS8_SA_S9_EEENS6_IJNS7_ILi1EEESI_SI_EEESC_SE_Li128ELb1ELb1ELb1ELb0EEENS1_36VarlenDynamicPersistentTileSchedulerILi128ELi80ELi128ELi128ELb1ELb1ELb0ELb1ELb1ELb1EEEEEEEEEvNT_6ParamsE,"aw",@nobits
	.sectionflags	@""
	.align	16
